// Copyright (c) 2024, Jay Shah, Ganesh Bikshandi, Ying Zhang, Vijay Thakkar, Pradeep Ramani, Tri Dao.
// Splitting the different template instantiations to different files to speed up compilation.
// This file is auto-generated. See "generate_kernels.py"

#include "flash_fwd_launch_template.h"

#ifndef FLASHATTENTION_DISABLE_SM8x
#ifndef FLASHATTENTION_DISABLE_HDIM128
template void run_mha_fwd_<80, cutlass::bfloat16_t, 128, 128, true, true, true, true>(Flash_fwd_params &params, cudaStream_t stream);
template void run_mha_fwd_<86, cutlass::bfloat16_t, 128, 128, true, true, true, true>(Flash_fwd_params &params, cudaStream_t stream);
#endif
#endif


// ===== COMPILED SASS (sm_80) =====

	.target	sm_80

	.elftype	@"ET_EXEC"


//--------------------- .note.nv.tkinfo           --------------------------
	.section	.note.nv.tkinfo,"",@"SHT_NOTE"
	.sectionflags	@"SHF_NOTE_NV_TKINFO"
	.tkinfo
        /*0018*/ 	.word	0x00000002
        /*0030*/ 	.string	""
        /*0030*/ 	.string	"ptxas"
        /*0030*/ 	.string	"Cuda compilation tools, release 13.0, V13.0.88"
        /*0030*/ 	.string	"Build cuda_13.0.r13.0/compiler.36424714_0"
        /*0030*/ 	.string	"-arch sm_80 -m 64 "



//--------------------- .note.nv.cuinfo           --------------------------
	.section	.note.nv.cuinfo,"",@"SHT_NOTE"
	.sectionflags	@"SHF_NOTE_NV_CUINFO"
        /*0018*/ 	.short	0x0002
        /*001a*/ 	.short	0x0050
        /*001c*/ 	.short	0x0082
	.zero		2


//--------------------- .nv.info                  --------------------------
	.section	.nv.info,"",@"SHT_CUDA_INFO"
	.align	4


	//----- nvinfo : EIATTR_REGCOUNT
	.align		4
        /*0000*/ 	.byte	0x04, 0x2f
        /*0002*/ 	.short	(.L_12 - .L_11)
	.align		4
.L_11:
        /*0004*/ 	.word	index@(_ZN7cutlass13device_kernelIN5flash19enable_sm80_to_sm89INS1_16FlashAttnFwdSm80INS1_25CollectiveMainloopFwdSm80ILi8ELi1ELb1EN4cute5tupleIJNS5_1CILi128EEENS7_ILi112EEES8_EEELi128ENS_10bfloat16_tEfNS_4arch4Sm80ELb1ELb0ELb1ELb1ELb1ELb1ELb1ELb1EEENS1_21CollectiveEpilogueFwdINS6_IJS8_S8_S9_EEENS6_IJNS7_ILi1EEESH_SH_EEESB_SD_Li256ELb1ELb1ELb1ELb0EEENS1_36VarlenDynamicPersistentTileSchedulerILi128ELi112ELi256ELi256ELb1ELb1ELb0ELb1ELb1ELb1EEEEEEEEEvNT_6ParamsE)
        /*0008*/ 	.word	0x000000ff


	//----- nvinfo : EIATTR_FRAME_SIZE
	.align		4
.L_12:
        /*000c*/ 	.byte	0x04, 0x11
        /*000e*/ 	.short	(.L_14 - .L_13)
	.align		4
.L_13:
        /*0010*/ 	.word	index@($__internal_27_$__cuda_sm70_votesync_ballot)
        /*0014*/ 	.word	0x00000000


	//----- nvinfo : EIATTR_FRAME_SIZE
	.align		4
.L_14:
        /*0018*/ 	.byte	0x04, 0x11
        /*001a*/ 	.short	(.L_16 - .L_15)
	.align		4
.L_15:
        /*001c*/ 	.word	index@($__internal_26_$__cuda_sm70_shflsync_up_p)
        /*0020*/ 	.word	0x00000000


	//----- nvinfo : EIATTR_FRAME_SIZE
	.align		4
.L_16:
        /*0024*/ 	.byte	0x04, 0x11
        /*0026*/ 	.short	(.L_18 - .L_17)
	.align		4
.L_17:
        /*0028*/ 	.word	index@($__internal_25_$__cuda_sm70_shflsync_idx_p)
        /*002c*/ 	.word	0x00000000


	//----- nvinfo : EIATTR_FRAME_SIZE
	.align		4
.L_18:
        /*0030*/ 	.byte	0x04, 0x11
        /*0032*/ 	.short	(.L_20 - .L_19)
	.align		4
.L_19:
        /*0034*/ 	.word	index@($__internal_24_$__cuda_sm70_shflsync_bfly_p)
        /*0038*/ 	.word	0x00000000


	//----- nvinfo : EIATTR_FRAME_SIZE
	.align		4
.L_20:
        /*003c*/ 	.byte	0x04, 0x11
        /*003e*/ 	.short	(.L_22 - .L_21)
	.align		4
.L_21:
        /*0040*/ 	.word	index@(_ZN7cutlass13device_kernelIN5flash19enable_sm80_to_sm89INS1_16FlashAttnFwdSm80INS1_25CollectiveMainloopFwdSm80ILi8ELi1ELb1EN4cute5tupleIJNS5_1CILi128EEENS7_ILi112EEES8_EEELi128ENS_10bfloat16_tEfNS_4arch4Sm80ELb1ELb0ELb1ELb1ELb1ELb1ELb1ELb1EEENS1_21CollectiveEpilogueFwdINS6_IJS8_S8_S9_EEENS6_IJNS7_ILi1EEESH_SH_EEESB_SD_Li256ELb1ELb1ELb1ELb0EEENS1_36VarlenDynamicPersistentTileSchedulerILi128ELi112ELi256ELi256ELb1ELb1ELb0ELb1ELb1ELb1EEEEEEEEEvNT_6ParamsE)
        /*0044*/ 	.word	0x00000130


	//----- nvinfo : EIATTR_REGCOUNT
	.align		4
.L_22:
        /*0048*/ 	.byte	0x04, 0x2f
        /*004a*/ 	.short	(.L_24 - .L_23)
	.align		4
.L_23:
        /*004c*/ 	.word	index@(_ZN7cutlass13device_kernelIN5flash19enable_sm80_to_sm89INS1_16FlashAttnFwdSm80INS1_25CollectiveMainloopFwdSm80ILi8ELi1ELb1EN4cute5tupleIJNS5_1CILi128EEENS7_ILi112EEES8_EEELi128ENS_10bfloat16_tEfNS_4arch4Sm80ELb1ELb0ELb1ELb1ELb1ELb0ELb1ELb1EEENS1_21CollectiveEpilogueFwdINS6_IJS8_S8_S9_EEENS6_IJNS7_ILi1EEESH_SH_EEESB_SD_Li256ELb1ELb1ELb1ELb0EEENS1_36VarlenDynamicPersistentTileSchedulerILi128ELi112ELi256ELi256ELb1ELb1ELb0ELb1ELb1ELb1EEEEEEEEEvNT_6ParamsE)
        /*0050*/ 	.word	0x000000ff


	//----- nvinfo : EIATTR_FRAME_SIZE
	.align		4
.L_24:
        /*0054*/ 	.byte	0x04, 0x11
        /*0056*/ 	.short	(.L_26 - .L_25)
	.align		4
.L_25:
        /*0058*/ 	.word	index@($__internal_23_$__cuda_sm70_votesync_ballot)
        /*005c*/ 	.word	0x00000000


	//----- nvinfo : EIATTR_FRAME_SIZE
	.align		4
.L_26:
        /*0060*/ 	.byte	0x04, 0x11
        /*0062*/ 	.short	(.L_28 - .L_27)
	.align		4
.L_27:
        /*0064*/ 	.word	index@($__internal_22_$__cuda_sm70_shflsync_up_p)
        /*0068*/ 	.word	0x00000000


	//----- nvinfo : EIATTR_FRAME_SIZE
	.align		4
.L_28:
        /*006c*/ 	.byte	0x04, 0x11
        /*006e*/ 	.short	(.L_30 - .L_29)
	.align		4
.L_29:
        /*0070*/ 	.word	index@($__internal_21_$__cuda_sm70_shflsync_idx_p)
        /*0074*/ 	.word	0x00000000


	//----- nvinfo : EIATTR_FRAME_SIZE
	.align		4
.L_30:
        /*0078*/ 	.byte	0x04, 0x11
        /*007a*/ 	.short	(.L_32 - .L_31)
	.align		4
.L_31:
        /*007c*/ 	.word	index@($__internal_20_$__cuda_sm70_shflsync_bfly_p)
        /*0080*/ 	.word	0x00000000


	//----- nvinfo : EIATTR_FRAME_SIZE
	.align		4
.L_32:
        /*0084*/ 	.byte	0x04, 0x11
        /*0086*/ 	.short	(.L_34 - .L_33)
	.align		4
.L_33:
        /*0088*/ 	.word	index@(_ZN7cutlass13device_kernelIN5flash19enable_sm80_to_sm89INS1_16FlashAttnFwdSm80INS1_25CollectiveMainloopFwdSm80ILi8ELi1ELb1EN4cute5tupleIJNS5_1CILi128EEENS7_ILi112EEES8_EEELi128ENS_10bfloat16_tEfNS_4arch4Sm80ELb1ELb0ELb1ELb1ELb1ELb0ELb1ELb1EEENS1_21CollectiveEpilogueFwdINS6_IJS8_S8_S9_EEENS6_IJNS7_ILi1EEESH_SH_EEESB_SD_Li256ELb1ELb1ELb1ELb0EEENS1_36VarlenDynamicPersistentTileSchedulerILi128ELi112ELi256ELi256ELb1ELb1ELb0ELb1ELb1ELb1EEEEEEEEEvNT_6ParamsE)
        /*008c*/ 	.word	0x00000118


	//----- nvinfo : EIATTR_REGCOUNT
	.align		4
.L_34:
        /*0090*/ 	.byte	0x04, 0x2f
        /*0092*/ 	.short	(.L_36 - .L_35)
	.align		4
.L_35:
        /*0094*/ 	.word	index@(_ZN7cutlass13device_kernelIN5flash19enable_sm80_to_sm89INS1_16FlashAttnFwdSm80INS1_25CollectiveMainloopFwdSm80ILi4ELi1ELb0EN4cute5tupleIJNS5_1CILi128EEENS7_ILi64EEES8_EEELi128ENS_10bfloat16_tEfNS_4arch4Sm80ELb1ELb0ELb1ELb0ELb1ELb0ELb1ELb1EEENS1_21CollectiveEpilogueFwdINS6_IJS8_S8_S9_EEENS6_IJNS7_ILi1EEESH_SH_EEESB_SD_Li128ELb0ELb1ELb1ELb0EEENS1_30DynamicPersistentTileSchedulerILi128ELi128ELb1ELb1ELb0EEEEEEEEEvNT_6ParamsE)
        /*0098*/ 	.word	0x000000ff


	//----- nvinfo : EIATTR_FRAME_SIZE
	.align		4
.L_36:
        /*009c*/ 	.byte	0x04, 0x11
        /*009e*/ 	.short	(.L_38 - .L_37)
	.align		4
.L_37:
        /*00a0*/ 	.word	index@($__internal_19_$__cuda_sm70_shflsync_idx_p)
        /*00a4*/ 	.word	0x00000000


	//----- nvinfo : EIATTR_FRAME_SIZE
	.align		4
.L_38:
        /*00a8*/ 	.byte	0x04, 0x11
        /*00aa*/ 	.short	(.L_40 - .L_39)
	.align		4
.L_39:
        /*00ac*/ 	.word	index@($__internal_18_$__cuda_sm70_shflsync_bfly_p)
        /*00b0*/ 	.word	0x00000000


	//----- nvinfo : EIATTR_FRAME_SIZE
	.align		4
.L_40:
        /*00b4*/ 	.byte	0x04, 0x11
        /*00b6*/ 	.short	(.L_42 - .L_41)
	.align		4
.L_41:
        /*00b8*/ 	.word	index@(_ZN7cutlass13device_kernelIN5flash19enable_sm80_to_sm89INS1_16FlashAttnFwdSm80INS1_25CollectiveMainloopFwdSm80ILi4ELi1ELb0EN4cute5tupleIJNS5_1CILi128EEENS7_ILi64EEES8_EEELi128ENS_10bfloat16_tEfNS_4arch4Sm80ELb1ELb0ELb1ELb0ELb1ELb0ELb1ELb1EEENS1_21CollectiveEpilogueFwdINS6_IJS8_S8_S9_EEENS6_IJNS7_ILi1EEESH_SH_EEESB_SD_Li128ELb0ELb1ELb1ELb0EEENS1_30DynamicPersistentTileSchedulerILi128ELi128ELb1ELb1ELb0EEEEEEEEEvNT_6ParamsE)
        /*00bc*/ 	.word	0x000000f8


	//----- nvinfo : EIATTR_REGCOUNT
	.align		4
.L_42:
        /*00c0*/ 	.byte	0x04, 0x2f
        /*00c2*/ 	.short	(.L_44 - .L_43)
	.align		4
.L_43:
        /*00c4*/ 	.word	index@(_ZN7cutlass13device_kernelIN5flash19enable_sm80_to_sm89INS1_16FlashAttnFwdSm80INS1_25CollectiveMainloopFwdSm80ILi8ELi1ELb1EN4cute5tupleIJNS5_1CILi128EEENS7_ILi96EEES8_EEELi128ENS_10bfloat16_tEfNS_4arch4Sm80ELb0ELb1ELb1ELb1ELb1ELb1ELb1ELb1EEENS1_21CollectiveEpilogueFwdINS6_IJS8_S8_S9_EEENS6_IJNS7_ILi1EEESH_SH_EEESB_SD_Li256ELb1ELb1ELb1ELb0EEENS1_36VarlenDynamicPersistentTileSchedulerILi128ELi96ELi256ELi256ELb1ELb1ELb0ELb1ELb0ELb1EEEEEEEEEvNT_6ParamsE)
        /*00c8*/ 	.word	0x000000ff


	//----- nvinfo : EIATTR_FRAME_SIZE
	.align		4
.L_44:
        /*00cc*/ 	.byte	0x04, 0x11
        /*00ce*/ 	.short	(.L_46 - .L_45)
	.align		4
.L_45:
        /*00d0*/ 	.word	index@($__internal_17_$__cuda_sm70_votesync_ballot)
        /*00d4*/ 	.word	0x00000000


	//----- nvinfo : EIATTR_FRAME_SIZE
	.align		4
.L_46:
        /*00d8*/ 	.byte	0x04, 0x11
        /*00da*/ 	.short	(.L_48 - .L_47)
	.align		4
.L_47:
        /*00dc*/ 	.word	index@($__internal_16_$__cuda_sm70_shflsync_up_p)
        /*00e0*/ 	.word	0x00000000


	//----- nvinfo : EIATTR_FRAME_SIZE
	.align		4
.L_48:
        /*00e4*/ 	.byte	0x04, 0x11
        /*00e6*/ 	.short	(.L_50 - .L_49)
	.align		4
.L_49:
        /*00e8*/ 	.word	index@($__internal_15_$__cuda_sm70_shflsync_idx_p)
        /*00ec*/ 	.word	0x00000000


	//----- nvinfo : EIATTR_FRAME_SIZE
	.align		4
.L_50:
        /*00f0*/ 	.byte	0x04, 0x11
        /*00f2*/ 	.short	(.L_52 - .L_51)
	.align		4
.L_51:
        /*00f4*/ 	.word	index@($__internal_14_$__cuda_sm70_shflsync_bfly_p)
        /*00f8*/ 	.word	0x00000000


	//----- nvinfo : EIATTR_FRAME_SIZE
	.align		4
.L_52:
        /*00fc*/ 	.byte	0x04, 0x11
        /*00fe*/ 	.short	(.L_54 - .L_53)
	.align		4
.L_53:
        /*0100*/ 	.word	index@(_ZN7cutlass13device_kernelIN5flash19enable_sm80_to_sm89INS1_16FlashAttnFwdSm80INS1_25CollectiveMainloopFwdSm80ILi8ELi1ELb1EN4cute5tupleIJNS5_1CILi128EEENS7_ILi96EEES8_EEELi128ENS_10bfloat16_tEfNS_4arch4Sm80ELb0ELb1ELb1ELb1ELb1ELb1ELb1ELb1EEENS1_21CollectiveEpilogueFwdINS6_IJS8_S8_S9_EEENS6_IJNS7_ILi1EEESH_SH_EEESB_SD_Li256ELb1ELb1ELb1ELb0EEENS1_36VarlenDynamicPersistentTileSchedulerILi128ELi96ELi256ELi256ELb1ELb1ELb0ELb1ELb0ELb1EEEEEEEEEvNT_6ParamsE)
        /*0104*/ 	.word	0x00000070


	//----- nvinfo : EIATTR_REGCOUNT
	.align		4
.L_54:
        /*0108*/ 	.byte	0x04, 0x2f
        /*010a*/ 	.short	(.L_56 - .L_55)
	.align		4
.L_55:
        /*010c*/ 	.word	index@(_ZN7cutlass13device_kernelIN5flash19enable_sm80_to_sm89INS1_16FlashAttnFwdSm80INS1_25CollectiveMainloopFwdSm80ILi8ELi1ELb1EN4cute5tupleIJNS5_1CILi128EEENS7_ILi96EEES8_EEELi128ENS_10bfloat16_tEfNS_4arch4Sm80ELb0ELb1ELb1ELb1ELb1ELb0ELb1ELb1EEENS1_21CollectiveEpilogueFwdINS6_IJS8_S8_S9_EEENS6_IJNS7_ILi1EEESH_SH_EEESB_SD_Li256ELb1ELb1ELb1ELb0EEENS1_36VarlenDynamicPersistentTileSchedulerILi128ELi96ELi256ELi256ELb1ELb1ELb0ELb1ELb0ELb1EEEEEEEEEvNT_6ParamsE)
        /*0110*/ 	.word	0x000000ff


	//----- nvinfo : EIATTR_FRAME_SIZE
	.align		4
.L_56:
        /*0114*/ 	.byte	0x04, 0x11
        /*0116*/ 	.short	(.L_58 - .L_57)
	.align		4
.L_57:
        /*0118*/ 	.word	index@($__internal_13_$__cuda_sm70_votesync_ballot)
        /*011c*/ 	.word	0x00000000


	//----- nvinfo : EIATTR_FRAME_SIZE
	.align		4
.L_58:
        /*0120*/ 	.byte	0x04, 0x11
        /*0122*/ 	.short	(.L_60 - .L_59)
	.align		4
.L_59:
        /*0124*/ 	.word	index@($__internal_12_$__cuda_sm70_shflsync_up_p)
        /*0128*/ 	.word	0x00000000


	//----- nvinfo : EIATTR_FRAME_SIZE
	.align		4
.L_60:
        /*012c*/ 	.byte	0x04, 0x11
        /*012e*/ 	.short	(.L_62 - .L_61)
	.align		4
.L_61:
        /*0130*/ 	.word	index@($__internal_11_$__cuda_sm70_shflsync_idx_p)
        /*0134*/ 	.word	0x00000000


	//----- nvinfo : EIATTR_FRAME_SIZE
	.align		4
.L_62:
        /*0138*/ 	.byte	0x04, 0x11
        /*013a*/ 	.short	(.L_64 - .L_63)
	.align		4
.L_63:
        /*013c*/ 	.word	index@($__internal_10_$__cuda_sm70_shflsync_bfly_p)
        /*0140*/ 	.word	0x00000000


	//----- nvinfo : EIATTR_FRAME_SIZE
	.align		4
.L_64:
        /*0144*/ 	.byte	0x04, 0x11
        /*0146*/ 	.short	(.L_66 - .L_65)
	.align		4
.L_65:
        /*0148*/ 	.word	index@(_ZN7cutlass13device_kernelIN5flash19enable_sm80_to_sm89INS1_16FlashAttnFwdSm80INS1_25CollectiveMainloopFwdSm80ILi8ELi1ELb1EN4cute5tupleIJNS5_1CILi128EEENS7_ILi96EEES8_EEELi128ENS_10bfloat16_tEfNS_4arch4Sm80ELb0ELb1ELb1ELb1ELb1ELb0ELb1ELb1EEENS1_21CollectiveEpilogueFwdINS6_IJS8_S8_S9_EEENS6_IJNS7_ILi1EEESH_SH_EEESB_SD_Li256ELb1ELb1ELb1ELb0EEENS1_36VarlenDynamicPersistentTileSchedulerILi128ELi96ELi256ELi256ELb1ELb1ELb0ELb1ELb0ELb1EEEEEEEEEvNT_6ParamsE)
        /*014c*/ 	.word	0x00000028


	//----- nvinfo : EIATTR_REGCOUNT
	.align		4
.L_66:
        /*0150*/ 	.byte	0x04, 0x2f
        /*0152*/ 	.short	(.L_68 - .L_67)
	.align		4
.L_67:
        /*0154*/ 	.word	index@(_ZN7cutlass13device_kernelIN5flash19enable_sm80_to_sm89INS1_16FlashAttnFwdSm80INS1_25CollectiveMainloopFwdSm80ILi4ELi1ELb0EN4cute5tupleIJNS5_1CILi128EEENS7_ILi48EEES8_EEELi128ENS_10bfloat16_tEfNS_4arch4Sm80ELb0ELb1ELb1ELb0ELb1ELb0ELb1ELb1EEENS1_21CollectiveEpilogueFwdINS6_IJS8_S8_S9_EEENS6_IJNS7_ILi1EEESH_SH_EEESB_SD_Li128ELb0ELb1ELb1ELb0EEENS1_19SingleTileSchedulerILb0ELb1ELb1ELi128EEEEEEEEEvNT_6ParamsE)
        /*0158*/ 	.word	0x000000ff


	//----- nvinfo : EIATTR_FRAME_SIZE
	.align		4
.L_68:
        /*015c*/ 	.byte	0x04, 0x11
        /*015e*/ 	.short	(.L_70 - .L_69)
	.align		4
.L_69:
        /*0160*/ 	.word	index@(_ZN7cutlass13device_kernelIN5flash19enable_sm80_to_sm89INS1_16FlashAttnFwdSm80INS1_25CollectiveMainloopFwdSm80ILi4ELi1ELb0EN4cute5tupleIJNS5_1CILi128EEENS7_ILi48EEES8_EEELi128ENS_10bfloat16_tEfNS_4arch4Sm80ELb0ELb1ELb1ELb0ELb1ELb0ELb1ELb1EEENS1_21CollectiveEpilogueFwdINS6_IJS8_S8_S9_EEENS6_IJNS7_ILi1EEESH_SH_EEESB_SD_Li128ELb0ELb1ELb1ELb0EEENS1_19SingleTileSchedulerILb0ELb1ELb1ELi128EEEEEEEEEvNT_6ParamsE)
        /*0164*/ 	.word	0x00000078


	//----- nvinfo : EIATTR_REGCOUNT
	.align		4
.L_70:
        /*0168*/ 	.byte	0x04, 0x2f
        /*016a*/ 	.short	(.L_72 - .L_71)
	.align		4
.L_71:
        /*016c*/ 	.word	index@(_ZN7cutlass13device_kernelIN5flash19enable_sm80_to_sm89INS1_16FlashAttnFwdSm80INS1_25CollectiveMainloopFwdSm80ILi8ELi1ELb1EN4cute5tupleIJNS5_1CILi128EEENS7_ILi112EEES8_EEELi128ENS_10bfloat16_tEfNS_4arch4Sm80ELb0ELb0ELb1ELb1ELb1ELb1ELb1ELb1EEENS1_21CollectiveEpilogueFwdINS6_IJS8_S8_S9_EEENS6_IJNS7_ILi1EEESH_SH_EEESB_SD_Li256ELb1ELb1ELb1ELb0EEENS1_36VarlenDynamicPersistentTileSchedulerILi128ELi112ELi256ELi256ELb1ELb1ELb0ELb0ELb1ELb1EEEEEEEEEvNT_6ParamsE)
        /*0170*/ 	.word	0x000000ff


	//----- nvinfo : EIATTR_FRAME_SIZE
	.align		4
.L_72:
        /*0174*/ 	.byte	0x04, 0x11
        /*0176*/ 	.short	(.L_74 - .L_73)
	.align		4
.L_73:
        /*0178*/ 	.word	index@($__internal_9_$__cuda_sm70_votesync_ballot)
        /*017c*/ 	.word	0x00000000


	//----- nvinfo : EIATTR_FRAME_SIZE
	.align		4
.L_74:
        /*0180*/ 	.byte	0x04, 0x11
        /*0182*/ 	.short	(.L_76 - .L_75)
	.align		4
.L_75:
        /*0184*/ 	.word	index@($__internal_8_$__cuda_sm70_shflsync_up_p)
        /*0188*/ 	.word	0x00000000


	//----- nvinfo : EIATTR_FRAME_SIZE
	.align		4
.L_76:
        /*018c*/ 	.byte	0x04, 0x11
        /*018e*/ 	.short	(.L_78 - .L_77)
	.align		4
.L_77:
        /*0190*/ 	.word	index@($__internal_7_$__cuda_sm70_shflsync_idx_p)
        /*0194*/ 	.word	0x00000000


	//----- nvinfo : EIATTR_FRAME_SIZE
	.align		4
.L_78:
        /*0198*/ 	.byte	0x04, 0x11
        /*019a*/ 	.short	(.L_80 - .L_79)
	.align		4
.L_79:
        /*019c*/ 	.word	index@($__internal_6_$__cuda_sm70_shflsync_bfly_p)
        /*01a0*/ 	.word	0x00000000


	//----- nvinfo : EIATTR_FRAME_SIZE
	.align		4
.L_80:
        /*01a4*/ 	.byte	0x04, 0x11
        /*01a6*/ 	.short	(.L_82 - .L_81)
	.align		4
.L_81:
        /*01a8*/ 	.word	index@(_ZN7cutlass13device_kernelIN5flash19enable_sm80_to_sm89INS1_16FlashAttnFwdSm80INS1_25CollectiveMainloopFwdSm80ILi8ELi1ELb1EN4cute5tupleIJNS5_1CILi128EEENS7_ILi112EEES8_EEELi128ENS_10bfloat16_tEfNS_4arch4Sm80ELb0ELb0ELb1ELb1ELb1ELb1ELb1ELb1EEENS1_21CollectiveEpilogueFwdINS6_IJS8_S8_S9_EEENS6_IJNS7_ILi1EEESH_SH_EEESB_SD_Li256ELb1ELb1ELb1ELb0EEENS1_36VarlenDynamicPersistentTileSchedulerILi128ELi112ELi256ELi256ELb1ELb1ELb0ELb0ELb1ELb1EEEEEEEEEvNT_6ParamsE)
        /*01ac*/ 	.word	0x00000108


	//----- nvinfo : EIATTR_REGCOUNT
	.align		4
.L_82:
        /*01b0*/ 	.byte	0x04, 0x2f
        /*01b2*/ 	.short	(.L_84 - .L_83)
	.align		4
.L_83:
        /*01b4*/ 	.word	index@(_ZN7cutlass13device_kernelIN5flash19enable_sm80_to_sm89INS1_16FlashAttnFwdSm80INS1_25CollectiveMainloopFwdSm80ILi8ELi1ELb1EN4cute5tupleIJNS5_1CILi128EEENS7_ILi112EEES8_EEELi128ENS_10bfloat16_tEfNS_4arch4Sm80ELb0ELb0ELb1ELb1ELb1ELb0ELb1ELb1EEENS1_21CollectiveEpilogueFwdINS6_IJS8_S8_S9_EEENS6_IJNS7_ILi1EEESH_SH_EEESB_SD_Li256ELb1ELb1ELb1ELb0EEENS1_36VarlenDynamicPersistentTileSchedulerILi128ELi112ELi256ELi256ELb1ELb1ELb0ELb0ELb1ELb1EEEEEEEEEvNT_6ParamsE)
        /*01b8*/ 	.word	0x000000ff


	//----- nvinfo : EIATTR_FRAME_SIZE
	.align		4
.L_84:
        /*01bc*/ 	.byte	0x04, 0x11
        /*01be*/ 	.short	(.L_86 - .L_85)
	.align		4
.L_85:
        /*01c0*/ 	.word	index@($__internal_5_$__cuda_sm70_votesync_ballot)
        /*01c4*/ 	.word	0x00000000


	//----- nvinfo : EIATTR_FRAME_SIZE
	.align		4
.L_86:
        /*01c8*/ 	.byte	0x04, 0x11
        /*01ca*/ 	.short	(.L_88 - .L_87)
	.align		4
.L_87:
        /*01cc*/ 	.word	index@($__internal_4_$__cuda_sm70_shflsync_up_p)
        /*01d0*/ 	.word	0x00000000


	//----- nvinfo : EIATTR_FRAME_SIZE
	.align		4
.L_88:
        /*01d4*/ 	.byte	0x04, 0x11
        /*01d6*/ 	.short	(.L_90 - .L_89)
	.align		4
.L_89:
        /*01d8*/ 	.word	index@($__internal_3_$__cuda_sm70_shflsync_idx_p)
        /*01dc*/ 	.word	0x00000000


	//----- nvinfo : EIATTR_FRAME_SIZE
	.align		4
.L_90:
        /*01e0*/ 	.byte	0x04, 0x11
        /*01e2*/ 	.short	(.L_92 - .L_91)
	.align		4
.L_91:
        /*01e4*/ 	.word	index@($__internal_2_$__cuda_sm70_shflsync_bfly_p)
        /*01e8*/ 	.word	0x00000000


	//----- nvinfo : EIATTR_FRAME_SIZE
	.align		4
.L_92:
        /*01ec*/ 	.byte	0x04, 0x11
        /*01ee*/ 	.short	(.L_94 - .L_93)
	.align		4
.L_93:
        /*01f0*/ 	.word	index@(_ZN7cutlass13device_kernelIN5flash19enable_sm80_to_sm89INS1_16FlashAttnFwdSm80INS1_25CollectiveMainloopFwdSm80ILi8ELi1ELb1EN4cute5tupleIJNS5_1CILi128EEENS7_ILi112EEES8_EEELi128ENS_10bfloat16_tEfNS_4arch4Sm80ELb0ELb0ELb1ELb1ELb1ELb0ELb1ELb1EEENS1_21CollectiveEpilogueFwdINS6_IJS8_S8_S9_EEENS6_IJNS7_ILi1EEESH_SH_EEESB_SD_Li256ELb1ELb1ELb1ELb0EEENS1_36VarlenDynamicPersistentTileSchedulerILi128ELi112ELi256ELi256ELb1ELb1ELb0ELb0ELb1ELb1EEEEEEEEEvNT_6ParamsE)
        /*01f4*/ 	.word	0x000000b8


	//----- nvinfo : EIATTR_REGCOUNT
	.align		4
.L_94:
        /*01f8*/ 	.byte	0x04, 0x2f
        /*01fa*/ 	.short	(.L_96 - .L_95)
	.align		4
.L_95:
        /*01fc*/ 	.word	index@(_ZN7cutlass13device_kernelIN5flash19enable_sm80_to_sm89INS1_16FlashAttnFwdSm80INS1_25CollectiveMainloopFwdSm80ILi4ELi1ELb0EN4cute5tupleIJNS5_1CILi128EEENS7_ILi64EEES8_EEELi128ENS_10bfloat16_tEfNS_4arch4Sm80ELb0ELb0ELb1ELb0ELb1ELb0ELb1ELb1EEENS1_21CollectiveEpilogueFwdINS6_IJS8_S8_S9_EEENS6_IJNS7_ILi1EEESH_SH_EEESB_SD_Li128ELb0ELb1ELb1ELb0EEENS1_19SingleTileSchedulerILb0ELb1ELb1ELi128EEEEEEEEEvNT_6ParamsE)
        /*0200*/ 	.word	0x000000ff


	//----- nvinfo : EIATTR_FRAME_SIZE
	.align		4
.L_96:
        /*0204*/ 	.byte	0x04, 0x11
        /*0206*/ 	.short	(.L_98 - .L_97)
	.align		4
.L_97:
        /*0208*/ 	.word	index@(_ZN7cutlass13device_kernelIN5flash19enable_sm80_to_sm89INS1_16FlashAttnFwdSm80INS1_25CollectiveMainloopFwdSm80ILi4ELi1ELb0EN4cute5tupleIJNS5_1CILi128EEENS7_ILi64EEES8_EEELi128ENS_10bfloat16_tEfNS_4arch4Sm80ELb0ELb0ELb1ELb0ELb1ELb0ELb1ELb1EEENS1_21CollectiveEpilogueFwdINS6_IJS8_S8_S9_EEENS6_IJNS7_ILi1EEESH_SH_EEESB_SD_Li128ELb0ELb1ELb1ELb0EEENS1_19SingleTileSchedulerILb0ELb1ELb1ELi128EEEEEEEEEvNT_6ParamsE)
        /*020c*/ 	.word	0x00000098


	//----- nvinfo : EIATTR_REGCOUNT
	.align		4
.L_98:
        /*0210*/ 	.byte	0x04, 0x2f
        /*0212*/ 	.short	(.L_100 - .L_99)
	.align		4
.L_99:
        /*0214*/ 	.word	index@(_ZN7cutlass13device_kernelIN5flash19enable_sm80_to_sm89INS1_16FlashAttnFwdSm80INS1_25CollectiveMainloopFwdSm80ILi8ELi1ELb1EN4cute5tupleIJNS5_1CILi128EEES8_S8_EEELi128ENS_10bfloat16_tEfNS_4arch4Sm80ELb1ELb0ELb1ELb0ELb1ELb0ELb1ELb1EEENS1_21CollectiveEpilogueFwdIS9_NS6_IJNS7_ILi1EEESF_SF_EEESA_SC_Li256ELb0ELb1ELb1ELb0EEENS1_30DynamicPersistentTileSchedulerILi256ELi256ELb1ELb1ELb0EEEEEEEEEvNT_6ParamsE)
        /*0218*/ 	.word	0x000000ff


	//----- nvinfo : EIATTR_FRAME_SIZE
	.align		4
.L_100:
        /*021c*/ 	.byte	0x04, 0x11
        /*021e*/ 	.short	(.L_102 - .L_101)
	.align		4
.L_101:
        /*0220*/ 	.word	index@($__internal_1_$__cuda_sm70_shflsync_idx_p)
        /*0224*/ 	.word	0x00000000


	//----- nvinfo : EIATTR_FRAME_SIZE
	.align		4
.L_102:
        /*0228*/ 	.byte	0x04, 0x11
        /*022a*/ 	.short	(.L_104 - .L_103)
	.align		4
.L_103:
        /*022c*/ 	.word	index@($__internal_0_$__cuda_sm70_shflsync_bfly_p)
        /*0230*/ 	.word	0x00000000


	//----- nvinfo : EIATTR_FRAME_SIZE
	.align		4
.L_104:
        /*0234*/ 	.byte	0x04, 0x11
        /*0236*/ 	.short	(.L_106 - .L_105)
	.align		4
.L_105:
        /*0238*/ 	.word	index@(_ZN7cutlass13device_kernelIN5flash19enable_sm80_to_sm89INS1_16FlashAttnFwdSm80INS1_25CollectiveMainloopFwdSm80ILi8ELi1ELb1EN4cute5tupleIJNS5_1CILi128EEES8_S8_EEELi128ENS_10bfloat16_tEfNS_4arch4Sm80ELb1ELb0ELb1ELb0ELb1ELb0ELb1ELb1EEENS1_21CollectiveEpilogueFwdIS9_NS6_IJNS7_ILi1EEESF_SF_EEESA_SC_Li256ELb0ELb1ELb1ELb0EEENS1_30DynamicPersistentTileSchedulerILi256ELi256ELb1ELb1ELb0EEEEEEEEEvNT_6ParamsE)
        /*023c*/ 	.word	0x000000d8


	//----- nvinfo : EIATTR_REGCOUNT
	.align		4
.L_106:
        /*0240*/ 	.byte	0x04, 0x2f
        /*0242*/ 	.short	(.L_108 - .L_107)
	.align		4
.L_107:
        /*0244*/ 	.word	index@(_ZN7cutlass13device_kernelIN5flash19enable_sm80_to_sm89INS1_16FlashAttnFwdSm80INS1_25CollectiveMainloopFwdSm80ILi8ELi1ELb1EN4cute5tupleIJNS5_1CILi128EEENS7_ILi96EEES8_EEELi128ENS_10bfloat16_tEfNS_4arch4Sm80ELb0ELb1ELb1ELb0ELb1ELb0ELb1ELb1EEENS1_21CollectiveEpilogueFwdINS6_IJS8_S8_S9_EEENS6_IJNS7_ILi1EEESH_SH_EEESB_SD_Li256ELb0ELb1ELb1ELb0EEENS1_19SingleTileSchedulerILb0ELb1ELb1ELi128EEEEEEEEEvNT_6ParamsE)
        /*0248*/ 	.word	0x000000ff


	//----- nvinfo : EIATTR_FRAME_SIZE
	.align		4
.L_108:
        /*024c*/ 	.byte	0x04, 0x11
        /*024e*/ 	.short	(.L_110 - .L_109)
	.align		4
.L_109:
        /*0250*/ 	.word	index@(_ZN7cutlass13device_kernelIN5flash19enable_sm80_to_sm89INS1_16FlashAttnFwdSm80INS1_25CollectiveMainloopFwdSm80ILi8ELi1ELb1EN4cute5tupleIJNS5_1CILi128EEENS7_ILi96EEES8_EEELi128ENS_10bfloat16_tEfNS_4arch4Sm80ELb0ELb1ELb1ELb0ELb1ELb0ELb1ELb1EEENS1_21CollectiveEpilogueFwdINS6_IJS8_S8_S9_EEENS6_IJNS7_ILi1EEESH_SH_EEESB_SD_Li256ELb0ELb1ELb1ELb0EEENS1_19SingleTileSchedulerILb0ELb1ELb1ELi128EEEEEEEEEvNT_6ParamsE)
        /*0254*/ 	.word	0x00000000


	//----- nvinfo : EIATTR_REGCOUNT
	.align		4
.L_110:
        /*0258*/ 	.byte	0x04, 0x2f
        /*025a*/ 	.short	(.L_112 - .L_111)
	.align		4
.L_111:
        /*025c*/ 	.word	index@(_ZN7cutlass13device_kernelIN5flash19enable_sm80_to_sm89INS1_16FlashAttnFwdSm80INS1_25CollectiveMainloopFwdSm80ILi8ELi1ELb1EN4cute5tupleIJNS5_1CILi128EEES8_S8_EEELi128ENS_10bfloat16_tEfNS_4arch4Sm80ELb0ELb0ELb1ELb0ELb1ELb0ELb1ELb1EEENS1_21CollectiveEpilogueFwdIS9_NS6_IJNS7_ILi1EEESF_SF_EEESA_SC_Li256ELb0ELb1ELb1ELb0EEENS1_19SingleTileSchedulerILb0ELb1ELb1ELi128EEEEEEEEEvNT_6ParamsE)
        /*0260*/ 	.word	0x000000ff


	//----- nvinfo : EIATTR_FRAME_SIZE
	.align		4
.L_112:
        /*0264*/ 	.byte	0x04, 0x11
        /*0266*/ 	.short	(.L_114 - .L_113)
	.align		4
.L_113:
        /*0268*/ 	.word	index@(_ZN7cutlass13device_kernelIN5flash19enable_sm80_to_sm89INS1_16FlashAttnFwdSm80INS1_25CollectiveMainloopFwdSm80ILi8ELi1ELb1EN4cute5tupleIJNS5_1CILi128EEES8_S8_EEELi128ENS_10bfloat16_tEfNS_4arch4Sm80ELb0ELb0ELb1ELb0ELb1ELb0ELb1ELb1EEENS1_21CollectiveEpilogueFwdIS9_NS6_IJNS7_ILi1EEESF_SF_EEESA_SC_Li256ELb0ELb1ELb1ELb0EEENS1_19SingleTileSchedulerILb0ELb1ELb1ELi128EEEEEEEEEvNT_6ParamsE)
        /*026c*/ 	.word	0x00000020


	//----- nvinfo : EIATTR_MIN_STACK_SIZE
	.align		4
.L_114:
        /*0270*/ 	.byte	0x04, 0x12
        /*0272*/ 	.short	(.L_116 - .L_115)
	.align		4
.L_115:
        /*0274*/ 	.word	index@(_ZN7cutlass13device_kernelIN5flash19enable_sm80_to_sm89INS1_16FlashAttnFwdSm80INS1_25CollectiveMainloopFwdSm80ILi8ELi1ELb1EN4cute5tupleIJNS5_1CILi128EEES8_S8_EEELi128ENS_10bfloat16_tEfNS_4arch4Sm80ELb0ELb0ELb1ELb0ELb1ELb0ELb1ELb1EEENS1_21CollectiveEpilogueFwdIS9_NS6_IJNS7_ILi1EEESF_SF_EEESA_SC_Li256ELb0ELb1ELb1ELb0EEENS1_19SingleTileSchedulerILb0ELb1ELb1ELi128EEEEEEEEEvNT_6ParamsE)
        /*0278*/ 	.word	0x00000020


	//----- nvinfo : EIATTR_MIN_STACK_SIZE
	.align		4
.L_116:
        /*027c*/ 	.byte	0x04, 0x12
        /*027e*/ 	.short	(.L_118 - .L_117)
	.align		4
.L_117:
        /*0280*/ 	.word	index@(_ZN7cutlass13device_kernelIN5flash19enable_sm80_to_sm89INS1_16FlashAttnFwdSm80INS1_25CollectiveMainloopFwdSm80ILi8ELi1ELb1EN4cute5tupleIJNS5_1CILi128EEENS7_ILi96EEES8_EEELi128ENS_10bfloat16_tEfNS_4arch4Sm80ELb0ELb1ELb1ELb0ELb1ELb0ELb1ELb1EEENS1_21CollectiveEpilogueFwdINS6_IJS8_S8_S9_EEENS6_IJNS7_ILi1EEESH_SH_EEESB_SD_Li256ELb0ELb1ELb1ELb0EEENS1_19SingleTileSchedulerILb0ELb1ELb1ELi128EEEEEEEEEvNT_6ParamsE)
        /*0284*/ 	.word	0x00000000


	//----- nvinfo : EIATTR_MIN_STACK_SIZE
	.align		4
.L_118:
        /*0288*/ 	.byte	0x04, 0x12
        /*028a*/ 	.short	(.L_120 - .L_119)
	.align		4
.L_119:
        /*028c*/ 	.word	index@(_ZN7cutlass13device_kernelIN5flash19enable_sm80_to_sm89INS1_16FlashAttnFwdSm80INS1_25CollectiveMainloopFwdSm80ILi8ELi1ELb1EN4cute5tupleIJNS5_1CILi128EEES8_S8_EEELi128ENS_10bfloat16_tEfNS_4arch4Sm80ELb1ELb0ELb1ELb0ELb1ELb0ELb1ELb1EEENS1_21CollectiveEpilogueFwdIS9_NS6_IJNS7_ILi1EEESF_SF_EEESA_SC_Li256ELb0ELb1ELb1ELb0EEENS1_30DynamicPersistentTileSchedulerILi256ELi256ELb1ELb1ELb0EEEEEEEEEvNT_6ParamsE)
        /*0290*/ 	.word	0x000000d8


	//----- nvinfo : EIATTR_MIN_STACK_SIZE
	.align		4
.L_120:
        /*0294*/ 	.byte	0x04, 0x12
        /*0296*/ 	.short	(.L_122 - .L_121)
	.align		4
.L_121:
        /*0298*/ 	.word	index@(_ZN7cutlass13device_kernelIN5flash19enable_sm80_to_sm89INS1_16FlashAttnFwdSm80INS1_25CollectiveMainloopFwdSm80ILi4ELi1ELb0EN4cute5tupleIJNS5_1CILi128EEENS7_ILi64EEES8_EEELi128ENS_10bfloat16_tEfNS_4arch4Sm80ELb0ELb0ELb1ELb0ELb1ELb0ELb1ELb1EEENS1_21CollectiveEpilogueFwdINS6_IJS8_S8_S9_EEENS6_IJNS7_ILi1EEESH_SH_EEESB_SD_Li128ELb0ELb1ELb1ELb0EEENS1_19SingleTileSchedulerILb0ELb1ELb1ELi128EEEEEEEEEvNT_6ParamsE)
        /*029c*/ 	.word	0x00000098


	//----- nvinfo : EIATTR_MIN_STACK_SIZE
	.align		4
.L_122:
        /*02a0*/ 	.byte	0x04, 0x12
        /*02a2*/ 	.short	(.L_124 - .L_123)
	.align		4
.L_123:
        /*02a4*/ 	.word	index@(_ZN7cutlass13device_kernelIN5flash19enable_sm80_to_sm89INS1_16FlashAttnFwdSm80INS1_25CollectiveMainloopFwdSm80ILi8ELi1ELb1EN4cute5tupleIJNS5_1CILi128EEENS7_ILi112EEES8_EEELi128ENS_10bfloat16_tEfNS_4arch4Sm80ELb0ELb0ELb1ELb1ELb1ELb0ELb1ELb1EEENS1_21CollectiveEpilogueFwdINS6_IJS8_S8_S9_EEENS6_IJNS7_ILi1EEESH_SH_EEESB_SD_Li256ELb1ELb1ELb1ELb0EEENS1_36VarlenDynamicPersistentTileSchedulerILi128ELi112ELi256ELi256ELb1ELb1ELb0ELb0ELb1ELb1EEEEEEEEEvNT_6ParamsE)
        /*02a8*/ 	.word	0x000000b8


	//----- nvinfo : EIATTR_MIN_STACK_SIZE
	.align		4
.L_124:
        /*02ac*/ 	.byte	0x04, 0x12
        /*02ae*/ 	.short	(.L_126 - .L_125)
	.align		4
.L_125:
        /*02b0*/ 	.word	index@(_ZN7cutlass13device_kernelIN5flash19enable_sm80_to_sm89INS1_16FlashAttnFwdSm80INS1_25CollectiveMainloopFwdSm80ILi8ELi1ELb1EN4cute5tupleIJNS5_1CILi128EEENS7_ILi112EEES8_EEELi128ENS_10bfloat16_tEfNS_4arch4Sm80ELb0ELb0ELb1ELb1ELb1ELb1ELb1ELb1EEENS1_21CollectiveEpilogueFwdINS6_IJS8_S8_S9_EEENS6_IJNS7_ILi1EEESH_SH_EEESB_SD_Li256ELb1ELb1ELb1ELb0EEENS1_36VarlenDynamicPersistentTileSchedulerILi128ELi112ELi256ELi256ELb1ELb1ELb0ELb0ELb1ELb1EEEEEEEEEvNT_6ParamsE)
        /*02b4*/ 	.word	0x00000108


	//----- nvinfo : EIATTR_MIN_STACK_SIZE
	.align		4
.L_126:
        /*02b8*/ 	.byte	0x04, 0x12
        /*02ba*/ 	.short	(.L_128 - .L_127)
	.align		4
.L_127:
        /*02bc*/ 	.word	index@(_ZN7cutlass13device_kernelIN5flash19enable_sm80_to_sm89INS1_16FlashAttnFwdSm80INS1_25CollectiveMainloopFwdSm80ILi4ELi1ELb0EN4cute5tupleIJNS5_1CILi128EEENS7_ILi48EEES8_EEELi128ENS_10bfloat16_tEfNS_4arch4Sm80ELb0ELb1ELb1ELb0ELb1ELb0ELb1ELb1EEENS1_21CollectiveEpilogueFwdINS6_IJS8_S8_S9_EEENS6_IJNS7_ILi1EEESH_SH_EEESB_SD_Li128ELb0ELb1ELb1ELb0EEENS1_19SingleTileSchedulerILb0ELb1ELb1ELi128EEEEEEEEEvNT_6ParamsE)
        /*02c0*/ 	.word	0x00000078


	//----- nvinfo : EIATTR_MIN_STACK_SIZE
	.align		4
.L_128:
        /*02c4*/ 	.byte	0x04, 0x12
        /*02c6*/ 	.short	(.L_130 - .L_129)
	.align		4
.L_129:
        /*02c8*/ 	.word	index@(_ZN7cutlass13device_kernelIN5flash19enable_sm80_to_sm89INS1_16FlashAttnFwdSm80INS1_25CollectiveMainloopFwdSm80ILi8ELi1ELb1EN4cute5tupleIJNS5_1CILi128EEENS7_ILi96EEES8_EEELi128ENS_10bfloat16_tEfNS_4arch4Sm80ELb0ELb1ELb1ELb1ELb1ELb0ELb1ELb1EEENS1_21CollectiveEpilogueFwdINS6_IJS8_S8_S9_EEENS6_IJNS7_ILi1EEESH_SH_EEESB_SD_Li256ELb1ELb1ELb1ELb0EEENS1_36VarlenDynamicPersistentTileSchedulerILi128ELi96ELi256ELi256ELb1ELb1ELb0ELb1ELb0ELb1EEEEEEEEEvNT_6ParamsE)
        /*02cc*/ 	.word	0x00000028


	//----- nvinfo : EIATTR_MIN_STACK_SIZE
	.align		4
.L_130:
        /*02d0*/ 	.byte	0x04, 0x12
        /*02d2*/ 	.short	(.L_132 - .L_131)
	.align		4
.L_131:
        /*02d4*/ 	.word	index@(_ZN7cutlass13device_kernelIN5flash19enable_sm80_to_sm89INS1_16FlashAttnFwdSm80INS1_25CollectiveMainloopFwdSm80ILi8ELi1ELb1EN4cute5tupleIJNS5_1CILi128EEENS7_ILi96EEES8_EEELi128ENS_10bfloat16_tEfNS_4arch4Sm80ELb0ELb1ELb1ELb1ELb1ELb1ELb1ELb1EEENS1_21CollectiveEpilogueFwdINS6_IJS8_S8_S9_EEENS6_IJNS7_ILi1EEESH_SH_EEESB_SD_Li256ELb1ELb1ELb1ELb0EEENS1_36VarlenDynamicPersistentTileSchedulerILi128ELi96ELi256ELi256ELb1ELb1ELb0ELb1ELb0ELb1EEEEEEEEEvNT_6ParamsE)
        /*02d8*/ 	.word	0x00000070


	//----- nvinfo : EIATTR_MIN_STACK_SIZE
	.align		4
.L_132:
        /*02dc*/ 	.byte	0x04, 0x12
        /*02de*/ 	.short	(.L_134 - .L_133)
	.align		4
.L_133:
        /*02e0*/ 	.word	index@(_ZN7cutlass13device_kernelIN5flash19enable_sm80_to_sm89INS1_16FlashAttnFwdSm80INS1_25CollectiveMainloopFwdSm80ILi4ELi1ELb0EN4cute5tupleIJNS5_1CILi128EEENS7_ILi64EEES8_EEELi128ENS_10bfloat16_tEfNS_4arch4Sm80ELb1ELb0ELb1ELb0ELb1ELb0ELb1ELb1EEENS1_21CollectiveEpilogueFwdINS6_IJS8_S8_S9_EEENS6_IJNS7_ILi1EEESH_SH_EEESB_SD_Li128ELb0ELb1ELb1ELb0EEENS1_30DynamicPersistentTileSchedulerILi128ELi128ELb1ELb1ELb0EEEEEEEEEvNT_6ParamsE)
        /*02e4*/ 	.word	0x000000f8


	//----- nvinfo : EIATTR_MIN_STACK_SIZE
	.align		4
.L_134:
        /*02e8*/ 	.byte	0x04, 0x12
        /*02ea*/ 	.short	(.L_136 - .L_135)
	.align		4
.L_135:
        /*02ec*/ 	.word	index@(_ZN7cutlass13device_kernelIN5flash19enable_sm80_to_sm89INS1_16FlashAttnFwdSm80INS1_25CollectiveMainloopFwdSm80ILi8ELi1ELb1EN4cute5tupleIJNS5_1CILi128EEENS7_ILi112EEES8_EEELi128ENS_10bfloat16_tEfNS_4arch4Sm80ELb1ELb0ELb1ELb1ELb1ELb0ELb1ELb1EEENS1_21CollectiveEpilogueFwdINS6_IJS8_S8_S9_EEENS6_IJNS7_ILi1EEESH_SH_EEESB_SD_Li256ELb1ELb1ELb1ELb0EEENS1_36VarlenDynamicPersistentTileSchedulerILi128ELi112ELi256ELi256ELb1ELb1ELb0ELb1ELb1ELb1EEEEEEEEEvNT_6ParamsE)
        /*02f0*/ 	.word	0x00000118


	//----- nvinfo : EIATTR_MIN_STACK_SIZE
	.align		4
.L_136:
        /*02f4*/ 	.byte	0x04, 0x12
        /*02f6*/ 	.short	(.L_138 - .L_137)
	.align		4
.L_137:
        /*02f8*/ 	.word	index@(_ZN7cutlass13device_kernelIN5flash19enable_sm80_to_sm89INS1_16FlashAttnFwdSm80INS1_25CollectiveMainloopFwdSm80ILi8ELi1ELb1EN4cute5tupleIJNS5_1CILi128EEENS7_ILi112EEES8_EEELi128ENS_10bfloat16_tEfNS_4arch4Sm80ELb1ELb0ELb1ELb1ELb1ELb1ELb1ELb1EEENS1_21CollectiveEpilogueFwdINS6_IJS8_S8_S9_EEENS6_IJNS7_ILi1EEESH_SH_EEESB_SD_Li256ELb1ELb1ELb1ELb0EEENS1_36VarlenDynamicPersistentTileSchedulerILi128ELi112ELi256ELi256ELb1ELb1ELb0ELb1ELb1ELb1EEEEEEEEEvNT_6ParamsE)
        /*02fc*/ 	.word	0x00000130
.L_138:


//--------------------- .nv.info._ZN7cutlass13device_kernelIN5flash19enable_sm80_to_sm89INS1_16FlashAttnFwdSm80INS1_25CollectiveMainloopFwdSm80ILi8ELi1ELb1EN4cute5tupleIJNS5_1CILi128EEES8_S8_EEELi128ENS_10bfloat16_tEfNS_4arch4Sm80ELb0ELb0ELb1ELb0ELb1ELb0ELb1ELb1EEENS1_21CollectiveEpilogueFwdIS9_NS6_IJNS7_ILi1EEESF_SF_EEESA_SC_Li256ELb0ELb1ELb1ELb0EEENS1_19SingleTileSchedulerILb0ELb1ELb1ELi128EEEEEEEEEvNT_6ParamsE --------------------------
	.section	.nv.info._ZN7cutlass13device_kernelIN5flash19enable_sm80_to_sm89INS1_16FlashAttnFwdSm80INS1_25CollectiveMainloopFwdSm80ILi8ELi1ELb1EN4cute5tupleIJNS5_1CILi128EEES8_S8_EEELi128ENS_10bfloat16_tEfNS_4arch4Sm80ELb0ELb0ELb1ELb0ELb1ELb0ELb1ELb1EEENS1_21CollectiveEpilogueFwdIS9_NS6_IJNS7_ILi1EEESF_SF_EEESA_SC_Li256ELb0ELb1ELb1ELb0EEENS1_19SingleTileSchedulerILb0ELb1ELb1ELi128EEEEEEEEEvNT_6ParamsE,"",@"SHT_CUDA_INFO"
	.sectionflags	@""
	.align	4


	//----- nvinfo : EIATTR_CUDA_API_VERSION
	.align		4
        /*0000*/ 	.byte	0x04, 0x37
        /*0002*/ 	.short	(.L_140 - .L_139)
.L_139:
        /*0004*/ 	.word	0x00000082


	//----- nvinfo : EIATTR_SW2861232_WAR
	.align		4
.L_140:
        /*0008*/ 	.byte	0x01, 0x35
	.zero		2


	//----- nvinfo : EIATTR_PARAM_CBANK
	.align		4
        /*000c*/ 	.byte	0x04, 0x0a
        /*000e*/ 	.short	(.L_142 - .L_141)
	.align		4
.L_141:
        /*0010*/ 	.word	index@(.nv.constant0._ZN7cutlass13device_kernelIN5flash19enable_sm80_to_sm89INS1_16FlashAttnFwdSm80INS1_25CollectiveMainloopFwdSm80ILi8ELi1ELb1EN4cute5tupleIJNS5_1CILi128EEES8_S8_EEELi128ENS_10bfloat16_tEfNS_4arch4Sm80ELb0ELb0ELb1ELb0ELb1ELb0ELb1ELb1EEENS1_21CollectiveEpilogueFwdIS9_NS6_IJNS7_ILi1EEESF_SF_EEESA_SC_Li256ELb0ELb1ELb1ELb0EEENS1_19SingleTileSchedulerILb0ELb1ELb1ELi128EEEEEEEEEvNT_6ParamsE)
        /*0014*/ 	.short	0x0160
        /*0016*/ 	.short	0x0418


	//----- nvinfo : EIATTR_CBANK_PARAM_SIZE
	.align		4
.L_142:
        /*0018*/ 	.byte	0x03, 0x19
        /*001a*/ 	.short	0x0418


	//----- nvinfo : EIATTR_KPARAM_INFO
	.align		4
        /*001c*/ 	.byte	0x04, 0x17
        /*001e*/ 	.short	(.L_144 - .L_143)
.L_143:
        /*0020*/ 	.word	0x00000000
        /*0024*/ 	.short	0x0000
        /*0026*/ 	.short	0x0000
        /*0028*/ 	.byte	0x00, 0xf0, 0x61, 0x10


	//----- nvinfo : EIATTR_MAXREG_COUNT
	.align		4
.L_144:
        /*002c*/ 	.byte	0x03, 0x1b
        /*002e*/ 	.short	0x00ff


	//----- nvinfo : EIATTR_NUM_BARRIERS
	.align		4
        /*0030*/ 	.byte	0x02, 0x4c
        /*0032*/ 	.byte	0x02
	.zero		1


	//----- nvinfo : EIATTR_ANNOTATIONS
	.align		4
        /*0034*/ 	.byte	0x04, 0x55
        /*0036*/ 	.short	(.L_146 - .L_145)


	//   ....[0]....
.L_145:
        /*0038*/ 	.word	0x00000001
        /*003c*/ 	.byte	0x00, 0x6f, 0x00, 0x00, 0x01, 0x00, 0x00, 0x00, 0x20, 0x6f, 0x00, 0x00, 0x01, 0x00, 0x00, 0x00
        /*004c*/ 	.byte	0xa0, 0x6f, 0x00, 0x00, 0x01, 0x00, 0x00, 0x00, 0xc0, 0x6f, 0x00, 0x00, 0x01, 0x00, 0x00, 0x00
        /*005c*/ 	.byte	0xb0, 0x70, 0x00, 0x00, 0x01, 0x00, 0x00, 0x00, 0xd0, 0x70, 0x00, 0x00, 0x01, 0x00, 0x00, 0x00
        /*006c*/ 	.byte	0x30, 0x71, 0x00, 0x00, 0x01, 0x00, 0x00, 0x00, 0x70, 0x77, 0x00, 0x00, 0x01, 0x00, 0x00, 0x00
        /*007c*/ 	.byte	0xb0, 0x77, 0x00, 0x00, 0x01, 0x00, 0x00, 0x00, 0xf0, 0x77, 0x00, 0x00, 0x01, 0x00, 0x00, 0x00
        /*008c*/ 	.byte	0x20, 0x78, 0x00, 0x00, 0x01, 0x00, 0x00, 0x00, 0x50, 0x78, 0x00, 0x00, 0x01, 0x00, 0x00, 0x00
        /*009c*/ 	.byte	0x80, 0x78, 0x00, 0x00, 0x01, 0x00, 0x00, 0x00, 0xb0, 0x78, 0x00, 0x00


	//----- nvinfo : EIATTR_MERCURY_ISA_VERSION
	.align		4
.L_146:
        /*00a8*/ 	.byte	0x03, 0x5f
        /*00aa*/ 	.short	0x0000


	//----- nvinfo : EIATTR_COOP_GROUP_MASK_REGIDS
	.align		4
        /*00ac*/ 	.byte	0x04, 0x29
        /*00ae*/ 	.short	(.L_148 - .L_147)


	//   ....[0]....
.L_147:
        /*00b0*/ 	.word	0xffffffff


	//   ....[1]....
        /*00b4*/ 	.word	0xffffffff


	//   ....[2]....
        /*00b8*/ 	.word	0xffffffff


	//   ....[3]....
        /*00bc*/ 	.word	0xffffffff


	//   ....[4]....
        /*00c0*/ 	.word	0xffffffff


	//   ....[5]....
        /*00c4*/ 	.word	0xffffffff


	//   ....[6]....
        /*00c8*/ 	.word	0xffffffff


	//   ....[7]....
        /*00cc*/ 	.word	0xffffffff


	//   ....[8]....
        /*00d0*/ 	.word	0xffffffff


	//   ....[9]....
        /*00d4*/ 	.word	0xffffffff


	//   ....[10]....
        /*00d8*/ 	.word	0xffffffff


	//   ....[11]....
        /*00dc*/ 	.word	0xffffffff


	//   ....[12]....
        /*00e0*/ 	.word	0xffffffff


	//   ....[13]....
        /*00e4*/ 	.word	0xffffffff


	//   ....[14]....
        /*00e8*/ 	.word	0xffffffff


	//   ....[15]....
        /*00ec*/ 	.word	0xffffffff


	//   ....[16]....
        /*00f0*/ 	.word	0xffffffff


	//   ....[17]....
        /*00f4*/ 	.word	0xffffffff


	//   ....[18]....
        /*00f8*/ 	.word	0xffffffff


	//   ....[19]....
        /*00fc*/ 	.word	0xffffffff


	//   ....[20]....
        /*0100*/ 	.word	0xffffffff


	//   ....[21]....
        /*0104*/ 	.word	0xffffffff


	//   ....[22]....
        /*0108*/ 	.word	0xffffffff


	//   ....[23]....
        /*010c*/ 	.word	0xffffffff


	//   ....[24]....
        /*0110*/ 	.word	0xffffffff


	//   ....[25]....
        /*0114*/ 	.word	0xffffffff


	//   ....[26]....
        /*0118*/ 	.word	0xffffffff


	//   ....[27]....
        /*011c*/ 	.word	0xffffffff


	//   ....[28]....
        /*0120*/ 	.word	0xffffffff


	//   ....[29]....
        /*0124*/ 	.word	0xffffffff


	//   ....[30]....
        /*0128*/ 	.word	0xffffffff


	//   ....[31]....
        /*012c*/ 	.word	0xffffffff


	//   ....[32]....
        /*0130*/ 	.word	0xffffffff


	//   ....[33]....
        /*0134*/ 	.word	0xffffffff


	//   ....[34]....
        /*0138*/ 	.word	0xffffffff


	//   ....[35]....
        /*013c*/ 	.word	0xffffffff


	//   ....[36]....
        /*0140*/ 	.word	0xffffffff


	//   ....[37]....
        /*0144*/ 	.word	0xffffffff


	//   ....[38]....
        /*0148*/ 	.word	0xffffffff


	//   ....[39]....
        /*014c*/ 	.word	0xffffffff


	//   ....[40]....
        /*0150*/ 	.word	0xffffffff


	//   ....[41]....
        /*0154*/ 	.word	0xffffffff


	//   ....[42]....
        /*0158*/ 	.word	0xffffffff


	//   ....[43]....
        /*015c*/ 	.word	0xffffffff


	//   ....[44]....
        /*0160*/ 	.word	0xffffffff


	//   ....[45]....
        /*0164*/ 	.word	0xffffffff


	//   ....[46]....
        /*0168*/ 	.word	0xffffffff


	//   ....[47]....
        /*016c*/ 	.word	0xffffffff


	//   ....[48]....
        /*0170*/ 	.word	0xffffffff


	//   ....[49]....
        /*0174*/ 	.word	0xffffffff


	//   ....[50]....
        /*0178*/ 	.word	0xffffffff


	//   ....[51]....
        /*017c*/ 	.word	0xffffffff


	//   ....[52]....
        /*0180*/ 	.word	0xffffffff


	//   ....[53]....
        /*0184*/ 	.word	0xffffffff


	//   ....[54]....
        /*0188*/ 	.word	0xffffffff


	//   ....[55]....
        /*018c*/ 	.word	0xffffffff


	//   ....[56]....
        /*0190*/ 	.word	0xffffffff


	//   ....[57]....
        /*0194*/ 	.word	0xffffffff


	//   ....[58]....
        /*0198*/ 	.word	0xffffffff


	//   ....[59]....
        /*019c*/ 	.word	0xffffffff


	//   ....[60]....
        /*01a0*/ 	.word	0xffffffff


	//   ....[61]....
        /*01a4*/ 	.word	0xffffffff


	//   ....[62]....
        /*01a8*/ 	.word	0xffffffff


	//   ....[63]....
        /*01ac*/ 	.word	0xffffffff


	//   ....[64]....
        /*01b0*/ 	.word	0xffffffff


	//   ....[65]....
        /*01b4*/ 	.word	0xffffffff


	//   ....[66]....
        /*01b8*/ 	.word	0xffffffff


	//   ....[67]....
        /*01bc*/ 	.word	0xffffffff


	//   ....[68]....
        /*01c0*/ 	.word	0xffffffff


	//----- nvinfo : EIATTR_COOP_GROUP_INSTR_OFFSETS
	.align		4
.L_148:
        /*01c4*/ 	.byte	0x04, 0x28
        /*01c6*/ 	.short	(.L_150 - .L_149)


	//   ....[0]....
.L_149:
        /*01c8*/ 	.word	0x00000060


	//   ....[1]....
        /*01cc*/ 	.word	0x00000fb0


	//   ....[2]....
        /*01d0*/ 	.word	0x00000fe0


	//   ....[3]....
        /*01d4*/ 	.word	0x00001010


	//   ....[4]....
        /*01d8*/ 	.word	0x00001040


	//   ....[5]....
        /*01dc*/ 	.word	0x00001070


	//   ....[6]....
        /*01e0*/ 	.word	0x00001120


	//   ....[7]....
        /*01e4*/ 	.word	0x00001150


	//   ....[8]....
        /*01e8*/ 	.word	0x000011c0


	//   ....[9]....
        /*01ec*/ 	.word	0x00001360


	//   ....[10]....
        /*01f0*/ 	.word	0x000013a0


	//   ....[11]....
        /*01f4*/ 	.word	0x000013d0


	//   ....[12]....
        /*01f8*/ 	.word	0x00001400


	//   ....[13]....
        /*01fc*/ 	.word	0x00001410


	//   ....[14]....
        /*0200*/ 	.word	0x00001420


	//   ....[15]....
        /*0204*/ 	.word	0x00001430


	//   ....[16]....
        /*0208*/ 	.word	0x00001440


	//   ....[17]....
        /*020c*/ 	.word	0x00001b10


	//   ....[18]....
        /*0210*/ 	.word	0x00001b20


	//   ....[19]....
        /*0214*/ 	.word	0x00001b40


	//   ....[20]....
        /*0218*/ 	.word	0x00001b50


	//   ....[21]....
        /*021c*/ 	.word	0x00001b70


	//   ....[22]....
        /*0220*/ 	.word	0x00001b80


	//   ....[23]....
        /*0224*/ 	.word	0x00001ba0


	//   ....[24]....
        /*0228*/ 	.word	0x00001bc0


	//   ....[25]....
        /*022c*/ 	.word	0x00003360


	//   ....[26]....
        /*0230*/ 	.word	0x00003380


	//   ....[27]....
        /*0234*/ 	.word	0x00003390


	//   ....[28]....
        /*0238*/ 	.word	0x000033a0


	//   ....[29]....
        /*023c*/ 	.word	0x000033b0


	//   ....[30]....
        /*0240*/ 	.word	0x000033c0


	//   ....[31]....
        /*0244*/ 	.word	0x000033d0


	//   ....[32]....
        /*0248*/ 	.word	0x000033f0


	//   ....[33]....
        /*024c*/ 	.word	0x00004090


	//   ....[34]....
        /*0250*/ 	.word	0x00004100


	//   ....[35]....
        /*0254*/ 	.word	0x00004120


	//   ....[36]....
        /*0258*/ 	.word	0x00004140


	//   ....[37]....
        /*025c*/ 	.word	0x00005d60


	//   ....[38]....
        /*0260*/ 	.word	0x00005d70


	//   ....[39]....
        /*0264*/ 	.word	0x00005d80


	//   ....[40]....
        /*0268*/ 	.word	0x00005d90


	//   ....[41]....
        /*026c*/ 	.word	0x00005da0


	//   ....[42]....
        /*0270*/ 	.word	0x00005db0


	//   ....[43]....
        /*0274*/ 	.word	0x00005dc0


	//   ....[44]....
        /*0278*/ 	.word	0x00005df0


	//   ....[45]....
        /*027c*/ 	.word	0x000061f0


	//   ....[46]....
        /*0280*/ 	.word	0x00006210


	//   ....[47]....
        /*0284*/ 	.word	0x00006230


	//   ....[48]....
        /*0288*/ 	.word	0x00006250


	//   ....[49]....
        /*028c*/ 	.word	0x000063a0


	//   ....[50]....
        /*0290*/ 	.word	0x000063c0


	//   ....[51]....
        /*0294*/ 	.word	0x00006400


	//   ....[52]....
        /*0298*/ 	.word	0x00006430


	//   ....[53]....
        /*029c*/ 	.word	0x00007d00


	//   ....[54]....
        /*02a0*/ 	.word	0x00007d10


	//   ....[55]....
        /*02a4*/ 	.word	0x00007d30


	//   ....[56]....
        /*02a8*/ 	.word	0x00007d50


	//   ....[57]....
        /*02ac*/ 	.word	0x00009ca0


	//   ....[58]....
        /*02b0*/ 	.word	0x00009cd0


	//   ....[59]....
        /*02b4*/ 	.word	0x00009d10


	//   ....[60]....
        /*02b8*/ 	.word	0x00009d20


	//   ....[61]....
        /*02bc*/ 	.word	0x0000a830


	//   ....[62]....
        /*02c0*/ 	.word	0x0000a870


	//   ....[63]....
        /*02c4*/ 	.word	0x0000a8a0


	//   ....[64]....
        /*02c8*/ 	.word	0x0000a8c0


	//   ....[65]....
        /*02cc*/ 	.word	0x0000a930


	//   ....[66]....
        /*02d0*/ 	.word	0x0000a950


	//   ....[67]....
        /*02d4*/ 	.word	0x0000af90


	//   ....[68]....
        /*02d8*/ 	.word	0x0000afa0


	//----- nvinfo : EIATTR_EXIT_INSTR_OFFSETS
	.align		4
.L_150:
        /*02dc*/ 	.byte	0x04, 0x1c
        /*02de*/ 	.short	(.L_152 - .L_151)


	//   ....[0]....
.L_151:
        /*02e0*/ 	.word	0x000001c0


	//   ....[1]....
        /*02e4*/ 	.word	0x0000afb0


	//   ....[2]....
        /*02e8*/ 	.word	0x0000b550


	//   ....[3]....
        /*02ec*/ 	.word	0x0000b5a0


	//   ....[4]....
        /*02f0*/ 	.word	0x0000b5d0


	//   ....[5]....
        /*02f4*/ 	.word	0x0000b630


	//   ....[6]....
        /*02f8*/ 	.word	0x0000b8c0


	//----- nvinfo : EIATTR_CTAIDZ_USED
	.align		4
.L_152:
        /*02fc*/ 	.byte	0x01, 0x04
	.zero		2


	//----- nvinfo : EIATTR_MAX_THREADS
	.align		4
        /*0300*/ 	.byte	0x04, 0x05
        /*0302*/ 	.short	(.L_154 - .L_153)
.L_153:
        /*0304*/ 	.word	0x00000100
        /*0308*/ 	.word	0x00000001
        /*030c*/ 	.word	0x00000001


	//----- nvinfo : EIATTR_CRS_STACK_SIZE
	.align		4
.L_154:
        /*0310*/ 	.byte	0x04, 0x1e
        /*0312*/ 	.short	(.L_156 - .L_155)
.L_155:
        /*0314*/ 	.word	0x00000000
.L_156:


//--------------------- .nv.info._ZN7cutlass13device_kernelIN5flash19enable_sm80_to_sm89INS1_16FlashAttnFwdSm80INS1_25CollectiveMainloopFwdSm80ILi8ELi1ELb1EN4cute5tupleIJNS5_1CILi128EEENS7_ILi96EEES8_EEELi128ENS_10bfloat16_tEfNS_4arch4Sm80ELb0ELb1ELb1ELb0ELb1ELb0ELb1ELb1EEENS1_21CollectiveEpilogueFwdINS6_IJS8_S8_S9_EEENS6_IJNS7_ILi1EEESH_SH_EEESB_SD_Li256ELb0ELb1ELb1ELb0EEENS1_19SingleTileSchedulerILb0ELb1ELb1ELi128EEEEEEEEEvNT_6ParamsE --------------------------
	.section	.nv.info._ZN7cutlass13device_kernelIN5flash19enable_sm80_to_sm89INS1_16FlashAttnFwdSm80INS1_25CollectiveMainloopFwdSm80ILi8ELi1ELb1EN4cute5tupleIJNS5_1CILi128EEENS7_ILi96EEES8_EEELi128ENS_10bfloat16_tEfNS_4arch4Sm80ELb0ELb1ELb1ELb0ELb1ELb0ELb1ELb1EEENS1_21CollectiveEpilogueFwdINS6_IJS8_S8_S9_EEENS6_IJNS7_ILi1EEESH_SH_EEESB_SD_Li256ELb0ELb1ELb1ELb0EEENS1_19SingleTileSchedulerILb0ELb1ELb1ELi128EEEEEEEEEvNT_6ParamsE,"",@"SHT_CUDA_INFO"
	.sectionflags	@""
	.align	4


	//----- nvinfo : EIATTR_CUDA_API_VERSION
	.align		4
        /*0000*/ 	.byte	0x04, 0x37
        /*0002*/ 	.short	(.L_158 - .L_157)
.L_157:
        /*0004*/ 	.word	0x00000082


	//----- nvinfo : EIATTR_SW2861232_WAR
	.align		4
.L_158:
        /*0008*/ 	.byte	0x01, 0x35
	.zero		2


	//----- nvinfo : EIATTR_PARAM_CBANK
	.align		4
        /*000c*/ 	.byte	0x04, 0x0a
        /*000e*/ 	.short	(.L_160 - .L_159)
	.align		4
.L_159:
        /*0010*/ 	.word	index@(.nv.constant0._ZN7cutlass13device_kernelIN5flash19enable_sm80_to_sm89INS1_16FlashAttnFwdSm80INS1_25CollectiveMainloopFwdSm80ILi8ELi1ELb1EN4cute5tupleIJNS5_1CILi128EEENS7_ILi96EEES8_EEELi128ENS_10bfloat16_tEfNS_4arch4Sm80ELb0ELb1ELb1ELb0ELb1ELb0ELb1ELb1EEENS1_21CollectiveEpilogueFwdINS6_IJS8_S8_S9_EEENS6_IJNS7_ILi1EEESH_SH_EEESB_SD_Li256ELb0ELb1ELb1ELb0EEENS1_19SingleTileSchedulerILb0ELb1ELb1ELi128EEEEEEEEEvNT_6ParamsE)
        /*0014*/ 	.short	0x0160
        /*0016*/ 	.short	0x0418


	//----- nvinfo : EIATTR_CBANK_PARAM_SIZE
	.align		4
.L_160:
        /*0018*/ 	.byte	0x03, 0x19
        /*001a*/ 	.short	0x0418


	//----- nvinfo : EIATTR_KPARAM_INFO
	.align		4
        /*001c*/ 	.byte	0x04, 0x17
        /*001e*/ 	.short	(.L_162 - .L_161)
.L_161:
        /*0020*/ 	.word	0x00000000
        /*0024*/ 	.short	0x0000
        /*0026*/ 	.short	0x0000
        /*0028*/ 	.byte	0x00, 0xf0, 0x61, 0x10


	//----- nvinfo : EIATTR_MAXREG_COUNT
	.align		4
.L_162:
        /*002c*/ 	.byte	0x03, 0x1b
        /*002e*/ 	.short	0x00ff


	//----- nvinfo : EIATTR_NUM_BARRIERS
	.align		4
        /*0030*/ 	.byte	0x02, 0x4c
        /*0032*/ 	.byte	0x02
	.zero		1


	//----- nvinfo : EIATTR_MERCURY_ISA_VERSION
	.align		4
        /*0034*/ 	.byte	0x03, 0x5f
        /*0036*/ 	.short	0x0000


	//----- nvinfo : EIATTR_COOP_GROUP_MASK_REGIDS
	.align		4
        /*0038*/ 	.byte	0x04, 0x29
        /*003a*/ 	.short	(.L_164 - .L_163)


	//   ....[0]....
.L_163:
        /*003c*/ 	.word	0xffffffff


	//   ....[1]....
        /*0040*/ 	.word	0xffffffff


	//   ....[2]....
        /*0044*/ 	.word	0xffffffff


	//   ....[3]....
        /*0048*/ 	.word	0xffffffff


	//   ....[4]....
        /*004c*/ 	.word	0xffffffff


	//   ....[5]....
        /*0050*/ 	.word	0xffffffff


	//   ....[6]....
        /*0054*/ 	.word	0xffffffff


	//   ....[7]....
        /*0058*/ 	.word	0xffffffff


	//   ....[8]....
        /*005c*/ 	.word	0xffffffff


	//   ....[9]....
        /*0060*/ 	.word	0xffffffff


	//   ....[10]....
        /*0064*/ 	.word	0xffffffff


	//   ....[11]....
        /*0068*/ 	.word	0xffffffff


	//   ....[12]....
        /*006c*/ 	.word	0xffffffff


	//   ....[13]....
        /*0070*/ 	.word	0xffffffff


	//   ....[14]....
        /*0074*/ 	.word	0xffffffff


	//   ....[15]....
        /*0078*/ 	.word	0xffffffff


	//   ....[16]....
        /*007c*/ 	.word	0xffffffff


	//   ....[17]....
        /*0080*/ 	.word	0xffffffff


	//   ....[18]....
        /*0084*/ 	.word	0xffffffff


	//   ....[19]....
        /*0088*/ 	.word	0xffffffff


	//   ....[20]....
        /*008c*/ 	.word	0xffffffff


	//   ....[21]....
        /*0090*/ 	.word	0xffffffff


	//   ....[22]....
        /*0094*/ 	.word	0xffffffff


	//   ....[23]....
        /*0098*/ 	.word	0xffffffff


	//   ....[24]....
        /*009c*/ 	.word	0xffffffff


	//   ....[25]....
        /*00a0*/ 	.word	0xffffffff


	//   ....[26]....
        /*00a4*/ 	.word	0xffffffff


	//   ....[27]....
        /*00a8*/ 	.word	0xffffffff


	//   ....[28]....
        /*00ac*/ 	.word	0xffffffff


	//   ....[29]....
        /*00b0*/ 	.word	0xffffffff


	//   ....[30]....
        /*00b4*/ 	.word	0xffffffff


	//   ....[31]....
        /*00b8*/ 	.word	0xffffffff


	//   ....[32]....
        /*00bc*/ 	.word	0xffffffff


	//   ....[33]....
        /*00c0*/ 	.word	0xffffffff


	//   ....[34]....
        /*00c4*/ 	.word	0xffffffff


	//   ....[35]....
        /*00c8*/ 	.word	0xffffffff


	//   ....[36]....
        /*00cc*/ 	.word	0xffffffff


	//   ....[37]....
        /*00d0*/ 	.word	0xffffffff


	//   ....[38]....
        /*00d4*/ 	.word	0xffffffff


	//   ....[39]....
        /*00d8*/ 	.word	0xffffffff


	//   ....[40]....
        /*00dc*/ 	.word	0xffffffff


	//   ....[41]....
        /*00e0*/ 	.word	0xffffffff


	//   ....[42]....
        /*00e4*/ 	.word	0xffffffff


	//   ....[43]....
        /*00e8*/ 	.word	0xffffffff


	//   ....[44]....
        /*00ec*/ 	.word	0xffffffff


	//   ....[45]....
        /*00f0*/ 	.word	0xffffffff


	//   ....[46]....
        /*00f4*/ 	.word	0xffffffff


	//   ....[47]....
        /*00f8*/ 	.word	0xffffffff


	//   ....[48]....
        /*00fc*/ 	.word	0xffffffff


	//   ....[49]....
        /*0100*/ 	.word	0xffffffff


	//   ....[50]....
        /*0104*/ 	.word	0xffffffff


	//   ....[51]....
        /*0108*/ 	.word	0xffffffff


	//   ....[52]....
        /*010c*/ 	.word	0xffffffff


	//   ....[53]....
        /*0110*/ 	.word	0xffffffff


	//   ....[54]....
        /*0114*/ 	.word	0xffffffff


	//   ....[55]....
        /*0118*/ 	.word	0xffffffff


	//   ....[56]....
        /*011c*/ 	.word	0xffffffff


	//   ....[57]....
        /*0120*/ 	.word	0xffffffff


	//   ....[58]....
        /*0124*/ 	.word	0xffffffff


	//   ....[59]....
        /*0128*/ 	.word	0xffffffff


	//   ....[60]....
        /*012c*/ 	.word	0xffffffff


	//   ....[61]....
        /*0130*/ 	.word	0xffffffff


	//   ....[62]....
        /*0134*/ 	.word	0xffffffff


	//   ....[63]....
        /*0138*/ 	.word	0xffffffff


	//   ....[64]....
        /*013c*/ 	.word	0xffffffff


	//   ....[65]....
        /*0140*/ 	.word	0xffffffff


	//   ....[66]....
        /*0144*/ 	.word	0xffffffff


	//   ....[67]....
        /*0148*/ 	.word	0xffffffff


	//   ....[68]....
        /*014c*/ 	.word	0xffffffff


	//   ....[69]....
        /*0150*/ 	.word	0xffffffff


	//   ....[70]....
        /*0154*/ 	.word	0xffffffff


	//   ....[71]....
        /*0158*/ 	.word	0xffffffff


	//   ....[72]....
        /*015c*/ 	.word	0xffffffff


	//   ....[73]....
        /*0160*/ 	.word	0xffffffff


	//   ....[74]....
        /*0164*/ 	.word	0xffffffff


	//   ....[75]....
        /*0168*/ 	.word	0xffffffff


	//   ....[76]....
        /*016c*/ 	.word	0xffffffff


	//   ....[77]....
        /*0170*/ 	.word	0xffffffff


	//   ....[78]....
        /*0174*/ 	.word	0xffffffff


	//   ....[79]....
        /*0178*/ 	.word	0xffffffff


	//   ....[80]....
        /*017c*/ 	.word	0xffffffff


	//   ....[81]....
        /*0180*/ 	.word	0xffffffff


	//   ....[82]....
        /*0184*/ 	.word	0xffffffff


	//   ....[83]....
        /*0188*/ 	.word	0xffffffff


	//   ....[84]....
        /*018c*/ 	.word	0xffffffff


	//   ....[85]....
        /*0190*/ 	.word	0xffffffff


	//   ....[86]....
        /*0194*/ 	.word	0xffffffff


	//   ....[87]....
        /*0198*/ 	.word	0xffffffff


	//   ....[88]....
        /*019c*/ 	.word	0xffffffff


	//   ....[89]....
        /*01a0*/ 	.word	0xffffffff


	//   ....[90]....
        /*01a4*/ 	.word	0xffffffff


	//   ....[91]....
        /*01a8*/ 	.word	0xffffffff


	//   ....[92]....
        /*01ac*/ 	.word	0xffffffff


	//   ....[93]....
        /*01b0*/ 	.word	0xffffffff


	//   ....[94]....
        /*01b4*/ 	.word	0xffffffff


	//   ....[95]....
        /*01b8*/ 	.word	0xffffffff


	//   ....[96]....
        /*01bc*/ 	.word	0xffffffff


	//----- nvinfo : EIATTR_COOP_GROUP_INSTR_OFFSETS
	.align		4
.L_164:
        /*01c0*/ 	.byte	0x04, 0x28
        /*01c2*/ 	.short	(.L_166 - .L_165)


	//   ....[0]....
.L_165:
        /*01c4*/ 	.word	0x00000050


	//   ....[1]....
        /*01c8*/ 	.word	0x00001410


	//   ....[2]....
        /*01cc*/ 	.word	0x00001450


	//   ....[3]....
        /*01d0*/ 	.word	0x00001490


	//   ....[4]....
        /*01d4*/ 	.word	0x000014e0


	//   ....[5]....
        /*01d8*/ 	.word	0x00001530


	//   ....[6]....
        /*01dc*/ 	.word	0x00001570


	//   ....[7]....
        /*01e0*/ 	.word	0x000015b0


	//   ....[8]....
        /*01e4*/ 	.word	0x000015f0


	//   ....[9]....
        /*01e8*/ 	.word	0x00001860


	//   ....[10]....
        /*01ec*/ 	.word	0x00001890


	//   ....[11]....
        /*01f0*/ 	.word	0x000018c0


	//   ....[12]....
        /*01f4*/ 	.word	0x000018e0


	//   ....[13]....
        /*01f8*/ 	.word	0x00001900


	//   ....[14]....
        /*01fc*/ 	.word	0x00001920


	//   ....[15]....
        /*0200*/ 	.word	0x00001ec0


	//   ....[16]....
        /*0204*/ 	.word	0x00001ee0


	//   ....[17]....
        /*0208*/ 	.word	0x00001ef0


	//   ....[18]....
        /*020c*/ 	.word	0x00001f10


	//   ....[19]....
        /*0210*/ 	.word	0x00001f20


	//   ....[20]....
        /*0214*/ 	.word	0x00001f50


	//   ....[21]....
        /*0218*/ 	.word	0x00002be0


	//   ....[22]....
        /*021c*/ 	.word	0x00002c10


	//   ....[23]....
        /*0220*/ 	.word	0x00002c20


	//   ....[24]....
        /*0224*/ 	.word	0x00002c30


	//   ....[25]....
        /*0228*/ 	.word	0x00002c40


	//   ....[26]....
        /*022c*/ 	.word	0x00002c50


	//   ....[27]....
        /*0230*/ 	.word	0x00003150


	//   ....[28]....
        /*0234*/ 	.word	0x000034a0


	//   ....[29]....
        /*0238*/ 	.word	0x00004a00


	//   ....[30]....
        /*023c*/ 	.word	0x00004a80


	//   ....[31]....
        /*0240*/ 	.word	0x00004a90


	//   ....[32]....
        /*0244*/ 	.word	0x00004ac0


	//   ....[33]....
        /*0248*/ 	.word	0x000062a0


	//   ....[34]....
        /*024c*/ 	.word	0x000062b0


	//   ....[35]....
        /*0250*/ 	.word	0x000062c0


	//   ....[36]....
        /*0254*/ 	.word	0x000062d0


	//   ....[37]....
        /*0258*/ 	.word	0x000062e0


	//   ....[38]....
        /*025c*/ 	.word	0x000062f0


	//   ....[39]....
        /*0260*/ 	.word	0x00007480


	//   ....[40]....
        /*0264*/ 	.word	0x000074a0


	//   ....[41]....
        /*0268*/ 	.word	0x000074c0


	//   ....[42]....
        /*026c*/ 	.word	0x000074d0


	//   ....[43]....
        /*0270*/ 	.word	0x000074e0


	//   ....[44]....
        /*0274*/ 	.word	0x000074f0


	//   ....[45]....
        /*0278*/ 	.word	0x000076c0


	//   ....[46]....
        /*027c*/ 	.word	0x000078f0


	//   ....[47]....
        /*0280*/ 	.word	0x000088f0


	//   ....[48]....
        /*0284*/ 	.word	0x00008b20


	//   ....[49]....
        /*0288*/ 	.word	0x00008cd0


	//   ....[50]....
        /*028c*/ 	.word	0x00008dc0


	//   ....[51]....
        /*0290*/ 	.word	0x0000aa10


	//   ....[52]....
        /*0294*/ 	.word	0x0000aa30


	//   ....[53]....
        /*0298*/ 	.word	0x0000aa50


	//   ....[54]....
        /*029c*/ 	.word	0x0000aa60


	//   ....[55]....
        /*02a0*/ 	.word	0x0000aa70


	//   ....[56]....
        /*02a4*/ 	.word	0x0000aa80


	//   ....[57]....
        /*02a8*/ 	.word	0x0000bc10


	//   ....[58]....
        /*02ac*/ 	.word	0x0000bc30


	//   ....[59]....
        /*02b0*/ 	.word	0x0000bc50


	//   ....[60]....
        /*02b4*/ 	.word	0x0000bc60


	//   ....[61]....
        /*02b8*/ 	.word	0x0000bc70


	//   ....[62]....
        /*02bc*/ 	.word	0x0000bc80


	//   ....[63]....
        /*02c0*/ 	.word	0x0000c120


	//   ....[64]....
        /*02c4*/ 	.word	0x0000c130


	//   ....[65]....
        /*02c8*/ 	.word	0x0000c160


	//   ....[66]....
        /*02cc*/ 	.word	0x0000c170


	//   ....[67]....
        /*02d0*/ 	.word	0x0000dc40


	//   ....[68]....
        /*02d4*/ 	.word	0x0000dc60


	//   ....[69]....
        /*02d8*/ 	.word	0x0000dc80


	//   ....[70]....
        /*02dc*/ 	.word	0x0000dca0


	//   ....[71]....
        /*02e0*/ 	.word	0x0000dce0


	//   ....[72]....
        /*02e4*/ 	.word	0x0000de10


	//   ....[73]....
        /*02e8*/ 	.word	0x0000ede0


	//   ....[74]....
        /*02ec*/ 	.word	0x0000edf0


	//   ....[75]....
        /*02f0*/ 	.word	0x0000ee00


	//   ....[76]....
        /*02f4*/ 	.word	0x0000ee10


	//   ....[77]....
        /*02f8*/ 	.word	0x0000ee20


	//   ....[78]....
        /*02fc*/ 	.word	0x0000ee30


	//   ....[79]....
        /*0300*/ 	.word	0x0000f000


	//   ....[80]....
        /*0304*/ 	.word	0x0000f220


	//   ....[81]....
        /*0308*/ 	.word	0x000103d0


	//   ....[82]....
        /*030c*/ 	.word	0x00010490


	//   ....[83]....
        /*0310*/ 	.word	0x000105f0


	//   ....[84]....
        /*0314*/ 	.word	0x00010700


	//   ....[85]....
        /*0318*/ 	.word	0x00011eb0


	//   ....[86]....
        /*031c*/ 	.word	0x00011ee0


	//   ....[87]....
        /*0320*/ 	.word	0x00011f20


	//   ....[88]....
        /*0324*/ 	.word	0x00011f30


	//   ....[89]....
        /*0328*/ 	.word	0x00012a40


	//   ....[90]....
        /*032c*/ 	.word	0x00012a80


	//   ....[91]....
        /*0330*/ 	.word	0x00012aa0


	//   ....[92]....
        /*0334*/ 	.word	0x00012ad0


	//   ....[93]....
        /*0338*/ 	.word	0x00012b40


	//   ....[94]....
        /*033c*/ 	.word	0x00012bb0


	//   ....[95]....
        /*0340*/ 	.word	0x000131c0


	//   ....[96]....
        /*0344*/ 	.word	0x000131d0


	//----- nvinfo : EIATTR_EXIT_INSTR_OFFSETS
	.align		4
.L_166:
        /*0348*/ 	.byte	0x04, 0x1c
        /*034a*/ 	.short	(.L_168 - .L_167)


	//   ....[0]....
.L_167:
        /*034c*/ 	.word	0x000001b0


	//   ....[1]....
        /*0350*/ 	.word	0x000131e0


	//   ....[2]....
        /*0354*/ 	.word	0x00013780


	//   ....[3]....
        /*0358*/ 	.word	0x000137d0


	//   ....[4]....
        /*035c*/ 	.word	0x00013800


	//   ....[5]....
        /*0360*/ 	.word	0x00013860


	//   ....[6]....
        /*0364*/ 	.word	0x00013af0


	//----- nvinfo : EIATTR_CTAIDZ_USED
	.align		4
.L_168:
        /*0368*/ 	.byte	0x01, 0x04
	.zero		2


	//----- nvinfo : EIATTR_MAX_THREADS
	.align		4
        /*036c*/ 	.byte	0x04, 0x05
        /*036e*/ 	.short	(.L_170 - .L_169)
.L_169:
        /*0370*/ 	.word	0x00000100
        /*0374*/ 	.word	0x00000001
        /*0378*/ 	.word	0x00000001


	//----- nvinfo : EIATTR_CRS_STACK_SIZE
	.align		4
.L_170:
        /*037c*/ 	.byte	0x04, 0x1e
        /*037e*/ 	.short	(.L_172 - .L_171)
.L_171:
        /*0380*/ 	.word	0x00000000
.L_172:


//--------------------- .nv.info._ZN7cutlass13device_kernelIN5flash19enable_sm80_to_sm89INS1_16FlashAttnFwdSm80INS1_25CollectiveMainloopFwdSm80ILi8ELi1ELb1EN4cute5tupleIJNS5_1CILi128EEES8_S8_EEELi128ENS_10bfloat16_tEfNS_4arch4Sm80ELb1ELb0ELb1ELb0ELb1ELb0ELb1ELb1EEENS1_21CollectiveEpilogueFwdIS9_NS6_IJNS7_ILi1EEESF_SF_EEESA_SC_Li256ELb0ELb1ELb1ELb0EEENS1_30DynamicPersistentTileSchedulerILi256ELi256ELb1ELb1ELb0EEEEEEEEEvNT_6ParamsE --------------------------
	.section	.nv.info._ZN7cutlass13device_kernelIN5flash19enable_sm80_to_sm89INS1_16FlashAttnFwdSm80INS1_25CollectiveMainloopFwdSm80ILi8ELi1ELb1EN4cute5tupleIJNS5_1CILi128EEES8_S8_EEELi128ENS_10bfloat16_tEfNS_4arch4Sm80ELb1ELb0ELb1ELb0ELb1ELb0ELb1ELb1EEENS1_21CollectiveEpilogueFwdIS9_NS6_IJNS7_ILi1EEESF_SF_EEESA_SC_Li256ELb0ELb1ELb1ELb0EEENS1_30DynamicPersistentTileSchedulerILi256ELi256ELb1ELb1ELb0EEEEEEEEEvNT_6ParamsE,"",@"SHT_CUDA_INFO"
	.sectionflags	@""
	.align	4


	//----- nvinfo : EIATTR_CUDA_API_VERSION
	.align		4
        /*0000*/ 	.byte	0x04, 0x37
        /*0002*/ 	.short	(.L_174 - .L_173)
.L_173:
        /*0004*/ 	.word	0x00000082


	//----- nvinfo : EIATTR_SW2861232_WAR
	.align		4
.L_174:
        /*0008*/ 	.byte	0x01, 0x35
	.zero		2


	//----- nvinfo : EIATTR_PARAM_CBANK
	.align		4
        /*000c*/ 	.byte	0x04, 0x0a
        /*000e*/ 	.short	(.L_176 - .L_175)
	.align		4
.L_175:
        /*0010*/ 	.word	index@(.nv.constant0._ZN7cutlass13device_kernelIN5flash19enable_sm80_to_sm89INS1_16FlashAttnFwdSm80INS1_25CollectiveMainloopFwdSm80ILi8ELi1ELb1EN4cute5tupleIJNS5_1CILi128EEES8_S8_EEELi128ENS_10bfloat16_tEfNS_4arch4Sm80ELb1ELb0ELb1ELb0ELb1ELb0ELb1ELb1EEENS1_21CollectiveEpilogueFwdIS9_NS6_IJNS7_ILi1EEESF_SF_EEESA_SC_Li256ELb0ELb1ELb1ELb0EEENS1_30DynamicPersistentTileSchedulerILi256ELi256ELb1ELb1ELb0EEEEEEEEEvNT_6ParamsE)
        /*0014*/ 	.short	0x0160
        /*0016*/ 	.short	0x0428


	//----- nvinfo : EIATTR_CBANK_PARAM_SIZE
	.align		4
.L_176:
        /*0018*/ 	.byte	0x03, 0x19
        /*001a*/ 	.short	0x0428


	//----- nvinfo : EIATTR_KPARAM_INFO
	.align		4
        /*001c*/ 	.byte	0x04, 0x17
        /*001e*/ 	.short	(.L_178 - .L_177)
.L_177:
        /*0020*/ 	.word	0x00000000
        /*0024*/ 	.short	0x0000
        /*0026*/ 	.short	0x0000
        /*0028*/ 	.byte	0x00, 0xf0, 0xa1, 0x10


	//----- nvinfo : EIATTR_MAXREG_COUNT
	.align		4
.L_178:
        /*002c*/ 	.byte	0x03, 0x1b
        /*002e*/ 	.short	0x00ff


	//----- nvinfo : EIATTR_NUM_BARRIERS
	.align		4
        /*0030*/ 	.byte	0x02, 0x4c
        /*0032*/ 	.byte	0x06
	.zero		1


	//----- nvinfo : EIATTR_ANNOTATIONS
	.align		4
        /*0034*/ 	.byte	0x04, 0x55
        /*0036*/ 	.short	(.L_180 - .L_179)


	//   ....[0]....
.L_179:
        /*0038*/ 	.word	0x00000001
        /*003c*/ 	.byte	0x70, 0x00, 0x00, 0x00, 0x01, 0x00, 0x00, 0x00, 0x40, 0x05, 0x00, 0x00, 0x01, 0x00, 0x00, 0x00
        /* <DEDUP_REMOVED lines=64> */
        /*044c*/ 	.byte	0xa0, 0x40, 0x01, 0x00, 0x01, 0x00, 0x00, 0x00, 0xf0, 0x40, 0x01, 0x00


	//----- nvinfo : EIATTR_MERCURY_ISA_VERSION
	.align		4
.L_180:
        /*0458*/ 	.byte	0x03, 0x5f
        /*045a*/ 	.short	0x0000


	//----- nvinfo : EIATTR_INT_WARP_WIDE_INSTR_OFFSETS
	.align		4
        /*045c*/ 	.byte	0x04, 0x31
        /*045e*/ 	.short	(.L_182 - .L_181)


	//   ....[0]....
.L_181:
        /*0460*/ 	.word	0x0000feb0


	//   ....[1]....
        /*0464*/ 	.word	0x0000ff30


	//----- nvinfo : EIATTR_COOP_GROUP_MASK_REGIDS
	.align		4
.L_182:
        /*0468*/ 	.byte	0x04, 0x29
        /*046a*/ 	.short	(.L_184 - .L_183)


	//   ....[0]....
.L_183:
        /*046c*/ 	.word	0xffffffff


	//   ....[1]....
        /*0470*/ 	.word	0xffffffff


	//   ....[2]....
        /*0474*/ 	.word	0xffffffff


	//   ....[3]....
        /*0478*/ 	.word	0xffffffff


	//   ....[4]....
        /*047c*/ 	.word	0xffffffff


	//   ....[5]....
        /*0480*/ 	.word	0xffffffff


	//   ....[6]....
        /*0484*/ 	.word	0xffffffff


	//   ....[7]....
        /*0488*/ 	.word	0xffffffff


	//   ....[8]....
        /*048c*/ 	.word	0xffffffff


	//   ....[9]....
        /*0490*/ 	.word	0xffffffff


	//   ....[10]....
        /*0494*/ 	.word	0xffffffff


	//   ....[11]....
        /*0498*/ 	.word	0xffffffff


	//   ....[12]....
        /*049c*/ 	.word	0xffffffff


	//   ....[13]....
        /*04a0*/ 	.word	0xffffffff


	//   ....[14]....
        /*04a4*/ 	.word	0xffffffff


	//   ....[15]....
        /*04a8*/ 	.word	0xffffffff


	//   ....[16]....
        /*04ac*/ 	.word	0xffffffff


	//   ....[17]....
        /*04b0*/ 	.word	0xffffffff


	//   ....[18]....
        /*04b4*/ 	.word	0xffffffff


	//   ....[19]....
        /*04b8*/ 	.word	0xffffffff


	//   ....[20]....
        /*04bc*/ 	.word	0xffffffff


	//   ....[21]....
        /*04c0*/ 	.word	0xffffffff


	//   ....[22]....
        /*04c4*/ 	.word	0xffffffff


	//   ....[23]....
        /*04c8*/ 	.word	0xffffffff


	//   ....[24]....
        /*04cc*/ 	.word	0xffffffff


	//   ....[25]....
        /*04d0*/ 	.word	0xffffffff


	//   ....[26]....
        /*04d4*/ 	.word	0xffffffff


	//   ....[27]....
        /*04d8*/ 	.word	0xffffffff


	//   ....[28]....
        /*04dc*/ 	.word	0xffffffff


	//   ....[29]....
        /*04e0*/ 	.word	0xffffffff


	//   ....[30]....
        /*04e4*/ 	.word	0xffffffff


	//   ....[31]....
        /*04e8*/ 	.word	0xffffffff


	//   ....[32]....
        /*04ec*/ 	.word	0xffffffff


	//   ....[33]....
        /*04f0*/ 	.word	0xffffffff


	//   ....[34]....
        /*04f4*/ 	.word	0xffffffff


	//   ....[35]....
        /*04f8*/ 	.word	0xffffffff


	//   ....[36]....
        /*04fc*/ 	.word	0xffffffff


	//   ....[37]....
        /*0500*/ 	.word	0xffffffff


	//   ....[38]....
        /*0504*/ 	.word	0xffffffff


	//   ....[39]....
        /*0508*/ 	.word	0xffffffff


	//   ....[40]....
        /*050c*/ 	.word	0xffffffff


	//   ....[41]....
        /*0510*/ 	.word	0xffffffff


	//   ....[42]....
        /*0514*/ 	.word	0xffffffff


	//   ....[43]....
        /*0518*/ 	.word	0xffffffff


	//   ....[44]....
        /*051c*/ 	.word	0xffffffff


	//   ....[45]....
        /*0520*/ 	.word	0xffffffff


	//   ....[46]....
        /*0524*/ 	.word	0xffffffff


	//   ....[47]....
        /*0528*/ 	.word	0xffffffff


	//   ....[48]....
        /*052c*/ 	.word	0xffffffff


	//   ....[49]....
        /*0530*/ 	.word	0xffffffff


	//   ....[50]....
        /*0534*/ 	.word	0xffffffff


	//   ....[51]....
        /*0538*/ 	.word	0xffffffff


	//   ....[52]....
        /*053c*/ 	.word	0xffffffff


	//   ....[53]....
        /*0540*/ 	.word	0xffffffff


	//   ....[54]....
        /*0544*/ 	.word	0xffffffff


	//   ....[55]....
        /*0548*/ 	.word	0xffffffff


	//   ....[56]....
        /*054c*/ 	.word	0xffffffff


	//   ....[57]....
        /*0550*/ 	.word	0xffffffff


	//   ....[58]....
        /*0554*/ 	.word	0xffffffff


	//   ....[59]....
        /*0558*/ 	.word	0xffffffff


	//   ....[60]....
        /*055c*/ 	.word	0xffffffff


	//   ....[61]....
        /*0560*/ 	.word	0xffffffff


	//   ....[62]....
        /*0564*/ 	.word	0xffffffff


	//   ....[63]....
        /*0568*/ 	.word	0xffffffff


	//   ....[64]....
        /*056c*/ 	.word	0xffffffff


	//   ....[65]....
        /*0570*/ 	.word	0xffffffff


	//   ....[66]....
        /*0574*/ 	.word	0xffffffff


	//   ....[67]....
        /*0578*/ 	.word	0xffffffff


	//   ....[68]....
        /*057c*/ 	.word	0xffffffff


	//   ....[69]....
        /*0580*/ 	.word	0xffffffff


	//   ....[70]....
        /*0584*/ 	.word	0xffffffff


	//   ....[71]....
        /*0588*/ 	.word	0xffffffff


	//   ....[72]....
        /*058c*/ 	.word	0xffffffff


	//   ....[73]....
        /*0590*/ 	.word	0xffffffff


	//   ....[74]....
        /*0594*/ 	.word	0xffffffff


	//   ....[75]....
        /*0598*/ 	.word	0xffffffff


	//   ....[76]....
        /*059c*/ 	.word	0xffffffff


	//   ....[77]....
        /*05a0*/ 	.word	0xffffffff


	//   ....[78]....
        /*05a4*/ 	.word	0xffffffff


	//   ....[79]....
        /*05a8*/ 	.word	0xffffffff


	//   ....[80]....
        /*05ac*/ 	.word	0xffffffff


	//   ....[81]....
        /*05b0*/ 	.word	0xffffffff


	//   ....[82]....
        /*05b4*/ 	.word	0xffffffff


	//   ....[83]....
        /*05b8*/ 	.word	0xffffffff


	//   ....[84]....
        /*05bc*/ 	.word	0xffffffff


	//   ....[85]....
        /*05c0*/ 	.word	0xffffffff


	//   ....[86]....
        /*05c4*/ 	.word	0xffffffff


	//   ....[87]....
        /*05c8*/ 	.word	0xffffffff


	//   ....[88]....
        /*05cc*/ 	.word	0xffffffff


	//   ....[89]....
        /*05d0*/ 	.word	0xffffffff


	//   ....[90]....
        /*05d4*/ 	.word	0xffffffff


	//   ....[91]....
        /*05d8*/ 	.word	0xffffffff


	//   ....[92]....
        /*05dc*/ 	.word	0xffffffff


	//   ....[93]....
        /*05e0*/ 	.word	0xffffffff


	//   ....[94]....
        /*05e4*/ 	.word	0xffffffff


	//   ....[95]....
        /*05e8*/ 	.word	0xffffffff


	//   ....[96]....
        /*05ec*/ 	.word	0xffffffff


	//   ....[97]....
        /*05f0*/ 	.word	0xffffffff


	//   ....[98]....
        /*05f4*/ 	.word	0xffffffff


	//   ....[99]....
        /*05f8*/ 	.word	0xffffffff


	//   ....[100]....
        /*05fc*/ 	.word	0xffffffff


	//   ....[101]....
        /*0600*/ 	.word	0xffffffff


	//   ....[102]....
        /*0604*/ 	.word	0xffffffff


	//   ....[103]....
        /*0608*/ 	.word	0xffffffff


	//   ....[104]....
        /*060c*/ 	.word	0xffffffff


	//   ....[105]....
        /*0610*/ 	.word	0xffffffff


	//   ....[106]....
        /*0614*/ 	.word	0xffffffff


	//   ....[107]....
        /*0618*/ 	.word	0xffffffff


	//   ....[108]....
        /*061c*/ 	.word	0xffffffff


	//   ....[109]....
        /*0620*/ 	.word	0xffffffff


	//   ....[110]....
        /*0624*/ 	.word	0xffffffff


	//   ....[111]....
        /*0628*/ 	.word	0xffffffff


	//   ....[112]....
        /*062c*/ 	.word	0xffffffff


	//   ....[113]....
        /*0630*/ 	.word	0xffffffff


	//   ....[114]....
        /*0634*/ 	.word	0xffffffff


	//   ....[115]....
        /*0638*/ 	.word	0xffffffff


	//   ....[116]....
        /*063c*/ 	.word	0xffffffff


	//   ....[117]....
        /*0640*/ 	.word	0xffffffff


	//   ....[118]....
        /*0644*/ 	.word	0xffffffff


	//   ....[119]....
        /*0648*/ 	.word	0xffffffff


	//   ....[120]....
        /*064c*/ 	.word	0xffffffff


	//   ....[121]....
        /*0650*/ 	.word	0xffffffff


	//   ....[122]....
        /*0654*/ 	.word	0xffffffff


	//   ....[123]....
        /*0658*/ 	.word	0xffffffff


	//   ....[124]....
        /*065c*/ 	.word	0xffffffff


	//   ....[125]....
        /*0660*/ 	.word	0xffffffff


	//   ....[126]....
        /*0664*/ 	.word	0xffffffff


	//   ....[127]....
        /*0668*/ 	.word	0xffffffff


	//   ....[128]....
        /*066c*/ 	.word	0xffffffff


	//   ....[129]....
        /*0670*/ 	.word	0xffffffff


	//   ....[130]....
        /*0674*/ 	.word	0xffffffff


	//   ....[131]....
        /*0678*/ 	.word	0xffffffff


	//   ....[132]....
        /*067c*/ 	.word	0xffffffff


	//   ....[133]....
        /*0680*/ 	.word	0xffffffff


	//   ....[134]....
        /*0684*/ 	.word	0xffffffff


	//   ....[135]....
        /*0688*/ 	.word	0xffffffff


	//   ....[136]....
        /*068c*/ 	.word	0xffffffff


	//   ....[137]....
        /*0690*/ 	.word	0xffffffff


	//   ....[138]....
        /*0694*/ 	.word	0xffffffff


	//   ....[139]....
        /*0698*/ 	.word	0xffffffff


	//   ....[140]....
        /*069c*/ 	.word	0xffffffff


	//   ....[141]....
        /*06a0*/ 	.word	0xffffffff


	//   ....[142]....
        /*06a4*/ 	.word	0xffffffff


	//   ....[143]....
        /*06a8*/ 	.word	0xffffffff


	//   ....[144]....
        /*06ac*/ 	.word	0xffffffff


	//   ....[145]....
        /*06b0*/ 	.word	0xffffffff


	//   ....[146]....
        /*06b4*/ 	.word	0xffffffff


	//   ....[147]....
        /*06b8*/ 	.word	0xffffffff


	//   ....[148]....
        /*06bc*/ 	.word	0xffffffff


	//----- nvinfo : EIATTR_COOP_GROUP_INSTR_OFFSETS
	.align		4
.L_184:
        /*06c0*/ 	.byte	0x04, 0x28
        /*06c2*/ 	.short	(.L_186 - .L_185)


	//   ....[0]....
.L_185:
        /*06c4*/ 	.word	0x00000050


	//   ....[1]....
        /*06c8*/ 	.word	0x000018d0


	//   ....[2]....
        /*06cc*/ 	.word	0x000018f0


	//   ....[3]....
        /*06d0*/ 	.word	0x00001920


	//   ....[4]....
        /*06d4*/ 	.word	0x00001930


	//   ....[5]....
        /*06d8*/ 	.word	0x00001950


	//   ....[6]....
        /*06dc*/ 	.word	0x00001970


	//   ....[7]....
        /*06e0*/ 	.word	0x00001990


	//   ....[8]....
        /*06e4*/ 	.word	0x000019c0


	//   ....[9]....
        /*06e8*/ 	.word	0x00001c10


	//   ....[10]....
        /*06ec*/ 	.word	0x00001c30


	//   ....[11]....
        /*06f0*/ 	.word	0x00001c40


	//   ....[12]....
        /*06f4*/ 	.word	0x00001c70


	//   ....[13]....
        /*06f8*/ 	.word	0x00001c80


	//   ....[14]....
        /*06fc*/ 	.word	0x00001cc0


	//   ....[15]....
        /*0700*/ 	.word	0x00001d00


	//   ....[16]....
        /*0704*/ 	.word	0x00001d30


	//   ....[17]....
        /*0708*/ 	.word	0x00002420


	//   ....[18]....
        /*070c*/ 	.word	0x00002440


	//   ....[19]....
        /*0710*/ 	.word	0x00002450


	//   ....[20]....
        /*0714*/ 	.word	0x00002470


	//   ....[21]....
        /*0718*/ 	.word	0x00002480


	//   ....[22]....
        /*071c*/ 	.word	0x000024a0


	//   ....[23]....
        /*0720*/ 	.word	0x000024b0


	//   ....[24]....
        /*0724*/ 	.word	0x000024d0


	//   ....[25]....
        /*0728*/ 	.word	0x00003b80


	//   ....[26]....
        /*072c*/ 	.word	0x00003ba0


	//   ....[27]....
        /*0730*/ 	.word	0x00003bd0


	//   ....[28]....
        /*0734*/ 	.word	0x00003be0


	//   ....[29]....
        /*0738*/ 	.word	0x00003bf0


	//   ....[30]....
        /*073c*/ 	.word	0x00003c00


	//   ....[31]....
        /*0740*/ 	.word	0x00003c10


	//   ....[32]....
        /*0744*/ 	.word	0x00003c30


	//   ....[33]....
        /*0748*/ 	.word	0x00003f60


	//   ....[34]....
        /*074c*/ 	.word	0x000043a0


	//   ....[35]....
        /*0750*/ 	.word	0x00004ba0


	//   ....[36]....
        /*0754*/ 	.word	0x00004bc0


	//   ....[37]....
        /*0758*/ 	.word	0x00004be0


	//   ....[38]....
        /*075c*/ 	.word	0x00004c00


	//   ....[39]....
        /*0760*/ 	.word	0x00006b10


	//   ....[40]....
        /*0764*/ 	.word	0x00006b30


	//   ....[41]....
        /*0768*/ 	.word	0x00006ba0


	//   ....[42]....
        /*076c*/ 	.word	0x00006be0


	//   ....[43]....
        /*0770*/ 	.word	0x00006bf0


	//   ....[44]....
        /*0774*/ 	.word	0x00006c00


	//   ....[45]....
        /*0778*/ 	.word	0x00006c70


	//   ....[46]....
        /*077c*/ 	.word	0x00006c80


	//   ....[47]....
        /*0780*/ 	.word	0x00008480


	//   ....[48]....
        /*0784*/ 	.word	0x000084a0


	//   ....[49]....
        /*0788*/ 	.word	0x00008510


	//   ....[50]....
        /*078c*/ 	.word	0x00008550


	//   ....[51]....
        /*0790*/ 	.word	0x00008560


	//   ....[52]....
        /*0794*/ 	.word	0x00008570


	//   ....[53]....
        /*0798*/ 	.word	0x000085e0


	//   ....[54]....
        /*079c*/ 	.word	0x000085f0


	//   ....[55]....
        /*07a0*/ 	.word	0x00008850


	//   ....[56]....
        /*07a4*/ 	.word	0x00008c80


	//   ....[57]....
        /*07a8*/ 	.word	0x000092a0


	//   ....[58]....
        /*07ac*/ 	.word	0x000092c0


	//   ....[59]....
        /*07b0*/ 	.word	0x000094e0


	//   ....[60]....
        /*07b4*/ 	.word	0x00009500


	//   ....[61]....
        /*07b8*/ 	.word	0x0000b830


	//   ....[62]....
        /*07bc*/ 	.word	0x0000b850


	//   ....[63]....
        /*07c0*/ 	.word	0x0000b8b0


	//   ....[64]....
        /*07c4*/ 	.word	0x0000b8f0


	//   ....[65]....
        /*07c8*/ 	.word	0x0000b910


	//   ....[66]....
        /*07cc*/ 	.word	0x0000b930


	//   ....[67]....
        /*07d0*/ 	.word	0x0000b950


	//   ....[68]....
        /*07d4*/ 	.word	0x0000b960


	//   ....[69]....
        /*07d8*/ 	.word	0x0000d130


	//   ....[70]....
        /*07dc*/ 	.word	0x0000d150


	//   ....[71]....
        /*07e0*/ 	.word	0x0000d180


	//   ....[72]....
        /*07e4*/ 	.word	0x0000d200


	//   ....[73]....
        /*07e8*/ 	.word	0x0000d270


	//   ....[74]....
        /*07ec*/ 	.word	0x0000d290


	//   ....[75]....
        /*07f0*/ 	.word	0x0000d2b0


	//   ....[76]....
        /*07f4*/ 	.word	0x0000d2c0


	//   ....[77]....
        /*07f8*/ 	.word	0x0000d810


	//   ....[78]....
        /*07fc*/ 	.word	0x0000d830


	//   ....[79]....
        /*0800*/ 	.word	0x0000d850


	//   ....[80]....
        /*0804*/ 	.word	0x0000d870


	//   ....[81]....
        /*0808*/ 	.word	0x0000f870


	//   ....[82]....
        /*080c*/ 	.word	0x0000f8b0


	//   ....[83]....
        /*0810*/ 	.word	0x0000f8d0


	//   ....[84]....
        /*0814*/ 	.word	0x0000f8f0


	//   ....[85]....
        /*0818*/ 	.word	0x00010080


	//   ....[86]....
        /*081c*/ 	.word	0x000106c0


	//   ....[87]....
        /*0820*/ 	.word	0x000106e0


	//   ....[88]....
        /*0824*/ 	.word	0x00010700


	//   ....[89]....
        /*0828*/ 	.word	0x00010710


	//   ....[90]....
        /*082c*/ 	.word	0x00010810


	//   ....[91]....
        /*0830*/ 	.word	0x00010830


	//   ....[92]....
        /*0834*/ 	.word	0x00010c50


	//   ....[93]....
        /*0838*/ 	.word	0x00010c60


	//   ....[94]....
        /*083c*/ 	.word	0x000113f0


	//   ....[95]....
        /*0840*/ 	.word	0x000114e0


	//   ....[96]....
        /*0844*/ 	.word	0x00011550


	//   ....[97]....
        /*0848*/ 	.word	0x00011670


	//   ....[98]....
        /*084c*/ 	.word	0x000116d0


	//   ....[99]....
        /*0850*/ 	.word	0x00011810


	//   ....[100]....
        /*0854*/ 	.word	0x00011870


	//   ....[101]....
        /*0858*/ 	.word	0x000119b0


	//   ....[102]....
        /*085c*/ 	.word	0x00011a10


	//   ....[103]....
        /*0860*/ 	.word	0x00011a80


	//   ....[104]....
        /*0864*/ 	.word	0x00011ae0


	//   ....[105]....
        /*0868*/ 	.word	0x00012320


	//   ....[106]....
        /*086c*/ 	.word	0x00012370


	//   ....[107]....
        /*0870*/ 	.word	0x000123c0


	//   ....[108]....
        /*0874*/ 	.word	0x00012410


	//   ....[109]....
        /*0878*/ 	.word	0x00012480


	//   ....[110]....
        /*087c*/ 	.word	0x000124f0


	//   ....[111]....
        /*0880*/ 	.word	0x00012610


	//   ....[112]....
        /*0884*/ 	.word	0x00012670


	//   ....[113]....
        /*0888*/ 	.word	0x000127b0


	//   ....[114]....
        /*088c*/ 	.word	0x00012810


	//   ....[115]....
        /*0890*/ 	.word	0x00012950


	//   ....[116]....
        /*0894*/ 	.word	0x000129b0


	//   ....[117]....
        /*0898*/ 	.word	0x00012a20


	//   ....[118]....
        /*089c*/ 	.word	0x00012a90


	//   ....[119]....
        /*08a0*/ 	.word	0x00012bb0


	//   ....[120]....
        /*08a4*/ 	.word	0x00012c10


	//   ....[121]....
        /*08a8*/ 	.word	0x00012d50


	//   ....[122]....
        /*08ac*/ 	.word	0x00012db0


	//   ....[123]....
        /*08b0*/ 	.word	0x00012ef0


	//   ....[124]....
        /*08b4*/ 	.word	0x00012f50


	//   ....[125]....
        /*08b8*/ 	.word	0x00012fc0


	//   ....[126]....
        /*08bc*/ 	.word	0x00013030


	//   ....[127]....
        /*08c0*/ 	.word	0x00013870


	//   ....[128]....
        /*08c4*/ 	.word	0x000138b0


	//   ....[129]....
        /*08c8*/ 	.word	0x00013900


	//   ....[130]....
        /*08cc*/ 	.word	0x00013940


	//   ....[131]....
        /*08d0*/ 	.word	0x00013990


	//   ....[132]....
        /*08d4*/ 	.word	0x00013a00


	//   ....[133]....
        /*08d8*/ 	.word	0x00013a70


	//   ....[134]....
        /*08dc*/ 	.word	0x00013b80


	//   ....[135]....
        /*08e0*/ 	.word	0x00013be0


	//   ....[136]....
        /*08e4*/ 	.word	0x00013cf0


	//   ....[137]....
        /*08e8*/ 	.word	0x00013d50


	//   ....[138]....
        /*08ec*/ 	.word	0x00013e60


	//   ....[139]....
        /*08f0*/ 	.word	0x00013ec0


	//   ....[140]....
        /*08f4*/ 	.word	0x00013f10


	//   ....[141]....
        /*08f8*/ 	.word	0x00013f50


	//   ....[142]....
        /*08fc*/ 	.word	0x00013fa0


	//   ....[143]....
        /*0900*/ 	.word	0x00013fe0


	//   ....[144]....
        /*0904*/ 	.word	0x00014030


	//   ....[145]....
        /*0908*/ 	.word	0x00014090


	//   ....[146]....
        /*090c*/ 	.word	0x000140e0


	//   ....[147]....
        /*0910*/ 	.word	0x00014130


	//   ....[148]....
        /*0914*/ 	.word	0x000141a0


	//----- nvinfo : EIATTR_EXIT_INSTR_OFFSETS
	.align		4
.L_186:
        /*0918*/ 	.byte	0x04, 0x1c
        /*091a*/ 	.short	(.L_188 - .L_187)


	//   ....[0]....
.L_187:
        /*091c*/ 	.word	0x000000a0


	//   ....[1]....
        /*0920*/ 	.word	0x00011490


	//----- nvinfo : EIATTR_MAX_THREADS
	.align		4
.L_188:
        /*0924*/ 	.byte	0x04, 0x05
        /*0926*/ 	.short	(.L_190 - .L_189)
.L_189:
        /*0928*/ 	.word	0x00000100
        /*092c*/ 	.word	0x00000001
        /*0930*/ 	.word	0x00000001


	//----- nvinfo : EIATTR_CRS_STACK_SIZE
	.align		4
.L_190:
        /*0934*/ 	.byte	0x04, 0x1e
        /*0936*/ 	.short	(.L_192 - .L_191)
.L_191:
        /*0938*/ 	.word	0x00000000
.L_192:


//--------------------- .nv.info._ZN7cutlass13device_kernelIN5flash19enable_sm80_to_sm89INS1_16FlashAttnFwdSm80INS1_25CollectiveMainloopFwdSm80ILi4ELi1ELb0EN4cute5tupleIJNS5_1CILi128EEENS7_ILi64EEES8_EEELi128ENS_10bfloat16_tEfNS_4arch4Sm80ELb0ELb0ELb1ELb0ELb1ELb0ELb1ELb1EEENS1_21CollectiveEpilogueFwdINS6_IJS8_S8_S9_EEENS6_IJNS7_ILi1EEESH_SH_EEESB_SD_Li128ELb0ELb1ELb1ELb0EEENS1_19SingleTileSchedulerILb0ELb1ELb1ELi128EEEEEEEEEvNT_6ParamsE --------------------------
	.section	.nv.info._ZN7cutlass13device_kernelIN5flash19enable_sm80_to_sm89INS1_16FlashAttnFwdSm80INS1_25CollectiveMainloopFwdSm80ILi4ELi1ELb0EN4cute5tupleIJNS5_1CILi128EEENS7_ILi64EEES8_EEELi128ENS_10bfloat16_tEfNS_4arch4Sm80ELb0ELb0ELb1ELb0ELb1ELb0ELb1ELb1EEENS1_21CollectiveEpilogueFwdINS6_IJS8_S8_S9_EEENS6_IJNS7_ILi1EEESH_SH_EEESB_SD_Li128ELb0ELb1ELb1ELb0EEENS1_19SingleTileSchedulerILb0ELb1ELb1ELi128EEEEEEEEEvNT_6ParamsE,"",@"SHT_CUDA_INFO"
	.sectionflags	@""
	.align	4


	//----- nvinfo : EIATTR_CUDA_API_VERSION
	.align		4
        /*0000*/ 	.byte	0x04, 0x37
        /*0002*/ 	.short	(.L_194 - .L_193)
.L_193:
        /*0004*/ 	.word	0x00000082


	//----- nvinfo : EIATTR_SW2861232_WAR
	.align		4
.L_194:
        /*0008*/ 	.byte	0x01, 0x35
	.zero		2


	//----- nvinfo : EIATTR_PARAM_CBANK
	.align		4
        /*000c*/ 	.byte	0x04, 0x0a
        /*000e*/ 	.short	(.L_196 - .L_195)
	.align		4
.L_195:
        /*0010*/ 	.word	index@(.nv.constant0._ZN7cutlass13device_kernelIN5flash19enable_sm80_to_sm89INS1_16FlashAttnFwdSm80INS1_25CollectiveMainloopFwdSm80ILi4ELi1ELb0EN4cute5tupleIJNS5_1CILi128EEENS7_ILi64EEES8_EEELi128ENS_10bfloat16_tEfNS_4arch4Sm80ELb0ELb0ELb1ELb0ELb1ELb0ELb1ELb1EEENS1_21CollectiveEpilogueFwdINS6_IJS8_S8_S9_EEENS6_IJNS7_ILi1EEESH_SH_EEESB_SD_Li128ELb0ELb1ELb1ELb0EEENS1_19SingleTileSchedulerILb0ELb1ELb1ELi128EEEEEEEEEvNT_6ParamsE)
        /*0014*/ 	.short	0x0160
        /*0016*/ 	.short	0x0418


	//----- nvinfo : EIATTR_CBANK_PARAM_SIZE
	.align		4
.L_196:
        /*0018*/ 	.byte	0x03, 0x19
        /*001a*/ 	.short	0x0418


	//----- nvinfo : EIATTR_KPARAM_INFO
	.align		4
        /*001c*/ 	.byte	0x04, 0x17
        /*001e*/ 	.short	(.L_198 - .L_197)
.L_197:
        /*0020*/ 	.word	0x00000000
        /*0024*/ 	.short	0x0000
        /*0026*/ 	.short	0x0000
        /*0028*/ 	.byte	0x00, 0xf0, 0x61, 0x10


	//----- nvinfo : EIATTR_MAXREG_COUNT
	.align		4
.L_198:
        /*002c*/ 	.byte	0x03, 0x1b
        /*002e*/ 	.short	0x00ff


	//----- nvinfo : EIATTR_NUM_BARRIERS
	.align		4
        /*0030*/ 	.byte	0x02, 0x4c
        /*0032*/ 	.byte	0x02
	.zero		1


	//----- nvinfo : EIATTR_ANNOTATIONS
	.align		4
        /*0034*/ 	.byte	0x04, 0x55
        /*0036*/ 	.short	(.L_200 - .L_199)


	//   ....[0]....
.L_199:
        /* <DEDUP_REMOVED lines=59> */


	//----- nvinfo : EIATTR_MERCURY_ISA_VERSION
	.align		4
.L_200:
        /*03d8*/ 	.byte	0x03, 0x5f
        /*03da*/ 	.short	0x0000


	//----- nvinfo : EIATTR_COOP_GROUP_MASK_REGIDS
	.align		4
        /*03dc*/ 	.byte	0x04, 0x29
        /*03de*/ 	.short	(.L_202 - .L_201)


	//   ....[0]....
.L_201:
        /*03e0*/ 	.word	0xffffffff


	//   ....[1]....
        /*03e4*/ 	.word	0xffffffff


	//   ....[2]....
        /*03e8*/ 	.word	0xffffffff


	//   ....[3]....
        /*03ec*/ 	.word	0xffffffff


	//   ....[4]....
        /*03f0*/ 	.word	0xffffffff


	//   ....[5]....
        /*03f4*/ 	.word	0xffffffff


	//   ....[6]....
        /*03f8*/ 	.word	0xffffffff


	//   ....[7]....
        /*03fc*/ 	.word	0xffffffff


	//   ....[8]....
        /*0400*/ 	.word	0xffffffff


	//   ....[9]....
        /*0404*/ 	.word	0xffffffff


	//   ....[10]....
        /*0408*/ 	.word	0xffffffff


	//   ....[11]....
        /*040c*/ 	.word	0xffffffff


	//   ....[12]....
        /*0410*/ 	.word	0xffffffff


	//   ....[13]....
        /*0414*/ 	.word	0xffffffff


	//   ....[14]....
        /*0418*/ 	.word	0xffffffff


	//   ....[15]....
        /*041c*/ 	.word	0xffffffff


	//   ....[16]....
        /*0420*/ 	.word	0xffffffff


	//   ....[17]....
        /*0424*/ 	.word	0xffffffff


	//   ....[18]....
        /*0428*/ 	.word	0xffffffff


	//   ....[19]....
        /*042c*/ 	.word	0xffffffff


	//   ....[20]....
        /*0430*/ 	.word	0xffffffff


	//   ....[21]....
        /*0434*/ 	.word	0xffffffff


	//   ....[22]....
        /*0438*/ 	.word	0xffffffff


	//   ....[23]....
        /*043c*/ 	.word	0xffffffff


	//   ....[24]....
        /*0440*/ 	.word	0xffffffff


	//   ....[25]....
        /*0444*/ 	.word	0xffffffff


	//   ....[26]....
        /*0448*/ 	.word	0xffffffff


	//   ....[27]....
        /*044c*/ 	.word	0xffffffff


	//   ....[28]....
        /*0450*/ 	.word	0xffffffff


	//   ....[29]....
        /*0454*/ 	.word	0xffffffff


	//   ....[30]....
        /*0458*/ 	.word	0xffffffff


	//   ....[31]....
        /*045c*/ 	.word	0xffffffff


	//   ....[32]....
        /*0460*/ 	.word	0xffffffff


	//   ....[33]....
        /*0464*/ 	.word	0xffffffff


	//   ....[34]....
        /*0468*/ 	.word	0xffffffff


	//   ....[35]....
        /*046c*/ 	.word	0xffffffff


	//   ....[36]....
        /*0470*/ 	.word	0xffffffff


	//   ....[37]....
        /*0474*/ 	.word	0xffffffff


	//   ....[38]....
        /*0478*/ 	.word	0xffffffff


	//   ....[39]....
        /*047c*/ 	.word	0xffffffff


	//   ....[40]....
        /*0480*/ 	.word	0xffffffff


	//   ....[41]....
        /*0484*/ 	.word	0xffffffff


	//   ....[42]....
        /*0488*/ 	.word	0xffffffff


	//   ....[43]....
        /*048c*/ 	.word	0xffffffff


	//   ....[44]....
        /*0490*/ 	.word	0xffffffff


	//   ....[45]....
        /*0494*/ 	.word	0xffffffff


	//   ....[46]....
        /*0498*/ 	.word	0xffffffff


	//   ....[47]....
        /*049c*/ 	.word	0xffffffff


	//   ....[48]....
        /*04a0*/ 	.word	0xffffffff


	//   ....[49]....
        /*04a4*/ 	.word	0xffffffff


	//   ....[50]....
        /*04a8*/ 	.word	0xffffffff


	//   ....[51]....
        /*04ac*/ 	.word	0xffffffff


	//   ....[52]....
        /*04b0*/ 	.word	0xffffffff


	//   ....[53]....
        /*04b4*/ 	.word	0xffffffff


	//   ....[54]....
        /*04b8*/ 	.word	0xffffffff


	//   ....[55]....
        /*04bc*/ 	.word	0xffffffff


	//   ....[56]....
        /*04c0*/ 	.word	0xffffffff


	//   ....[57]....
        /*04c4*/ 	.word	0xffffffff


	//   ....[58]....
        /*04c8*/ 	.word	0xffffffff


	//   ....[59]....
        /*04cc*/ 	.word	0xffffffff


	//   ....[60]....
        /*04d0*/ 	.word	0xffffffff


	//   ....[61]....
        /*04d4*/ 	.word	0xffffffff


	//   ....[62]....
        /*04d8*/ 	.word	0xffffffff


	//   ....[63]....
        /*04dc*/ 	.word	0xffffffff


	//   ....[64]....
        /*04e0*/ 	.word	0xffffffff


	//   ....[65]....
        /*04e4*/ 	.word	0xffffffff


	//   ....[66]....
        /*04e8*/ 	.word	0xffffffff


	//   ....[67]....
        /*04ec*/ 	.word	0xffffffff


	//   ....[68]....
        /*04f0*/ 	.word	0xffffffff


	//   ....[69]....
        /*04f4*/ 	.word	0xffffffff


	//   ....[70]....
        /*04f8*/ 	.word	0xffffffff


	//   ....[71]....
        /*04fc*/ 	.word	0xffffffff


	//   ....[72]....
        /*0500*/ 	.word	0xffffffff


	//   ....[73]....
        /*0504*/ 	.word	0xffffffff


	//   ....[74]....
        /*0508*/ 	.word	0xffffffff


	//   ....[75]....
        /*050c*/ 	.word	0xffffffff


	//   ....[76]....
        /*0510*/ 	.word	0xffffffff


	//   ....[77]....
        /*0514*/ 	.word	0xffffffff


	//   ....[78]....
        /*0518*/ 	.word	0xffffffff


	//   ....[79]....
        /*051c*/ 	.word	0xffffffff


	//   ....[80]....
        /*0520*/ 	.word	0xffffffff


	//   ....[81]....
        /*0524*/ 	.word	0xffffffff


	//   ....[82]....
        /*0528*/ 	.word	0xffffffff


	//   ....[83]....
        /*052c*/ 	.word	0xffffffff


	//   ....[84]....
        /*0530*/ 	.word	0xffffffff


	//   ....[85]....
        /*0534*/ 	.word	0xffffffff


	//   ....[86]....
        /*0538*/ 	.word	0xffffffff


	//   ....[87]....
        /*053c*/ 	.word	0xffffffff


	//   ....[88]....
        /*0540*/ 	.word	0xffffffff


	//   ....[89]....
        /*0544*/ 	.word	0xffffffff


	//   ....[90]....
        /*0548*/ 	.word	0xffffffff


	//   ....[91]....
        /*054c*/ 	.word	0xffffffff


	//   ....[92]....
        /*0550*/ 	.word	0xffffffff


	//   ....[93]....
        /*0554*/ 	.word	0xffffffff


	//   ....[94]....
        /*0558*/ 	.word	0xffffffff


	//   ....[95]....
        /*055c*/ 	.word	0xffffffff


	//   ....[96]....
        /*0560*/ 	.word	0xffffffff


	//----- nvinfo : EIATTR_COOP_GROUP_INSTR_OFFSETS
	.align		4
.L_202:
        /*0564*/ 	.byte	0x04, 0x28
        /*0566*/ 	.short	(.L_204 - .L_203)


	//   ....[0]....
.L_203:
        /*0568*/ 	.word	0x00000060


	//   ....[1]....
        /*056c*/ 	.word	0x00000e60


	//   ....[2]....
        /*0570*/ 	.word	0x00000e90


	//   ....[3]....
        /*0574*/ 	.word	0x00001060


	//   ....[4]....
        /*0578*/ 	.word	0x00001090


	//   ....[5]....
        /*057c*/ 	.word	0x00001160


	//   ....[6]....
        /*0580*/ 	.word	0x00001190


	//   ....[7]....
        /*0584*/ 	.word	0x00001260


	//   ....[8]....
        /*0588*/ 	.word	0x00001290


	//   ....[9]....
        /*058c*/ 	.word	0x00001360


	//   ....[10]....
        /*0590*/ 	.word	0x00001390


	//   ....[11]....
        /*0594*/ 	.word	0x00001460


	//   ....[12]....
        /*0598*/ 	.word	0x00001490


	//   ....[13]....
        /*059c*/ 	.word	0x00001560


	//   ....[14]....
        /*05a0*/ 	.word	0x00001590


	//   ....[15]....
        /*05a4*/ 	.word	0x00001670


	//   ....[16]....
        /*05a8*/ 	.word	0x000016c0


	//   ....[17]....
        /*05ac*/ 	.word	0x00001b30


	//   ....[18]....
        /*05b0*/ 	.word	0x00001b50


	//   ....[19]....
        /*05b4*/ 	.word	0x00001b60


	//   ....[20]....
        /*05b8*/ 	.word	0x00001b70


	//   ....[21]....
        /*05bc*/ 	.word	0x00001b80


	//   ....[22]....
        /*05c0*/ 	.word	0x00001b90


	//   ....[23]....
        /*05c4*/ 	.word	0x00001ba0


	//   ....[24]....
        /*05c8*/ 	.word	0x00001bb0


	//   ....[25]....
        /*05cc*/ 	.word	0x00001ff0


	//   ....[26]....
        /*05d0*/ 	.word	0x00002000


	//   ....[27]....
        /*05d4*/ 	.word	0x00002010


	//   ....[28]....
        /*05d8*/ 	.word	0x00002020


	//   ....[29]....
        /*05dc*/ 	.word	0x00002030


	//   ....[30]....
        /*05e0*/ 	.word	0x00002040


	//   ....[31]....
        /*05e4*/ 	.word	0x00002100


	//   ....[32]....
        /*05e8*/ 	.word	0x00002110


	//   ....[33]....
        /*05ec*/ 	.word	0x000039a0


	//   ....[34]....
        /*05f0*/ 	.word	0x000039c0


	//   ....[35]....
        /*05f4*/ 	.word	0x000039d0


	//   ....[36]....
        /*05f8*/ 	.word	0x000039e0


	//   ....[37]....
        /*05fc*/ 	.word	0x000039f0


	//   ....[38]....
        /*0600*/ 	.word	0x00003a00


	//   ....[39]....
        /*0604*/ 	.word	0x00003a10


	//   ....[40]....
        /*0608*/ 	.word	0x00003a30


	//   ....[41]....
        /*060c*/ 	.word	0x00004420


	//   ....[42]....
        /*0610*/ 	.word	0x00004500


	//   ....[43]....
        /*0614*/ 	.word	0x000046c0


	//   ....[44]....
        /*0618*/ 	.word	0x000046e0


	//   ....[45]....
        /*061c*/ 	.word	0x00004870


	//   ....[46]....
        /*0620*/ 	.word	0x00004900


	//   ....[47]....
        /*0624*/ 	.word	0x00004bf0


	//   ....[48]....
        /*0628*/ 	.word	0x00004d40


	//   ....[49]....
        /*062c*/ 	.word	0x00007800


	//   ....[50]....
        /*0630*/ 	.word	0x00007810


	//   ....[51]....
        /*0634*/ 	.word	0x00007820


	//   ....[52]....
        /*0638*/ 	.word	0x00007830


	//   ....[53]....
        /*063c*/ 	.word	0x00007840


	//   ....[54]....
        /*0640*/ 	.word	0x00007850


	//   ....[55]....
        /*0644*/ 	.word	0x00007860


	//   ....[56]....
        /*0648*/ 	.word	0x00007890


	//   ....[57]....
        /*064c*/ 	.word	0x00007c70


	//   ....[58]....
        /*0650*/ 	.word	0x00007c90


	//   ....[59]....
        /*0654*/ 	.word	0x00007cb0


	//   ....[60]....
        /*0658*/ 	.word	0x00007cd0


	//   ....[61]....
        /*065c*/ 	.word	0x00007d20


	//   ....[62]....
        /*0660*/ 	.word	0x00007d90


	//   ....[63]....
        /*0664*/ 	.word	0x00007e40


	//   ....[64]....
        /*0668*/ 	.word	0x00007e60


	//   ....[65]....
        /*066c*/ 	.word	0x00009660


	//   ....[66]....
        /*0670*/ 	.word	0x00009690


	//   ....[67]....
        /*0674*/ 	.word	0x00009700


	//   ....[68]....
        /*0678*/ 	.word	0x00009750


	//   ....[69]....
        /*067c*/ 	.word	0x00009790


	//   ....[70]....
        /*0680*/ 	.word	0x00009880


	//   ....[71]....
        /*0684*/ 	.word	0x00009890


	//   ....[72]....
        /*0688*/ 	.word	0x00009e70


	//   ....[73]....
        /*068c*/ 	.word	0x0000c760


	//   ....[74]....
        /*0690*/ 	.word	0x0000c770


	//   ....[75]....
        /*0694*/ 	.word	0x0000c780


	//   ....[76]....
        /*0698*/ 	.word	0x0000c790


	//   ....[77]....
        /*069c*/ 	.word	0x0000c7c0


	//   ....[78]....
        /*06a0*/ 	.word	0x0000c7e0


	//   ....[79]....
        /*06a4*/ 	.word	0x0000c800


	//   ....[80]....
        /*06a8*/ 	.word	0x0000c810


	//   ....[81]....
        /*06ac*/ 	.word	0x0000d890


	//   ....[82]....
        /*06b0*/ 	.word	0x0000d8c0


	//   ....[83]....
        /*06b4*/ 	.word	0x0000d8f0


	//   ....[84]....
        /*06b8*/ 	.word	0x0000d920


	//   ....[85]....
        /*06bc*/ 	.word	0x0000d960


	//   ....[86]....
        /*06c0*/ 	.word	0x0000d990


	//   ....[87]....
        /*06c4*/ 	.word	0x0000d9b0


	//   ....[88]....
        /*06c8*/ 	.word	0x0000d9c0


	//   ....[89]....
        /*06cc*/ 	.word	0x0000d9e0


	//   ....[90]....
        /*06d0*/ 	.word	0x0000d9f0


	//   ....[91]....
        /*06d4*/ 	.word	0x0000e0a0


	//   ....[92]....
        /*06d8*/ 	.word	0x0000e0c0


	//   ....[93]....
        /*06dc*/ 	.word	0x0000e6c0


	//   ....[94]....
        /*06e0*/ 	.word	0x0000e6e0


	//   ....[95]....
        /*06e4*/ 	.word	0x0000ece0


	//   ....[96]....
        /*06e8*/ 	.word	0x0000ecf0


	//----- nvinfo : EIATTR_EXIT_INSTR_OFFSETS
	.align		4
.L_204:
        /*06ec*/ 	.byte	0x04, 0x1c
        /*06ee*/ 	.short	(.L_206 - .L_205)


	//   ....[0]....
.L_205:
        /*06f0*/ 	.word	0x000001c0


	//   ....[1]....
        /*06f4*/ 	.word	0x0000ed00


	//   ....[2]....
        /*06f8*/ 	.word	0x0000f2a0


	//   ....[3]....
        /*06fc*/ 	.word	0x0000f2f0


	//   ....[4]....
        /*0700*/ 	.word	0x0000f320


	//   ....[5]....
        /*0704*/ 	.word	0x0000f380


	//   ....[6]....
        /*0708*/ 	.word	0x0000f610


	//----- nvinfo : EIATTR_CTAIDZ_USED
	.align		4
.L_206:
        /*070c*/ 	.byte	0x01, 0x04
	.zero		2


	//----- nvinfo : EIATTR_MAX_THREADS
	.align		4
        /*0710*/ 	.byte	0x04, 0x05
        /*0712*/ 	.short	(.L_208 - .L_207)
.L_207:
        /*0714*/ 	.word	0x00000080
        /*0718*/ 	.word	0x00000001
        /*071c*/ 	.word	0x00000001


	//----- nvinfo : EIATTR_CRS_STACK_SIZE
	.align		4
.L_208:
        /*0720*/ 	.byte	0x04, 0x1e
        /*0722*/ 	.short	(.L_210 - .L_209)
.L_209:
        /*0724*/ 	.word	0x00000000
.L_210:


//--------------------- .nv.info._ZN7cutlass13device_kernelIN5flash19enable_sm80_to_sm89INS1_16FlashAttnFwdSm80INS1_25CollectiveMainloopFwdSm80ILi8ELi1ELb1EN4cute5tupleIJNS5_1CILi128EEENS7_ILi112EEES8_EEELi128ENS_10bfloat16_tEfNS_4arch4Sm80ELb0ELb0ELb1ELb1ELb1ELb0ELb1ELb1EEENS1_21CollectiveEpilogueFwdINS6_IJS8_S8_S9_EEENS6_IJNS7_ILi1EEESH_SH_EEESB_SD_Li256ELb1ELb1ELb1ELb0EEENS1_36VarlenDynamicPersistentTileSchedulerILi128ELi112ELi256ELi256ELb1ELb1ELb0ELb0ELb1ELb1EEEEEEEEEvNT_6ParamsE --------------------------
	.section	.nv.info._ZN7cutlass13device_kernelIN5flash19enable_sm80_to_sm89INS1_16FlashAttnFwdSm80INS1_25CollectiveMainloopFwdSm80ILi8ELi1ELb1EN4cute5tupleIJNS5_1CILi128EEENS7_ILi112EEES8_EEELi128ENS_10bfloat16_tEfNS_4arch4Sm80ELb0ELb0ELb1ELb1ELb1ELb0ELb1ELb1EEENS1_21CollectiveEpilogueFwdINS6_IJS8_S8_S9_EEENS6_IJNS7_ILi1EEESH_SH_EEESB_SD_Li256ELb1ELb1ELb1ELb0EEENS1_36VarlenDynamicPersistentTileSchedulerILi128ELi112ELi256ELi256ELb1ELb1ELb0ELb0ELb1ELb1EEEEEEEEEvNT_6ParamsE,"",@"SHT_CUDA_INFO"
	.sectionflags	@""
	.align	4


	//----- nvinfo : EIATTR_CUDA_API_VERSION
	.align		4
        /*0000*/ 	.byte	0x04, 0x37
        /*0002*/ 	.short	(.L_212 - .L_211)
.L_211:
        /*0004*/ 	.word	0x00000082


	//----- nvinfo : EIATTR_SW2861232_WAR
	.align		4
.L_212:
        /*0008*/ 	.byte	0x01, 0x35
	.zero		2


	//----- nvinfo : EIATTR_PARAM_CBANK
	.align		4
        /*000c*/ 	.byte	0x04, 0x0a
        /*000e*/ 	.short	(.L_214 - .L_213)
	.align		4
.L_213:
        /*0010*/ 	.word	index@(.nv.constant0._ZN7cutlass13device_kernelIN5flash19enable_sm80_to_sm89INS1_16FlashAttnFwdSm80INS1_25CollectiveMainloopFwdSm80ILi8ELi1ELb1EN4cute5tupleIJNS5_1CILi128EEENS7_ILi112EEES8_EEELi128ENS_10bfloat16_tEfNS_4arch4Sm80ELb0ELb0ELb1ELb1ELb1ELb0ELb1ELb1EEENS1_21CollectiveEpilogueFwdINS6_IJS8_S8_S9_EEENS6_IJNS7_ILi1EEESH_SH_EEESB_SD_Li256ELb1ELb1ELb1ELb0EEENS1_36VarlenDynamicPersistentTileSchedulerILi128ELi112ELi256ELi256ELb1ELb1ELb0ELb0ELb1ELb1EEEEEEEEEvNT_6ParamsE)
        /*0014*/ 	.short	0x0160
        /*0016*/ 	.short	0x0438


	//----- nvinfo : EIATTR_CBANK_PARAM_SIZE
	.align		4
.L_214:
        /*0018*/ 	.byte	0x03, 0x19
        /*001a*/ 	.short	0x0438


	//----- nvinfo : EIATTR_KPARAM_INFO
	.align		4
        /*001c*/ 	.byte	0x04, 0x17
        /*001e*/ 	.short	(.L_216 - .L_215)
.L_215:
        /*0020*/ 	.word	0x00000000
        /*0024*/ 	.short	0x0000
        /*0026*/ 	.short	0x0000
        /*0028*/ 	.byte	0x00, 0xf0, 0xe1, 0x10


	//----- nvinfo : EIATTR_MAXREG_COUNT
	.align		4
.L_216:
        /*002c*/ 	.byte	0x03, 0x1b
        /*002e*/ 	.short	0x00ff


	//----- nvinfo : EIATTR_NUM_BARRIERS
	.align		4
        /*0030*/ 	.byte	0x02, 0x4c
        /*0032*/ 	.byte	0x06
	.zero		1


	//----- nvinfo : EIATTR_ANNOTATIONS
	.align		4
        /*0034*/ 	.byte	0x04, 0x55
        /*0036*/ 	.short	(.L_218 - .L_217)


	//   ....[0]....
.L_217:
        /* <DEDUP_REMOVED lines=64> */
        /*042c*/ 	.byte	0xf0, 0xd1, 0x00, 0x00


	//----- nvinfo : EIATTR_MERCURY_ISA_VERSION
	.align		4
.L_218:
        /*0430*/ 	.byte	0x03, 0x5f
        /*0432*/ 	.short	0x0000


	//----- nvinfo : EIATTR_INT_WARP_WIDE_INSTR_OFFSETS
	.align		4
        /*0434*/ 	.byte	0x04, 0x31
        /*0436*/ 	.short	(.L_220 - .L_219)


	//   ....[0]....
.L_219:
        /*0438*/ 	.word	0x0000ae70


	//   ....[1]....
        /*043c*/ 	.word	0x0000aef0


	//----- nvinfo : EIATTR_COOP_GROUP_MASK_REGIDS
	.align		4
.L_220:
        /*0440*/ 	.byte	0x04, 0x29
        /*0442*/ 	.short	(.L_222 - .L_221)


	//   ....[0]....
.L_221:
        /*0444*/ 	.word	0xffffffff


	//   ....[1]....
        /*0448*/ 	.word	0xffffffff


	//   ....[2]....
        /*044c*/ 	.word	0xffffffff


	//   ....[3]....
        /*0450*/ 	.word	0xffffffff


	//   ....[4]....
        /*0454*/ 	.word	0xffffffff


	//   ....[5]....
        /*0458*/ 	.word	0xffffffff


	//   ....[6]....
        /*045c*/ 	.word	0xffffffff


	//   ....[7]....
        /*0460*/ 	.word	0xffffffff


	//   ....[8]....
        /*0464*/ 	.word	0xffffffff


	//   ....[9]....
        /*0468*/ 	.word	0xffffffff


	//   ....[10]....
        /*046c*/ 	.word	0xffffffff


	//   ....[11]....
        /*0470*/ 	.word	0xffffffff


	//   ....[12]....
        /*0474*/ 	.word	0xffffffff


	//   ....[13]....
        /*0478*/ 	.word	0xffffffff


	//   ....[14]....
        /*047c*/ 	.word	0xffffffff


	//   ....[15]....
        /*0480*/ 	.word	0xffffffff


	//   ....[16]....
        /*0484*/ 	.word	0xffffffff


	//   ....[17]....
        /*0488*/ 	.word	0xffffffff


	//   ....[18]....
        /*048c*/ 	.word	0xffffffff


	//   ....[19]....
        /*0490*/ 	.word	0xffffffff


	//   ....[20]....
        /*0494*/ 	.word	0xffffffff


	//   ....[21]....
        /*0498*/ 	.word	0xffffffff


	//   ....[22]....
        /*049c*/ 	.word	0xffffffff


	//   ....[23]....
        /*04a0*/ 	.word	0xffffffff


	//   ....[24]....
        /*04a4*/ 	.word	0xffffffff


	//   ....[25]....
        /*04a8*/ 	.word	0xffffffff


	//   ....[26]....
        /*04ac*/ 	.word	0xffffffff


	//   ....[27]....
        /*04b0*/ 	.word	0xffffffff


	//   ....[28]....
        /*04b4*/ 	.word	0xffffffff


	//   ....[29]....
        /*04b8*/ 	.word	0xffffffff


	//   ....[30]....
        /*04bc*/ 	.word	0xffffffff


	//   ....[31]....
        /*04c0*/ 	.word	0xffffffff


	//   ....[32]....
        /*04c4*/ 	.word	0xffffffff


	//   ....[33]....
        /*04c8*/ 	.word	0xffffffff


	//   ....[34]....
        /*04cc*/ 	.word	0xffffffff


	//   ....[35]....
        /*04d0*/ 	.word	0xffffffff


	//   ....[36]....
        /*04d4*/ 	.word	0xffffffff


	//   ....[37]....
        /*04d8*/ 	.word	0xffffffff


	//   ....[38]....
        /*04dc*/ 	.word	0xffffffff


	//   ....[39]....
        /*04e0*/ 	.word	0xffffffff


	//   ....[40]....
        /*04e4*/ 	.word	0xffffffff


	//   ....[41]....
        /*04e8*/ 	.word	0xffffffff


	//   ....[42]....
        /*04ec*/ 	.word	0xffffffff


	//   ....[43]....
        /*04f0*/ 	.word	0xffffffff


	//   ....[44]....
        /*04f4*/ 	.word	0xffffffff


	//   ....[45]....
        /*04f8*/ 	.word	0xffffffff


	//   ....[46]....
        /*04fc*/ 	.word	0xffffffff


	//   ....[47]....
        /*0500*/ 	.word	0xffffffff


	//   ....[48]....
        /*0504*/ 	.word	0xffffffff


	//   ....[49]....
        /*0508*/ 	.word	0xffffffff


	//   ....[50]....
        /*050c*/ 	.word	0xffffffff


	//   ....[51]....
        /*0510*/ 	.word	0xffffffff


	//   ....[52]....
        /*0514*/ 	.word	0xffffffff


	//   ....[53]....
        /*0518*/ 	.word	0xffffffff


	//   ....[54]....
        /*051c*/ 	.word	0xffffffff


	//   ....[55]....
        /*0520*/ 	.word	0xffffffff


	//   ....[56]....
        /*0524*/ 	.word	0xffffffff


	//   ....[57]....
        /*0528*/ 	.word	0xffffffff


	//   ....[58]....
        /*052c*/ 	.word	0xffffffff


	//   ....[59]....
        /*0530*/ 	.word	0xffffffff


	//   ....[60]....
        /*0534*/ 	.word	0xffffffff


	//   ....[61]....
        /*0538*/ 	.word	0xffffffff


	//   ....[62]....
        /*053c*/ 	.word	0xffffffff


	//   ....[63]....
        /*0540*/ 	.word	0xffffffff


	//   ....[64]....
        /*0544*/ 	.word	0xffffffff


	//   ....[65]....
        /*0548*/ 	.word	0xffffffff


	//   ....[66]....
        /*054c*/ 	.word	0xffffffff


	//   ....[67]....
        /*0550*/ 	.word	0xffffffff


	//   ....[68]....
        /*0554*/ 	.word	0xffffffff


	//   ....[69]....
        /*0558*/ 	.word	0xffffffff


	//   ....[70]....
        /*055c*/ 	.word	0xffffffff


	//   ....[71]....
        /*0560*/ 	.word	0xffffffff


	//   ....[72]....
        /*0564*/ 	.word	0xffffffff


	//   ....[73]....
        /*0568*/ 	.word	0xffffffff


	//   ....[74]....
        /*056c*/ 	.word	0xffffffff


	//   ....[75]....
        /*0570*/ 	.word	0xffffffff


	//   ....[76]....
        /*0574*/ 	.word	0xffffffff


	//   ....[77]....
        /*0578*/ 	.word	0xffffffff


	//   ....[78]....
        /*057c*/ 	.word	0xffffffff


	//   ....[79]....
        /*0580*/ 	.word	0xffffffff


	//   ....[80]....
        /*0584*/ 	.word	0xffffffff


	//   ....[81]....
        /*0588*/ 	.word	0xffffffff


	//   ....[82]....
        /*058c*/ 	.word	0xffffffff


	//   ....[83]....
        /*0590*/ 	.word	0xffffffff


	//   ....[84]....
        /*0594*/ 	.word	0xffffffff


	//   ....[85]....
        /*0598*/ 	.word	0xffffffff


	//   ....[86]....
        /*059c*/ 	.word	0xffffffff


	//   ....[87]....
        /*05a0*/ 	.word	0xffffffff


	//   ....[88]....
        /*05a4*/ 	.word	0xffffffff


	//   ....[89]....
        /*05a8*/ 	.word	0xffffffff


	//   ....[90]....
        /*05ac*/ 	.word	0xffffffff


	//   ....[91]....
        /*05b0*/ 	.word	0xffffffff


	//   ....[92]....
        /*05b4*/ 	.word	0xffffffff


	//   ....[93]....
        /*05b8*/ 	.word	0xffffffff


	//   ....[94]....
        /*05bc*/ 	.word	0xffffffff


	//   ....[95]....
        /*05c0*/ 	.word	0xffffffff


	//   ....[96]....
        /*05c4*/ 	.word	0xffffffff


	//   ....[97]....
        /*05c8*/ 	.word	0xffffffff


	//   ....[98]....
        /*05cc*/ 	.word	0xffffffff


	//   ....[99]....
        /*05d0*/ 	.word	0xffffffff


	//   ....[100]....
        /*05d4*/ 	.word	0xffffffff


	//   ....[101]....
        /*05d8*/ 	.word	0xffffffff


	//   ....[102]....
        /*05dc*/ 	.word	0xffffffff


	//   ....[103]....
        /*05e0*/ 	.word	0xffffffff


	//   ....[104]....
        /*05e4*/ 	.word	0xffffffff


	//   ....[105]....
        /*05e8*/ 	.word	0xffffffff


	//   ....[106]....
        /*05ec*/ 	.word	0xffffffff


	//   ....[107]....
        /*05f0*/ 	.word	0xffffffff


	//   ....[108]....
        /*05f4*/ 	.word	0xffffffff


	//   ....[109]....
        /*05f8*/ 	.word	0xffffffff


	//   ....[110]....
        /*05fc*/ 	.word	0xffffffff


	//   ....[111]....
        /*0600*/ 	.word	0xffffffff


	//   ....[112]....
        /*0604*/ 	.word	0xffffffff


	//   ....[113]....
        /*0608*/ 	.word	0xffffffff


	//   ....[114]....
        /*060c*/ 	.word	0xffffffff


	//   ....[115]....
        /*0610*/ 	.word	0xffffffff


	//   ....[116]....
        /*0614*/ 	.word	0xffffffff


	//   ....[117]....
        /*0618*/ 	.word	0xffffffff


	//   ....[118]....
        /*061c*/ 	.word	0xffffffff


	//   ....[119]....
        /*0620*/ 	.word	0xffffffff


	//   ....[120]....
        /*0624*/ 	.word	0xffffffff


	//   ....[121]....
        /*0628*/ 	.word	0xffffffff


	//   ....[122]....
        /*062c*/ 	.word	0xffffffff


	//   ....[123]....
        /*0630*/ 	.word	0xffffffff


	//   ....[124]....
        /*0634*/ 	.word	0xffffffff


	//   ....[125]....
        /*0638*/ 	.word	0xffffffff


	//   ....[126]....
        /*063c*/ 	.word	0xffffffff


	//   ....[127]....
        /*0640*/ 	.word	0xffffffff


	//   ....[128]....
        /*0644*/ 	.word	0xffffffff


	//   ....[129]....
        /*0648*/ 	.word	0xffffffff


	//   ....[130]....
        /*064c*/ 	.word	0xffffffff


	//   ....[131]....
        /*0650*/ 	.word	0xffffffff


	//   ....[132]....
        /*0654*/ 	.word	0xffffffff


	//   ....[133]....
        /*0658*/ 	.word	0xffffffff


	//   ....[134]....
        /*065c*/ 	.word	0xffffffff


	//   ....[135]....
        /*0660*/ 	.word	0xffffffff


	//   ....[136]....
        /*0664*/ 	.word	0xffffffff


	//   ....[137]....
        /*0668*/ 	.word	0xffffffff


	//   ....[138]....
        /*066c*/ 	.word	0xffffffff


	//   ....[139]....
        /*0670*/ 	.word	0xffffffff


	//   ....[140]....
        /*0674*/ 	.word	0xffffffff


	//   ....[141]....
        /*0678*/ 	.word	0xffffffff


	//   ....[142]....
        /*067c*/ 	.word	0xffffffff


	//   ....[143]....
        /*0680*/ 	.word	0xffffffff


	//   ....[144]....
        /*0684*/ 	.word	0xffffffff


	//   ....[145]....
        /*0688*/ 	.word	0xffffffff


	//   ....[146]....
        /*068c*/ 	.word	0xffffffff


	//   ....[147]....
        /*0690*/ 	.word	0xffffffff


	//   ....[148]....
        /*0694*/ 	.word	0xffffffff


	//   ....[149]....
        /*0698*/ 	.word	0xffffffff


	//   ....[150]....
        /*069c*/ 	.word	0xffffffff


	//   ....[151]....
        /*06a0*/ 	.word	0xffffffff


	//   ....[152]....
        /*06a4*/ 	.word	0xffffffff


	//   ....[153]....
        /*06a8*/ 	.word	0xffffffff


	//   ....[154]....
        /*06ac*/ 	.word	0xffffffff


	//   ....[155]....
        /*06b0*/ 	.word	0xffffffff


	//   ....[156]....
        /*06b4*/ 	.word	0xffffffff


	//   ....[157]....
        /*06b8*/ 	.word	0xffffffff


	//   ....[158]....
        /*06bc*/ 	.word	0xffffffff


	//   ....[159]....
        /*06c0*/ 	.word	0xffffffff


	//   ....[160]....
        /*06c4*/ 	.word	0xffffffff


	//   ....[161]....
        /*06c8*/ 	.word	0xffffffff


	//   ....[162]....
        /*06cc*/ 	.word	0xffffffff


	//   ....[163]....
        /*06d0*/ 	.word	0xffffffff


	//   ....[164]....
        /*06d4*/ 	.word	0xffffffff


	//   ....[165]....
        /*06d8*/ 	.word	0xffffffff


	//   ....[166]....
        /*06dc*/ 	.word	0xffffffff


	//   ....[167]....
        /*06e0*/ 	.word	0xffffffff


	//   ....[168]....
        /*06e4*/ 	.word	0xffffffff


	//   ....[169]....
        /*06e8*/ 	.word	0xffffffff


	//   ....[170]....
        /*06ec*/ 	.word	0xffffffff


	//   ....[171]....
        /*06f0*/ 	.word	0xffffffff


	//   ....[172]....
        /*06f4*/ 	.word	0xffffffff


	//   ....[173]....
        /*06f8*/ 	.word	0xffffffff


	//   ....[174]....
        /*06fc*/ 	.word	0xffffffff


	//   ....[175]....
        /*0700*/ 	.word	0xffffffff


	//   ....[176]....
        /*0704*/ 	.word	0xffffffff


	//   ....[177]....
        /*0708*/ 	.word	0xffffffff


	//   ....[178]....
        /*070c*/ 	.word	0xffffffff


	//   ....[179]....
        /*0710*/ 	.word	0xffffffff


	//   ....[180]....
        /*0714*/ 	.word	0xffffffff


	//   ....[181]....
        /*0718*/ 	.word	0xffffffff


	//   ....[182]....
        /*071c*/ 	.word	0xffffffff


	//   ....[183]....
        /*0720*/ 	.word	0xffffffff


	//   ....[184]....
        /*0724*/ 	.word	0xffffffff


	//   ....[185]....
        /*0728*/ 	.word	0xffffffff


	//   ....[186]....
        /*072c*/ 	.word	0xffffffff


	//   ....[187]....
        /*0730*/ 	.word	0xffffffff


	//   ....[188]....
        /*0734*/ 	.word	0xffffffff


	//   ....[189]....
        /*0738*/ 	.word	0xffffffff


	//   ....[190]....
        /*073c*/ 	.word	0xffffffff


	//   ....[191]....
        /*0740*/ 	.word	0xffffffff


	//   ....[192]....
        /*0744*/ 	.word	0xffffffff


	//   ....[193]....
        /*0748*/ 	.word	0xffffffff


	//   ....[194]....
        /*074c*/ 	.word	0xffffffff


	//   ....[195]....
        /*0750*/ 	.word	0xffffffff


	//   ....[196]....
        /*0754*/ 	.word	0xffffffff


	//   ....[197]....
        /*0758*/ 	.word	0xffffffff


	//   ....[198]....
        /*075c*/ 	.word	0xffffffff


	//   ....[199]....
        /*0760*/ 	.word	0xffffffff


	//----- nvinfo : EIATTR_COOP_GROUP_INSTR_OFFSETS
	.align		4
.L_222:
        /*0764*/ 	.byte	0x04, 0x28
        /*0766*/ 	.short	(.L_224 - .L_223)


	//   ....[0]....
.L_223:
        /*0768*/ 	.word	0x00000050


	//   ....[1]....
        /*076c*/ 	.word	0x000001e0


	//   ....[2]....
        /*0770*/ 	.word	0x00000210


	//   ....[3]....
        /*0774*/ 	.word	0x00000240


	//   ....[4]....
        /*0778*/ 	.word	0x00000270


	//   ....[5]....
        /*077c*/ 	.word	0x000002a0


	//   ....[6]....
        /*0780*/ 	.word	0x000002d0


	//   ....[7]....
        /*0784*/ 	.word	0x00000440


	//   ....[8]....
        /*0788*/ 	.word	0x00000480


	//   ....[9]....
        /*078c*/ 	.word	0x000004b0


	//   ....[10]....
        /*0790*/ 	.word	0x000004e0


	//   ....[11]....
        /*0794*/ 	.word	0x00000510


	//   ....[12]....
        /*0798*/ 	.word	0x00000540


	//   ....[13]....
        /*079c*/ 	.word	0x000005d0


	//   ....[14]....
        /*07a0*/ 	.word	0x00000600


	//   ....[15]....
        /*07a4*/ 	.word	0x00000620


	//   ....[16]....
        /*07a8*/ 	.word	0x00000680


	//   ....[17]....
        /*07ac*/ 	.word	0x00002420


	//   ....[18]....
        /*07b0*/ 	.word	0x00002450


	//   ....[19]....
        /*07b4*/ 	.word	0x00002480


	//   ....[20]....
        /*07b8*/ 	.word	0x000024b0


	//   ....[21]....
        /*07bc*/ 	.word	0x00002500


	//   ....[22]....
        /*07c0*/ 	.word	0x000025c0


	//   ....[23]....
        /*07c4*/ 	.word	0x000026b0


	//   ....[24]....
        /*07c8*/ 	.word	0x000026c0


	//   ....[25]....
        /*07cc*/ 	.word	0x000027c0


	//   ....[26]....
        /*07d0*/ 	.word	0x000027f0


	//   ....[27]....
        /*07d4*/ 	.word	0x00002820


	//   ....[28]....
        /*07d8*/ 	.word	0x00002850


	//   ....[29]....
        /*07dc*/ 	.word	0x000028d0


	//   ....[30]....
        /*07e0*/ 	.word	0x00002900


	//   ....[31]....
        /*07e4*/ 	.word	0x00002920


	//   ....[32]....
        /*07e8*/ 	.word	0x000029c0


	//   ....[33]....
        /*07ec*/ 	.word	0x00002b10


	//   ....[34]....
        /*07f0*/ 	.word	0x00002b90


	//   ....[35]....
        /*07f4*/ 	.word	0x00002ba0


	//   ....[36]....
        /*07f8*/ 	.word	0x00002bb0


	//   ....[37]....
        /*07fc*/ 	.word	0x00002bc0


	//   ....[38]....
        /*0800*/ 	.word	0x00002c50


	//   ....[39]....
        /*0804*/ 	.word	0x00002fa0


	//   ....[40]....
        /*0808*/ 	.word	0x00002fb0


	//   ....[41]....
        /*080c*/ 	.word	0x00004440


	//   ....[42]....
        /*0810*/ 	.word	0x00004460


	//   ....[43]....
        /*0814*/ 	.word	0x00004570


	//   ....[44]....
        /*0818*/ 	.word	0x00004580


	//   ....[45]....
        /*081c*/ 	.word	0x000046a0


	//   ....[46]....
        /*0820*/ 	.word	0x000046c0


	//   ....[47]....
        /*0824*/ 	.word	0x000047d0


	//   ....[48]....
        /*0828*/ 	.word	0x000047e0


	//   ....[49]....
        /*082c*/ 	.word	0x000051a0


	//   ....[50]....
        /*0830*/ 	.word	0x000051d0


	//   ....[51]....
        /*0834*/ 	.word	0x000051e0


	//   ....[52]....
        /*0838*/ 	.word	0x00005210


	//   ....[53]....
        /*083c*/ 	.word	0x00006be0


	//   ....[54]....
        /*0840*/ 	.word	0x00006bf0


	//   ....[55]....
        /*0844*/ 	.word	0x00006cd0


	//   ....[56]....
        /*0848*/ 	.word	0x00006cf0


	//   ....[57]....
        /*084c*/ 	.word	0x00006d40


	//   ....[58]....
        /*0850*/ 	.word	0x00006d60


	//   ....[59]....
        /*0854*/ 	.word	0x00006e80


	//   ....[60]....
        /*0858*/ 	.word	0x00006e90


	//   ....[61]....
        /*085c*/ 	.word	0x00008310


	//   ....[62]....
        /*0860*/ 	.word	0x00008330


	//   ....[63]....
        /*0864*/ 	.word	0x00008470


	//   ....[64]....
        /*0868*/ 	.word	0x00008480


	//   ....[65]....
        /*086c*/ 	.word	0x000085d0


	//   ....[66]....
        /*0870*/ 	.word	0x000085f0


	//   ....[67]....
        /*0874*/ 	.word	0x00008730


	//   ....[68]....
        /*0878*/ 	.word	0x00008740


	//   ....[69]....
        /*087c*/ 	.word	0x00008c10


	//   ....[70]....
        /*0880*/ 	.word	0x00008c40


	//   ....[71]....
        /*0884*/ 	.word	0x00008c60


	//   ....[72]....
        /*0888*/ 	.word	0x00008c80


	//   ....[73]....
        /*088c*/ 	.word	0x0000a860


	//   ....[74]....
        /*0890*/ 	.word	0x0000a870


	//   ....[75]....
        /*0894*/ 	.word	0x0000a8a0


	//   ....[76]....
        /*0898*/ 	.word	0x0000a8b0


	//   ....[77]....
        /*089c*/ 	.word	0x0000b910


	//   ....[78]....
        /*08a0*/ 	.word	0x0000b920


	//   ....[79]....
        /*08a4*/ 	.word	0x0000b940


	//   ....[80]....
        /*08a8*/ 	.word	0x0000b950


	//   ....[81]....
        /*08ac*/ 	.word	0x0000bc80


	//   ....[82]....
        /*08b0*/ 	.word	0x0000bca0


	//   ....[83]....
        /*08b4*/ 	.word	0x0000bdb0


	//   ....[84]....
        /*08b8*/ 	.word	0x0000bdc0


	//   ....[85]....
        /*08bc*/ 	.word	0x0000bed0


	//   ....[86]....
        /*08c0*/ 	.word	0x0000bef0


	//   ....[87]....
        /*08c4*/ 	.word	0x0000c000


	//   ....[88]....
        /*08c8*/ 	.word	0x0000c010


	//   ....[89]....
        /*08cc*/ 	.word	0x0000c310


	//   ....[90]....
        /*08d0*/ 	.word	0x0000c330


	//   ....[91]....
        /*08d4*/ 	.word	0x0000c980


	//   ....[92]....
        /*08d8*/ 	.word	0x0000c990


	//   ....[93]....
        /*08dc*/ 	.word	0x0000d6e0


	//   ....[94]....
        /*08e0*/ 	.word	0x0000d700


	//   ....[95]....
        /*08e4*/ 	.word	0x0000d820


	//   ....[96]....
        /*08e8*/ 	.word	0x0000d830


	//   ....[97]....
        /*08ec*/ 	.word	0x0000d940


	//   ....[98]....
        /*08f0*/ 	.word	0x0000d960


	//   ....[99]....
        /*08f4*/ 	.word	0x0000da70


	//   ....[100]....
        /*08f8*/ 	.word	0x0000da80


	//   ....[101]....
        /*08fc*/ 	.word	0x0000dc20


	//   ....[102]....
        /*0900*/ 	.word	0x0000dc40


	//   ....[103]....
        /*0904*/ 	.word	0x0000dd60


	//   ....[104]....
        /*0908*/ 	.word	0x0000dda0


	//   ....[105]....
        /*090c*/ 	.word	0x0000ddd0


	//   ....[106]....
        /*0910*/ 	.word	0x0000de00


	//   ....[107]....
        /*0914*/ 	.word	0x0000de30


	//   ....[108]....
        /*0918*/ 	.word	0x0000de60


	//   ....[109]....
        /*091c*/ 	.word	0x0000dfb0


	//   ....[110]....
        /*0920*/ 	.word	0x0000dff0


	//   ....[111]....
        /*0924*/ 	.word	0x0000e020


	//   ....[112]....
        /*0928*/ 	.word	0x0000e050


	//   ....[113]....
        /*092c*/ 	.word	0x0000e080


	//   ....[114]....
        /*0930*/ 	.word	0x0000e0b0


	//   ....[115]....
        /*0934*/ 	.word	0x0000e140


	//   ....[116]....
        /*0938*/ 	.word	0x0000e170


	//   ....[117]....
        /*093c*/ 	.word	0x0000e180


	//   ....[118]....
        /*0940*/ 	.word	0x0000e1e0


	//   ....[119]....
        /*0944*/ 	.word	0x0000e710


	//   ....[120]....
        /*0948*/ 	.word	0x0000e770


	//   ....[121]....
        /*094c*/ 	.word	0x0000e7c0


	//   ....[122]....
        /*0950*/ 	.word	0x0000e810


	//   ....[123]....
        /*0954*/ 	.word	0x0000e860


	//   ....[124]....
        /*0958*/ 	.word	0x0000e8d0


	//   ....[125]....
        /*095c*/ 	.word	0x0000e920


	//   ....[126]....
        /*0960*/ 	.word	0x0000e980


	//   ....[127]....
        /*0964*/ 	.word	0x0000e9f0


	//   ....[128]....
        /*0968*/ 	.word	0x0000ea50


	//   ....[129]....
        /*096c*/ 	.word	0x0000eac0


	//   ....[130]....
        /*0970*/ 	.word	0x0000eb20


	//   ....[131]....
        /*0974*/ 	.word	0x0000eb90


	//   ....[132]....
        /*0978*/ 	.word	0x0000ec00


	//   ....[133]....
        /*097c*/ 	.word	0x0000ec70


	//   ....[134]....
        /*0980*/ 	.word	0x0000ecd0


	//   ....[135]....
        /*0984*/ 	.word	0x0000ed40


	//   ....[136]....
        /*0988*/ 	.word	0x0000edb0


	//   ....[137]....
        /*098c*/ 	.word	0x0000ee20


	//   ....[138]....
        /*0990*/ 	.word	0x0000ee80


	//   ....[139]....
        /*0994*/ 	.word	0x0000eed0


	//   ....[140]....
        /*0998*/ 	.word	0x0000ef10


	//   ....[141]....
        /*099c*/ 	.word	0x0000ef60


	//   ....[142]....
        /*09a0*/ 	.word	0x0000efb0


	//   ....[143]....
        /*09a4*/ 	.word	0x0000f020


	//   ....[144]....
        /*09a8*/ 	.word	0x0000f090


	//   ....[145]....
        /*09ac*/ 	.word	0x0000f0f0


	//   ....[146]....
        /*09b0*/ 	.word	0x0000f160


	//   ....[147]....
        /*09b4*/ 	.word	0x0000f1d0


	//   ....[148]....
        /*09b8*/ 	.word	0x0000f240


	//   ....[149]....
        /*09bc*/ 	.word	0x0000f2a0


	//   ....[150]....
        /*09c0*/ 	.word	0x0000f310


	//   ....[151]....
        /*09c4*/ 	.word	0x0000f380


	//   ....[152]....
        /*09c8*/ 	.word	0x0000f3f0


	//   ....[153]....
        /*09cc*/ 	.word	0x0000f450


	//   ....[154]....
        /*09d0*/ 	.word	0x0000f4a0


	//   ....[155]....
        /*09d4*/ 	.word	0x0000f4e0


	//   ....[156]....
        /*09d8*/ 	.word	0x0000f530


	//   ....[157]....
        /*09dc*/ 	.word	0x0000f570


	//   ....[158]....
        /*09e0*/ 	.word	0x0000f5c0


	//   ....[159]....
        /*09e4*/ 	.word	0x0000f600


	//   ....[160]....
        /*09e8*/ 	.word	0x0000f650


	//   ....[161]....
        /*09ec*/ 	.word	0x0000f690


	//   ....[162]....
        /*09f0*/ 	.word	0x0000f700


	//   ....[163]....
        /*09f4*/ 	.word	0x0000f770


	//   ....[164]....
        /*09f8*/ 	.word	0x0000f7e0


	//   ....[165]....
        /*09fc*/ 	.word	0x0000f840


	//   ....[166]....
        /*0a00*/ 	.word	0x0000f8b0


	//   ....[167]....
        /*0a04*/ 	.word	0x0000f920


	//   ....[168]....
        /*0a08*/ 	.word	0x0000f990


	//   ....[169]....
        /*0a0c*/ 	.word	0x0000f9f0


	//   ....[170]....
        /*0a10*/ 	.word	0x0000fa60


	//   ....[171]....
        /*0a14*/ 	.word	0x0000fad0


	//   ....[172]....
        /*0a18*/ 	.word	0x0000fb40


	//   ....[173]....
        /*0a1c*/ 	.word	0x0000fba0


	//   ....[174]....
        /*0a20*/ 	.word	0x0000fc10


	//   ....[175]....
        /*0a24*/ 	.word	0x0000fc80


	//   ....[176]....
        /*0a28*/ 	.word	0x0000fcf0


	//   ....[177]....
        /*0a2c*/ 	.word	0x0000fd50


	//   ....[178]....
        /*0a30*/ 	.word	0x0000fdc0


	//   ....[179]....
        /*0a34*/ 	.word	0x0000fe30


	//   ....[180]....
        /*0a38*/ 	.word	0x0000fea0


	//   ....[181]....
        /*0a3c*/ 	.word	0x0000ff00


	//   ....[182]....
        /*0a40*/ 	.word	0x0000ff70


	//   ....[183]....
        /*0a44*/ 	.word	0x0000ffe0


	//   ....[184]....
        /*0a48*/ 	.word	0x00010030


	//   ....[185]....
        /*0a4c*/ 	.word	0x00010070


	//   ....[186]....
        /*0a50*/ 	.word	0x000100c0


	//   ....[187]....
        /*0a54*/ 	.word	0x00010110


	//   ....[188]....
        /*0a58*/ 	.word	0x00010160


	//   ....[189]....
        /*0a5c*/ 	.word	0x000101d0


	//   ....[190]....
        /*0a60*/ 	.word	0x00010220


	//   ....[191]....
        /*0a64*/ 	.word	0x00010270


	//   ....[192]....
        /*0a68*/ 	.word	0x000102c0


	//   ....[193]....
        /*0a6c*/ 	.word	0x00010310


	//   ....[194]....
        /*0a70*/ 	.word	0x00010360


	//   ....[195]....
        /*0a74*/ 	.word	0x000103d0


	//   ....[196]....
        /*0a78*/ 	.word	0x00010420


	//   ....[197]....
        /*0a7c*/ 	.word	0x00010480


	//   ....[198]....
        /*0a80*/ 	.word	0x000104e0


	//   ....[199]....
        /*0a84*/ 	.word	0x00010550


	//----- nvinfo : EIATTR_EXIT_INSTR_OFFSETS
	.align		4
.L_224:
        /*0a88*/ 	.byte	0x04, 0x1c
        /*0a8a*/ 	.short	(.L_226 - .L_225)


	//   ....[0]....
.L_225:
        /*0a8c*/ 	.word	0x00000b40


	//   ....[1]....
        /*0a90*/ 	.word	0x0000e6d0


	//----- nvinfo : EIATTR_MAX_THREADS
	.align		4
.L_226:
        /*0a94*/ 	.byte	0x04, 0x05
        /*0a96*/ 	.short	(.L_228 - .L_227)
.L_227:
        /*0a98*/ 	.word	0x00000100
        /*0a9c*/ 	.word	0x00000001
        /*0aa0*/ 	.word	0x00000001


	//----- nvinfo : EIATTR_CRS_STACK_SIZE
	.align		4
.L_228:
        /*0aa4*/ 	.byte	0x04, 0x1e
        /*0aa6*/ 	.short	(.L_230 - .L_229)
.L_229:
        /*0aa8*/ 	.word	0x00000000
.L_230:


//--------------------- .nv.info._ZN7cutlass13device_kernelIN5flash19enable_sm80_to_sm89INS1_16FlashAttnFwdSm80INS1_25CollectiveMainloopFwdSm80ILi8ELi1ELb1EN4cute5tupleIJNS5_1CILi128EEENS7_ILi112EEES8_EEELi128ENS_10bfloat16_tEfNS_4arch4Sm80ELb0ELb0ELb1ELb1ELb1ELb1ELb1ELb1EEENS1_21CollectiveEpilogueFwdINS6_IJS8_S8_S9_EEENS6_IJNS7_ILi1EEESH_SH_EEESB_SD_Li256ELb1ELb1ELb1ELb0EEENS1_36VarlenDynamicPersistentTileSchedulerILi128ELi112ELi256ELi256ELb1ELb1ELb0ELb0ELb1ELb1EEEEEEEEEvNT_6ParamsE --------------------------
	.section	.nv.info._ZN7cutlass13device_kernelIN5flash19enable_sm80_to_sm89INS1_16FlashAttnFwdSm80INS1_25CollectiveMainloopFwdSm80ILi8ELi1ELb1EN4cute5tupleIJNS5_1CILi128EEENS7_ILi112EEES8_EEELi128ENS_10bfloat16_tEfNS_4arch4Sm80ELb0ELb0ELb1ELb1ELb1ELb1ELb1ELb1EEENS1_21CollectiveEpilogueFwdINS6_IJS8_S8_S9_EEENS6_IJNS7_ILi1EEESH_SH_EEESB_SD_Li256ELb1ELb1ELb1ELb0EEENS1_36VarlenDynamicPersistentTileSchedulerILi128ELi112ELi256ELi256ELb1ELb1ELb0ELb0ELb1ELb1EEEEEEEEEvNT_6ParamsE,"",@"SHT_CUDA_INFO"
	.sectionflags	@""
	.align	4


	//----- nvinfo : EIATTR_CUDA_API_VERSION
	.align		4
        /*0000*/ 	.byte	0x04, 0x37
        /*0002*/ 	.short	(.L_232 - .L_231)
.L_231:
        /*0004*/ 	.word	0x00000082


	//----- nvinfo : EIATTR_SW2861232_WAR
	.align		4
.L_232:
        /*0008*/ 	.byte	0x01, 0x35
	.zero		2


	//----- nvinfo : EIATTR_PARAM_CBANK
	.align		4
        /*000c*/ 	.byte	0x04, 0x0a
        /*000e*/ 	.short	(.L_234 - .L_233)
	.align		4
.L_233:
        /*0010*/ 	.word	index@(.nv.constant0._ZN7cutlass13device_kernelIN5flash19enable_sm80_to_sm89INS1_16FlashAttnFwdSm80INS1_25CollectiveMainloopFwdSm80ILi8ELi1ELb1EN4cute5tupleIJNS5_1CILi128EEENS7_ILi112EEES8_EEELi128ENS_10bfloat16_tEfNS_4arch4Sm80ELb0ELb0ELb1ELb1ELb1ELb1ELb1ELb1EEENS1_21CollectiveEpilogueFwdINS6_IJS8_S8_S9_EEENS6_IJNS7_ILi1EEESH_SH_EEESB_SD_Li256ELb1ELb1ELb1ELb0EEENS1_36VarlenDynamicPersistentTileSchedulerILi128ELi112ELi256ELi256ELb1ELb1ELb0ELb0ELb1ELb1EEEEEEEEEvNT_6ParamsE)
        /*0014*/ 	.short	0x0160
        /*0016*/ 	.short	0x0438


	//----- nvinfo : EIATTR_CBANK_PARAM_SIZE
	.align		4
.L_234:
        /*0018*/ 	.byte	0x03, 0x19
        /*001a*/ 	.short	0x0438


	//----- nvinfo : EIATTR_KPARAM_INFO
	.align		4
        /*001c*/ 	.byte	0x04, 0x17
        /*001e*/ 	.short	(.L_236 - .L_235)
.L_235:
        /*0020*/ 	.word	0x00000000
        /*0024*/ 	.short	0x0000
        /*0026*/ 	.short	0x0000
        /*0028*/ 	.byte	0x00, 0xf0, 0xe1, 0x10


	//----- nvinfo : EIATTR_MAXREG_COUNT
	.align		4
.L_236:
        /*002c*/ 	.byte	0x03, 0x1b
        /*002e*/ 	.short	0x00ff


	//----- nvinfo : EIATTR_NUM_BARRIERS
	.align		4
        /*0030*/ 	.byte	0x02, 0x4c
        /*0032*/ 	.byte	0x06
	.zero		1


	//----- nvinfo : EIATTR_ANNOTATIONS
	.align		4
        /*0034*/ 	.byte	0x04, 0x55
        /*0036*/ 	.short	(.L_238 - .L_237)


	//   ....[0]....
.L_237:
        /* <DEDUP_REMOVED lines=106> */


	//----- nvinfo : EIATTR_MERCURY_ISA_VERSION
	.align		4
.L_238:
        /*06c8*/ 	.byte	0x03, 0x5f
        /*06ca*/ 	.short	0x0000


	//----- nvinfo : EIATTR_INT_WARP_WIDE_INSTR_OFFSETS
	.align		4
        /*06cc*/ 	.byte	0x04, 0x31
        /*06ce*/ 	.short	(.L_240 - .L_239)


	//   ....[0]....
.L_239:
        /*06d0*/ 	.word	0x00015f00


	//   ....[1]....
        /*06d4*/ 	.word	0x00015f80


	//----- nvinfo : EIATTR_COOP_GROUP_MASK_REGIDS
	.align		4
.L_240:
        /*06d8*/ 	.byte	0x04, 0x29
        /*06da*/ 	.short	(.L_242 - .L_241)


	//   ....[0]....
.L_241:
        /*06dc*/ 	.word	0xffffffff


	//   ....[1]....
        /*06e0*/ 	.word	0xffffffff


	//   ....[2]....
        /*06e4*/ 	.word	0xffffffff


	//   ....[3]....
        /*06e8*/ 	.word	0xffffffff


	//   ....[4]....
        /*06ec*/ 	.word	0xffffffff


	//   ....[5]....
        /*06f0*/ 	.word	0xffffffff


	//   ....[6]....
        /*06f4*/ 	.word	0xffffffff


	//   ....[7]....
        /*06f8*/ 	.word	0xffffffff


	//   ....[8]....
        /*06fc*/ 	.word	0xffffffff


	//   ....[9]....
        /*0700*/ 	.word	0xffffffff


	//   ....[10]....
        /*0704*/ 	.word	0xffffffff


	//   ....[11]....
        /*0708*/ 	.word	0xffffffff


	//   ....[12]....
        /*070c*/ 	.word	0xffffffff


	//   ....[13]....
        /*0710*/ 	.word	0xffffffff


	//   ....[14]....
        /*0714*/ 	.word	0xffffffff


	//   ....[15]....
        /*0718*/ 	.word	0xffffffff


	//   ....[16]....
        /*071c*/ 	.word	0xffffffff


	//   ....[17]....
        /*0720*/ 	.word	0xffffffff


	//   ....[18]....
        /*0724*/ 	.word	0xffffffff


	//   ....[19]....
        /*0728*/ 	.word	0xffffffff


	//   ....[20]....
        /*072c*/ 	.word	0xffffffff


	//   ....[21]....
        /*0730*/ 	.word	0xffffffff


	//   ....[22]....
        /*0734*/ 	.word	0xffffffff


	//   ....[23]....
        /*0738*/ 	.word	0xffffffff


	//   ....[24]....
        /*073c*/ 	.word	0xffffffff


	//   ....[25]....
        /*0740*/ 	.word	0xffffffff


	//   ....[26]....
        /*0744*/ 	.word	0xffffffff


	//   ....[27]....
        /*0748*/ 	.word	0xffffffff


	//   ....[28]....
        /*074c*/ 	.word	0xffffffff


	//   ....[29]....
        /*0750*/ 	.word	0xffffffff


	//   ....[30]....
        /*0754*/ 	.word	0xffffffff


	//   ....[31]....
        /*0758*/ 	.word	0xffffffff


	//   ....[32]....
        /*075c*/ 	.word	0xffffffff


	//   ....[33]....
        /*0760*/ 	.word	0xffffffff


	//   ....[34]....
        /*0764*/ 	.word	0xffffffff


	//   ....[35]....
        /*0768*/ 	.word	0xffffffff


	//   ....[36]....
        /*076c*/ 	.word	0xffffffff


	//   ....[37]....
        /*0770*/ 	.word	0xffffffff


	//   ....[38]....
        /*0774*/ 	.word	0xffffffff


	//   ....[39]....
        /*0778*/ 	.word	0xffffffff


	//   ....[40]....
        /*077c*/ 	.word	0xffffffff


	//   ....[41]....
        /*0780*/ 	.word	0xffffffff


	//   ....[42]....
        /*0784*/ 	.word	0xffffffff


	//   ....[43]....
        /*0788*/ 	.word	0xffffffff


	//   ....[44]....
        /*078c*/ 	.word	0xffffffff


	//   ....[45]....
        /*0790*/ 	.word	0xffffffff


	//   ....[46]....
        /*0794*/ 	.word	0xffffffff


	//   ....[47]....
        /*0798*/ 	.word	0xffffffff


	//   ....[48]....
        /*079c*/ 	.word	0xffffffff


	//   ....[49]....
        /*07a0*/ 	.word	0xffffffff


	//   ....[50]....
        /*07a4*/ 	.word	0xffffffff


	//   ....[51]....
        /*07a8*/ 	.word	0xffffffff


	//   ....[52]....
        /*07ac*/ 	.word	0xffffffff


	//   ....[53]....
        /*07b0*/ 	.word	0xffffffff


	//   ....[54]....
        /*07b4*/ 	.word	0xffffffff


	//   ....[55]....
        /*07b8*/ 	.word	0xffffffff


	//   ....[56]....
        /*07bc*/ 	.word	0xffffffff


	//   ....[57]....
        /*07c0*/ 	.word	0xffffffff


	//   ....[58]....
        /*07c4*/ 	.word	0xffffffff


	//   ....[59]....
        /*07c8*/ 	.word	0xffffffff


	//   ....[60]....
        /*07cc*/ 	.word	0xffffffff


	//   ....[61]....
        /*07d0*/ 	.word	0xffffffff


	//   ....[62]....
        /*07d4*/ 	.word	0xffffffff


	//   ....[63]....
        /*07d8*/ 	.word	0xffffffff


	//   ....[64]....
        /*07dc*/ 	.word	0xffffffff


	//   ....[65]....
        /*07e0*/ 	.word	0xffffffff


	//   ....[66]....
        /*07e4*/ 	.word	0xffffffff


	//   ....[67]....
        /*07e8*/ 	.word	0xffffffff


	//   ....[68]....
        /*07ec*/ 	.word	0xffffffff


	//   ....[69]....
        /*07f0*/ 	.word	0xffffffff


	//   ....[70]....
        /*07f4*/ 	.word	0xffffffff


	//   ....[71]....
        /*07f8*/ 	.word	0xffffffff


	//   ....[72]....
        /*07fc*/ 	.word	0xffffffff


	//   ....[73]....
        /*0800*/ 	.word	0xffffffff


	//   ....[74]....
        /*0804*/ 	.word	0xffffffff


	//   ....[75]....
        /*0808*/ 	.word	0xffffffff


	//   ....[76]....
        /*080c*/ 	.word	0xffffffff


	//   ....[77]....
        /*0810*/ 	.word	0xffffffff


	//   ....[78]....
        /*0814*/ 	.word	0xffffffff


	//   ....[79]....
        /*0818*/ 	.word	0xffffffff


	//   ....[80]....
        /*081c*/ 	.word	0xffffffff


	//   ....[81]....
        /*0820*/ 	.word	0xffffffff


	//   ....[82]....
        /*0824*/ 	.word	0xffffffff


	//   ....[83]....
        /*0828*/ 	.word	0xffffffff


	//   ....[84]....
        /*082c*/ 	.word	0xffffffff


	//   ....[85]....
        /*0830*/ 	.word	0xffffffff


	//   ....[86]....
        /*0834*/ 	.word	0xffffffff


	//   ....[87]....
        /*0838*/ 	.word	0xffffffff


	//   ....[88]....
        /*083c*/ 	.word	0xffffffff


	//   ....[89]....
        /*0840*/ 	.word	0xffffffff


	//   ....[90]....
        /*0844*/ 	.word	0xffffffff


	//   ....[91]....
        /*0848*/ 	.word	0xffffffff


	//   ....[92]....
        /*084c*/ 	.word	0xffffffff


	//   ....[93]....
        /*0850*/ 	.word	0xffffffff


	//   ....[94]....
        /*0854*/ 	.word	0xffffffff


	//   ....[95]....
        /*0858*/ 	.word	0xffffffff


	//   ....[96]....
        /*085c*/ 	.word	0xffffffff


	//   ....[97]....
        /*0860*/ 	.word	0xffffffff


	//   ....[98]....
        /*0864*/ 	.word	0xffffffff


	//   ....[99]....
        /*0868*/ 	.word	0xffffffff


	//   ....[100]....
        /*086c*/ 	.word	0xffffffff


	//   ....[101]....
        /*0870*/ 	.word	0xffffffff


	//   ....[102]....
        /*0874*/ 	.word	0xffffffff


	//   ....[103]....
        /*0878*/ 	.word	0xffffffff


	//   ....[104]....
        /*087c*/ 	.word	0xffffffff


	//   ....[105]....
        /*0880*/ 	.word	0xffffffff


	//   ....[106]....
        /*0884*/ 	.word	0xffffffff


	//   ....[107]....
        /*0888*/ 	.word	0xffffffff


	//   ....[108]....
        /*088c*/ 	.word	0xffffffff


	//   ....[109]....
        /*0890*/ 	.word	0xffffffff


	//   ....[110]....
        /*0894*/ 	.word	0xffffffff


	//   ....[111]....
        /*0898*/ 	.word	0xffffffff


	//   ....[112]....
        /*089c*/ 	.word	0xffffffff


	//   ....[113]....
        /*08a0*/ 	.word	0xffffffff


	//   ....[114]....
        /*08a4*/ 	.word	0xffffffff


	//   ....[115]....
        /*08a8*/ 	.word	0xffffffff


	//   ....[116]....
        /*08ac*/ 	.word	0xffffffff


	//   ....[117]....
        /*08b0*/ 	.word	0xffffffff


	//   ....[118]....
        /*08b4*/ 	.word	0xffffffff


	//   ....[119]....
        /*08b8*/ 	.word	0xffffffff


	//   ....[120]....
        /*08bc*/ 	.word	0xffffffff


	//   ....[121]....
        /*08c0*/ 	.word	0xffffffff


	//   ....[122]....
        /*08c4*/ 	.word	0xffffffff


	//   ....[123]....
        /*08c8*/ 	.word	0xffffffff


	//   ....[124]....
        /*08cc*/ 	.word	0xffffffff


	//   ....[125]....
        /*08d0*/ 	.word	0xffffffff


	//   ....[126]....
        /*08d4*/ 	.word	0xffffffff


	//   ....[127]....
        /*08d8*/ 	.word	0xffffffff


	//   ....[128]....
        /*08dc*/ 	.word	0xffffffff


	//   ....[129]....
        /*08e0*/ 	.word	0xffffffff


	//   ....[130]....
        /*08e4*/ 	.word	0xffffffff


	//   ....[131]....
        /*08e8*/ 	.word	0xffffffff


	//   ....[132]....
        /*08ec*/ 	.word	0xffffffff


	//   ....[133]....
        /*08f0*/ 	.word	0xffffffff


	//   ....[134]....
        /*08f4*/ 	.word	0xffffffff


	//   ....[135]....
        /*08f8*/ 	.word	0xffffffff


	//   ....[136]....
        /*08fc*/ 	.word	0xffffffff


	//   ....[137]....
        /*0900*/ 	.word	0xffffffff


	//   ....[138]....
        /*0904*/ 	.word	0xffffffff


	//   ....[139]....
        /*0908*/ 	.word	0xffffffff


	//   ....[140]....
        /*090c*/ 	.word	0xffffffff


	//   ....[141]....
        /*0910*/ 	.word	0xffffffff


	//   ....[142]....
        /*0914*/ 	.word	0xffffffff


	//   ....[143]....
        /*0918*/ 	.word	0xffffffff


	//   ....[144]....
        /*091c*/ 	.word	0xffffffff


	//   ....[145]....
        /*0920*/ 	.word	0xffffffff


	//   ....[146]....
        /*0924*/ 	.word	0xffffffff


	//   ....[147]....
        /*0928*/ 	.word	0xffffffff


	//   ....[148]....
        /*092c*/ 	.word	0xffffffff


	//   ....[149]....
        /*0930*/ 	.word	0xffffffff


	//   ....[150]....
        /*0934*/ 	.word	0xffffffff


	//   ....[151]....
        /*0938*/ 	.word	0xffffffff


	//   ....[152]....
        /*093c*/ 	.word	0xffffffff


	//   ....[153]....
        /*0940*/ 	.word	0xffffffff


	//   ....[154]....
        /*0944*/ 	.word	0xffffffff


	//   ....[155]....
        /*0948*/ 	.word	0xffffffff


	//   ....[156]....
        /*094c*/ 	.word	0xffffffff


	//   ....[157]....
        /*0950*/ 	.word	0xffffffff


	//   ....[158]....
        /*0954*/ 	.word	0xffffffff


	//   ....[159]....
        /*0958*/ 	.word	0xffffffff


	//   ....[160]....
        /*095c*/ 	.word	0xffffffff


	//   ....[161]....
        /*0960*/ 	.word	0xffffffff


	//   ....[162]....
        /*0964*/ 	.word	0xffffffff


	//   ....[163]....
        /*0968*/ 	.word	0xffffffff


	//   ....[164]....
        /*096c*/ 	.word	0xffffffff


	//   ....[165]....
        /*0970*/ 	.word	0xffffffff


	//   ....[166]....
        /*0974*/ 	.word	0xffffffff


	//   ....[167]....
        /*0978*/ 	.word	0xffffffff


	//   ....[168]....
        /*097c*/ 	.word	0xffffffff


	//   ....[169]....
        /*0980*/ 	.word	0xffffffff


	//   ....[170]....
        /*0984*/ 	.word	0xffffffff


	//   ....[171]....
        /*0988*/ 	.word	0xffffffff


	//   ....[172]....
        /*098c*/ 	.word	0xffffffff


	//   ....[173]....
        /*0990*/ 	.word	0xffffffff


	//   ....[174]....
        /*0994*/ 	.word	0xffffffff


	//   ....[175]....
        /*0998*/ 	.word	0xffffffff


	//   ....[176]....
        /*099c*/ 	.word	0xffffffff


	//   ....[177]....
        /*09a0*/ 	.word	0xffffffff


	//   ....[178]....
        /*09a4*/ 	.word	0xffffffff


	//   ....[179]....
        /*09a8*/ 	.word	0xffffffff


	//   ....[180]....
        /*09ac*/ 	.word	0xffffffff


	//   ....[181]....
        /*09b0*/ 	.word	0xffffffff


	//   ....[182]....
        /*09b4*/ 	.word	0xffffffff


	//   ....[183]....
        /*09b8*/ 	.word	0xffffffff


	//   ....[184]....
        /*09bc*/ 	.word	0xffffffff


	//   ....[185]....
        /*09c0*/ 	.word	0xffffffff


	//   ....[186]....
        /*09c4*/ 	.word	0xffffffff


	//   ....[187]....
        /*09c8*/ 	.word	0xffffffff


	//   ....[188]....
        /*09cc*/ 	.word	0xffffffff


	//   ....[189]....
        /*09d0*/ 	.word	0xffffffff


	//   ....[190]....
        /*09d4*/ 	.word	0xffffffff


	//   ....[191]....
        /*09d8*/ 	.word	0xffffffff


	//   ....[192]....
        /*09dc*/ 	.word	0xffffffff


	//   ....[193]....
        /*09e0*/ 	.word	0xffffffff


	//   ....[194]....
        /*09e4*/ 	.word	0xffffffff


	//   ....[195]....
        /*09e8*/ 	.word	0xffffffff


	//   ....[196]....
        /*09ec*/ 	.word	0xffffffff


	//   ....[197]....
        /*09f0*/ 	.word	0xffffffff


	//   ....[198]....
        /*09f4*/ 	.word	0xffffffff


	//   ....[199]....
        /*09f8*/ 	.word	0xffffffff


	//   ....[200]....
        /*09fc*/ 	.word	0xffffffff


	//   ....[201]....
        /*0a00*/ 	.word	0xffffffff


	//   ....[202]....
        /*0a04*/ 	.word	0xffffffff


	//   ....[203]....
        /*0a08*/ 	.word	0xffffffff


	//   ....[204]....
        /*0a0c*/ 	.word	0xffffffff


	//   ....[205]....
        /*0a10*/ 	.word	0xffffffff


	//   ....[206]....
        /*0a14*/ 	.word	0xffffffff


	//   ....[207]....
        /*0a18*/ 	.word	0xffffffff


	//   ....[208]....
        /*0a1c*/ 	.word	0xffffffff


	//   ....[209]....
        /*0a20*/ 	.word	0xffffffff


	//   ....[210]....
        /*0a24*/ 	.word	0xffffffff


	//   ....[211]....
        /*0a28*/ 	.word	0xffffffff


	//   ....[212]....
        /*0a2c*/ 	.word	0xffffffff


	//   ....[213]....
        /*0a30*/ 	.word	0xffffffff


	//   ....[214]....
        /*0a34*/ 	.word	0xffffffff


	//   ....[215]....
        /*0a38*/ 	.word	0xffffffff


	//   ....[216]....
        /*0a3c*/ 	.word	0xffffffff


	//   ....[217]....
        /*0a40*/ 	.word	0xffffffff


	//   ....[218]....
        /*0a44*/ 	.word	0xffffffff


	//   ....[219]....
        /*0a48*/ 	.word	0xffffffff


	//   ....[220]....
        /*0a4c*/ 	.word	0xffffffff


	//   ....[221]....
        /*0a50*/ 	.word	0xffffffff


	//   ....[222]....
        /*0a54*/ 	.word	0xffffffff


	//   ....[223]....
        /*0a58*/ 	.word	0xffffffff


	//   ....[224]....
        /*0a5c*/ 	.word	0xffffffff


	//   ....[225]....
        /*0a60*/ 	.word	0xffffffff


	//   ....[226]....
        /*0a64*/ 	.word	0xffffffff


	//   ....[227]....
        /*0a68*/ 	.word	0xffffffff


	//   ....[228]....
        /*0a6c*/ 	.word	0xffffffff


	//   ....[229]....
        /*0a70*/ 	.word	0xffffffff


	//   ....[230]....
        /*0a74*/ 	.word	0xffffffff


	//   ....[231]....
        /*0a78*/ 	.word	0xffffffff


	//   ....[232]....
        /*0a7c*/ 	.word	0xffffffff


	//   ....[233]....
        /*0a80*/ 	.word	0xffffffff


	//   ....[234]....
        /*0a84*/ 	.word	0xffffffff


	//   ....[235]....
        /*0a88*/ 	.word	0xffffffff


	//   ....[236]....
        /*0a8c*/ 	.word	0xffffffff


	//   ....[237]....
        /*0a90*/ 	.word	0xffffffff


	//   ....[238]....
        /*0a94*/ 	.word	0xffffffff


	//   ....[239]....
        /*0a98*/ 	.word	0xffffffff


	//----- nvinfo : EIATTR_COOP_GROUP_INSTR_OFFSETS
	.align		4
.L_242:
        /*0a9c*/ 	.byte	0x04, 0x28
        /*0a9e*/ 	.short	(.L_244 - .L_243)


	//   ....[0]....
.L_243:
        /*0aa0*/ 	.word	0x00000050


	//   ....[1]....
        /*0aa4*/ 	.word	0x00000200


	//   ....[2]....
        /*0aa8*/ 	.word	0x00000230


	//   ....[3]....
        /*0aac*/ 	.word	0x00000260


	//   ....[4]....
        /*0ab0*/ 	.word	0x00000290


	//   ....[5]....
        /*0ab4*/ 	.word	0x000002c0


	//   ....[6]....
        /*0ab8*/ 	.word	0x000002f0


	//   ....[7]....
        /*0abc*/ 	.word	0x00000460


	//   ....[8]....
        /*0ac0*/ 	.word	0x000004a0


	//   ....[9]....
        /*0ac4*/ 	.word	0x000004d0


	//   ....[10]....
        /*0ac8*/ 	.word	0x00000500


	//   ....[11]....
        /*0acc*/ 	.word	0x00000530


	//   ....[12]....
        /*0ad0*/ 	.word	0x00000560


	//   ....[13]....
        /*0ad4*/ 	.word	0x000005f0


	//   ....[14]....
        /*0ad8*/ 	.word	0x00000620


	//   ....[15]....
        /*0adc*/ 	.word	0x00000640


	//   ....[16]....
        /*0ae0*/ 	.word	0x000006a0


	//   ....[17]....
        /*0ae4*/ 	.word	0x00003e80


	//   ....[18]....
        /*0ae8*/ 	.word	0x00003ed0


	//   ....[19]....
        /*0aec*/ 	.word	0x000046a0


	//   ....[20]....
        /*0af0*/ 	.word	0x000046d0


	//   ....[21]....
        /*0af4*/ 	.word	0x00004e20


	//   ....[22]....
        /*0af8*/ 	.word	0x00004e40


	//   ....[23]....
        /*0afc*/ 	.word	0x00005590


	//   ....[24]....
        /*0b00*/ 	.word	0x000055a0


	//   ....[25]....
        /*0b04*/ 	.word	0x00005e10


	//   ....[26]....
        /*0b08*/ 	.word	0x00005e50


	//   ....[27]....
        /*0b0c*/ 	.word	0x00006c20


	//   ....[28]....
        /*0b10*/ 	.word	0x00006c50


	//   ....[29]....
        /*0b14*/ 	.word	0x00007440


	//   ....[30]....
        /*0b18*/ 	.word	0x00007470


	//   ....[31]....
        /*0b1c*/ 	.word	0x00007c60


	//   ....[32]....
        /*0b20*/ 	.word	0x00007c80


	//   ....[33]....
        /*0b24*/ 	.word	0x00008490


	//   ....[34]....
        /*0b28*/ 	.word	0x000084c0


	//   ....[35]....
        /*0b2c*/ 	.word	0x000085d0


	//   ....[36]....
        /*0b30*/ 	.word	0x00008600


	//   ....[37]....
        /*0b34*/ 	.word	0x000086d0


	//   ....[38]....
        /*0b38*/ 	.word	0x00008700


	//   ....[39]....
        /*0b3c*/ 	.word	0x000087d0


	//   ....[40]....
        /*0b40*/ 	.word	0x000087f0


	//   ....[41]....
        /*0b44*/ 	.word	0x00008cb0


	//   ....[42]....
        /*0b48*/ 	.word	0x00008cd0


	//   ....[43]....
        /*0b4c*/ 	.word	0x00008e50


	//   ....[44]....
        /*0b50*/ 	.word	0x00008e70


	//   ....[45]....
        /*0b54*/ 	.word	0x00008f40


	//   ....[46]....
        /*0b58*/ 	.word	0x00008f60


	//   ....[47]....
        /*0b5c*/ 	.word	0x00009030


	//   ....[48]....
        /*0b60*/ 	.word	0x00009050


	//   ....[49]....
        /*0b64*/ 	.word	0x00009de0


	//   ....[50]....
        /*0b68*/ 	.word	0x00009e00


	//   ....[51]....
        /*0b6c*/ 	.word	0x00009e30


	//   ....[52]....
        /*0b70*/ 	.word	0x00009e60


	//   ....[53]....
        /*0b74*/ 	.word	0x00009f30


	//   ....[54]....
        /*0b78*/ 	.word	0x00009fd0


	//   ....[55]....
        /*0b7c*/ 	.word	0x00009fe0


	//   ....[56]....
        /*0b80*/ 	.word	0x0000a020


	//   ....[57]....
        /*0b84*/ 	.word	0x0000a180


	//   ....[58]....
        /*0b88*/ 	.word	0x0000a1a0


	//   ....[59]....
        /*0b8c*/ 	.word	0x0000a200


	//   ....[60]....
        /*0b90*/ 	.word	0x0000a240


	//   ....[61]....
        /*0b94*/ 	.word	0x0000a250


	//   ....[62]....
        /*0b98*/ 	.word	0x0000a270


	//   ....[63]....
        /*0b9c*/ 	.word	0x0000a400


	//   ....[64]....
        /*0ba0*/ 	.word	0x0000a420


	//   ....[65]....
        /*0ba4*/ 	.word	0x0000a610


	//   ....[66]....
        /*0ba8*/ 	.word	0x0000a650


	//   ....[67]....
        /*0bac*/ 	.word	0x0000a660


	//   ....[68]....
        /*0bb0*/ 	.word	0x0000a670


	//   ....[69]....
        /*0bb4*/ 	.word	0x0000bf20


	//   ....[70]....
        /*0bb8*/ 	.word	0x0000bf60


	//   ....[71]....
        /*0bbc*/ 	.word	0x0000bf80


	//   ....[72]....
        /*0bc0*/ 	.word	0x0000bf90


	//   ....[73]....
        /*0bc4*/ 	.word	0x0000dd60


	//   ....[74]....
        /*0bc8*/ 	.word	0x0000dd70


	//   ....[75]....
        /*0bcc*/ 	.word	0x0000dd80


	//   ....[76]....
        /*0bd0*/ 	.word	0x0000dd90


	//   ....[77]....
        /*0bd4*/ 	.word	0x0000ddf0


	//   ....[78]....
        /*0bd8*/ 	.word	0x0000de80


	//   ....[79]....
        /*0bdc*/ 	.word	0x0000e080


	//   ....[80]....
        /*0be0*/ 	.word	0x0000e090


	//   ....[81]....
        /*0be4*/ 	.word	0x0000f520


	//   ....[82]....
        /*0be8*/ 	.word	0x0000f540


	//   ....[83]....
        /*0bec*/ 	.word	0x0000f640


	//   ....[84]....
        /*0bf0*/ 	.word	0x0000f650


	//   ....[85]....
        /*0bf4*/ 	.word	0x0000f750


	//   ....[86]....
        /*0bf8*/ 	.word	0x0000f770


	//   ....[87]....
        /*0bfc*/ 	.word	0x0000f870


	//   ....[88]....
        /*0c00*/ 	.word	0x0000f880


	//   ....[89]....
        /*0c04*/ 	.word	0x00010240


	//   ....[90]....
        /*0c08*/ 	.word	0x00010270


	//   ....[91]....
        /*0c0c*/ 	.word	0x00010280


	//   ....[92]....
        /*0c10*/ 	.word	0x000102b0


	//   ....[93]....
        /*0c14*/ 	.word	0x00011ce0


	//   ....[94]....
        /*0c18*/ 	.word	0x00011cf0


	//   ....[95]....
        /*0c1c*/ 	.word	0x00011d30


	//   ....[96]....
        /*0c20*/ 	.word	0x00011de0


	//   ....[97]....
        /*0c24*/ 	.word	0x00011e30


	//   ....[98]....
        /*0c28*/ 	.word	0x00011e50


	//   ....[99]....
        /*0c2c*/ 	.word	0x00011f50


	//   ....[100]....
        /*0c30*/ 	.word	0x00011f60


	//   ....[101]....
        /*0c34*/ 	.word	0x000133e0


	//   ....[102]....
        /*0c38*/ 	.word	0x00013400


	//   ....[103]....
        /*0c3c*/ 	.word	0x00013530


	//   ....[104]....
        /*0c40*/ 	.word	0x00013540


	//   ....[105]....
        /*0c44*/ 	.word	0x00013670


	//   ....[106]....
        /*0c48*/ 	.word	0x00013690


	//   ....[107]....
        /*0c4c*/ 	.word	0x000137c0


	//   ....[108]....
        /*0c50*/ 	.word	0x000137d0


	//   ....[109]....
        /*0c54*/ 	.word	0x00013ca0


	//   ....[110]....
        /*0c58*/ 	.word	0x00013cd0


	//   ....[111]....
        /*0c5c*/ 	.word	0x00013cf0


	//   ....[112]....
        /*0c60*/ 	.word	0x00013d10


	//   ....[113]....
        /*0c64*/ 	.word	0x000158f0


	//   ....[114]....
        /*0c68*/ 	.word	0x00015900


	//   ....[115]....
        /*0c6c*/ 	.word	0x00015930


	//   ....[116]....
        /*0c70*/ 	.word	0x00015940


	//   ....[117]....
        /*0c74*/ 	.word	0x000169f0


	//   ....[118]....
        /*0c78*/ 	.word	0x00016a00


	//   ....[119]....
        /*0c7c*/ 	.word	0x00016a20


	//   ....[120]....
        /*0c80*/ 	.word	0x00016a40


	//   ....[121]....
        /*0c84*/ 	.word	0x00016d70


	//   ....[122]....
        /*0c88*/ 	.word	0x00016d90


	//   ....[123]....
        /*0c8c*/ 	.word	0x00016e70


	//   ....[124]....
        /*0c90*/ 	.word	0x00016e80


	//   ....[125]....
        /*0c94*/ 	.word	0x00016f70


	//   ....[126]....
        /*0c98*/ 	.word	0x00016f90


	//   ....[127]....
        /*0c9c*/ 	.word	0x00017080


	//   ....[128]....
        /*0ca0*/ 	.word	0x00017090


	//   ....[129]....
        /*0ca4*/ 	.word	0x00017380


	//   ....[130]....
        /*0ca8*/ 	.word	0x000173a0


	//   ....[131]....
        /*0cac*/ 	.word	0x000179e0


	//   ....[132]....
        /*0cb0*/ 	.word	0x000179f0


	//   ....[133]....
        /*0cb4*/ 	.word	0x000187f0


	//   ....[134]....
        /*0cb8*/ 	.word	0x00018810


	//   ....[135]....
        /*0cbc*/ 	.word	0x00018900


	//   ....[136]....
        /*0cc0*/ 	.word	0x00018910


	//   ....[137]....
        /*0cc4*/ 	.word	0x00018a00


	//   ....[138]....
        /*0cc8*/ 	.word	0x00018a20


	//   ....[139]....
        /*0ccc*/ 	.word	0x00018b10


	//   ....[140]....
        /*0cd0*/ 	.word	0x00018b20


	//   ....[141]....
        /*0cd4*/ 	.word	0x00018cc0


	//   ....[142]....
        /*0cd8*/ 	.word	0x00018ce0


	//   ....[143]....
        /*0cdc*/ 	.word	0x00018e10


	//   ....[144]....
        /*0ce0*/ 	.word	0x00018e50


	//   ....[145]....
        /*0ce4*/ 	.word	0x00018e80


	//   ....[146]....
        /*0ce8*/ 	.word	0x00018eb0


	//   ....[147]....
        /*0cec*/ 	.word	0x00018ee0


	//   ....[148]....
        /*0cf0*/ 	.word	0x00018f10


	//   ....[149]....
        /*0cf4*/ 	.word	0x00019080


	//   ....[150]....
        /*0cf8*/ 	.word	0x000190c0


	//   ....[151]....
        /*0cfc*/ 	.word	0x000190f0


	//   ....[152]....
        /*0d00*/ 	.word	0x00019120


	//   ....[153]....
        /*0d04*/ 	.word	0x00019150


	//   ....[154]....
        /*0d08*/ 	.word	0x00019180


	//   ....[155]....
        /*0d0c*/ 	.word	0x00019210


	//   ....[156]....
        /*0d10*/ 	.word	0x00019240


	//   ....[157]....
        /*0d14*/ 	.word	0x00019250


	//   ....[158]....
        /*0d18*/ 	.word	0x000192b0


	//   ....[159]....
        /*0d1c*/ 	.word	0x00019880


	//   ....[160]....
        /*0d20*/ 	.word	0x000198d0


	//   ....[161]....
        /*0d24*/ 	.word	0x00019930


	//   ....[162]....
        /*0d28*/ 	.word	0x00019990


	//   ....[163]....
        /*0d2c*/ 	.word	0x000199f0


	//   ....[164]....
        /*0d30*/ 	.word	0x00019a60


	//   ....[165]....
        /*0d34*/ 	.word	0x00019ab0


	//   ....[166]....
        /*0d38*/ 	.word	0x00019b10


	//   ....[167]....
        /*0d3c*/ 	.word	0x00019b80


	//   ....[168]....
        /*0d40*/ 	.word	0x00019be0


	//   ....[169]....
        /*0d44*/ 	.word	0x00019c50


	//   ....[170]....
        /*0d48*/ 	.word	0x00019cb0


	//   ....[171]....
        /*0d4c*/ 	.word	0x00019d20


	//   ....[172]....
        /*0d50*/ 	.word	0x00019d90


	//   ....[173]....
        /*0d54*/ 	.word	0x00019e00


	//   ....[174]....
        /*0d58*/ 	.word	0x00019e60


	//   ....[175]....
        /*0d5c*/ 	.word	0x00019ed0


	//   ....[176]....
        /*0d60*/ 	.word	0x00019f40


	//   ....[177]....
        /*0d64*/ 	.word	0x00019fb0


	//   ....[178]....
        /*0d68*/ 	.word	0x0001a010


	//   ....[179]....
        /*0d6c*/ 	.word	0x0001a070


	//   ....[180]....
        /*0d70*/ 	.word	0x0001a0d0


	//   ....[181]....
        /*0d74*/ 	.word	0x0001a120


	//   ....[182]....
        /*0d78*/ 	.word	0x0001a170


	//   ....[183]....
        /*0d7c*/ 	.word	0x0001a1e0


	//   ....[184]....
        /*0d80*/ 	.word	0x0001a250


	//   ....[185]....
        /*0d84*/ 	.word	0x0001a2b0


	//   ....[186]....
        /*0d88*/ 	.word	0x0001a320


	//   ....[187]....
        /*0d8c*/ 	.word	0x0001a390


	//   ....[188]....
        /*0d90*/ 	.word	0x0001a400


	//   ....[189]....
        /*0d94*/ 	.word	0x0001a460


	//   ....[190]....
        /*0d98*/ 	.word	0x0001a4d0


	//   ....[191]....
        /*0d9c*/ 	.word	0x0001a540


	//   ....[192]....
        /*0da0*/ 	.word	0x0001a5b0


	//   ....[193]....
        /*0da4*/ 	.word	0x0001a610


	//   ....[194]....
        /*0da8*/ 	.word	0x0001a660


	//   ....[195]....
        /*0dac*/ 	.word	0x0001a6b0


	//   ....[196]....
        /*0db0*/ 	.word	0x0001a700


	//   ....[197]....
        /*0db4*/ 	.word	0x0001a740


	//   ....[198]....
        /*0db8*/ 	.word	0x0001a7a0


	//   ....[199]....
        /*0dbc*/ 	.word	0x0001a7e0


	//   ....[200]....
        /*0dc0*/ 	.word	0x0001a830


	//   ....[201]....
        /*0dc4*/ 	.word	0x0001a870


	//   ....[202]....
        /*0dc8*/ 	.word	0x0001a8d0


	//   ....[203]....
        /*0dcc*/ 	.word	0x0001a940


	//   ....[204]....
        /*0dd0*/ 	.word	0x0001a9b0


	//   ....[205]....
        /*0dd4*/ 	.word	0x0001aa10


	//   ....[206]....
        /*0dd8*/ 	.word	0x0001aa80


	//   ....[207]....
        /*0ddc*/ 	.word	0x0001aaf0


	//   ....[208]....
        /*0de0*/ 	.word	0x0001ab60


	//   ....[209]....
        /*0de4*/ 	.word	0x0001abc0


	//   ....[210]....
        /*0de8*/ 	.word	0x0001ac30


	//   ....[211]....
        /*0dec*/ 	.word	0x0001aca0


	//   ....[212]....
        /*0df0*/ 	.word	0x0001ad10


	//   ....[213]....
        /*0df4*/ 	.word	0x0001ad70


	//   ....[214]....
        /*0df8*/ 	.word	0x0001ade0


	//   ....[215]....
        /*0dfc*/ 	.word	0x0001ae50


	//   ....[216]....
        /*0e00*/ 	.word	0x0001aec0


	//   ....[217]....
        /*0e04*/ 	.word	0x0001af20


	//   ....[218]....
        /*0e08*/ 	.word	0x0001af90


	//   ....[219]....
        /*0e0c*/ 	.word	0x0001b000


	//   ....[220]....
        /*0e10*/ 	.word	0x0001b070


	//   ....[221]....
        /*0e14*/ 	.word	0x0001b0d0


	//   ....[222]....
        /*0e18*/ 	.word	0x0001b140


	//   ....[223]....
        /*0e1c*/ 	.word	0x0001b1b0


	//   ....[224]....
        /*0e20*/ 	.word	0x0001b200


	//   ....[225]....
        /*0e24*/ 	.word	0x0001b240


	//   ....[226]....
        /*0e28*/ 	.word	0x0001b290


	//   ....[227]....
        /*0e2c*/ 	.word	0x0001b2e0


	//   ....[228]....
        /*0e30*/ 	.word	0x0001b330


	//   ....[229]....
        /*0e34*/ 	.word	0x0001b3a0


	//   ....[230]....
        /*0e38*/ 	.word	0x0001b3f0


	//   ....[231]....
        /*0e3c*/ 	.word	0x0001b430


	//   ....[232]....
        /*0e40*/ 	.word	0x0001b480


	//   ....[233]....
        /*0e44*/ 	.word	0x0001b4d0


	//   ....[234]....
        /*0e48*/ 	.word	0x0001b520


	//   ....[235]....
        /*0e4c*/ 	.word	0x0001b590


	//   ....[236]....
        /*0e50*/ 	.word	0x0001b5e0


	//   ....[237]....
        /*0e54*/ 	.word	0x0001b650


	//   ....[238]....
        /*0e58*/ 	.word	0x0001b6b0


	//   ....[239]....
        /*0e5c*/ 	.word	0x0001b720


	//----- nvinfo : EIATTR_EXIT_INSTR_OFFSETS
	.align		4
.L_244:
        /*0e60*/ 	.byte	0x04, 0x1c
        /*0e62*/ 	.short	(.L_246 - .L_245)


	//   ....[0]....
.L_245:
        /*0e64*/ 	.word	0x00000c10


	//   ....[1]....
        /*0e68*/ 	.word	0x00019850


	//----- nvinfo : EIATTR_MAX_THREADS
	.align		4
.L_246:
        /*0e6c*/ 	.byte	0x04, 0x05
        /*0e6e*/ 	.short	(.L_248 - .L_247)
.L_247:
        /*0e70*/ 	.word	0x00000100
        /*0e74*/ 	.word	0x00000001
        /*0e78*/ 	.word	0x00000001


	//----- nvinfo : EIATTR_CRS_STACK_SIZE
	.align		4
.L_248:
        /*0e7c*/ 	.byte	0x04, 0x1e
        /*0e7e*/ 	.short	(.L_250 - .L_249)
.L_249:
        /*0e80*/ 	.word	0x00000000
.L_250:


//--------------------- .nv.info._ZN7cutlass13device_kernelIN5flash19enable_sm80_to_sm89INS1_16FlashAttnFwdSm80INS1_25CollectiveMainloopFwdSm80ILi4ELi1ELb0EN4cute5tupleIJNS5_1CILi128EEENS7_ILi48EEES8_EEELi128ENS_10bfloat16_tEfNS_4arch4Sm80ELb0ELb1ELb1ELb0ELb1ELb0ELb1ELb1EEENS1_21CollectiveEpilogueFwdINS6_IJS8_S8_S9_EEENS6_IJNS7_ILi1EEESH_SH_EEESB_SD_Li128ELb0ELb1ELb1ELb0EEENS1_19SingleTileSchedulerILb0ELb1ELb1ELi128EEEEEEEEEvNT_6ParamsE --------------------------
	.section	.nv.info._ZN7cutlass13device_kernelIN5flash19enable_sm80_to_sm89INS1_16FlashAttnFwdSm80INS1_25CollectiveMainloopFwdSm80ILi4ELi1ELb0EN4cute5tupleIJNS5_1CILi128EEENS7_ILi48EEES8_EEELi128ENS_10bfloat16_tEfNS_4arch4Sm80ELb0ELb1ELb1ELb0ELb1ELb0ELb1ELb1EEENS1_21CollectiveEpilogueFwdINS6_IJS8_S8_S9_EEENS6_IJNS7_ILi1EEESH_SH_EEESB_SD_Li128ELb0ELb1ELb1ELb0EEENS1_19SingleTileSchedulerILb0ELb1ELb1ELi128EEEEEEEEEvNT_6ParamsE,"",@"SHT_CUDA_INFO"
	.sectionflags	@""
	.align	4


	//----- nvinfo : EIATTR_CUDA_API_VERSION
	.align		4
        /*0000*/ 	.byte	0x04, 0x37
        /*0002*/ 	.short	(.L_252 - .L_251)
.L_251:
        /*0004*/ 	.word	0x00000082


	//----- nvinfo : EIATTR_SW2861232_WAR
	.align		4
.L_252:
        /*0008*/ 	.byte	0x01, 0x35
	.zero		2


	//----- nvinfo : EIATTR_PARAM_CBANK
	.align		4
        /*000c*/ 	.byte	0x04, 0x0a
        /*000e*/ 	.short	(.L_254 - .L_253)
	.align		4
.L_253:
        /*0010*/ 	.word	index@(.nv.constant0._ZN7cutlass13device_kernelIN5flash19enable_sm80_to_sm89INS1_16FlashAttnFwdSm80INS1_25CollectiveMainloopFwdSm80ILi4ELi1ELb0EN4cute5tupleIJNS5_1CILi128EEENS7_ILi48EEES8_EEELi128ENS_10bfloat16_tEfNS_4arch4Sm80ELb0ELb1ELb1ELb0ELb1ELb0ELb1ELb1EEENS1_21CollectiveEpilogueFwdINS6_IJS8_S8_S9_EEENS6_IJNS7_ILi1EEESH_SH_EEESB_SD_Li128ELb0ELb1ELb1ELb0EEENS1_19SingleTileSchedulerILb0ELb1ELb1ELi128EEEEEEEEEvNT_6ParamsE)
        /*0014*/ 	.short	0x0160
        /*0016*/ 	.short	0x0418


	//----- nvinfo : EIATTR_CBANK_PARAM_SIZE
	.align		4
.L_254:
        /*0018*/ 	.byte	0x03, 0x19
        /*001a*/ 	.short	0x0418


	//----- nvinfo : EIATTR_KPARAM_INFO
	.align		4
        /*001c*/ 	.byte	0x04, 0x17
        /*001e*/ 	.short	(.L_256 - .L_255)
.L_255:
        /*0020*/ 	.word	0x00000000
        /*0024*/ 	.short	0x0000
        /*0026*/ 	.short	0x0000
        /*0028*/ 	.byte	0x00, 0xf0, 0x61, 0x10


	//----- nvinfo : EIATTR_MAXREG_COUNT
	.align		4
.L_256:
        /*002c*/ 	.byte	0x03, 0x1b
        /*002e*/ 	.short	0x00ff


	//----- nvinfo : EIATTR_NUM_BARRIERS
	.align		4
        /*0030*/ 	.byte	0x02, 0x4c
        /*0032*/ 	.byte	0x02
	.zero		1


	//----- nvinfo : EIATTR_ANNOTATIONS
	.align		4
        /*0034*/ 	.byte	0x04, 0x55
        /*0036*/ 	.short	(.L_258 - .L_257)


	//   ....[0]....
.L_257:
        /* <DEDUP_REMOVED lines=50> */


	//----- nvinfo : EIATTR_MERCURY_ISA_VERSION
	.align		4
.L_258:
        /*0348*/ 	.byte	0x03, 0x5f
        /*034a*/ 	.short	0x0000


	//----- nvinfo : EIATTR_COOP_GROUP_MASK_REGIDS
	.align		4
        /*034c*/ 	.byte	0x04, 0x29
        /*034e*/ 	.short	(.L_260 - .L_259)


	//   ....[0]....
.L_259:
        /*0350*/ 	.word	0xffffffff


	//   ....[1]....
        /*0354*/ 	.word	0xffffffff


	//   ....[2]....
        /*0358*/ 	.word	0xffffffff


	//   ....[3]....
        /*035c*/ 	.word	0xffffffff


	//   ....[4]....
        /*0360*/ 	.word	0xffffffff


	//   ....[5]....
        /*0364*/ 	.word	0xffffffff


	//   ....[6]....
        /*0368*/ 	.word	0xffffffff


	//   ....[7]....
        /*036c*/ 	.word	0xffffffff


	//   ....[8]....
        /*0370*/ 	.word	0xffffffff


	//   ....[9]....
        /*0374*/ 	.word	0xffffffff


	//   ....[10]....
        /*0378*/ 	.word	0xffffffff


	//   ....[11]....
        /*037c*/ 	.word	0xffffffff


	//   ....[12]....
        /*0380*/ 	.word	0xffffffff


	//   ....[13]....
        /*0384*/ 	.word	0xffffffff


	//   ....[14]....
        /*0388*/ 	.word	0xffffffff


	//   ....[15]....
        /*038c*/ 	.word	0xffffffff


	//   ....[16]....
        /*0390*/ 	.word	0xffffffff


	//   ....[17]....
        /*0394*/ 	.word	0xffffffff


	//   ....[18]....
        /*0398*/ 	.word	0xffffffff


	//   ....[19]....
        /*039c*/ 	.word	0xffffffff


	//   ....[20]....
        /*03a0*/ 	.word	0xffffffff


	//   ....[21]....
        /*03a4*/ 	.word	0xffffffff


	//   ....[22]....
        /*03a8*/ 	.word	0xffffffff


	//   ....[23]....
        /*03ac*/ 	.word	0xffffffff


	//   ....[24]....
        /*03b0*/ 	.word	0xffffffff


	//   ....[25]....
        /*03b4*/ 	.word	0xffffffff


	//   ....[26]....
        /*03b8*/ 	.word	0xffffffff


	//   ....[27]....
        /*03bc*/ 	.word	0xffffffff


	//   ....[28]....
        /*03c0*/ 	.word	0xffffffff


	//   ....[29]....
        /*03c4*/ 	.word	0xffffffff


	//   ....[30]....
        /*03c8*/ 	.word	0xffffffff


	//   ....[31]....
        /*03cc*/ 	.word	0xffffffff


	//   ....[32]....
        /*03d0*/ 	.word	0xffffffff


	//   ....[33]....
        /*03d4*/ 	.word	0xffffffff


	//   ....[34]....
        /*03d8*/ 	.word	0xffffffff


	//   ....[35]....
        /*03dc*/ 	.word	0xffffffff


	//   ....[36]....
        /*03e0*/ 	.word	0xffffffff


	//   ....[37]....
        /*03e4*/ 	.word	0xffffffff


	//   ....[38]....
        /*03e8*/ 	.word	0xffffffff


	//   ....[39]....
        /*03ec*/ 	.word	0xffffffff


	//   ....[40]....
        /*03f0*/ 	.word	0xffffffff


	//   ....[41]....
        /*03f4*/ 	.word	0xffffffff


	//   ....[42]....
        /*03f8*/ 	.word	0xffffffff


	//   ....[43]....
        /*03fc*/ 	.word	0xffffffff


	//   ....[44]....
        /*0400*/ 	.word	0xffffffff


	//   ....[45]....
        /*0404*/ 	.word	0xffffffff


	//   ....[46]....
        /*0408*/ 	.word	0xffffffff


	//   ....[47]....
        /*040c*/ 	.word	0xffffffff


	//   ....[48]....
        /*0410*/ 	.word	0xffffffff


	//   ....[49]....
        /*0414*/ 	.word	0xffffffff


	//   ....[50]....
        /*0418*/ 	.word	0xffffffff


	//   ....[51]....
        /*041c*/ 	.word	0xffffffff


	//   ....[52]....
        /*0420*/ 	.word	0xffffffff


	//   ....[53]....
        /*0424*/ 	.word	0xffffffff


	//   ....[54]....
        /*0428*/ 	.word	0xffffffff


	//   ....[55]....
        /*042c*/ 	.word	0xffffffff


	//   ....[56]....
        /*0430*/ 	.word	0xffffffff


	//   ....[57]....
        /*0434*/ 	.word	0xffffffff


	//   ....[58]....
        /*0438*/ 	.word	0xffffffff


	//   ....[59]....
        /*043c*/ 	.word	0xffffffff


	//   ....[60]....
        /*0440*/ 	.word	0xffffffff


	//   ....[61]....
        /*0444*/ 	.word	0xffffffff


	//   ....[62]....
        /*0448*/ 	.word	0xffffffff


	//   ....[63]....
        /*044c*/ 	.word	0xffffffff


	//   ....[64]....
        /*0450*/ 	.word	0xffffffff


	//   ....[65]....
        /*0454*/ 	.word	0xffffffff


	//   ....[66]....
        /*0458*/ 	.word	0xffffffff


	//   ....[67]....
        /*045c*/ 	.word	0xffffffff


	//   ....[68]....
        /*0460*/ 	.word	0xffffffff


	//   ....[69]....
        /*0464*/ 	.word	0xffffffff


	//   ....[70]....
        /*0468*/ 	.word	0xffffffff


	//   ....[71]....
        /*046c*/ 	.word	0xffffffff


	//   ....[72]....
        /*0470*/ 	.word	0xffffffff


	//   ....[73]....
        /*0474*/ 	.word	0xffffffff


	//   ....[74]....
        /*0478*/ 	.word	0xffffffff


	//   ....[75]....
        /*047c*/ 	.word	0xffffffff


	//   ....[76]....
        /*0480*/ 	.word	0xffffffff


	//   ....[77]....
        /*0484*/ 	.word	0xffffffff


	//   ....[78]....
        /*0488*/ 	.word	0xffffffff


	//   ....[79]....
        /*048c*/ 	.word	0xffffffff


	//   ....[80]....
        /*0490*/ 	.word	0xffffffff


	//   ....[81]....
        /*0494*/ 	.word	0xffffffff


	//   ....[82]....
        /*0498*/ 	.word	0xffffffff


	//   ....[83]....
        /*049c*/ 	.word	0xffffffff


	//   ....[84]....
        /*04a0*/ 	.word	0xffffffff


	//   ....[85]....
        /*04a4*/ 	.word	0xffffffff


	//   ....[86]....
        /*04a8*/ 	.word	0xffffffff


	//   ....[87]....
        /*04ac*/ 	.word	0xffffffff


	//   ....[88]....
        /*04b0*/ 	.word	0xffffffff


	//   ....[89]....
        /*04b4*/ 	.word	0xffffffff


	//   ....[90]....
        /*04b8*/ 	.word	0xffffffff


	//   ....[91]....
        /*04bc*/ 	.word	0xffffffff


	//   ....[92]....
        /*04c0*/ 	.word	0xffffffff


	//   ....[93]....
        /*04c4*/ 	.word	0xffffffff


	//   ....[94]....
        /*04c8*/ 	.word	0xffffffff


	//   ....[95]....
        /*04cc*/ 	.word	0xffffffff


	//   ....[96]....
        /*04d0*/ 	.word	0xffffffff


	//   ....[97]....
        /*04d4*/ 	.word	0xffffffff


	//   ....[98]....
        /*04d8*/ 	.word	0xffffffff


	//   ....[99]....
        /*04dc*/ 	.word	0xffffffff


	//   ....[100]....
        /*04e0*/ 	.word	0xffffffff


	//   ....[101]....
        /*04e4*/ 	.word	0xffffffff


	//   ....[102]....
        /*04e8*/ 	.word	0xffffffff


	//   ....[103]....
        /*04ec*/ 	.word	0xffffffff


	//   ....[104]....
        /*04f0*/ 	.word	0xffffffff


	//   ....[105]....
        /*04f4*/ 	.word	0xffffffff


	//   ....[106]....
        /*04f8*/ 	.word	0xffffffff


	//   ....[107]....
        /*04fc*/ 	.word	0xffffffff


	//   ....[108]....
        /*0500*/ 	.word	0xffffffff


	//   ....[109]....
        /*0504*/ 	.word	0xffffffff


	//   ....[110]....
        /*0508*/ 	.word	0xffffffff


	//   ....[111]....
        /*050c*/ 	.word	0xffffffff


	//   ....[112]....
        /*0510*/ 	.word	0xffffffff


	//   ....[113]....
        /*0514*/ 	.word	0xffffffff


	//   ....[114]....
        /*0518*/ 	.word	0xffffffff


	//   ....[115]....
        /*051c*/ 	.word	0xffffffff


	//   ....[116]....
        /*0520*/ 	.word	0xffffffff


	//   ....[117]....
        /*0524*/ 	.word	0xffffffff


	//   ....[118]....
        /*0528*/ 	.word	0xffffffff


	//   ....[119]....
        /*052c*/ 	.word	0xffffffff


	//   ....[120]....
        /*0530*/ 	.word	0xffffffff


	//   ....[121]....
        /*0534*/ 	.word	0xffffffff


	//   ....[122]....
        /*0538*/ 	.word	0xffffffff


	//   ....[123]....
        /*053c*/ 	.word	0xffffffff


	//   ....[124]....
        /*0540*/ 	.word	0xffffffff


	//   ....[125]....
        /*0544*/ 	.word	0xffffffff


	//   ....[126]....
        /*0548*/ 	.word	0xffffffff


	//   ....[127]....
        /*054c*/ 	.word	0xffffffff


	//   ....[128]....
        /*0550*/ 	.word	0xffffffff


	//   ....[129]....
        /*0554*/ 	.word	0xffffffff


	//   ....[130]....
        /*0558*/ 	.word	0xffffffff


	//   ....[131]....
        /*055c*/ 	.word	0xffffffff


	//   ....[132]....
        /*0560*/ 	.word	0xffffffff


	//   ....[133]....
        /*0564*/ 	.word	0xffffffff


	//   ....[134]....
        /*0568*/ 	.word	0xffffffff


	//   ....[135]....
        /*056c*/ 	.word	0xffffffff


	//   ....[136]....
        /*0570*/ 	.word	0xffffffff


	//   ....[137]....
        /*0574*/ 	.word	0xffffffff


	//   ....[138]....
        /*0578*/ 	.word	0xffffffff


	//----- nvinfo : EIATTR_COOP_GROUP_INSTR_OFFSETS
	.align		4
.L_260:
        /*057c*/ 	.byte	0x04, 0x28
        /*057e*/ 	.short	(.L_262 - .L_261)


	//   ....[0]....
.L_261:
        /*0580*/ 	.word	0x00000060


	//   ....[1]....
        /*0584*/ 	.word	0x00001440


	//   ....[2]....
        /*0588*/ 	.word	0x00001470


	//   ....[3]....
        /*058c*/ 	.word	0x00001630


	//   ....[4]....
        /*0590*/ 	.word	0x00001660


	//   ....[5]....
        /*0594*/ 	.word	0x00001730


	//   ....[6]....
        /*0598*/ 	.word	0x00001760


	//   ....[7]....
        /*059c*/ 	.word	0x00001830


	//   ....[8]....
        /*05a0*/ 	.word	0x00001860


	//   ....[9]....
        /*05a4*/ 	.word	0x00001930


	//   ....[10]....
        /*05a8*/ 	.word	0x00001960


	//   ....[11]....
        /*05ac*/ 	.word	0x00001a30


	//   ....[12]....
        /*05b0*/ 	.word	0x00001a60


	//   ....[13]....
        /*05b4*/ 	.word	0x00001b30


	//   ....[14]....
        /*05b8*/ 	.word	0x00001b60


	//   ....[15]....
        /*05bc*/ 	.word	0x00001c40


	//   ....[16]....
        /*05c0*/ 	.word	0x00001c90


	//   ....[17]....
        /*05c4*/ 	.word	0x00002160


	//   ....[18]....
        /*05c8*/ 	.word	0x00002180


	//   ....[19]....
        /*05cc*/ 	.word	0x000021a0


	//   ....[20]....
        /*05d0*/ 	.word	0x000021b0


	//   ....[21]....
        /*05d4*/ 	.word	0x000021c0


	//   ....[22]....
        /*05d8*/ 	.word	0x000021d0


	//   ....[23]....
        /*05dc*/ 	.word	0x00002640


	//   ....[24]....
        /*05e0*/ 	.word	0x00002670


	//   ....[25]....
        /*05e4*/ 	.word	0x000026b0


	//   ....[26]....
        /*05e8*/ 	.word	0x000026e0


	//   ....[27]....
        /*05ec*/ 	.word	0x00002700


	//   ....[28]....
        /*05f0*/ 	.word	0x00002710


	//   ....[29]....
        /*05f4*/ 	.word	0x00003360


	//   ....[30]....
        /*05f8*/ 	.word	0x00003380


	//   ....[31]....
        /*05fc*/ 	.word	0x00003390


	//   ....[32]....
        /*0600*/ 	.word	0x000033a0


	//   ....[33]....
        /*0604*/ 	.word	0x000033b0


	//   ....[34]....
        /*0608*/ 	.word	0x000033c0


	//   ....[35]....
        /*060c*/ 	.word	0x00003950


	//   ....[36]....
        /*0610*/ 	.word	0x00004120


	//   ....[37]....
        /*0614*/ 	.word	0x00004850


	//   ....[38]....
        /*0618*/ 	.word	0x00004f80


	//   ....[39]....
        /*061c*/ 	.word	0x000053c0


	//   ....[40]....
        /*0620*/ 	.word	0x00005400


	//   ....[41]....
        /*0624*/ 	.word	0x00005560


	//   ....[42]....
        /*0628*/ 	.word	0x00005590


	//   ....[43]....
        /*062c*/ 	.word	0x000059b0


	//   ....[44]....
        /*0630*/ 	.word	0x00005b30


	//   ....[45]....
        /*0634*/ 	.word	0x00005b40


	//   ....[46]....
        /*0638*/ 	.word	0x00005be0


	//   ....[47]....
        /*063c*/ 	.word	0x00007dd0


	//   ....[48]....
        /*0640*/ 	.word	0x00007de0


	//   ....[49]....
        /*0644*/ 	.word	0x00007df0


	//   ....[50]....
        /*0648*/ 	.word	0x00007e00


	//   ....[51]....
        /*064c*/ 	.word	0x00007e10


	//   ....[52]....
        /*0650*/ 	.word	0x00007e20


	//   ....[53]....
        /*0654*/ 	.word	0x00008f80


	//   ....[54]....
        /*0658*/ 	.word	0x00008f90


	//   ....[55]....
        /*065c*/ 	.word	0x00008fa0


	//   ....[56]....
        /*0660*/ 	.word	0x00008fb0


	//   ....[57]....
        /*0664*/ 	.word	0x00008fc0


	//   ....[58]....
        /*0668*/ 	.word	0x00008fd0


	//   ....[59]....
        /*066c*/ 	.word	0x000091f0


	//   ....[60]....
        /*0670*/ 	.word	0x00009430


	//   ....[61]....
        /*0674*/ 	.word	0x00009a60


	//   ....[62]....
        /*0678*/ 	.word	0x0000a070


	//   ....[63]....
        /*067c*/ 	.word	0x0000a8b0


	//   ....[64]....
        /*0680*/ 	.word	0x0000a920


	//   ....[65]....
        /*0684*/ 	.word	0x0000aa40


	//   ....[66]....
        /*0688*/ 	.word	0x0000aa90


	//   ....[67]....
        /*068c*/ 	.word	0x0000ae90


	//   ....[68]....
        /*0690*/ 	.word	0x0000aed0


	//   ....[69]....
        /*0694*/ 	.word	0x0000af50


	//   ....[70]....
        /*0698*/ 	.word	0x0000b010


	//   ....[71]....
        /*069c*/ 	.word	0x0000d400


	//   ....[72]....
        /*06a0*/ 	.word	0x0000d410


	//   ....[73]....
        /*06a4*/ 	.word	0x0000d420


	//   ....[74]....
        /*06a8*/ 	.word	0x0000d430


	//   ....[75]....
        /*06ac*/ 	.word	0x0000d440


	//   ....[76]....
        /*06b0*/ 	.word	0x0000d450


	//   ....[77]....
        /*06b4*/ 	.word	0x0000e5b0


	//   ....[78]....
        /*06b8*/ 	.word	0x0000e5c0


	//   ....[79]....
        /*06bc*/ 	.word	0x0000e5d0


	//   ....[80]....
        /*06c0*/ 	.word	0x0000e5e0


	//   ....[81]....
        /*06c4*/ 	.word	0x0000e5f0


	//   ....[82]....
        /*06c8*/ 	.word	0x0000e600


	//   ....[83]....
        /*06cc*/ 	.word	0x0000e920


	//   ....[84]....
        /*06d0*/ 	.word	0x0000e9e0


	//   ....[85]....
        /*06d4*/ 	.word	0x0000ea00


	//   ....[86]....
        /*06d8*/ 	.word	0x0000ea40


	//   ....[87]....
        /*06dc*/ 	.word	0x0000ea80


	//   ....[88]....
        /*06e0*/ 	.word	0x0000eab0


	//   ....[89]....
        /*06e4*/ 	.word	0x0000ebc0


	//   ....[90]....
        /*06e8*/ 	.word	0x0000f020


	//   ....[91]....
        /*06ec*/ 	.word	0x00010e80


	//   ....[92]....
        /*06f0*/ 	.word	0x00010e90


	//   ....[93]....
        /*06f4*/ 	.word	0x00010eb0


	//   ....[94]....
        /*06f8*/ 	.word	0x00010ed0


	//   ....[95]....
        /*06fc*/ 	.word	0x00010f80


	//   ....[96]....
        /*0700*/ 	.word	0x00010f90


	//   ....[97]....
        /*0704*/ 	.word	0x00012080


	//   ....[98]....
        /*0708*/ 	.word	0x00012090


	//   ....[99]....
        /*070c*/ 	.word	0x000120a0


	//   ....[100]....
        /*0710*/ 	.word	0x000120b0


	//   ....[101]....
        /*0714*/ 	.word	0x000120c0


	//   ....[102]....
        /*0718*/ 	.word	0x000120d0


	//   ....[103]....
        /*071c*/ 	.word	0x000122f0


	//   ....[104]....
        /*0720*/ 	.word	0x00012510


	//   ....[105]....
        /*0724*/ 	.word	0x00012b30


	//   ....[106]....
        /*0728*/ 	.word	0x00013130


	//   ....[107]....
        /*072c*/ 	.word	0x00013a00


	//   ....[108]....
        /*0730*/ 	.word	0x00013a80


	//   ....[109]....
        /*0734*/ 	.word	0x00013b90


	//   ....[110]....
        /*0738*/ 	.word	0x00013be0


	//   ....[111]....
        /*073c*/ 	.word	0x00013f10


	//   ....[112]....
        /*0740*/ 	.word	0x00013f50


	//   ....[113]....
        /*0744*/ 	.word	0x00014010


	//   ....[114]....
        /*0748*/ 	.word	0x00014110


	//   ....[115]....
        /*074c*/ 	.word	0x00015f50


	//   ....[116]....
        /*0750*/ 	.word	0x00015f60


	//   ....[117]....
        /*0754*/ 	.word	0x00015f70


	//   ....[118]....
        /*0758*/ 	.word	0x00015f80


	//   ....[119]....
        /*075c*/ 	.word	0x00015fb0


	//   ....[120]....
        /*0760*/ 	.word	0x00015fd0


	//   ....[121]....
        /*0764*/ 	.word	0x00015ff0


	//   ....[122]....
        /*0768*/ 	.word	0x00016000


	//   ....[123]....
        /*076c*/ 	.word	0x00017080


	//   ....[124]....
        /*0770*/ 	.word	0x000170b0


	//   ....[125]....
        /*0774*/ 	.word	0x000170e0


	//   ....[126]....
        /*0778*/ 	.word	0x00017110


	//   ....[127]....
        /*077c*/ 	.word	0x00017150


	//   ....[128]....
        /*0780*/ 	.word	0x00017180


	//   ....[129]....
        /*0784*/ 	.word	0x000171a0


	//   ....[130]....
        /*0788*/ 	.word	0x000171b0


	//   ....[131]....
        /*078c*/ 	.word	0x000171d0


	//   ....[132]....
        /*0790*/ 	.word	0x000171e0


	//   ....[133]....
        /*0794*/ 	.word	0x00017890


	//   ....[134]....
        /*0798*/ 	.word	0x000178b0


	//   ....[135]....
        /*079c*/ 	.word	0x00017eb0


	//   ....[136]....
        /*07a0*/ 	.word	0x00017ed0


	//   ....[137]....
        /*07a4*/ 	.word	0x000184d0


	//   ....[138]....
        /*07a8*/ 	.word	0x000184e0


	//----- nvinfo : EIATTR_EXIT_INSTR_OFFSETS
	.align		4
.L_262:
        /*07ac*/ 	.byte	0x04, 0x1c
        /*07ae*/ 	.short	(.L_264 - .L_263)


	//   ....[0]....
.L_263:
        /*07b0*/ 	.word	0x000001c0


	//   ....[1]....
        /*07b4*/ 	.word	0x000184f0


	//   ....[2]....
        /*07b8*/ 	.word	0x00018a90


	//   ....[3]....
        /*07bc*/ 	.word	0x00018ae0


	//   ....[4]....
        /*07c0*/ 	.word	0x00018b10


	//   ....[5]....
        /*07c4*/ 	.word	0x00018b70


	//   ....[6]....
        /*07c8*/ 	.word	0x00018e00


	//----- nvinfo : EIATTR_CTAIDZ_USED
	.align		4
.L_264:
        /*07cc*/ 	.byte	0x01, 0x04
	.zero		2


	//----- nvinfo : EIATTR_MAX_THREADS
	.align		4
        /*07d0*/ 	.byte	0x04, 0x05
        /*07d2*/ 	.short	(.L_266 - .L_265)
.L_265:
        /*07d4*/ 	.word	0x00000080
        /*07d8*/ 	.word	0x00000001
        /*07dc*/ 	.word	0x00000001


	//----- nvinfo : EIATTR_CRS_STACK_SIZE
	.align		4
.L_266:
        /*07e0*/ 	.byte	0x04, 0x1e
        /*07e2*/ 	.short	(.L_268 - .L_267)
.L_267:
        /*07e4*/ 	.word	0x00000000
.L_268:


//--------------------- .nv.info._ZN7cutlass13device_kernelIN5flash19enable_sm80_to_sm89INS1_16FlashAttnFwdSm80INS1_25CollectiveMainloopFwdSm80ILi8ELi1ELb1EN4cute5tupleIJNS5_1CILi128EEENS7_ILi96EEES8_EEELi128ENS_10bfloat16_tEfNS_4arch4Sm80ELb0ELb1ELb1ELb1ELb1ELb0ELb1ELb1EEENS1_21CollectiveEpilogueFwdINS6_IJS8_S8_S9_EEENS6_IJNS7_ILi1EEESH_SH_EEESB_SD_Li256ELb1ELb1ELb1ELb0EEENS1_36VarlenDynamicPersistentTileSchedulerILi128ELi96ELi256ELi256ELb1ELb1ELb0ELb1ELb0ELb1EEEEEEEEEvNT_6ParamsE --------------------------
	.section	.nv.info._ZN7cutlass13device_kernelIN5flash19enable_sm80_to_sm89INS1_16FlashAttnFwdSm80INS1_25CollectiveMainloopFwdSm80ILi8ELi1ELb1EN4cute5tupleIJNS5_1CILi128EEENS7_ILi96EEES8_EEELi128ENS_10bfloat16_tEfNS_4arch4Sm80ELb0ELb1ELb1ELb1ELb1ELb0ELb1ELb1EEENS1_21CollectiveEpilogueFwdINS6_IJS8_S8_S9_EEENS6_IJNS7_ILi1EEESH_SH_EEESB_SD_Li256ELb1ELb1ELb1ELb0EEENS1_36VarlenDynamicPersistentTileSchedulerILi128ELi96ELi256ELi256ELb1ELb1ELb0ELb1ELb0ELb1EEEEEEEEEvNT_6ParamsE,"",@"SHT_CUDA_INFO"
	.sectionflags	@""
	.align	4


	//----- nvinfo : EIATTR_CUDA_API_VERSION
	.align		4
        /*0000*/ 	.byte	0x04, 0x37
        /*0002*/ 	.short	(.L_270 - .L_269)
.L_269:
        /*0004*/ 	.word	0x00000082


	//----- nvinfo : EIATTR_SW2861232_WAR
	.align		4
.L_270:
        /*0008*/ 	.byte	0x01, 0x35
	.zero		2


	//----- nvinfo : EIATTR_PARAM_CBANK
	.align		4
        /*000c*/ 	.byte	0x04, 0x0a
        /*000e*/ 	.short	(.L_272 - .L_271)
	.align		4
.L_271:
        /*0010*/ 	.word	index@(.nv.constant0._ZN7cutlass13device_kernelIN5flash19enable_sm80_to_sm89INS1_16FlashAttnFwdSm80INS1_25CollectiveMainloopFwdSm80ILi8ELi1ELb1EN4cute5tupleIJNS5_1CILi128EEENS7_ILi96EEES8_EEELi128ENS_10bfloat16_tEfNS_4arch4Sm80ELb0ELb1ELb1ELb1ELb1ELb0ELb1ELb1EEENS1_21CollectiveEpilogueFwdINS6_IJS8_S8_S9_EEENS6_IJNS7_ILi1EEESH_SH_EEESB_SD_Li256ELb1ELb1ELb1ELb0EEENS1_36VarlenDynamicPersistentTileSchedulerILi128ELi96ELi256ELi256ELb1ELb1ELb0ELb1ELb0ELb1EEEEEEEEEvNT_6ParamsE)
        /*0014*/ 	.short	0x0160
        /*0016*/ 	.short	0x0438


	//----- nvinfo : EIATTR_CBANK_PARAM_SIZE
	.align		4
.L_272:
        /*0018*/ 	.byte	0x03, 0x19
        /*001a*/ 	.short	0x0438


	//----- nvinfo : EIATTR_KPARAM_INFO
	.align		4
        /*001c*/ 	.byte	0x04, 0x17
        /*001e*/ 	.short	(.L_274 - .L_273)
.L_273:
        /*0020*/ 	.word	0x00000000
        /*0024*/ 	.short	0x0000
        /*0026*/ 	.short	0x0000
        /*0028*/ 	.byte	0x00, 0xf0, 0xe1, 0x10


	//----- nvinfo : EIATTR_MAXREG_COUNT
	.align		4
.L_274:
        /*002c*/ 	.byte	0x03, 0x1b
        /*002e*/ 	.short	0x00ff


	//----- nvinfo : EIATTR_NUM_BARRIERS
	.align		4
        /*0030*/ 	.byte	0x02, 0x4c
        /*0032*/ 	.byte	0x06
	.zero		1


	//----- nvinfo : EIATTR_ANNOTATIONS
	.align		4
        /*0034*/ 	.byte	0x04, 0x55
        /*0036*/ 	.short	(.L_276 - .L_275)


	//   ....[0]....
.L_275:
        /* <DEDUP_REMOVED lines=11> */


	//----- nvinfo : EIATTR_MERCURY_ISA_VERSION
	.align		4
.L_276:
        /*00d8*/ 	.byte	0x03, 0x5f
        /*00da*/ 	.short	0x0000


	//----- nvinfo : EIATTR_INT_WARP_WIDE_INSTR_OFFSETS
	.align		4
        /*00dc*/ 	.byte	0x04, 0x31
        /*00de*/ 	.short	(.L_278 - .L_277)


	//   ....[0]....
.L_277:
        /*00e0*/ 	.word	0x00014050


	//   ....[1]....
        /*00e4*/ 	.word	0x000140d0


	//----- nvinfo : EIATTR_COOP_GROUP_MASK_REGIDS
	.align		4
.L_278:
        /*00e8*/ 	.byte	0x04, 0x29
        /*00ea*/ 	.short	(.L_280 - .L_279)


	//   ....[0]....
.L_279:
        /*00ec*/ 	.word	0xffffffff


	//   ....[1]....
        /*00f0*/ 	.word	0xffffffff


	//   ....[2]....
        /*00f4*/ 	.word	0xffffffff


	//   ....[3]....
        /*00f8*/ 	.word	0xffffffff


	//   ....[4]....
        /*00fc*/ 	.word	0xffffffff


	//   ....[5]....
        /*0100*/ 	.word	0xffffffff


	//   ....[6]....
        /*0104*/ 	.word	0xffffffff


	//   ....[7]....
        /*0108*/ 	.word	0xffffffff


	//   ....[8]....
        /*010c*/ 	.word	0xffffffff


	//   ....[9]....
        /*0110*/ 	.word	0xffffffff


	//   ....[10]....
        /*0114*/ 	.word	0xffffffff


	//   ....[11]....
        /*0118*/ 	.word	0xffffffff


	//   ....[12]....
        /*011c*/ 	.word	0xffffffff


	//   ....[13]....
        /*0120*/ 	.word	0xffffffff


	//   ....[14]....
        /*0124*/ 	.word	0xffffffff


	//   ....[15]....
        /*0128*/ 	.word	0xffffffff


	//   ....[16]....
        /*012c*/ 	.word	0xffffffff


	//   ....[17]....
        /*0130*/ 	.word	0xffffffff


	//   ....[18]....
        /*0134*/ 	.word	0xffffffff


	//   ....[19]....
        /*0138*/ 	.word	0xffffffff


	//   ....[20]....
        /*013c*/ 	.word	0xffffffff


	//   ....[21]....
        /*0140*/ 	.word	0xffffffff


	//   ....[22]....
        /*0144*/ 	.word	0xffffffff


	//   ....[23]....
        /*0148*/ 	.word	0xffffffff


	//   ....[24]....
        /*014c*/ 	.word	0xffffffff


	//   ....[25]....
        /*0150*/ 	.word	0xffffffff


	//   ....[26]....
        /*0154*/ 	.word	0xffffffff


	//   ....[27]....
        /*0158*/ 	.word	0xffffffff


	//   ....[28]....
        /*015c*/ 	.word	0xffffffff


	//   ....[29]....
        /*0160*/ 	.word	0xffffffff


	//   ....[30]....
        /*0164*/ 	.word	0xffffffff


	//   ....[31]....
        /*0168*/ 	.word	0xffffffff


	//   ....[32]....
        /*016c*/ 	.word	0xffffffff


	//   ....[33]....
        /*0170*/ 	.word	0xffffffff


	//   ....[34]....
        /*0174*/ 	.word	0xffffffff


	//   ....[35]....
        /*0178*/ 	.word	0xffffffff


	//   ....[36]....
        /*017c*/ 	.word	0xffffffff


	//   ....[37]....
        /*0180*/ 	.word	0xffffffff


	//   ....[38]....
        /*0184*/ 	.word	0xffffffff


	//   ....[39]....
        /*0188*/ 	.word	0xffffffff


	//   ....[40]....
        /*018c*/ 	.word	0xffffffff


	//   ....[41]....
        /*0190*/ 	.word	0xffffffff


	//   ....[42]....
        /*0194*/ 	.word	0xffffffff


	//   ....[43]....
        /*0198*/ 	.word	0xffffffff


	//   ....[44]....
        /*019c*/ 	.word	0xffffffff


	//   ....[45]....
        /*01a0*/ 	.word	0xffffffff


	//   ....[46]....
        /*01a4*/ 	.word	0xffffffff


	//   ....[47]....
        /*01a8*/ 	.word	0xffffffff


	//   ....[48]....
        /*01ac*/ 	.word	0xffffffff


	//   ....[49]....
        /*01b0*/ 	.word	0xffffffff


	//   ....[50]....
        /*01b4*/ 	.word	0xffffffff


	//   ....[51]....
        /*01b8*/ 	.word	0xffffffff


	//   ....[52]....
        /*01bc*/ 	.word	0xffffffff


	//   ....[53]....
        /*01c0*/ 	.word	0xffffffff


	//   ....[54]....
        /*01c4*/ 	.word	0xffffffff


	//   ....[55]....
        /*01c8*/ 	.word	0xffffffff


	//   ....[56]....
        /*01cc*/ 	.word	0xffffffff


	//   ....[57]....
        /*01d0*/ 	.word	0xffffffff


	//   ....[58]....
        /*01d4*/ 	.word	0xffffffff


	//   ....[59]....
        /*01d8*/ 	.word	0xffffffff


	//   ....[60]....
        /*01dc*/ 	.word	0xffffffff


	//   ....[61]....
        /*01e0*/ 	.word	0xffffffff


	//   ....[62]....
        /*01e4*/ 	.word	0xffffffff


	//   ....[63]....
        /*01e8*/ 	.word	0xffffffff


	//   ....[64]....
        /*01ec*/ 	.word	0xffffffff


	//   ....[65]....
        /*01f0*/ 	.word	0xffffffff


	//   ....[66]....
        /*01f4*/ 	.word	0xffffffff


	//   ....[67]....
        /*01f8*/ 	.word	0xffffffff


	//   ....[68]....
        /*01fc*/ 	.word	0xffffffff


	//   ....[69]....
        /*0200*/ 	.word	0xffffffff


	//   ....[70]....
        /*0204*/ 	.word	0xffffffff


	//   ....[71]....
        /*0208*/ 	.word	0xffffffff


	//   ....[72]....
        /*020c*/ 	.word	0xffffffff


	//   ....[73]....
        /*0210*/ 	.word	0xffffffff


	//   ....[74]....
        /*0214*/ 	.word	0xffffffff


	//   ....[75]....
        /*0218*/ 	.word	0xffffffff


	//   ....[76]....
        /*021c*/ 	.word	0xffffffff


	//   ....[77]....
        /*0220*/ 	.word	0xffffffff


	//   ....[78]....
        /*0224*/ 	.word	0xffffffff


	//   ....[79]....
        /*0228*/ 	.word	0xffffffff


	//   ....[80]....
        /*022c*/ 	.word	0xffffffff


	//   ....[81]....
        /*0230*/ 	.word	0xffffffff


	//   ....[82]....
        /*0234*/ 	.word	0xffffffff


	//   ....[83]....
        /*0238*/ 	.word	0xffffffff


	//   ....[84]....
        /*023c*/ 	.word	0xffffffff


	//   ....[85]....
        /*0240*/ 	.word	0xffffffff


	//   ....[86]....
        /*0244*/ 	.word	0xffffffff


	//   ....[87]....
        /*0248*/ 	.word	0xffffffff


	//   ....[88]....
        /*024c*/ 	.word	0xffffffff


	//   ....[89]....
        /*0250*/ 	.word	0xffffffff


	//   ....[90]....
        /*0254*/ 	.word	0xffffffff


	//   ....[91]....
        /*0258*/ 	.word	0xffffffff


	//   ....[92]....
        /*025c*/ 	.word	0xffffffff


	//   ....[93]....
        /*0260*/ 	.word	0xffffffff


	//   ....[94]....
        /*0264*/ 	.word	0xffffffff


	//   ....[95]....
        /*0268*/ 	.word	0xffffffff


	//   ....[96]....
        /*026c*/ 	.word	0xffffffff


	//   ....[97]....
        /*0270*/ 	.word	0xffffffff


	//   ....[98]....
        /*0274*/ 	.word	0xffffffff


	//   ....[99]....
        /*0278*/ 	.word	0xffffffff


	//   ....[100]....
        /*027c*/ 	.word	0xffffffff


	//   ....[101]....
        /*0280*/ 	.word	0xffffffff


	//   ....[102]....
        /*0284*/ 	.word	0xffffffff


	//   ....[103]....
        /*0288*/ 	.word	0xffffffff


	//   ....[104]....
        /*028c*/ 	.word	0xffffffff


	//   ....[105]....
        /*0290*/ 	.word	0xffffffff


	//   ....[106]....
        /*0294*/ 	.word	0xffffffff


	//   ....[107]....
        /*0298*/ 	.word	0xffffffff


	//   ....[108]....
        /*029c*/ 	.word	0xffffffff


	//   ....[109]....
        /*02a0*/ 	.word	0xffffffff


	//   ....[110]....
        /*02a4*/ 	.word	0xffffffff


	//   ....[111]....
        /*02a8*/ 	.word	0xffffffff


	//   ....[112]....
        /*02ac*/ 	.word	0xffffffff


	//   ....[113]....
        /*02b0*/ 	.word	0xffffffff


	//   ....[114]....
        /*02b4*/ 	.word	0xffffffff


	//   ....[115]....
        /*02b8*/ 	.word	0xffffffff


	//   ....[116]....
        /*02bc*/ 	.word	0xffffffff


	//   ....[117]....
        /*02c0*/ 	.word	0xffffffff


	//   ....[118]....
        /*02c4*/ 	.word	0xffffffff


	//   ....[119]....
        /*02c8*/ 	.word	0xffffffff


	//   ....[120]....
        /*02cc*/ 	.word	0xffffffff


	//   ....[121]....
        /*02d0*/ 	.word	0xffffffff


	//   ....[122]....
        /*02d4*/ 	.word	0xffffffff


	//   ....[123]....
        /*02d8*/ 	.word	0xffffffff


	//   ....[124]....
        /*02dc*/ 	.word	0xffffffff


	//   ....[125]....
        /*02e0*/ 	.word	0xffffffff


	//   ....[126]....
        /*02e4*/ 	.word	0xffffffff


	//   ....[127]....
        /*02e8*/ 	.word	0xffffffff


	//   ....[128]....
        /*02ec*/ 	.word	0xffffffff


	//   ....[129]....
        /*02f0*/ 	.word	0xffffffff


	//   ....[130]....
        /*02f4*/ 	.word	0xffffffff


	//   ....[131]....
        /*02f8*/ 	.word	0xffffffff


	//   ....[132]....
        /*02fc*/ 	.word	0xffffffff


	//   ....[133]....
        /*0300*/ 	.word	0xffffffff


	//   ....[134]....
        /*0304*/ 	.word	0xffffffff


	//   ....[135]....
        /*0308*/ 	.word	0xffffffff


	//   ....[136]....
        /*030c*/ 	.word	0xffffffff


	//   ....[137]....
        /*0310*/ 	.word	0xffffffff


	//   ....[138]....
        /*0314*/ 	.word	0xffffffff


	//   ....[139]....
        /*0318*/ 	.word	0xffffffff


	//   ....[140]....
        /*031c*/ 	.word	0xffffffff


	//   ....[141]....
        /*0320*/ 	.word	0xffffffff


	//   ....[142]....
        /*0324*/ 	.word	0xffffffff


	//   ....[143]....
        /*0328*/ 	.word	0xffffffff


	//   ....[144]....
        /*032c*/ 	.word	0xffffffff


	//   ....[145]....
        /*0330*/ 	.word	0xffffffff


	//   ....[146]....
        /*0334*/ 	.word	0xffffffff


	//   ....[147]....
        /*0338*/ 	.word	0xffffffff


	//   ....[148]....
        /*033c*/ 	.word	0xffffffff


	//   ....[149]....
        /*0340*/ 	.word	0xffffffff


	//   ....[150]....
        /*0344*/ 	.word	0xffffffff


	//   ....[151]....
        /*0348*/ 	.word	0xffffffff


	//   ....[152]....
        /*034c*/ 	.word	0xffffffff


	//   ....[153]....
        /*0350*/ 	.word	0xffffffff


	//   ....[154]....
        /*0354*/ 	.word	0xffffffff


	//   ....[155]....
        /*0358*/ 	.word	0xffffffff


	//   ....[156]....
        /*035c*/ 	.word	0xffffffff


	//   ....[157]....
        /*0360*/ 	.word	0xffffffff


	//   ....[158]....
        /*0364*/ 	.word	0xffffffff


	//   ....[159]....
        /*0368*/ 	.word	0xffffffff


	//   ....[160]....
        /*036c*/ 	.word	0xffffffff


	//   ....[161]....
        /*0370*/ 	.word	0xffffffff


	//   ....[162]....
        /*0374*/ 	.word	0xffffffff


	//   ....[163]....
        /*0378*/ 	.word	0xffffffff


	//   ....[164]....
        /*037c*/ 	.word	0xffffffff


	//   ....[165]....
        /*0380*/ 	.word	0xffffffff


	//   ....[166]....
        /*0384*/ 	.word	0xffffffff


	//   ....[167]....
        /*0388*/ 	.word	0xffffffff


	//   ....[168]....
        /*038c*/ 	.word	0xffffffff


	//   ....[169]....
        /*0390*/ 	.word	0xffffffff


	//   ....[170]....
        /*0394*/ 	.word	0xffffffff


	//   ....[171]....
        /*0398*/ 	.word	0xffffffff


	//   ....[172]....
        /*039c*/ 	.word	0xffffffff


	//   ....[173]....
        /*03a0*/ 	.word	0xffffffff


	//   ....[174]....
        /*03a4*/ 	.word	0xffffffff


	//   ....[175]....
        /*03a8*/ 	.word	0xffffffff


	//   ....[176]....
        /*03ac*/ 	.word	0xffffffff


	//   ....[177]....
        /*03b0*/ 	.word	0xffffffff


	//   ....[178]....
        /*03b4*/ 	.word	0xffffffff


	//   ....[179]....
        /*03b8*/ 	.word	0xffffffff


	//   ....[180]....
        /*03bc*/ 	.word	0xffffffff


	//   ....[181]....
        /*03c0*/ 	.word	0xffffffff


	//   ....[182]....
        /*03c4*/ 	.word	0xffffffff


	//   ....[183]....
        /*03c8*/ 	.word	0xffffffff


	//   ....[184]....
        /*03cc*/ 	.word	0xffffffff


	//   ....[185]....
        /*03d0*/ 	.word	0xffffffff


	//   ....[186]....
        /*03d4*/ 	.word	0xffffffff


	//   ....[187]....
        /*03d8*/ 	.word	0xffffffff


	//   ....[188]....
        /*03dc*/ 	.word	0xffffffff


	//   ....[189]....
        /*03e0*/ 	.word	0xffffffff


	//   ....[190]....
        /*03e4*/ 	.word	0xffffffff


	//   ....[191]....
        /*03e8*/ 	.word	0xffffffff


	//   ....[192]....
        /*03ec*/ 	.word	0xffffffff


	//   ....[193]....
        /*03f0*/ 	.word	0xffffffff


	//   ....[194]....
        /*03f4*/ 	.word	0xffffffff


	//   ....[195]....
        /*03f8*/ 	.word	0xffffffff


	//   ....[196]....
        /*03fc*/ 	.word	0xffffffff


	//   ....[197]....
        /*0400*/ 	.word	0xffffffff


	//   ....[198]....
        /*0404*/ 	.word	0xffffffff


	//   ....[199]....
        /*0408*/ 	.word	0xffffffff


	//   ....[200]....
        /*040c*/ 	.word	0xffffffff


	//   ....[201]....
        /*0410*/ 	.word	0xffffffff


	//   ....[202]....
        /*0414*/ 	.word	0xffffffff


	//   ....[203]....
        /*0418*/ 	.word	0xffffffff


	//   ....[204]....
        /*041c*/ 	.word	0xffffffff


	//   ....[205]....
        /*0420*/ 	.word	0xffffffff


	//   ....[206]....
        /*0424*/ 	.word	0xffffffff


	//   ....[207]....
        /*0428*/ 	.word	0xffffffff


	//   ....[208]....
        /*042c*/ 	.word	0xffffffff


	//   ....[209]....
        /*0430*/ 	.word	0xffffffff


	//   ....[210]....
        /*0434*/ 	.word	0xffffffff


	//   ....[211]....
        /*0438*/ 	.word	0xffffffff


	//   ....[212]....
        /*043c*/ 	.word	0xffffffff


	//   ....[213]....
        /*0440*/ 	.word	0xffffffff


	//   ....[214]....
        /*0444*/ 	.word	0xffffffff


	//   ....[215]....
        /*0448*/ 	.word	0xffffffff


	//   ....[216]....
        /*044c*/ 	.word	0xffffffff


	//   ....[217]....
        /*0450*/ 	.word	0xffffffff


	//   ....[218]....
        /*0454*/ 	.word	0xffffffff


	//   ....[219]....
        /*0458*/ 	.word	0xffffffff


	//   ....[220]....
        /*045c*/ 	.word	0xffffffff


	//   ....[221]....
        /*0460*/ 	.word	0xffffffff


	//   ....[222]....
        /*0464*/ 	.word	0xffffffff


	//   ....[223]....
        /*0468*/ 	.word	0xffffffff


	//   ....[224]....
        /*046c*/ 	.word	0xffffffff


	//   ....[225]....
        /*0470*/ 	.word	0xffffffff


	//   ....[226]....
        /*0474*/ 	.word	0xffffffff


	//   ....[227]....
        /*0478*/ 	.word	0xffffffff


	//   ....[228]....
        /*047c*/ 	.word	0xffffffff


	//   ....[229]....
        /*0480*/ 	.word	0xffffffff


	//   ....[230]....
        /*0484*/ 	.word	0xffffffff


	//   ....[231]....
        /*0488*/ 	.word	0xffffffff


	//   ....[232]....
        /*048c*/ 	.word	0xffffffff


	//   ....[233]....
        /*0490*/ 	.word	0xffffffff


	//   ....[234]....
        /*0494*/ 	.word	0xffffffff


	//   ....[235]....
        /*0498*/ 	.word	0xffffffff


	//   ....[236]....
        /*049c*/ 	.word	0xffffffff


	//   ....[237]....
        /*04a0*/ 	.word	0xffffffff


	//   ....[238]....
        /*04a4*/ 	.word	0xffffffff


	//   ....[239]....
        /*04a8*/ 	.word	0xffffffff


	//   ....[240]....
        /*04ac*/ 	.word	0xffffffff


	//   ....[241]....
        /*04b0*/ 	.word	0xffffffff


	//   ....[242]....
        /*04b4*/ 	.word	0xffffffff


	//   ....[243]....
        /*04b8*/ 	.word	0xffffffff


	//   ....[244]....
        /*04bc*/ 	.word	0xffffffff


	//   ....[245]....
        /*04c0*/ 	.word	0xffffffff


	//   ....[246]....
        /*04c4*/ 	.word	0xffffffff


	//   ....[247]....
        /*04c8*/ 	.word	0xffffffff


	//   ....[248]....
        /*04cc*/ 	.word	0xffffffff


	//   ....[249]....
        /*04d0*/ 	.word	0xffffffff


	//   ....[250]....
        /*04d4*/ 	.word	0xffffffff


	//   ....[251]....
        /*04d8*/ 	.word	0xffffffff


	//   ....[252]....
        /*04dc*/ 	.word	0xffffffff


	//   ....[253]....
        /*04e0*/ 	.word	0xffffffff


	//   ....[254]....
        /*04e4*/ 	.word	0xffffffff


	//   ....[255]....
        /*04e8*/ 	.word	0xffffffff


	//   ....[0]....
        /*04ec*/ 	.word	0xffffffff


	//   ....[1]....
        /*04f0*/ 	.word	0xffffffff


	//----- nvinfo : EIATTR_COOP_GROUP_INSTR_OFFSETS
	.align		4
.L_280:
        /*04f4*/ 	.byte	0x04, 0x28
        /*04f6*/ 	.short	(.L_282 - .L_281)


	//   ....[0]....
.L_281:
        /*04f8*/ 	.word	0x00000050


	//   ....[1]....
        /*04fc*/ 	.word	0x000001e0


	//   ....[2]....
        /*0500*/ 	.word	0x00000210


	//   ....[3]....
        /*0504*/ 	.word	0x00000240


	//   ....[4]....
        /*0508*/ 	.word	0x00000270


	//   ....[5]....
        /*050c*/ 	.word	0x000002a0


	//   ....[6]....
        /*0510*/ 	.word	0x000002d0


	//   ....[7]....
        /*0514*/ 	.word	0x00000430


	//   ....[8]....
        /*0518*/ 	.word	0x00000470


	//   ....[9]....
        /*051c*/ 	.word	0x000004a0


	//   ....[10]....
        /*0520*/ 	.word	0x000004d0


	//   ....[11]....
        /*0524*/ 	.word	0x00000500


	//   ....[12]....
        /*0528*/ 	.word	0x00000530


	//   ....[13]....
        /*052c*/ 	.word	0x000005c0


	//   ....[14]....
        /*0530*/ 	.word	0x00000600


	//   ....[15]....
        /*0534*/ 	.word	0x00000620


	//   ....[16]....
        /*0538*/ 	.word	0x00000680


	//   ....[17]....
        /*053c*/ 	.word	0x00002860


	//   ....[18]....
        /*0540*/ 	.word	0x000028a0


	//   ....[19]....
        /*0544*/ 	.word	0x000028e0


	//   ....[20]....
        /*0548*/ 	.word	0x00002910


	//   ....[21]....
        /*054c*/ 	.word	0x00002ad0


	//   ....[22]....
        /*0550*/ 	.word	0x00002af0


	//   ....[23]....
        /*0554*/ 	.word	0x00002b20


	//   ....[24]....
        /*0558*/ 	.word	0x00002be0


	//   ....[25]....
        /*055c*/ 	.word	0x00002d80


	//   ....[26]....
        /*0560*/ 	.word	0x00002da0


	//   ....[27]....
        /*0564*/ 	.word	0x00002dc0


	//   ....[28]....
        /*0568*/ 	.word	0x00002de0


	//   ....[29]....
        /*056c*/ 	.word	0x00002ef0


	//   ....[30]....
        /*0570*/ 	.word	0x00002f10


	//   ....[31]....
        /*0574*/ 	.word	0x000030d0


	//   ....[32]....
        /*0578*/ 	.word	0x000030e0


	//   ....[33]....
        /*057c*/ 	.word	0x00003180


	//   ....[34]....
        /*0580*/ 	.word	0x00003190


	//   ....[35]....
        /*0584*/ 	.word	0x000031b0


	//   ....[36]....
        /*0588*/ 	.word	0x000031c0


	//   ....[37]....
        /*058c*/ 	.word	0x00004570


	//   ....[38]....
        /*0590*/ 	.word	0x00004590


	//   ....[39]....
        /*0594*/ 	.word	0x000045b0


	//   ....[40]....
        /*0598*/ 	.word	0x000045c0


	//   ....[41]....
        /*059c*/ 	.word	0x000046a0


	//   ....[42]....
        /*05a0*/ 	.word	0x000046b0


	//   ....[43]....
        /*05a4*/ 	.word	0x000048e0


	//   ....[44]....
        /*05a8*/ 	.word	0x000052e0


	//   ....[45]....
        /*05ac*/ 	.word	0x00005d20


	//   ....[46]....
        /*05b0*/ 	.word	0x00005d50


	//   ....[47]....
        /*05b4*/ 	.word	0x00005d60


	//   ....[48]....
        /*05b8*/ 	.word	0x00005d90


	//   ....[49]....
        /*05bc*/ 	.word	0x00007640


	//   ....[50]....
        /*05c0*/ 	.word	0x00007660


	//   ....[51]....
        /*05c4*/ 	.word	0x00007720


	//   ....[52]....
        /*05c8*/ 	.word	0x00007730


	//   ....[53]....
        /*05cc*/ 	.word	0x000077a0


	//   ....[54]....
        /*05d0*/ 	.word	0x000077c0


	//   ....[55]....
        /*05d4*/ 	.word	0x000089f0


	//   ....[56]....
        /*05d8*/ 	.word	0x00008a10


	//   ....[57]....
        /*05dc*/ 	.word	0x00008ad0


	//   ....[58]....
        /*05e0*/ 	.word	0x00008ae0


	//   ....[59]....
        /*05e4*/ 	.word	0x00008b50


	//   ....[60]....
        /*05e8*/ 	.word	0x00008b70


	//   ....[61]....
        /*05ec*/ 	.word	0x00008d50


	//   ....[62]....
        /*05f0*/ 	.word	0x000097a0


	//   ....[63]....
        /*05f4*/ 	.word	0x0000a240


	//   ....[64]....
        /*05f8*/ 	.word	0x0000a270


	//   ....[65]....
        /*05fc*/ 	.word	0x0000a280


	//   ....[66]....
        /*0600*/ 	.word	0x0000a2b0


	//   ....[67]....
        /*0604*/ 	.word	0x0000c050


	//   ....[68]....
        /*0608*/ 	.word	0x0000c070


	//   ....[69]....
        /*060c*/ 	.word	0x0000c130


	//   ....[70]....
        /*0610*/ 	.word	0x0000c140


	//   ....[71]....
        /*0614*/ 	.word	0x0000c1b0


	//   ....[72]....
        /*0618*/ 	.word	0x0000c1d0


	//   ....[73]....
        /*061c*/ 	.word	0x0000d400


	//   ....[74]....
        /*0620*/ 	.word	0x0000d420


	//   ....[75]....
        /*0624*/ 	.word	0x0000d4e0


	//   ....[76]....
        /*0628*/ 	.word	0x0000d4f0


	//   ....[77]....
        /*062c*/ 	.word	0x0000d560


	//   ....[78]....
        /*0630*/ 	.word	0x0000d580


	//   ....[79]....
        /*0634*/ 	.word	0x0000d9c0


	//   ....[80]....
        /*0638*/ 	.word	0x0000d9f0


	//   ....[81]....
        /*063c*/ 	.word	0x0000da00


	//   ....[82]....
        /*0640*/ 	.word	0x0000da30


	//   ....[83]....
        /*0644*/ 	.word	0x0000f590


	//   ....[84]....
        /*0648*/ 	.word	0x0000f5a0


	//   ....[85]....
        /*064c*/ 	.word	0x0000f600


	//   ....[86]....
        /*0650*/ 	.word	0x0000f630


	//   ....[87]....
        /*0654*/ 	.word	0x0000f690


	//   ....[88]....
        /*0658*/ 	.word	0x0000f6c0


	//   ....[89]....
        /*065c*/ 	.word	0x000108b0


	//   ....[90]....
        /*0660*/ 	.word	0x000108d0


	//   ....[91]....
        /*0664*/ 	.word	0x00010980


	//   ....[92]....
        /*0668*/ 	.word	0x000109a0


	//   ....[93]....
        /*066c*/ 	.word	0x000109b0


	//   ....[94]....
        /*0670*/ 	.word	0x00010a20


	//   ....[95]....
        /*0674*/ 	.word	0x00010bc0


	//   ....[96]....
        /*0678*/ 	.word	0x00011610


	//   ....[97]....
        /*067c*/ 	.word	0x000120b0


	//   ....[98]....
        /*0680*/ 	.word	0x000120e0


	//   ....[99]....
        /*0684*/ 	.word	0x000120f0


	//   ....[100]....
        /*0688*/ 	.word	0x00012120


	//   ....[101]....
        /*068c*/ 	.word	0x00013a30


	//   ....[102]....
        /*0690*/ 	.word	0x00013a60


	//   ....[103]....
        /*0694*/ 	.word	0x00013a70


	//   ....[104]....
        /*0698*/ 	.word	0x00013aa0


	//   ....[105]....
        /*069c*/ 	.word	0x00014ab0


	//   ....[106]....
        /*06a0*/ 	.word	0x00014ae0


	//   ....[107]....
        /*06a4*/ 	.word	0x00014af0


	//   ....[108]....
        /*06a8*/ 	.word	0x00014b00


	//   ....[109]....
        /*06ac*/ 	.word	0x00014e30


	//   ....[110]....
        /*06b0*/ 	.word	0x00014e50


	//   ....[111]....
        /*06b4*/ 	.word	0x00014f60


	//   ....[112]....
        /*06b8*/ 	.word	0x00014f70


	//   ....[113]....
        /*06bc*/ 	.word	0x00015080


	//   ....[114]....
        /*06c0*/ 	.word	0x000150a0


	//   ....[115]....
        /*06c4*/ 	.word	0x000151b0


	//   ....[116]....
        /*06c8*/ 	.word	0x000151c0


	//   ....[117]....
        /*06cc*/ 	.word	0x000154c0


	//   ....[118]....
        /*06d0*/ 	.word	0x000154e0


	//   ....[119]....
        /*06d4*/ 	.word	0x00015bf0


	//   ....[120]....
        /*06d8*/ 	.word	0x00015c00


	//   ....[121]....
        /*06dc*/ 	.word	0x00016a40


	//   ....[122]....
        /*06e0*/ 	.word	0x00016a60


	//   ....[123]....
        /*06e4*/ 	.word	0x00016b80


	//   ....[124]....
        /*06e8*/ 	.word	0x00016b90


	//   ....[125]....
        /*06ec*/ 	.word	0x00016ca0


	//   ....[126]....
        /*06f0*/ 	.word	0x00016cc0


	//   ....[127]....
        /*06f4*/ 	.word	0x00016dd0


	//   ....[128]....
        /*06f8*/ 	.word	0x00016de0


	//   ....[129]....
        /*06fc*/ 	.word	0x00016f90


	//   ....[130]....
        /*0700*/ 	.word	0x00016fb0


	//   ....[131]....
        /*0704*/ 	.word	0x000170d0


	//   ....[132]....
        /*0708*/ 	.word	0x00017110


	//   ....[133]....
        /*070c*/ 	.word	0x00017140


	//   ....[134]....
        /*0710*/ 	.word	0x00017170


	//   ....[135]....
        /*0714*/ 	.word	0x000171a0


	//   ....[136]....
        /*0718*/ 	.word	0x000171d0


	//   ....[137]....
        /*071c*/ 	.word	0x00017320


	//   ....[138]....
        /*0720*/ 	.word	0x00017360


	//   ....[139]....
        /*0724*/ 	.word	0x00017390


	//   ....[140]....
        /*0728*/ 	.word	0x000173c0


	//   ....[141]....
        /*072c*/ 	.word	0x000173f0


	//   ....[142]....
        /*0730*/ 	.word	0x00017420


	//   ....[143]....
        /*0734*/ 	.word	0x000174b0


	//   ....[144]....
        /*0738*/ 	.word	0x000174f0


	//   ....[145]....
        /*073c*/ 	.word	0x00017500


	//   ....[146]....
        /*0740*/ 	.word	0x00017560


	//   ....[147]....
        /*0744*/ 	.word	0x00017f10


	//   ....[148]....
        /*0748*/ 	.word	0x00017f70


	//   ....[149]....
        /*074c*/ 	.word	0x00017fc0


	//   ....[150]....
        /*0750*/ 	.word	0x00018010


	//   ....[151]....
        /*0754*/ 	.word	0x00018060


	//   ....[152]....
        /*0758*/ 	.word	0x000180d0


	//   ....[153]....
        /*075c*/ 	.word	0x00018120


	//   ....[154]....
        /*0760*/ 	.word	0x00018190


	//   ....[155]....
        /*0764*/ 	.word	0x00018200


	//   ....[156]....
        /*0768*/ 	.word	0x00018270


	//   ....[157]....
        /*076c*/ 	.word	0x000182e0


	//   ....[158]....
        /*0770*/ 	.word	0x00018350


	//   ....[159]....
        /*0774*/ 	.word	0x00018470


	//   ....[160]....
        /*0778*/ 	.word	0x000184d0


	//   ....[161]....
        /*077c*/ 	.word	0x00018610


	//   ....[162]....
        /*0780*/ 	.word	0x00018670


	//   ....[163]....
        /*0784*/ 	.word	0x000186e0


	//   ....[164]....
        /*0788*/ 	.word	0x00018750


	//   ....[165]....
        /*078c*/ 	.word	0x000187a0


	//   ....[166]....
        /*0790*/ 	.word	0x000187e0


	//   ....[167]....
        /*0794*/ 	.word	0x00018830


	//   ....[168]....
        /*0798*/ 	.word	0x00018880


	//   ....[169]....
        /*079c*/ 	.word	0x000188f0


	//   ....[170]....
        /*07a0*/ 	.word	0x00018960


	//   ....[171]....
        /*07a4*/ 	.word	0x00018a80


	//   ....[172]....
        /*07a8*/ 	.word	0x00018ae0


	//   ....[173]....
        /*07ac*/ 	.word	0x00018c20


	//   ....[174]....
        /*07b0*/ 	.word	0x00018c80


	//   ....[175]....
        /*07b4*/ 	.word	0x00018cf0


	//   ....[176]....
        /*07b8*/ 	.word	0x00018d60


	//   ....[177]....
        /*07bc*/ 	.word	0x00018e80


	//   ....[178]....
        /*07c0*/ 	.word	0x00018ee0


	//   ....[179]....
        /*07c4*/ 	.word	0x00019020


	//   ....[180]....
        /*07c8*/ 	.word	0x00019080


	//   ....[181]....
        /*07cc*/ 	.word	0x000190f0


	//   ....[182]....
        /*07d0*/ 	.word	0x00019160


	//   ....[183]....
        /*07d4*/ 	.word	0x000191b0


	//   ....[184]....
        /*07d8*/ 	.word	0x00019200


	//   ....[185]....
        /*07dc*/ 	.word	0x00019250


	//   ....[186]....
        /*07e0*/ 	.word	0x00019290


	//   ....[187]....
        /*07e4*/ 	.word	0x000192f0


	//   ....[188]....
        /*07e8*/ 	.word	0x00019360


	//   ....[189]....
        /*07ec*/ 	.word	0x00019480


	//   ....[190]....
        /*07f0*/ 	.word	0x000194e0


	//   ....[191]....
        /*07f4*/ 	.word	0x00019620


	//   ....[192]....
        /*07f8*/ 	.word	0x00019680


	//   ....[193]....
        /*07fc*/ 	.word	0x000196f0


	//   ....[194]....
        /*0800*/ 	.word	0x00019760


	//   ....[195]....
        /*0804*/ 	.word	0x00019880


	//   ....[196]....
        /*0808*/ 	.word	0x000198e0


	//   ....[197]....
        /*080c*/ 	.word	0x00019a20


	//   ....[198]....
        /*0810*/ 	.word	0x00019a80


	//   ....[199]....
        /*0814*/ 	.word	0x00019ad0


	//   ....[200]....
        /*0818*/ 	.word	0x00019b20


	//   ....[201]....
        /*081c*/ 	.word	0x00019b70


	//   ....[202]....
        /*0820*/ 	.word	0x00019bb0


	//   ....[203]....
        /*0824*/ 	.word	0x00019c10


	//   ....[204]....
        /*0828*/ 	.word	0x00019c80


	//   ....[205]....
        /*082c*/ 	.word	0x00019cf0


	//   ....[206]....
        /*0830*/ 	.word	0x00019e00


	//   ....[207]....
        /*0834*/ 	.word	0x00019e60


	//   ....[208]....
        /*0838*/ 	.word	0x00019f70


	//   ....[209]....
        /*083c*/ 	.word	0x00019fd0


	//   ....[210]....
        /*0840*/ 	.word	0x0001a040


	//   ....[211]....
        /*0844*/ 	.word	0x0001a0b0


	//   ....[212]....
        /*0848*/ 	.word	0x0001a100


	//   ....[213]....
        /*084c*/ 	.word	0x0001a150


	//   ....[214]....
        /*0850*/ 	.word	0x0001a1a0


	//   ....[215]....
        /*0854*/ 	.word	0x0001a1e0


	//   ....[216]....
        /*0858*/ 	.word	0x0001a230


	//   ....[217]....
        /*085c*/ 	.word	0x0001a280


	//   ....[218]....
        /*0860*/ 	.word	0x0001a2d0


	//   ....[219]....
        /*0864*/ 	.word	0x0001a310


	//   ....[220]....
        /*0868*/ 	.word	0x0001a380


	//   ....[221]....
        /*086c*/ 	.word	0x0001a3f0


	//   ....[222]....
        /*0870*/ 	.word	0x0001a460


	//   ....[223]....
        /*0874*/ 	.word	0x0001a4c0


	//   ....[224]....
        /*0878*/ 	.word	0x0001a530


	//   ....[225]....
        /*087c*/ 	.word	0x0001a5a0


	//   ....[226]....
        /*0880*/ 	.word	0x0001a610


	//   ....[227]....
        /*0884*/ 	.word	0x0001a670


	//   ....[228]....
        /*0888*/ 	.word	0x0001a6e0


	//   ....[229]....
        /*088c*/ 	.word	0x0001a750


	//   ....[230]....
        /*0890*/ 	.word	0x0001a7c0


	//   ....[231]....
        /*0894*/ 	.word	0x0001a820


	//   ....[232]....
        /*0898*/ 	.word	0x0001a890


	//   ....[233]....
        /*089c*/ 	.word	0x0001a900


	//   ....[234]....
        /*08a0*/ 	.word	0x0001a970


	//   ....[235]....
        /*08a4*/ 	.word	0x0001a9d0


	//   ....[236]....
        /*08a8*/ 	.word	0x0001aa40


	//   ....[237]....
        /*08ac*/ 	.word	0x0001aab0


	//   ....[238]....
        /*08b0*/ 	.word	0x0001ab20


	//   ....[239]....
        /*08b4*/ 	.word	0x0001ab80


	//   ....[240]....
        /*08b8*/ 	.word	0x0001abf0


	//   ....[241]....
        /*08bc*/ 	.word	0x0001ac60


	//   ....[242]....
        /*08c0*/ 	.word	0x0001acb0


	//   ....[243]....
        /*08c4*/ 	.word	0x0001acf0


	//   ....[244]....
        /*08c8*/ 	.word	0x0001ad40


	//   ....[245]....
        /*08cc*/ 	.word	0x0001ad90


	//   ....[246]....
        /*08d0*/ 	.word	0x0001ade0


	//   ....[247]....
        /*08d4*/ 	.word	0x0001ae50


	//   ....[248]....
        /*08d8*/ 	.word	0x0001aea0


	//   ....[249]....
        /*08dc*/ 	.word	0x0001aef0


	//   ....[250]....
        /*08e0*/ 	.word	0x0001af40


	//   ....[251]....
        /*08e4*/ 	.word	0x0001af90


	//   ....[252]....
        /*08e8*/ 	.word	0x0001afe0


	//   ....[253]....
        /*08ec*/ 	.word	0x0001b050


	//   ....[254]....
        /*08f0*/ 	.word	0x0001b0a0


	//   ....[255]....
        /*08f4*/ 	.word	0x0001b110


	//   ....[0]....
        /*08f8*/ 	.word	0x0001b170


	//   ....[1]....
        /*08fc*/ 	.word	0x0001b1e0


	//----- nvinfo : EIATTR_EXIT_INSTR_OFFSETS
	.align		4
.L_282:
        /*0900*/ 	.byte	0x04, 0x1c
        /*0902*/ 	.short	(.L_284 - .L_283)


	//   ....[0]....
.L_283:
        /*0904*/ 	.word	0x00000fe0


	//   ....[1]....
        /*0908*/ 	.word	0x00017ed0


	//----- nvinfo : EIATTR_MAX_THREADS
	.align		4
.L_284:
        /*090c*/ 	.byte	0x04, 0x05
        /*090e*/ 	.short	(.L_286 - .L_285)
.L_285:
        /*0910*/ 	.word	0x00000100
        /*0914*/ 	.word	0x00000001
        /*0918*/ 	.word	0x00000001


	//----- nvinfo : EIATTR_CRS_STACK_SIZE
	.align		4
.L_286:
        /*091c*/ 	.byte	0x04, 0x1e
        /*091e*/ 	.short	(.L_288 - .L_287)
.L_287:
        /*0920*/ 	.word	0x00000000
.L_288:


//--------------------- .nv.info._ZN7cutlass13device_kernelIN5flash19enable_sm80_to_sm89INS1_16FlashAttnFwdSm80INS1_25CollectiveMainloopFwdSm80ILi8ELi1ELb1EN4cute5tupleIJNS5_1CILi128EEENS7_ILi96EEES8_EEELi128ENS_10bfloat16_tEfNS_4arch4Sm80ELb0ELb1ELb1ELb1ELb1ELb1ELb1ELb1EEENS1_21CollectiveEpilogueFwdINS6_IJS8_S8_S9_EEENS6_IJNS7_ILi1EEESH_SH_EEESB_SD_Li256ELb1ELb1ELb1ELb0EEENS1_36VarlenDynamicPersistentTileSchedulerILi128ELi96ELi256ELi256ELb1ELb1ELb0ELb1ELb0ELb1EEEEEEEEEvNT_6ParamsE --------------------------
	.section	.nv.info._ZN7cutlass13device_kernelIN5flash19enable_sm80_to_sm89INS1_16FlashAttnFwdSm80INS1_25CollectiveMainloopFwdSm80ILi8ELi1ELb1EN4cute5tupleIJNS5_1CILi128EEENS7_ILi96EEES8_EEELi128ENS_10bfloat16_tEfNS_4arch4Sm80ELb0ELb1ELb1ELb1ELb1ELb1ELb1ELb1EEENS1_21CollectiveEpilogueFwdINS6_IJS8_S8_S9_EEENS6_IJNS7_ILi1EEESH_SH_EEESB_SD_Li256ELb1ELb1ELb1ELb0EEENS1_36VarlenDynamicPersistentTileSchedulerILi128ELi96ELi256ELi256ELb1ELb1ELb0ELb1ELb0ELb1EEEEEEEEEvNT_6ParamsE,"",@"SHT_CUDA_INFO"
	.sectionflags	@""
	.align	4


	//----- nvinfo : EIATTR_CUDA_API_VERSION
	.align		4
        /*0000*/ 	.byte	0x04, 0x37
        /*0002*/ 	.short	(.L_290 - .L_289)
.L_289:
        /*0004*/ 	.word	0x00000082


	//----- nvinfo : EIATTR_SW2861232_WAR
	.align		4
.L_290:
        /*0008*/ 	.byte	0x01, 0x35
	.zero		2


	//----- nvinfo : EIATTR_PARAM_CBANK
	.align		4
        /*000c*/ 	.byte	0x04, 0x0a
        /*000e*/ 	.short	(.L_292 - .L_291)
	.align		4
.L_291:
        /*0010*/ 	.word	index@(.nv.constant0._ZN7cutlass13device_kernelIN5flash19enable_sm80_to_sm89INS1_16FlashAttnFwdSm80INS1_25CollectiveMainloopFwdSm80ILi8ELi1ELb1EN4cute5tupleIJNS5_1CILi128EEENS7_ILi96EEES8_EEELi128ENS_10bfloat16_tEfNS_4arch4Sm80ELb0ELb1ELb1ELb1ELb1ELb1ELb1ELb1EEENS1_21CollectiveEpilogueFwdINS6_IJS8_S8_S9_EEENS6_IJNS7_ILi1EEESH_SH_EEESB_SD_Li256ELb1ELb1ELb1ELb0EEENS1_36VarlenDynamicPersistentTileSchedulerILi128ELi96ELi256ELi256ELb1ELb1ELb0ELb1ELb0ELb1EEEEEEEEEvNT_6ParamsE)
        /*0014*/ 	.short	0x0160
        /*0016*/ 	.short	0x0438


	//----- nvinfo : EIATTR_CBANK_PARAM_SIZE
	.align		4
.L_292:
        /*0018*/ 	.byte	0x03, 0x19
        /*001a*/ 	.short	0x0438


	//----- nvinfo : EIATTR_KPARAM_INFO
	.align		4
        /*001c*/ 	.byte	0x04, 0x17
        /*001e*/ 	.short	(.L_294 - .L_293)
.L_293:
        /*0020*/ 	.word	0x00000000
        /*0024*/ 	.short	0x0000
        /*0026*/ 	.short	0x0000
        /*0028*/ 	.byte	0x00, 0xf0, 0xe1, 0x10


	//----- nvinfo : EIATTR_MAXREG_COUNT
	.align		4
.L_294:
        /*002c*/ 	.byte	0x03, 0x1b
        /*002e*/ 	.short	0x00ff


	//----- nvinfo : EIATTR_NUM_BARRIERS
	.align		4
        /*0030*/ 	.byte	0x02, 0x4c
        /*0032*/ 	.byte	0x06
	.zero		1


	//----- nvinfo : EIATTR_ANNOTATIONS
	.align		4
        /*0034*/ 	.byte	0x04, 0x55
        /*0036*/ 	.short	(.L_296 - .L_295)


	//   ....[0]....
.L_295:
        /* <DEDUP_REMOVED lines=60> */


	//----- nvinfo : EIATTR_MERCURY_ISA_VERSION
	.align		4
.L_296:
        /*03e0*/ 	.byte	0x03, 0x5f
        /*03e2*/ 	.short	0x0000


	//----- nvinfo : EIATTR_INT_WARP_WIDE_INSTR_OFFSETS
	.align		4
        /*03e4*/ 	.byte	0x04, 0x31
        /*03e6*/ 	.short	(.L_298 - .L_297)


	//   ....[0]....
.L_297:
        /*03e8*/ 	.word	0x0001f140


	//   ....[1]....
        /*03ec*/ 	.word	0x0001f1c0


	//----- nvinfo : EIATTR_COOP_GROUP_MASK_REGIDS
	.align		4
.L_298:
        /*03f0*/ 	.byte	0x04, 0x29
        /*03f2*/ 	.short	(.L_300 - .L_299)


	//   ....[0]....
.L_299:
        /*03f4*/ 	.word	0xffffffff


	//   ....[1]....
        /*03f8*/ 	.word	0xffffffff


	//   ....[2]....
        /*03fc*/ 	.word	0xffffffff


	//   ....[3]....
        /*0400*/ 	.word	0xffffffff


	//   ....[4]....
        /*0404*/ 	.word	0xffffffff


	//   ....[5]....
        /*0408*/ 	.word	0xffffffff


	//   ....[6]....
        /*040c*/ 	.word	0xffffffff


	//   ....[7]....
        /*0410*/ 	.word	0xffffffff


	//   ....[8]....
        /*0414*/ 	.word	0xffffffff


	//   ....[9]....
        /*0418*/ 	.word	0xffffffff


	//   ....[10]....
        /*041c*/ 	.word	0xffffffff


	//   ....[11]....
        /*0420*/ 	.word	0xffffffff


	//   ....[12]....
        /*0424*/ 	.word	0xffffffff


	//   ....[13]....
        /*0428*/ 	.word	0xffffffff


	//   ....[14]....
        /*042c*/ 	.word	0xffffffff


	//   ....[15]....
        /*0430*/ 	.word	0xffffffff


	//   ....[16]....
        /*0434*/ 	.word	0xffffffff


	//   ....[17]....
        /*0438*/ 	.word	0xffffffff


	//   ....[18]....
        /*043c*/ 	.word	0xffffffff


	//   ....[19]....
        /*0440*/ 	.word	0xffffffff


	//   ....[20]....
        /*0444*/ 	.word	0xffffffff


	//   ....[21]....
        /*0448*/ 	.word	0xffffffff


	//   ....[22]....
        /*044c*/ 	.word	0xffffffff


	//   ....[23]....
        /*0450*/ 	.word	0xffffffff


	//   ....[24]....
        /*0454*/ 	.word	0xffffffff


	//   ....[25]....
        /*0458*/ 	.word	0xffffffff


	//   ....[26]....
        /*045c*/ 	.word	0xffffffff


	//   ....[27]....
        /*0460*/ 	.word	0xffffffff


	//   ....[28]....
        /*0464*/ 	.word	0xffffffff


	//   ....[29]....
        /*0468*/ 	.word	0xffffffff


	//   ....[30]....
        /*046c*/ 	.word	0xffffffff


	//   ....[31]....
        /*0470*/ 	.word	0xffffffff


	//   ....[32]....
        /*0474*/ 	.word	0xffffffff


	//   ....[33]....
        /*0478*/ 	.word	0xffffffff


	//   ....[34]....
        /*047c*/ 	.word	0xffffffff


	//   ....[35]....
        /*0480*/ 	.word	0xffffffff


	//   ....[36]....
        /*0484*/ 	.word	0xffffffff


	//   ....[37]....
        /*0488*/ 	.word	0xffffffff


	//   ....[38]....
        /*048c*/ 	.word	0xffffffff


	//   ....[39]....
        /*0490*/ 	.word	0xffffffff


	//   ....[40]....
        /*0494*/ 	.word	0xffffffff


	//   ....[41]....
        /*0498*/ 	.word	0xffffffff


	//   ....[42]....
        /*049c*/ 	.word	0xffffffff


	//   ....[43]....
        /*04a0*/ 	.word	0xffffffff


	//   ....[44]....
        /*04a4*/ 	.word	0xffffffff


	//   ....[45]....
        /*04a8*/ 	.word	0xffffffff


	//   ....[46]....
        /*04ac*/ 	.word	0xffffffff


	//   ....[47]....
        /*04b0*/ 	.word	0xffffffff


	//   ....[48]....
        /*04b4*/ 	.word	0xffffffff


	//   ....[49]....
        /*04b8*/ 	.word	0xffffffff


	//   ....[50]....
        /*04bc*/ 	.word	0xffffffff


	//   ....[51]....
        /*04c0*/ 	.word	0xffffffff


	//   ....[52]....
        /*04c4*/ 	.word	0xffffffff


	//   ....[53]....
        /*04c8*/ 	.word	0xffffffff


	//   ....[54]....
        /*04cc*/ 	.word	0xffffffff


	//   ....[55]....
        /*04d0*/ 	.word	0xffffffff


	//   ....[56]....
        /*04d4*/ 	.word	0xffffffff


	//   ....[57]....
        /*04d8*/ 	.word	0xffffffff


	//   ....[58]....
        /*04dc*/ 	.word	0xffffffff


	//   ....[59]....
        /*04e0*/ 	.word	0xffffffff


	//   ....[60]....
        /*04e4*/ 	.word	0xffffffff


	//   ....[61]....
        /*04e8*/ 	.word	0xffffffff


	//   ....[62]....
        /*04ec*/ 	.word	0xffffffff


	//   ....[63]....
        /*04f0*/ 	.word	0xffffffff


	//   ....[64]....
        /*04f4*/ 	.word	0xffffffff


	//   ....[65]....
        /*04f8*/ 	.word	0xffffffff


	//   ....[66]....
        /*04fc*/ 	.word	0xffffffff


	//   ....[67]....
        /*0500*/ 	.word	0xffffffff


	//   ....[68]....
        /*0504*/ 	.word	0xffffffff


	//   ....[69]....
        /*0508*/ 	.word	0xffffffff


	//   ....[70]....
        /*050c*/ 	.word	0xffffffff


	//   ....[71]....
        /*0510*/ 	.word	0xffffffff


	//   ....[72]....
        /*0514*/ 	.word	0xffffffff


	//   ....[73]....
        /*0518*/ 	.word	0xffffffff


	//   ....[74]....
        /*051c*/ 	.word	0xffffffff


	//   ....[75]....
        /*0520*/ 	.word	0xffffffff


	//   ....[76]....
        /*0524*/ 	.word	0xffffffff


	//   ....[77]....
        /*0528*/ 	.word	0xffffffff


	//   ....[78]....
        /*052c*/ 	.word	0xffffffff


	//   ....[79]....
        /*0530*/ 	.word	0xffffffff


	//   ....[80]....
        /*0534*/ 	.word	0xffffffff


	//   ....[81]....
        /*0538*/ 	.word	0xffffffff


	//   ....[82]....
        /*053c*/ 	.word	0xffffffff


	//   ....[83]....
        /*0540*/ 	.word	0xffffffff


	//   ....[84]....
        /*0544*/ 	.word	0xffffffff


	//   ....[85]....
        /*0548*/ 	.word	0xffffffff


	//   ....[86]....
        /*054c*/ 	.word	0xffffffff


	//   ....[87]....
        /*0550*/ 	.word	0xffffffff


	//   ....[88]....
        /*0554*/ 	.word	0xffffffff


	//   ....[89]....
        /*0558*/ 	.word	0xffffffff


	//   ....[90]....
        /*055c*/ 	.word	0xffffffff


	//   ....[91]....
        /*0560*/ 	.word	0xffffffff


	//   ....[92]....
        /*0564*/ 	.word	0xffffffff


	//   ....[93]....
        /*0568*/ 	.word	0xffffffff


	//   ....[94]....
        /*056c*/ 	.word	0xffffffff


	//   ....[95]....
        /*0570*/ 	.word	0xffffffff


	//   ....[96]....
        /*0574*/ 	.word	0xffffffff


	//   ....[97]....
        /*0578*/ 	.word	0xffffffff


	//   ....[98]....
        /*057c*/ 	.word	0xffffffff


	//   ....[99]....
        /*0580*/ 	.word	0xffffffff


	//   ....[100]....
        /*0584*/ 	.word	0xffffffff


	//   ....[101]....
        /*0588*/ 	.word	0xffffffff


	//   ....[102]....
        /*058c*/ 	.word	0xffffffff


	//   ....[103]....
        /*0590*/ 	.word	0xffffffff


	//   ....[104]....
        /*0594*/ 	.word	0xffffffff


	//   ....[105]....
        /*0598*/ 	.word	0xffffffff


	//   ....[106]....
        /*059c*/ 	.word	0xffffffff


	//   ....[107]....
        /*05a0*/ 	.word	0xffffffff


	//   ....[108]....
        /*05a4*/ 	.word	0xffffffff


	//   ....[109]....
        /*05a8*/ 	.word	0xffffffff


	//   ....[110]....
        /*05ac*/ 	.word	0xffffffff


	//   ....[111]....
        /*05b0*/ 	.word	0xffffffff


	//   ....[112]....
        /*05b4*/ 	.word	0xffffffff


	//   ....[113]....
        /*05b8*/ 	.word	0xffffffff


	//   ....[114]....
        /*05bc*/ 	.word	0xffffffff


	//   ....[115]....
        /*05c0*/ 	.word	0xffffffff


	//   ....[116]....
        /*05c4*/ 	.word	0xffffffff


	//   ....[117]....
        /*05c8*/ 	.word	0xffffffff


	//   ....[118]....
        /*05cc*/ 	.word	0xffffffff


	//   ....[119]....
        /*05d0*/ 	.word	0xffffffff


	//   ....[120]....
        /*05d4*/ 	.word	0xffffffff


	//   ....[121]....
        /*05d8*/ 	.word	0xffffffff


	//   ....[122]....
        /*05dc*/ 	.word	0xffffffff


	//   ....[123]....
        /*05e0*/ 	.word	0xffffffff


	//   ....[124]....
        /*05e4*/ 	.word	0xffffffff


	//   ....[125]....
        /*05e8*/ 	.word	0xffffffff


	//   ....[126]....
        /*05ec*/ 	.word	0xffffffff


	//   ....[127]....
        /*05f0*/ 	.word	0xffffffff


	//   ....[128]....
        /*05f4*/ 	.word	0xffffffff


	//   ....[129]....
        /*05f8*/ 	.word	0xffffffff


	//   ....[130]....
        /*05fc*/ 	.word	0xffffffff


	//   ....[131]....
        /*0600*/ 	.word	0xffffffff


	//   ....[132]....
        /*0604*/ 	.word	0xffffffff


	//   ....[133]....
        /*0608*/ 	.word	0xffffffff


	//   ....[134]....
        /*060c*/ 	.word	0xffffffff


	//   ....[135]....
        /*0610*/ 	.word	0xffffffff


	//   ....[136]....
        /*0614*/ 	.word	0xffffffff


	//   ....[137]....
        /*0618*/ 	.word	0xffffffff


	//   ....[138]....
        /*061c*/ 	.word	0xffffffff


	//   ....[139]....
        /*0620*/ 	.word	0xffffffff


	//   ....[140]....
        /*0624*/ 	.word	0xffffffff


	//   ....[141]....
        /*0628*/ 	.word	0xffffffff


	//   ....[142]....
        /*062c*/ 	.word	0xffffffff


	//   ....[143]....
        /*0630*/ 	.word	0xffffffff


	//   ....[144]....
        /*0634*/ 	.word	0xffffffff


	//   ....[145]....
        /*0638*/ 	.word	0xffffffff


	//   ....[146]....
        /*063c*/ 	.word	0xffffffff


	//   ....[147]....
        /*0640*/ 	.word	0xffffffff


	//   ....[148]....
        /*0644*/ 	.word	0xffffffff


	//   ....[149]....
        /*0648*/ 	.word	0xffffffff


	//   ....[150]....
        /*064c*/ 	.word	0xffffffff


	//   ....[151]....
        /*0650*/ 	.word	0xffffffff


	//   ....[152]....
        /*0654*/ 	.word	0xffffffff


	//   ....[153]....
        /*0658*/ 	.word	0xffffffff


	//   ....[154]....
        /*065c*/ 	.word	0xffffffff


	//   ....[155]....
        /*0660*/ 	.word	0xffffffff


	//   ....[156]....
        /*0664*/ 	.word	0xffffffff


	//   ....[157]....
        /*0668*/ 	.word	0xffffffff


	//   ....[158]....
        /*066c*/ 	.word	0xffffffff


	//   ....[159]....
        /*0670*/ 	.word	0xffffffff


	//   ....[160]....
        /*0674*/ 	.word	0xffffffff


	//   ....[161]....
        /*0678*/ 	.word	0xffffffff


	//   ....[162]....
        /*067c*/ 	.word	0xffffffff


	//   ....[163]....
        /*0680*/ 	.word	0xffffffff


	//   ....[164]....
        /*0684*/ 	.word	0xffffffff


	//   ....[165]....
        /*0688*/ 	.word	0xffffffff


	//   ....[166]....
        /*068c*/ 	.word	0xffffffff


	//   ....[167]....
        /*0690*/ 	.word	0xffffffff


	//   ....[168]....
        /*0694*/ 	.word	0xffffffff


	//   ....[169]....
        /*0698*/ 	.word	0xffffffff


	//   ....[170]....
        /*069c*/ 	.word	0xffffffff


	//   ....[171]....
        /*06a0*/ 	.word	0xffffffff


	//   ....[172]....
        /*06a4*/ 	.word	0xffffffff


	//   ....[173]....
        /*06a8*/ 	.word	0xffffffff


	//   ....[174]....
        /*06ac*/ 	.word	0xffffffff


	//   ....[175]....
        /*06b0*/ 	.word	0xffffffff


	//   ....[176]....
        /*06b4*/ 	.word	0xffffffff


	//   ....[177]....
        /*06b8*/ 	.word	0xffffffff


	//   ....[178]....
        /*06bc*/ 	.word	0xffffffff


	//   ....[179]....
        /*06c0*/ 	.word	0xffffffff


	//   ....[180]....
        /*06c4*/ 	.word	0xffffffff


	//   ....[181]....
        /*06c8*/ 	.word	0xffffffff


	//   ....[182]....
        /*06cc*/ 	.word	0xffffffff


	//   ....[183]....
        /*06d0*/ 	.word	0xffffffff


	//   ....[184]....
        /*06d4*/ 	.word	0xffffffff


	//   ....[185]....
        /*06d8*/ 	.word	0xffffffff


	//   ....[186]....
        /*06dc*/ 	.word	0xffffffff


	//   ....[187]....
        /*06e0*/ 	.word	0xffffffff


	//   ....[188]....
        /*06e4*/ 	.word	0xffffffff


	//   ....[189]....
        /*06e8*/ 	.word	0xffffffff


	//   ....[190]....
        /*06ec*/ 	.word	0xffffffff


	//   ....[191]....
        /*06f0*/ 	.word	0xffffffff


	//   ....[192]....
        /*06f4*/ 	.word	0xffffffff


	//   ....[193]....
        /*06f8*/ 	.word	0xffffffff


	//   ....[194]....
        /*06fc*/ 	.word	0xffffffff


	//   ....[195]....
        /*0700*/ 	.word	0xffffffff


	//   ....[196]....
        /*0704*/ 	.word	0xffffffff


	//   ....[197]....
        /*0708*/ 	.word	0xffffffff


	//   ....[198]....
        /*070c*/ 	.word	0xffffffff


	//   ....[199]....
        /*0710*/ 	.word	0xffffffff


	//   ....[200]....
        /*0714*/ 	.word	0xffffffff


	//   ....[201]....
        /*0718*/ 	.word	0xffffffff


	//   ....[202]....
        /*071c*/ 	.word	0xffffffff


	//   ....[203]....
        /*0720*/ 	.word	0xffffffff


	//   ....[204]....
        /*0724*/ 	.word	0xffffffff


	//   ....[205]....
        /*0728*/ 	.word	0xffffffff


	//   ....[206]....
        /*072c*/ 	.word	0xffffffff


	//   ....[207]....
        /*0730*/ 	.word	0xffffffff


	//   ....[208]....
        /*0734*/ 	.word	0xffffffff


	//   ....[209]....
        /*0738*/ 	.word	0xffffffff


	//   ....[210]....
        /*073c*/ 	.word	0xffffffff


	//   ....[211]....
        /*0740*/ 	.word	0xffffffff


	//   ....[212]....
        /*0744*/ 	.word	0xffffffff


	//   ....[213]....
        /*0748*/ 	.word	0xffffffff


	//   ....[214]....
        /*074c*/ 	.word	0xffffffff


	//   ....[215]....
        /*0750*/ 	.word	0xffffffff


	//   ....[216]....
        /*0754*/ 	.word	0xffffffff


	//   ....[217]....
        /*0758*/ 	.word	0xffffffff


	//   ....[218]....
        /*075c*/ 	.word	0xffffffff


	//   ....[219]....
        /*0760*/ 	.word	0xffffffff


	//   ....[220]....
        /*0764*/ 	.word	0xffffffff


	//   ....[221]....
        /*0768*/ 	.word	0xffffffff


	//   ....[222]....
        /*076c*/ 	.word	0xffffffff


	//   ....[223]....
        /*0770*/ 	.word	0xffffffff


	//   ....[224]....
        /*0774*/ 	.word	0xffffffff


	//   ....[225]....
        /*0778*/ 	.word	0xffffffff


	//   ....[226]....
        /*077c*/ 	.word	0xffffffff


	//   ....[227]....
        /*0780*/ 	.word	0xffffffff


	//   ....[228]....
        /*0784*/ 	.word	0xffffffff


	//   ....[229]....
        /*0788*/ 	.word	0xffffffff


	//   ....[230]....
        /*078c*/ 	.word	0xffffffff


	//   ....[231]....
        /*0790*/ 	.word	0xffffffff


	//   ....[232]....
        /*0794*/ 	.word	0xffffffff


	//   ....[233]....
        /*0798*/ 	.word	0xffffffff


	//   ....[234]....
        /*079c*/ 	.word	0xffffffff


	//   ....[235]....
        /*07a0*/ 	.word	0xffffffff


	//   ....[236]....
        /*07a4*/ 	.word	0xffffffff


	//   ....[237]....
        /*07a8*/ 	.word	0xffffffff


	//   ....[238]....
        /*07ac*/ 	.word	0xffffffff


	//   ....[239]....
        /*07b0*/ 	.word	0xffffffff


	//   ....[240]....
        /*07b4*/ 	.word	0xffffffff


	//   ....[241]....
        /*07b8*/ 	.word	0xffffffff


	//   ....[242]....
        /*07bc*/ 	.word	0xffffffff


	//   ....[243]....
        /*07c0*/ 	.word	0xffffffff


	//   ....[244]....
        /*07c4*/ 	.word	0xffffffff


	//   ....[245]....
        /*07c8*/ 	.word	0xffffffff


	//   ....[246]....
        /*07cc*/ 	.word	0xffffffff


	//   ....[247]....
        /*07d0*/ 	.word	0xffffffff


	//   ....[248]....
        /*07d4*/ 	.word	0xffffffff


	//   ....[249]....
        /*07d8*/ 	.word	0xffffffff


	//   ....[250]....
        /*07dc*/ 	.word	0xffffffff


	//   ....[251]....
        /*07e0*/ 	.word	0xffffffff


	//   ....[252]....
        /*07e4*/ 	.word	0xffffffff


	//   ....[253]....
        /*07e8*/ 	.word	0xffffffff


	//   ....[254]....
        /*07ec*/ 	.word	0xffffffff


	//   ....[255]....
        /*07f0*/ 	.word	0xffffffff


	//   ....[0]....
        /*07f4*/ 	.word	0xffffffff


	//   ....[1]....
        /*07f8*/ 	.word	0xffffffff


	//   ....[2]....
        /*07fc*/ 	.word	0xffffffff


	//   ....[3]....
        /*0800*/ 	.word	0xffffffff


	//   ....[4]....
        /*0804*/ 	.word	0xffffffff


	//   ....[5]....
        /*0808*/ 	.word	0xffffffff


	//   ....[6]....
        /*080c*/ 	.word	0xffffffff


	//   ....[7]....
        /*0810*/ 	.word	0xffffffff


	//   ....[8]....
        /*0814*/ 	.word	0xffffffff


	//   ....[9]....
        /*0818*/ 	.word	0xffffffff


	//   ....[10]....
        /*081c*/ 	.word	0xffffffff


	//   ....[11]....
        /*0820*/ 	.word	0xffffffff


	//   ....[12]....
        /*0824*/ 	.word	0xffffffff


	//   ....[13]....
        /*0828*/ 	.word	0xffffffff


	//   ....[14]....
        /*082c*/ 	.word	0xffffffff


	//   ....[15]....
        /*0830*/ 	.word	0xffffffff


	//   ....[16]....
        /*0834*/ 	.word	0xffffffff


	//   ....[17]....
        /*0838*/ 	.word	0xffffffff


	//   ....[18]....
        /*083c*/ 	.word	0xffffffff


	//   ....[19]....
        /*0840*/ 	.word	0xffffffff


	//   ....[20]....
        /*0844*/ 	.word	0xffffffff


	//   ....[21]....
        /*0848*/ 	.word	0xffffffff


	//   ....[22]....
        /*084c*/ 	.word	0xffffffff


	//   ....[23]....
        /*0850*/ 	.word	0xffffffff


	//   ....[24]....
        /*0854*/ 	.word	0xffffffff


	//   ....[25]....
        /*0858*/ 	.word	0xffffffff


	//   ....[26]....
        /*085c*/ 	.word	0xffffffff


	//   ....[27]....
        /*0860*/ 	.word	0xffffffff


	//   ....[28]....
        /*0864*/ 	.word	0xffffffff


	//   ....[29]....
        /*0868*/ 	.word	0xffffffff


	//   ....[30]....
        /*086c*/ 	.word	0xffffffff


	//   ....[31]....
        /*0870*/ 	.word	0xffffffff


	//   ....[32]....
        /*0874*/ 	.word	0xffffffff


	//   ....[33]....
        /*0878*/ 	.word	0xffffffff


	//   ....[34]....
        /*087c*/ 	.word	0xffffffff


	//   ....[35]....
        /*0880*/ 	.word	0xffffffff


	//   ....[36]....
        /*0884*/ 	.word	0xffffffff


	//   ....[37]....
        /*0888*/ 	.word	0xffffffff


	//   ....[38]....
        /*088c*/ 	.word	0xffffffff


	//   ....[39]....
        /*0890*/ 	.word	0xffffffff


	//   ....[40]....
        /*0894*/ 	.word	0xffffffff


	//   ....[41]....
        /*0898*/ 	.word	0xffffffff


	//   ....[42]....
        /*089c*/ 	.word	0xffffffff


	//   ....[43]....
        /*08a0*/ 	.word	0xffffffff


	//   ....[44]....
        /*08a4*/ 	.word	0xffffffff


	//   ....[45]....
        /*08a8*/ 	.word	0xffffffff


	//   ....[46]....
        /*08ac*/ 	.word	0xffffffff


	//   ....[47]....
        /*08b0*/ 	.word	0xffffffff


	//   ....[48]....
        /*08b4*/ 	.word	0xffffffff


	//   ....[49]....
        /*08b8*/ 	.word	0xffffffff


	//   ....[50]....
        /*08bc*/ 	.word	0xffffffff


	//   ....[51]....
        /*08c0*/ 	.word	0xffffffff


	//   ....[52]....
        /*08c4*/ 	.word	0xffffffff


	//   ....[53]....
        /*08c8*/ 	.word	0xffffffff


	//   ....[54]....
        /*08cc*/ 	.word	0xffffffff


	//   ....[55]....
        /*08d0*/ 	.word	0xffffffff


	//   ....[56]....
        /*08d4*/ 	.word	0xffffffff


	//   ....[57]....
        /*08d8*/ 	.word	0xffffffff


	//----- nvinfo : EIATTR_COOP_GROUP_INSTR_OFFSETS
	.align		4
.L_300:
        /*08dc*/ 	.byte	0x04, 0x28
        /*08de*/ 	.short	(.L_302 - .L_301)


	//   ....[0]....
.L_301:
        /*08e0*/ 	.word	0x00000050


	//   ....[1]....
        /*08e4*/ 	.word	0x00000200


	//   ....[2]....
        /*08e8*/ 	.word	0x00000230


	//   ....[3]....
        /*08ec*/ 	.word	0x00000260


	//   ....[4]....
        /*08f0*/ 	.word	0x00000290


	//   ....[5]....
        /*08f4*/ 	.word	0x000002c0


	//   ....[6]....
        /*08f8*/ 	.word	0x000002f0


	//   ....[7]....
        /*08fc*/ 	.word	0x00000450


	//   ....[8]....
        /*0900*/ 	.word	0x00000490


	//   ....[9]....
        /*0904*/ 	.word	0x000004c0


	//   ....[10]....
        /*0908*/ 	.word	0x000004f0


	//   ....[11]....
        /*090c*/ 	.word	0x00000520


	//   ....[12]....
        /*0910*/ 	.word	0x00000550


	//   ....[13]....
        /*0914*/ 	.word	0x000005e0


	//   ....[14]....
        /*0918*/ 	.word	0x00000630


	//   ....[15]....
        /*091c*/ 	.word	0x00000650


	//   ....[16]....
        /*0920*/ 	.word	0x000006b0


	//   ....[17]....
        /*0924*/ 	.word	0x00003e70


	//   ....[18]....
        /*0928*/ 	.word	0x00003ec0


	//   ....[19]....
        /*092c*/ 	.word	0x00004690


	//   ....[20]....
        /*0930*/ 	.word	0x000046b0


	//   ....[21]....
        /*0934*/ 	.word	0x00004e00


	//   ....[22]....
        /*0938*/ 	.word	0x00004e10


	//   ....[23]....
        /*093c*/ 	.word	0x00005640


	//   ....[24]....
        /*0940*/ 	.word	0x00005670


	//   ....[25]....
        /*0944*/ 	.word	0x000062c0


	//   ....[26]....
        /*0948*/ 	.word	0x000062f0


	//   ....[27]....
        /*094c*/ 	.word	0x00006ae0


	//   ....[28]....
        /*0950*/ 	.word	0x00006b00


	//   ....[29]....
        /*0954*/ 	.word	0x00007310


	//   ....[30]....
        /*0958*/ 	.word	0x00007340


	//   ....[31]....
        /*095c*/ 	.word	0x00007450


	//   ....[32]....
        /*0960*/ 	.word	0x00007480


	//   ....[33]....
        /*0964*/ 	.word	0x00007550


	//   ....[34]....
        /*0968*/ 	.word	0x00007570


	//   ....[35]....
        /*096c*/ 	.word	0x00007940


	//   ....[36]....
        /*0970*/ 	.word	0x00007960


	//   ....[37]....
        /*0974*/ 	.word	0x00007b20


	//   ....[38]....
        /*0978*/ 	.word	0x00007b50


	//   ....[39]....
        /*097c*/ 	.word	0x00007c20


	//   ....[40]....
        /*0980*/ 	.word	0x00007c50


	//   ....[41]....
        /*0984*/ 	.word	0x00008cb0


	//   ....[42]....
        /*0988*/ 	.word	0x00008ce0


	//   ....[43]....
        /*098c*/ 	.word	0x00008d00


	//   ....[44]....
        /*0990*/ 	.word	0x00008d20


	//   ....[45]....
        /*0994*/ 	.word	0x00008d40


	//   ....[46]....
        /*0998*/ 	.word	0x00008d60


	//   ....[47]....
        /*099c*/ 	.word	0x00008e90


	//   ....[48]....
        /*09a0*/ 	.word	0x00008ef0


	//   ....[49]....
        /*09a4*/ 	.word	0x00008f50


	//   ....[50]....
        /*09a8*/ 	.word	0x00008f70


	//   ....[51]....
        /*09ac*/ 	.word	0x000090e0


	//   ....[52]....
        /*09b0*/ 	.word	0x000090f0


	//   ....[53]....
        /*09b4*/ 	.word	0x00009190


	//   ....[54]....
        /*09b8*/ 	.word	0x000091a0


	//   ....[55]....
        /*09bc*/ 	.word	0x00009460


	//   ....[56]....
        /*09c0*/ 	.word	0x000094d0


	//   ....[57]....
        /*09c4*/ 	.word	0x00009520


	//   ....[58]....
        /*09c8*/ 	.word	0x00009540


	//   ....[59]....
        /*09cc*/ 	.word	0x00009700


	//   ....[60]....
        /*09d0*/ 	.word	0x00009790


	//   ....[61]....
        /*09d4*/ 	.word	0x000097c0


	//   ....[62]....
        /*09d8*/ 	.word	0x00009800


	//   ....[63]....
        /*09dc*/ 	.word	0x000099c0


	//   ....[64]....
        /*09e0*/ 	.word	0x00009a50


	//   ....[65]....
        /*09e4*/ 	.word	0x00009a90


	//   ....[66]....
        /*09e8*/ 	.word	0x00009ad0


	//   ....[67]....
        /*09ec*/ 	.word	0x00009ca0


	//   ....[68]....
        /*09f0*/ 	.word	0x00009d30


	//   ....[69]....
        /*09f4*/ 	.word	0x00009d60


	//   ....[70]....
        /*09f8*/ 	.word	0x00009d80


	//   ....[71]....
        /*09fc*/ 	.word	0x0000baf0


	//   ....[72]....
        /*0a00*/ 	.word	0x0000bb10


	//   ....[73]....
        /*0a04*/ 	.word	0x0000bb30


	//   ....[74]....
        /*0a08*/ 	.word	0x0000bb50


	//   ....[75]....
        /*0a0c*/ 	.word	0x0000bc10


	//   ....[76]....
        /*0a10*/ 	.word	0x0000bc30


	//   ....[77]....
        /*0a14*/ 	.word	0x0000bc50


	//   ....[78]....
        /*0a18*/ 	.word	0x0000bc70


	//   ....[79]....
        /*0a1c*/ 	.word	0x0000be60


	//   ....[80]....
        /*0a20*/ 	.word	0x0000bea0


	//   ....[81]....
        /*0a24*/ 	.word	0x0000beb0


	//   ....[82]....
        /*0a28*/ 	.word	0x0000bec0


	//   ....[83]....
        /*0a2c*/ 	.word	0x0000c030


	//   ....[84]....
        /*0a30*/ 	.word	0x0000c050


	//   ....[85]....
        /*0a34*/ 	.word	0x0000c070


	//   ....[86]....
        /*0a38*/ 	.word	0x0000c090


	//   ....[87]....
        /*0a3c*/ 	.word	0x0000e280


	//   ....[88]....
        /*0a40*/ 	.word	0x0000e2b0


	//   ....[89]....
        /*0a44*/ 	.word	0x0000e2e0


	//   ....[90]....
        /*0a48*/ 	.word	0x0000e2f0


	//   ....[91]....
        /*0a4c*/ 	.word	0x0000e550


	//   ....[92]....
        /*0a50*/ 	.word	0x0000e570


	//   ....[93]....
        /*0a54*/ 	.word	0x0000f6e0


	//   ....[94]....
        /*0a58*/ 	.word	0x0000f700


	//   ....[95]....
        /*0a5c*/ 	.word	0x0000f730


	//   ....[96]....
        /*0a60*/ 	.word	0x0000f740


	//   ....[97]....
        /*0a64*/ 	.word	0x0000f820


	//   ....[98]....
        /*0a68*/ 	.word	0x0000f840


	//   ....[99]....
        /*0a6c*/ 	.word	0x0000fa70


	//   ....[100]....
        /*0a70*/ 	.word	0x00010470


	//   ....[101]....
        /*0a74*/ 	.word	0x00010eb0


	//   ....[102]....
        /*0a78*/ 	.word	0x00010ee0


	//   ....[103]....
        /*0a7c*/ 	.word	0x00010ef0


	//   ....[104]....
        /*0a80*/ 	.word	0x00010f20


	//   ....[105]....
        /*0a84*/ 	.word	0x000127f0


	//   ....[106]....
        /*0a88*/ 	.word	0x00012810


	//   ....[107]....
        /*0a8c*/ 	.word	0x000128c0


	//   ....[108]....
        /*0a90*/ 	.word	0x000128d0


	//   ....[109]....
        /*0a94*/ 	.word	0x000128e0


	//   ....[110]....
        /*0a98*/ 	.word	0x000128f0


	//   ....[111]....
        /*0a9c*/ 	.word	0x00013b90


	//   ....[112]....
        /*0aa0*/ 	.word	0x00013bb0


	//   ....[113]....
        /*0aa4*/ 	.word	0x00013c60


	//   ....[114]....
        /*0aa8*/ 	.word	0x00013c70


	//   ....[115]....
        /*0aac*/ 	.word	0x00013c80


	//   ....[116]....
        /*0ab0*/ 	.word	0x00013c90


	//   ....[117]....
        /*0ab4*/ 	.word	0x00013f00


	//   ....[118]....
        /*0ab8*/ 	.word	0x00014950


	//   ....[119]....
        /*0abc*/ 	.word	0x000153f0


	//   ....[120]....
        /*0ac0*/ 	.word	0x00015420


	//   ....[121]....
        /*0ac4*/ 	.word	0x00015440


	//   ....[122]....
        /*0ac8*/ 	.word	0x00015460


	//   ....[123]....
        /*0acc*/ 	.word	0x00017200


	//   ....[124]....
        /*0ad0*/ 	.word	0x00017220


	//   ....[125]....
        /*0ad4*/ 	.word	0x000172d0


	//   ....[126]....
        /*0ad8*/ 	.word	0x000172e0


	//   ....[127]....
        /*0adc*/ 	.word	0x000172f0


	//   ....[128]....
        /*0ae0*/ 	.word	0x00017300


	//   ....[129]....
        /*0ae4*/ 	.word	0x00018590


	//   ....[130]....
        /*0ae8*/ 	.word	0x000185b0


	//   ....[131]....
        /*0aec*/ 	.word	0x00018660


	//   ....[132]....
        /*0af0*/ 	.word	0x00018670


	//   ....[133]....
        /*0af4*/ 	.word	0x00018680


	//   ....[134]....
        /*0af8*/ 	.word	0x00018690


	//   ....[135]....
        /*0afc*/ 	.word	0x00018b40


	//   ....[136]....
        /*0b00*/ 	.word	0x00018b70


	//   ....[137]....
        /*0b04*/ 	.word	0x00018b90


	//   ....[138]....
        /*0b08*/ 	.word	0x00018bb0


	//   ....[139]....
        /*0b0c*/ 	.word	0x0001a6a0


	//   ....[140]....
        /*0b10*/ 	.word	0x0001a6b0


	//   ....[141]....
        /*0b14*/ 	.word	0x0001a710


	//   ....[142]....
        /*0b18*/ 	.word	0x0001a740


	//   ....[143]....
        /*0b1c*/ 	.word	0x0001a7b0


	//   ....[144]....
        /*0b20*/ 	.word	0x0001a7e0


	//   ....[145]....
        /*0b24*/ 	.word	0x0001b9c0


	//   ....[146]....
        /*0b28*/ 	.word	0x0001b9e0


	//   ....[147]....
        /*0b2c*/ 	.word	0x0001ba70


	//   ....[148]....
        /*0b30*/ 	.word	0x0001ba80


	//   ....[149]....
        /*0b34*/ 	.word	0x0001ba90


	//   ....[150]....
        /*0b38*/ 	.word	0x0001baa0


	//   ....[151]....
        /*0b3c*/ 	.word	0x0001bc90


	//   ....[152]....
        /*0b40*/ 	.word	0x0001c6e0


	//   ....[153]....
        /*0b44*/ 	.word	0x0001d180


	//   ....[154]....
        /*0b48*/ 	.word	0x0001d1b0


	//   ....[155]....
        /*0b4c*/ 	.word	0x0001d1d0


	//   ....[156]....
        /*0b50*/ 	.word	0x0001d1f0


	//   ....[157]....
        /*0b54*/ 	.word	0x0001eb10


	//   ....[158]....
        /*0b58*/ 	.word	0x0001eb40


	//   ....[159]....
        /*0b5c*/ 	.word	0x0001eb50


	//   ....[160]....
        /*0b60*/ 	.word	0x0001eb80


	//   ....[161]....
        /*0b64*/ 	.word	0x0001fc00


	//   ....[162]....
        /*0b68*/ 	.word	0x0001fc10


	//   ....[163]....
        /*0b6c*/ 	.word	0x0001fc30


	//   ....[164]....
        /*0b70*/ 	.word	0x0001fc50


	//   ....[165]....
        /*0b74*/ 	.word	0x0001ff80


	//   ....[166]....
        /*0b78*/ 	.word	0x0001ffa0


	//   ....[167]....
        /*0b7c*/ 	.word	0x00020080


	//   ....[168]....
        /*0b80*/ 	.word	0x00020090


	//   ....[169]....
        /*0b84*/ 	.word	0x00020180


	//   ....[170]....
        /*0b88*/ 	.word	0x000201a0


	//   ....[171]....
        /*0b8c*/ 	.word	0x00020290


	//   ....[172]....
        /*0b90*/ 	.word	0x000202a0


	//   ....[173]....
        /*0b94*/ 	.word	0x00020590


	//   ....[174]....
        /*0b98*/ 	.word	0x000205b0


	//   ....[175]....
        /*0b9c*/ 	.word	0x00020cd0


	//   ....[176]....
        /*0ba0*/ 	.word	0x00020ce0


	//   ....[177]....
        /*0ba4*/ 	.word	0x00021b90


	//   ....[178]....
        /*0ba8*/ 	.word	0x00021bb0


	//   ....[179]....
        /*0bac*/ 	.word	0x00021ca0


	//   ....[180]....
        /*0bb0*/ 	.word	0x00021cb0


	//   ....[181]....
        /*0bb4*/ 	.word	0x00021da0


	//   ....[182]....
        /*0bb8*/ 	.word	0x00021dc0


	//   ....[183]....
        /*0bbc*/ 	.word	0x00021eb0


	//   ....[184]....
        /*0bc0*/ 	.word	0x00021ec0


	//   ....[185]....
        /*0bc4*/ 	.word	0x00022070


	//   ....[186]....
        /*0bc8*/ 	.word	0x00022090


	//   ....[187]....
        /*0bcc*/ 	.word	0x000221c0


	//   ....[188]....
        /*0bd0*/ 	.word	0x00022200


	//   ....[189]....
        /*0bd4*/ 	.word	0x00022230


	//   ....[190]....
        /*0bd8*/ 	.word	0x00022260


	//   ....[191]....
        /*0bdc*/ 	.word	0x00022290


	//   ....[192]....
        /*0be0*/ 	.word	0x000222c0


	//   ....[193]....
        /*0be4*/ 	.word	0x00022430


	//   ....[194]....
        /*0be8*/ 	.word	0x00022470


	//   ....[195]....
        /*0bec*/ 	.word	0x000224a0


	//   ....[196]....
        /*0bf0*/ 	.word	0x000224d0


	//   ....[197]....
        /*0bf4*/ 	.word	0x00022500


	//   ....[198]....
        /*0bf8*/ 	.word	0x00022530


	//   ....[199]....
        /*0bfc*/ 	.word	0x000225c0


	//   ....[200]....
        /*0c00*/ 	.word	0x00022620


	//   ....[201]....
        /*0c04*/ 	.word	0x00022630


	//   ....[202]....
        /*0c08*/ 	.word	0x00022690


	//   ....[203]....
        /*0c0c*/ 	.word	0x000230e0


	//   ....[204]....
        /*0c10*/ 	.word	0x00023130


	//   ....[205]....
        /*0c14*/ 	.word	0x00023190


	//   ....[206]....
        /*0c18*/ 	.word	0x000231f0


	//   ....[207]....
        /*0c1c*/ 	.word	0x00023250


	//   ....[208]....
        /*0c20*/ 	.word	0x000232c0


	//   ....[209]....
        /*0c24*/ 	.word	0x00023310


	//   ....[210]....
        /*0c28*/ 	.word	0x00023370


	//   ....[211]....
        /*0c2c*/ 	.word	0x000233e0


	//   ....[212]....
        /*0c30*/ 	.word	0x00023450


	//   ....[213]....
        /*0c34*/ 	.word	0x000234c0


	//   ....[214]....
        /*0c38*/ 	.word	0x00023530


	//   ....[215]....
        /*0c3c*/ 	.word	0x00023650


	//   ....[216]....
        /*0c40*/ 	.word	0x000236b0


	//   ....[217]....
        /*0c44*/ 	.word	0x000237f0


	//   ....[218]....
        /*0c48*/ 	.word	0x00023850


	//   ....[219]....
        /*0c4c*/ 	.word	0x000238c0


	//   ....[220]....
        /*0c50*/ 	.word	0x00023930


	//   ....[221]....
        /*0c54*/ 	.word	0x00023990


	//   ....[222]....
        /*0c58*/ 	.word	0x000239f0


	//   ....[223]....
        /*0c5c*/ 	.word	0x00023a40


	//   ....[224]....
        /*0c60*/ 	.word	0x00023a80


	//   ....[225]....
        /*0c64*/ 	.word	0x00023af0


	//   ....[226]....
        /*0c68*/ 	.word	0x00023b60


	//   ....[227]....
        /*0c6c*/ 	.word	0x00023c80


	//   ....[228]....
        /*0c70*/ 	.word	0x00023ce0


	//   ....[229]....
        /*0c74*/ 	.word	0x00023e20


	//   ....[230]....
        /*0c78*/ 	.word	0x00023e80


	//   ....[231]....
        /*0c7c*/ 	.word	0x00023ef0


	//   ....[232]....
        /*0c80*/ 	.word	0x00023f60


	//   ....[233]....
        /*0c84*/ 	.word	0x00024080


	//   ....[234]....
        /*0c88*/ 	.word	0x000240e0


	//   ....[235]....
        /*0c8c*/ 	.word	0x00024220


	//   ....[236]....
        /*0c90*/ 	.word	0x00024280


	//   ....[237]....
        /*0c94*/ 	.word	0x000242f0


	//   ....[238]....
        /*0c98*/ 	.word	0x00024360


	//   ....[239]....
        /*0c9c*/ 	.word	0x000243b0


	//   ....[240]....
        /*0ca0*/ 	.word	0x00024400


	//   ....[241]....
        /*0ca4*/ 	.word	0x00024450


	//   ....[242]....
        /*0ca8*/ 	.word	0x00024490


	//   ....[243]....
        /*0cac*/ 	.word	0x00024500


	//   ....[244]....
        /*0cb0*/ 	.word	0x00024570


	//   ....[245]....
        /*0cb4*/ 	.word	0x00024690


	//   ....[246]....
        /*0cb8*/ 	.word	0x000246f0


	//   ....[247]....
        /*0cbc*/ 	.word	0x00024830


	//   ....[248]....
        /*0cc0*/ 	.word	0x00024890


	//   ....[249]....
        /*0cc4*/ 	.word	0x00024900


	//   ....[250]....
        /*0cc8*/ 	.word	0x00024970


	//   ....[251]....
        /*0ccc*/ 	.word	0x00024a90


	//   ....[252]....
        /*0cd0*/ 	.word	0x00024af0


	//   ....[253]....
        /*0cd4*/ 	.word	0x00024c30


	//   ....[254]....
        /*0cd8*/ 	.word	0x00024c90


	//   ....[255]....
        /*0cdc*/ 	.word	0x00024ce0


	//   ....[0]....
        /*0ce0*/ 	.word	0x00024d30


	//   ....[1]....
        /*0ce4*/ 	.word	0x00024d80


	//   ....[2]....
        /*0ce8*/ 	.word	0x00024dc0


	//   ....[3]....
        /*0cec*/ 	.word	0x00024e30


	//   ....[4]....
        /*0cf0*/ 	.word	0x00024e90


	//   ....[5]....
        /*0cf4*/ 	.word	0x00024f00


	//   ....[6]....
        /*0cf8*/ 	.word	0x00024fe0


	//   ....[7]....
        /*0cfc*/ 	.word	0x00025040


	//   ....[8]....
        /*0d00*/ 	.word	0x00025120


	//   ....[9]....
        /*0d04*/ 	.word	0x00025180


	//   ....[10]....
        /*0d08*/ 	.word	0x000251f0


	//   ....[11]....
        /*0d0c*/ 	.word	0x00025260


	//   ....[12]....
        /*0d10*/ 	.word	0x000252b0


	//   ....[13]....
        /*0d14*/ 	.word	0x00025300


	//   ....[14]....
        /*0d18*/ 	.word	0x00025350


	//   ....[15]....
        /*0d1c*/ 	.word	0x00025390


	//   ....[16]....
        /*0d20*/ 	.word	0x000253f0


	//   ....[17]....
        /*0d24*/ 	.word	0x00025450


	//   ....[18]....
        /*0d28*/ 	.word	0x000254a0


	//   ....[19]....
        /*0d2c*/ 	.word	0x000254e0


	//   ....[20]....
        /*0d30*/ 	.word	0x00025550


	//   ....[21]....
        /*0d34*/ 	.word	0x000255c0


	//   ....[22]....
        /*0d38*/ 	.word	0x00025630


	//   ....[23]....
        /*0d3c*/ 	.word	0x00025690


	//   ....[24]....
        /*0d40*/ 	.word	0x00025700


	//   ....[25]....
        /*0d44*/ 	.word	0x00025770


	//   ....[26]....
        /*0d48*/ 	.word	0x000257e0


	//   ....[27]....
        /*0d4c*/ 	.word	0x00025840


	//   ....[28]....
        /*0d50*/ 	.word	0x000258b0


	//   ....[29]....
        /*0d54*/ 	.word	0x00025920


	//   ....[30]....
        /*0d58*/ 	.word	0x00025990


	//   ....[31]....
        /*0d5c*/ 	.word	0x000259f0


	//   ....[32]....
        /*0d60*/ 	.word	0x00025a60


	//   ....[33]....
        /*0d64*/ 	.word	0x00025ad0


	//   ....[34]....
        /*0d68*/ 	.word	0x00025b40


	//   ....[35]....
        /*0d6c*/ 	.word	0x00025ba0


	//   ....[36]....
        /*0d70*/ 	.word	0x00025c10


	//   ....[37]....
        /*0d74*/ 	.word	0x00025c80


	//   ....[38]....
        /*0d78*/ 	.word	0x00025cf0


	//   ....[39]....
        /*0d7c*/ 	.word	0x00025d50


	//   ....[40]....
        /*0d80*/ 	.word	0x00025dc0


	//   ....[41]....
        /*0d84*/ 	.word	0x00025e30


	//   ....[42]....
        /*0d88*/ 	.word	0x00025e80


	//   ....[43]....
        /*0d8c*/ 	.word	0x00025ec0


	//   ....[44]....
        /*0d90*/ 	.word	0x00025f10


	//   ....[45]....
        /*0d94*/ 	.word	0x00025f60


	//   ....[46]....
        /*0d98*/ 	.word	0x00025fb0


	//   ....[47]....
        /*0d9c*/ 	.word	0x00026020


	//   ....[48]....
        /*0da0*/ 	.word	0x00026070


	//   ....[49]....
        /*0da4*/ 	.word	0x000260b0


	//   ....[50]....
        /*0da8*/ 	.word	0x00026100


	//   ....[51]....
        /*0dac*/ 	.word	0x00026150


	//   ....[52]....
        /*0db0*/ 	.word	0x000261a0


	//   ....[53]....
        /*0db4*/ 	.word	0x00026210


	//   ....[54]....
        /*0db8*/ 	.word	0x00026260


	//   ....[55]....
        /*0dbc*/ 	.word	0x000262c0


	//   ....[56]....
        /*0dc0*/ 	.word	0x00026320


	//   ....[57]....
        /*0dc4*/ 	.word	0x00026390


	//----- nvinfo : EIATTR_EXIT_INSTR_OFFSETS
	.align		4
.L_302:
        /*0dc8*/ 	.byte	0x04, 0x1c
        /*0dca*/ 	.short	(.L_304 - .L_303)


	//   ....[0]....
.L_303:
        /*0dcc*/ 	.word	0x000010d0


	//   ....[1]....
        /*0dd0*/ 	.word	0x000230b0


	//----- nvinfo : EIATTR_MAX_THREADS
	.align		4
.L_304:
        /*0dd4*/ 	.byte	0x04, 0x05
        /*0dd6*/ 	.short	(.L_306 - .L_305)
.L_305:
        /*0dd8*/ 	.word	0x00000100
        /*0ddc*/ 	.word	0x00000001
        /*0de0*/ 	.word	0x00000001


	//----- nvinfo : EIATTR_CRS_STACK_SIZE
	.align		4
.L_306:
        /*0de4*/ 	.byte	0x04, 0x1e
        /*0de6*/ 	.short	(.L_308 - .L_307)
.L_307:
        /*0de8*/ 	.word	0x00000000
.L_308:


//--------------------- .nv.info._ZN7cutlass13device_kernelIN5flash19enable_sm80_to_sm89INS1_16FlashAttnFwdSm80INS1_25CollectiveMainloopFwdSm80ILi4ELi1ELb0EN4cute5tupleIJNS5_1CILi128EEENS7_ILi64EEES8_EEELi128ENS_10bfloat16_tEfNS_4arch4Sm80ELb1ELb0ELb1ELb0ELb1ELb0ELb1ELb1EEENS1_21CollectiveEpilogueFwdINS6_IJS8_S8_S9_EEENS6_IJNS7_ILi1EEESH_SH_EEESB_SD_Li128ELb0ELb1ELb1ELb0EEENS1_30DynamicPersistentTileSchedulerILi128ELi128ELb1ELb1ELb0EEEEEEEEEvNT_6ParamsE --------------------------
	.section	.nv.info._ZN7cutlass13device_kernelIN5flash19enable_sm80_to_sm89INS1_16FlashAttnFwdSm80INS1_25CollectiveMainloopFwdSm80ILi4ELi1ELb0EN4cute5tupleIJNS5_1CILi128EEENS7_ILi64EEES8_EEELi128ENS_10bfloat16_tEfNS_4arch4Sm80ELb1ELb0ELb1ELb0ELb1ELb0ELb1ELb1EEENS1_21CollectiveEpilogueFwdINS6_IJS8_S8_S9_EEENS6_IJNS7_ILi1EEESH_SH_EEESB_SD_Li128ELb0ELb1ELb1ELb0EEENS1_30DynamicPersistentTileSchedulerILi128ELi128ELb1ELb1ELb0EEEEEEEEEvNT_6ParamsE,"",@"SHT_CUDA_INFO"
	.sectionflags	@""
	.align	4


	//----- nvinfo : EIATTR_CUDA_API_VERSION
	.align		4
        /*0000*/ 	.byte	0x04, 0x37
        /*0002*/ 	.short	(.L_310 - .L_309)
.L_309:
        /*0004*/ 	.word	0x00000082


	//----- nvinfo : EIATTR_SW2861232_WAR
	.align		4
.L_310:
        /*0008*/ 	.byte	0x01, 0x35
	.zero		2


	//----- nvinfo : EIATTR_PARAM_CBANK
	.align		4
        /*000c*/ 	.byte	0x04, 0x0a
        /*000e*/ 	.short	(.L_312 - .L_311)
	.align		4
.L_311:
        /*0010*/ 	.word	index@(.nv.constant0._ZN7cutlass13device_kernelIN5flash19enable_sm80_to_sm89INS1_16FlashAttnFwdSm80INS1_25CollectiveMainloopFwdSm80ILi4ELi1ELb0EN4cute5tupleIJNS5_1CILi128EEENS7_ILi64EEES8_EEELi128ENS_10bfloat16_tEfNS_4arch4Sm80ELb1ELb0ELb1ELb0ELb1ELb0ELb1ELb1EEENS1_21CollectiveEpilogueFwdINS6_IJS8_S8_S9_EEENS6_IJNS7_ILi1EEESH_SH_EEESB_SD_Li128ELb0ELb1ELb1ELb0EEENS1_30DynamicPersistentTileSchedulerILi128ELi128ELb1ELb1ELb0EEEEEEEEEvNT_6ParamsE)
        /*0014*/ 	.short	0x0160
        /*0016*/ 	.short	0x0428


	//----- nvinfo : EIATTR_CBANK_PARAM_SIZE
	.align		4
.L_312:
        /*0018*/ 	.byte	0x03, 0x19
        /*001a*/ 	.short	0x0428


	//----- nvinfo : EIATTR_KPARAM_INFO
	.align		4
        /*001c*/ 	.byte	0x04, 0x17
        /*001e*/ 	.short	(.L_314 - .L_313)
.L_313:
        /*0020*/ 	.word	0x00000000
        /*0024*/ 	.short	0x0000
        /*0026*/ 	.short	0x0000
        /*0028*/ 	.byte	0x00, 0xf0, 0xa1, 0x10


	//----- nvinfo : EIATTR_MAXREG_COUNT
	.align		4
.L_314:
        /*002c*/ 	.byte	0x03, 0x1b
        /*002e*/ 	.short	0x00ff


	//----- nvinfo : EIATTR_NUM_BARRIERS
	.align		4
        /*0030*/ 	.byte	0x02, 0x4c
        /*0032*/ 	.byte	0x06
	.zero		1


	//----- nvinfo : EIATTR_ANNOTATIONS
	.align		4
        /*0034*/ 	.byte	0x04, 0x55
        /*0036*/ 	.short	(.L_316 - .L_315)


	//   ....[0]....
.L_315:
        /* <DEDUP_REMOVED lines=127> */


	//----- nvinfo : EIATTR_MERCURY_ISA_VERSION
	.align		4
.L_316:
        /*0810*/ 	.byte	0x03, 0x5f
        /*0812*/ 	.short	0x0000


	//----- nvinfo : EIATTR_INT_WARP_WIDE_INSTR_OFFSETS
	.align		4
        /*0814*/ 	.byte	0x04, 0x31
        /*0816*/ 	.short	(.L_318 - .L_317)


	//   ....[0]....
.L_317:
        /*0818*/ 	.word	0x000117d0


	//   ....[1]....
        /*081c*/ 	.word	0x00011870


	//----- nvinfo : EIATTR_COOP_GROUP_MASK_REGIDS
	.align		4
.L_318:
        /*0820*/ 	.byte	0x04, 0x29
        /*0822*/ 	.short	(.L_320 - .L_319)


	//   ....[0]....
.L_319:
        /*0824*/ 	.word	0xffffffff


	//   ....[1]....
        /*0828*/ 	.word	0xffffffff


	//   ....[2]....
        /*082c*/ 	.word	0xffffffff


	//   ....[3]....
        /*0830*/ 	.word	0xffffffff


	//   ....[4]....
        /*0834*/ 	.word	0xffffffff


	//   ....[5]....
        /*0838*/ 	.word	0xffffffff


	//   ....[6]....
        /*083c*/ 	.word	0xffffffff


	//   ....[7]....
        /*0840*/ 	.word	0xffffffff


	//   ....[8]....
        /*0844*/ 	.word	0xffffffff


	//   ....[9]....
        /*0848*/ 	.word	0xffffffff


	//   ....[10]....
        /*084c*/ 	.word	0xffffffff


	//   ....[11]....
        /*0850*/ 	.word	0xffffffff


	//   ....[12]....
        /*0854*/ 	.word	0xffffffff


	//   ....[13]....
        /*0858*/ 	.word	0xffffffff


	//   ....[14]....
        /*085c*/ 	.word	0xffffffff


	//   ....[15]....
        /*0860*/ 	.word	0xffffffff


	//   ....[16]....
        /*0864*/ 	.word	0xffffffff


	//   ....[17]....
        /*0868*/ 	.word	0xffffffff


	//   ....[18]....
        /*086c*/ 	.word	0xffffffff


	//   ....[19]....
        /*0870*/ 	.word	0xffffffff


	//   ....[20]....
        /*0874*/ 	.word	0xffffffff


	//   ....[21]....
        /*0878*/ 	.word	0xffffffff


	//   ....[22]....
        /*087c*/ 	.word	0xffffffff


	//   ....[23]....
        /*0880*/ 	.word	0xffffffff


	//   ....[24]....
        /*0884*/ 	.word	0xffffffff


	//   ....[25]....
        /*0888*/ 	.word	0xffffffff


	//   ....[26]....
        /*088c*/ 	.word	0xffffffff


	//   ....[27]....
        /*0890*/ 	.word	0xffffffff


	//   ....[28]....
        /*0894*/ 	.word	0xffffffff


	//   ....[29]....
        /*0898*/ 	.word	0xffffffff


	//   ....[30]....
        /*089c*/ 	.word	0xffffffff


	//   ....[31]....
        /*08a0*/ 	.word	0xffffffff


	//   ....[32]....
        /*08a4*/ 	.word	0xffffffff


	//   ....[33]....
        /*08a8*/ 	.word	0xffffffff


	//   ....[34]....
        /*08ac*/ 	.word	0xffffffff


	//   ....[35]....
        /*08b0*/ 	.word	0xffffffff


	//   ....[36]....
        /*08b4*/ 	.word	0xffffffff


	//   ....[37]....
        /*08b8*/ 	.word	0xffffffff


	//   ....[38]....
        /*08bc*/ 	.word	0xffffffff


	//   ....[39]....
        /*08c0*/ 	.word	0xffffffff


	//   ....[40]....
        /*08c4*/ 	.word	0xffffffff


	//   ....[41]....
        /*08c8*/ 	.word	0xffffffff


	//   ....[42]....
        /*08cc*/ 	.word	0xffffffff


	//   ....[43]....
        /*08d0*/ 	.word	0xffffffff


	//   ....[44]....
        /*08d4*/ 	.word	0xffffffff


	//   ....[45]....
        /*08d8*/ 	.word	0xffffffff


	//   ....[46]....
        /*08dc*/ 	.word	0xffffffff


	//   ....[47]....
        /*08e0*/ 	.word	0xffffffff


	//   ....[48]....
        /*08e4*/ 	.word	0xffffffff


	//   ....[49]....
        /*08e8*/ 	.word	0xffffffff


	//   ....[50]....
        /*08ec*/ 	.word	0xffffffff


	//   ....[51]....
        /*08f0*/ 	.word	0xffffffff


	//   ....[52]....
        /*08f4*/ 	.word	0xffffffff


	//   ....[53]....
        /*08f8*/ 	.word	0xffffffff


	//   ....[54]....
        /*08fc*/ 	.word	0xffffffff


	//   ....[55]....
        /*0900*/ 	.word	0xffffffff


	//   ....[56]....
        /*0904*/ 	.word	0xffffffff


	//   ....[57]....
        /*0908*/ 	.word	0xffffffff


	//   ....[58]....
        /*090c*/ 	.word	0xffffffff


	//   ....[59]....
        /*0910*/ 	.word	0xffffffff


	//   ....[60]....
        /*0914*/ 	.word	0xffffffff


	//   ....[61]....
        /*0918*/ 	.word	0xffffffff


	//   ....[62]....
        /*091c*/ 	.word	0xffffffff


	//   ....[63]....
        /*0920*/ 	.word	0xffffffff


	//   ....[64]....
        /*0924*/ 	.word	0xffffffff


	//   ....[65]....
        /*0928*/ 	.word	0xffffffff


	//   ....[66]....
        /*092c*/ 	.word	0xffffffff


	//   ....[67]....
        /*0930*/ 	.word	0xffffffff


	//   ....[68]....
        /*0934*/ 	.word	0xffffffff


	//   ....[69]....
        /*0938*/ 	.word	0xffffffff


	//   ....[70]....
        /*093c*/ 	.word	0xffffffff


	//   ....[71]....
        /*0940*/ 	.word	0xffffffff


	//   ....[72]....
        /*0944*/ 	.word	0xffffffff


	//   ....[73]....
        /*0948*/ 	.word	0xffffffff


	//   ....[74]....
        /*094c*/ 	.word	0xffffffff


	//   ....[75]....
        /*0950*/ 	.word	0xffffffff


	//   ....[76]....
        /*0954*/ 	.word	0xffffffff


	//   ....[77]....
        /*0958*/ 	.word	0xffffffff


	//   ....[78]....
        /*095c*/ 	.word	0xffffffff


	//   ....[79]....
        /*0960*/ 	.word	0xffffffff


	//   ....[80]....
        /*0964*/ 	.word	0xffffffff


	//   ....[81]....
        /*0968*/ 	.word	0xffffffff


	//   ....[82]....
        /*096c*/ 	.word	0xffffffff


	//   ....[83]....
        /*0970*/ 	.word	0xffffffff


	//   ....[84]....
        /*0974*/ 	.word	0xffffffff


	//   ....[85]....
        /*0978*/ 	.word	0xffffffff


	//   ....[86]....
        /*097c*/ 	.word	0xffffffff


	//   ....[87]....
        /*0980*/ 	.word	0xffffffff


	//   ....[88]....
        /*0984*/ 	.word	0xffffffff


	//   ....[89]....
        /*0988*/ 	.word	0xffffffff


	//   ....[90]....
        /*098c*/ 	.word	0xffffffff


	//   ....[91]....
        /*0990*/ 	.word	0xffffffff


	//   ....[92]....
        /*0994*/ 	.word	0xffffffff


	//   ....[93]....
        /*0998*/ 	.word	0xffffffff


	//   ....[94]....
        /*099c*/ 	.word	0xffffffff


	//   ....[95]....
        /*09a0*/ 	.word	0xffffffff


	//   ....[96]....
        /*09a4*/ 	.word	0xffffffff


	//   ....[97]....
        /*09a8*/ 	.word	0xffffffff


	//   ....[98]....
        /*09ac*/ 	.word	0xffffffff


	//   ....[99]....
        /*09b0*/ 	.word	0xffffffff


	//   ....[100]....
        /*09b4*/ 	.word	0xffffffff


	//   ....[101]....
        /*09b8*/ 	.word	0xffffffff


	//   ....[102]....
        /*09bc*/ 	.word	0xffffffff


	//   ....[103]....
        /*09c0*/ 	.word	0xffffffff


	//   ....[104]....
        /*09c4*/ 	.word	0xffffffff


	//   ....[105]....
        /*09c8*/ 	.word	0xffffffff


	//   ....[106]....
        /*09cc*/ 	.word	0xffffffff


	//   ....[107]....
        /*09d0*/ 	.word	0xffffffff


	//   ....[108]....
        /*09d4*/ 	.word	0xffffffff


	//   ....[109]....
        /*09d8*/ 	.word	0xffffffff


	//   ....[110]....
        /*09dc*/ 	.word	0xffffffff


	//   ....[111]....
        /*09e0*/ 	.word	0xffffffff


	//   ....[112]....
        /*09e4*/ 	.word	0xffffffff


	//   ....[113]....
        /*09e8*/ 	.word	0xffffffff


	//   ....[114]....
        /*09ec*/ 	.word	0xffffffff


	//   ....[115]....
        /*09f0*/ 	.word	0xffffffff


	//   ....[116]....
        /*09f4*/ 	.word	0xffffffff


	//   ....[117]....
        /*09f8*/ 	.word	0xffffffff


	//   ....[118]....
        /*09fc*/ 	.word	0xffffffff


	//   ....[119]....
        /*0a00*/ 	.word	0xffffffff


	//   ....[120]....
        /*0a04*/ 	.word	0xffffffff


	//   ....[121]....
        /*0a08*/ 	.word	0xffffffff


	//   ....[122]....
        /*0a0c*/ 	.word	0xffffffff


	//   ....[123]....
        /*0a10*/ 	.word	0xffffffff


	//   ....[124]....
        /*0a14*/ 	.word	0xffffffff


	//   ....[125]....
        /*0a18*/ 	.word	0xffffffff


	//   ....[126]....
        /*0a1c*/ 	.word	0xffffffff


	//   ....[127]....
        /*0a20*/ 	.word	0xffffffff


	//   ....[128]....
        /*0a24*/ 	.word	0xffffffff


	//   ....[129]....
        /*0a28*/ 	.word	0xffffffff


	//   ....[130]....
        /*0a2c*/ 	.word	0xffffffff


	//   ....[131]....
        /*0a30*/ 	.word	0xffffffff


	//   ....[132]....
        /*0a34*/ 	.word	0xffffffff


	//   ....[133]....
        /*0a38*/ 	.word	0xffffffff


	//   ....[134]....
        /*0a3c*/ 	.word	0xffffffff


	//   ....[135]....
        /*0a40*/ 	.word	0xffffffff


	//   ....[136]....
        /*0a44*/ 	.word	0xffffffff


	//   ....[137]....
        /*0a48*/ 	.word	0xffffffff


	//   ....[138]....
        /*0a4c*/ 	.word	0xffffffff


	//   ....[139]....
        /*0a50*/ 	.word	0xffffffff


	//   ....[140]....
        /*0a54*/ 	.word	0xffffffff


	//   ....[141]....
        /*0a58*/ 	.word	0xffffffff


	//   ....[142]....
        /*0a5c*/ 	.word	0xffffffff


	//   ....[143]....
        /*0a60*/ 	.word	0xffffffff


	//   ....[144]....
        /*0a64*/ 	.word	0xffffffff


	//   ....[145]....
        /*0a68*/ 	.word	0xffffffff


	//   ....[146]....
        /*0a6c*/ 	.word	0xffffffff


	//   ....[147]....
        /*0a70*/ 	.word	0xffffffff


	//   ....[148]....
        /*0a74*/ 	.word	0xffffffff


	//   ....[149]....
        /*0a78*/ 	.word	0xffffffff


	//   ....[150]....
        /*0a7c*/ 	.word	0xffffffff


	//   ....[151]....
        /*0a80*/ 	.word	0xffffffff


	//   ....[152]....
        /*0a84*/ 	.word	0xffffffff


	//   ....[153]....
        /*0a88*/ 	.word	0xffffffff


	//   ....[154]....
        /*0a8c*/ 	.word	0xffffffff


	//   ....[155]....
        /*0a90*/ 	.word	0xffffffff


	//   ....[156]....
        /*0a94*/ 	.word	0xffffffff


	//   ....[157]....
        /*0a98*/ 	.word	0xffffffff


	//   ....[158]....
        /*0a9c*/ 	.word	0xffffffff


	//   ....[159]....
        /*0aa0*/ 	.word	0xffffffff


	//   ....[160]....
        /*0aa4*/ 	.word	0xffffffff


	//   ....[161]....
        /*0aa8*/ 	.word	0xffffffff


	//   ....[162]....
        /*0aac*/ 	.word	0xffffffff


	//   ....[163]....
        /*0ab0*/ 	.word	0xffffffff


	//   ....[164]....
        /*0ab4*/ 	.word	0xffffffff


	//   ....[165]....
        /*0ab8*/ 	.word	0xffffffff


	//   ....[166]....
        /*0abc*/ 	.word	0xffffffff


	//   ....[167]....
        /*0ac0*/ 	.word	0xffffffff


	//   ....[168]....
        /*0ac4*/ 	.word	0xffffffff


	//   ....[169]....
        /*0ac8*/ 	.word	0xffffffff


	//   ....[170]....
        /*0acc*/ 	.word	0xffffffff


	//   ....[171]....
        /*0ad0*/ 	.word	0xffffffff


	//   ....[172]....
        /*0ad4*/ 	.word	0xffffffff


	//   ....[173]....
        /*0ad8*/ 	.word	0xffffffff


	//   ....[174]....
        /*0adc*/ 	.word	0xffffffff


	//   ....[175]....
        /*0ae0*/ 	.word	0xffffffff


	//   ....[176]....
        /*0ae4*/ 	.word	0xffffffff


	//   ....[177]....
        /*0ae8*/ 	.word	0xffffffff


	//   ....[178]....
        /*0aec*/ 	.word	0xffffffff


	//   ....[179]....
        /*0af0*/ 	.word	0xffffffff


	//   ....[180]....
        /*0af4*/ 	.word	0xffffffff


	//   ....[181]....
        /*0af8*/ 	.word	0xffffffff


	//   ....[182]....
        /*0afc*/ 	.word	0xffffffff


	//   ....[183]....
        /*0b00*/ 	.word	0xffffffff


	//   ....[184]....
        /*0b04*/ 	.word	0xffffffff


	//   ....[185]....
        /*0b08*/ 	.word	0xffffffff


	//   ....[186]....
        /*0b0c*/ 	.word	0xffffffff


	//   ....[187]....
        /*0b10*/ 	.word	0xffffffff


	//   ....[188]....
        /*0b14*/ 	.word	0xffffffff


	//   ....[189]....
        /*0b18*/ 	.word	0xffffffff


	//   ....[190]....
        /*0b1c*/ 	.word	0xffffffff


	//   ....[191]....
        /*0b20*/ 	.word	0xffffffff


	//   ....[192]....
        /*0b24*/ 	.word	0xffffffff


	//   ....[193]....
        /*0b28*/ 	.word	0xffffffff


	//   ....[194]....
        /*0b2c*/ 	.word	0xffffffff


	//   ....[195]....
        /*0b30*/ 	.word	0xffffffff


	//   ....[196]....
        /*0b34*/ 	.word	0xffffffff


	//   ....[197]....
        /*0b38*/ 	.word	0xffffffff


	//   ....[198]....
        /*0b3c*/ 	.word	0xffffffff


	//   ....[199]....
        /*0b40*/ 	.word	0xffffffff


	//   ....[200]....
        /*0b44*/ 	.word	0xffffffff


	//   ....[201]....
        /*0b48*/ 	.word	0xffffffff


	//   ....[202]....
        /*0b4c*/ 	.word	0xffffffff


	//   ....[203]....
        /*0b50*/ 	.word	0xffffffff


	//   ....[204]....
        /*0b54*/ 	.word	0xffffffff


	//   ....[205]....
        /*0b58*/ 	.word	0xffffffff


	//   ....[206]....
        /*0b5c*/ 	.word	0xffffffff


	//   ....[207]....
        /*0b60*/ 	.word	0xffffffff


	//   ....[208]....
        /*0b64*/ 	.word	0xffffffff


	//   ....[209]....
        /*0b68*/ 	.word	0xffffffff


	//   ....[210]....
        /*0b6c*/ 	.word	0xffffffff


	//   ....[211]....
        /*0b70*/ 	.word	0xffffffff


	//   ....[212]....
        /*0b74*/ 	.word	0xffffffff


	//   ....[213]....
        /*0b78*/ 	.word	0xffffffff


	//   ....[214]....
        /*0b7c*/ 	.word	0xffffffff


	//   ....[215]....
        /*0b80*/ 	.word	0xffffffff


	//   ....[216]....
        /*0b84*/ 	.word	0xffffffff


	//   ....[217]....
        /*0b88*/ 	.word	0xffffffff


	//   ....[218]....
        /*0b8c*/ 	.word	0xffffffff


	//   ....[219]....
        /*0b90*/ 	.word	0xffffffff


	//   ....[220]....
        /*0b94*/ 	.word	0xffffffff


	//   ....[221]....
        /*0b98*/ 	.word	0xffffffff


	//----- nvinfo : EIATTR_COOP_GROUP_INSTR_OFFSETS
	.align		4
.L_320:
        /*0b9c*/ 	.byte	0x04, 0x28
        /*0b9e*/ 	.short	(.L_322 - .L_321)


	//   ....[0]....
.L_321:
        /*0ba0*/ 	.word	0x00000050


	//   ....[1]....
        /*0ba4*/ 	.word	0x00000060


	//   ....[2]....
        /*0ba8*/ 	.word	0x00001950


	//   ....[3]....
        /*0bac*/ 	.word	0x00001970


	//   ....[4]....
        /*0bb0*/ 	.word	0x00001b20


	//   ....[5]....
        /*0bb4*/ 	.word	0x00001b30


	//   ....[6]....
        /*0bb8*/ 	.word	0x00001c70


	//   ....[7]....
        /*0bbc*/ 	.word	0x00001c90


	//   ....[8]....
        /*0bc0*/ 	.word	0x00001dd0


	//   ....[9]....
        /*0bc4*/ 	.word	0x00001de0


	//   ....[10]....
        /*0bc8*/ 	.word	0x00001f20


	//   ....[11]....
        /*0bcc*/ 	.word	0x00001f40


	//   ....[12]....
        /*0bd0*/ 	.word	0x00002080


	//   ....[13]....
        /*0bd4*/ 	.word	0x00002090


	//   ....[14]....
        /*0bd8*/ 	.word	0x000021d0


	//   ....[15]....
        /*0bdc*/ 	.word	0x000021f0


	//   ....[16]....
        /*0be0*/ 	.word	0x00002330


	//   ....[17]....
        /*0be4*/ 	.word	0x00002340


	//   ....[18]....
        /*0be8*/ 	.word	0x00002870


	//   ....[19]....
        /*0bec*/ 	.word	0x00002890


	//   ....[20]....
        /*0bf0*/ 	.word	0x000028b0


	//   ....[21]....
        /*0bf4*/ 	.word	0x000028c0


	//   ....[22]....
        /*0bf8*/ 	.word	0x000028f0


	//   ....[23]....
        /*0bfc*/ 	.word	0x00002920


	//   ....[24]....
        /*0c00*/ 	.word	0x00002980


	//   ....[25]....
        /*0c04*/ 	.word	0x00002990


	//   ....[26]....
        /*0c08*/ 	.word	0x00002ca0


	//   ....[27]....
        /*0c0c*/ 	.word	0x00002cb0


	//   ....[28]....
        /*0c10*/ 	.word	0x00002cc0


	//   ....[29]....
        /*0c14*/ 	.word	0x00002cd0


	//   ....[30]....
        /*0c18*/ 	.word	0x00002ce0


	//   ....[31]....
        /*0c1c*/ 	.word	0x00002d00


	//   ....[32]....
        /*0c20*/ 	.word	0x00002d20


	//   ....[33]....
        /*0c24*/ 	.word	0x00002d30


	//   ....[34]....
        /*0c28*/ 	.word	0x00004570


	//   ....[35]....
        /*0c2c*/ 	.word	0x000045c0


	//   ....[36]....
        /*0c30*/ 	.word	0x000045d0


	//   ....[37]....
        /*0c34*/ 	.word	0x000045e0


	//   ....[38]....
        /*0c38*/ 	.word	0x000045f0


	//   ....[39]....
        /*0c3c*/ 	.word	0x00004600


	//   ....[40]....
        /*0c40*/ 	.word	0x00004610


	//   ....[41]....
        /*0c44*/ 	.word	0x00004630


	//   ....[42]....
        /*0c48*/ 	.word	0x00004990


	//   ....[43]....
        /*0c4c*/ 	.word	0x00004bd0


	//   ....[44]....
        /*0c50*/ 	.word	0x00004be0


	//   ....[45]....
        /*0c54*/ 	.word	0x00004bf0


	//   ....[46]....
        /*0c58*/ 	.word	0x000055f0


	//   ....[47]....
        /*0c5c*/ 	.word	0x00005620


	//   ....[48]....
        /*0c60*/ 	.word	0x00005640


	//   ....[49]....
        /*0c64*/ 	.word	0x00005650


	//   ....[50]....
        /*0c68*/ 	.word	0x00005680


	//   ....[51]....
        /*0c6c*/ 	.word	0x000056a0


	//   ....[52]....
        /*0c70*/ 	.word	0x000056c0


	//   ....[53]....
        /*0c74*/ 	.word	0x000056d0


	//   ....[54]....
        /*0c78*/ 	.word	0x00007410


	//   ....[55]....
        /*0c7c*/ 	.word	0x00007460


	//   ....[56]....
        /*0c80*/ 	.word	0x00007510


	//   ....[57]....
        /*0c84*/ 	.word	0x00007520


	//   ....[58]....
        /*0c88*/ 	.word	0x00007550


	//   ....[59]....
        /*0c8c*/ 	.word	0x00007580


	//   ....[60]....
        /*0c90*/ 	.word	0x000075b0


	//   ....[61]....
        /*0c94*/ 	.word	0x00007630


	//   ....[62]....
        /*0c98*/ 	.word	0x00008d60


	//   ....[63]....
        /*0c9c*/ 	.word	0x00008db0


	//   ....[64]....
        /*0ca0*/ 	.word	0x00008e60


	//   ....[65]....
        /*0ca4*/ 	.word	0x00008e70


	//   ....[66]....
        /*0ca8*/ 	.word	0x00008ea0


	//   ....[67]....
        /*0cac*/ 	.word	0x00008ed0


	//   ....[68]....
        /*0cb0*/ 	.word	0x00008f00


	//   ....[69]....
        /*0cb4*/ 	.word	0x00008f80


	//   ....[70]....
        /*0cb8*/ 	.word	0x000091a0


	//   ....[71]....
        /*0cbc*/ 	.word	0x000093d0


	//   ....[72]....
        /*0cc0*/ 	.word	0x000093e0


	//   ....[73]....
        /*0cc4*/ 	.word	0x000093f0


	//   ....[74]....
        /*0cc8*/ 	.word	0x00009a00


	//   ....[75]....
        /*0ccc*/ 	.word	0x00009b00


	//   ....[76]....
        /*0cd0*/ 	.word	0x00009c70


	//   ....[77]....
        /*0cd4*/ 	.word	0x00009c90


	//   ....[78]....
        /*0cd8*/ 	.word	0x00009db0


	//   ....[79]....
        /*0cdc*/ 	.word	0x00009dd0


	//   ....[80]....
        /*0ce0*/ 	.word	0x00009ef0


	//   ....[81]....
        /*0ce4*/ 	.word	0x00009f10


	//   ....[82]....
        /*0ce8*/ 	.word	0x0000c700


	//   ....[83]....
        /*0cec*/ 	.word	0x0000c770


	//   ....[84]....
        /*0cf0*/ 	.word	0x0000c790


	//   ....[85]....
        /*0cf4*/ 	.word	0x0000c7b0


	//   ....[86]....
        /*0cf8*/ 	.word	0x0000c7d0


	//   ....[87]....
        /*0cfc*/ 	.word	0x0000c7f0


	//   ....[88]....
        /*0d00*/ 	.word	0x0000c800


	//   ....[89]....
        /*0d04*/ 	.word	0x0000c810


	//   ....[90]....
        /*0d08*/ 	.word	0x0000df90


	//   ....[91]....
        /*0d0c*/ 	.word	0x0000dfe0


	//   ....[92]....
        /*0d10*/ 	.word	0x0000e060


	//   ....[93]....
        /*0d14*/ 	.word	0x0000e0a0


	//   ....[94]....
        /*0d18*/ 	.word	0x0000e0d0


	//   ....[95]....
        /*0d1c*/ 	.word	0x0000e100


	//   ....[96]....
        /*0d20*/ 	.word	0x0000e120


	//   ....[97]....
        /*0d24*/ 	.word	0x0000e170


	//   ....[98]....
        /*0d28*/ 	.word	0x0000e6a0


	//   ....[99]....
        /*0d2c*/ 	.word	0x0000e6c0


	//   ....[100]....
        /*0d30*/ 	.word	0x0000e6e0


	//   ....[101]....
        /*0d34*/ 	.word	0x0000e700


	//   ....[102]....
        /*0d38*/ 	.word	0x0000e720


	//   ....[103]....
        /*0d3c*/ 	.word	0x0000e740


	//   ....[104]....
        /*0d40*/ 	.word	0x0000e760


	//   ....[105]....
        /*0d44*/ 	.word	0x0000e780


	//   ....[106]....
        /*0d48*/ 	.word	0x00010bf0


	//   ....[107]....
        /*0d4c*/ 	.word	0x00010c40


	//   ....[108]....
        /*0d50*/ 	.word	0x00010c50


	//   ....[109]....
        /*0d54*/ 	.word	0x00010c80


	//   ....[110]....
        /*0d58*/ 	.word	0x00010c90


	//   ....[111]....
        /*0d5c*/ 	.word	0x00010cb0


	//   ....[112]....
        /*0d60*/ 	.word	0x00010cd0


	//   ....[113]....
        /*0d64*/ 	.word	0x00010ce0


	//   ....[114]....
        /*0d68*/ 	.word	0x000119a0


	//   ....[115]....
        /*0d6c*/ 	.word	0x00012040


	//   ....[116]....
        /*0d70*/ 	.word	0x00012060


	//   ....[117]....
        /*0d74*/ 	.word	0x00012070


	//   ....[118]....
        /*0d78*/ 	.word	0x00012080


	//   ....[119]....
        /*0d7c*/ 	.word	0x000120b0


	//   ....[120]....
        /*0d80*/ 	.word	0x000120d0


	//   ....[121]....
        /*0d84*/ 	.word	0x000120f0


	//   ....[122]....
        /*0d88*/ 	.word	0x00012100


	//   ....[123]....
        /*0d8c*/ 	.word	0x000121f0


	//   ....[124]....
        /*0d90*/ 	.word	0x00012240


	//   ....[125]....
        /*0d94*/ 	.word	0x00012680


	//   ....[126]....
        /*0d98*/ 	.word	0x000126a0


	//   ....[127]....
        /*0d9c*/ 	.word	0x00012ad0


	//   ....[128]....
        /*0da0*/ 	.word	0x00012af0


	//   ....[129]....
        /*0da4*/ 	.word	0x00012f20


	//   ....[130]....
        /*0da8*/ 	.word	0x00012f30


	//   ....[131]....
        /*0dac*/ 	.word	0x000136c0


	//   ....[132]....
        /*0db0*/ 	.word	0x000137d0


	//   ....[133]....
        /*0db4*/ 	.word	0x00013840


	//   ....[134]....
        /*0db8*/ 	.word	0x000138b0


	//   ....[135]....
        /*0dbc*/ 	.word	0x00013910


	//   ....[136]....
        /*0dc0*/ 	.word	0x00013980


	//   ....[137]....
        /*0dc4*/ 	.word	0x000139f0


	//   ....[138]....
        /*0dc8*/ 	.word	0x00013a60


	//   ....[139]....
        /*0dcc*/ 	.word	0x00013ac0


	//   ....[140]....
        /*0dd0*/ 	.word	0x00013b30


	//   ....[141]....
        /*0dd4*/ 	.word	0x00013ba0


	//   ....[142]....
        /*0dd8*/ 	.word	0x00013c10


	//   ....[143]....
        /*0ddc*/ 	.word	0x00013c70


	//   ....[144]....
        /*0de0*/ 	.word	0x00013ce0


	//   ....[145]....
        /*0de4*/ 	.word	0x00013d50


	//   ....[146]....
        /*0de8*/ 	.word	0x00013dc0


	//   ....[147]....
        /*0dec*/ 	.word	0x00013e20


	//   ....[148]....
        /*0df0*/ 	.word	0x00013e90


	//   ....[149]....
        /*0df4*/ 	.word	0x00013f00


	//   ....[150]....
        /*0df8*/ 	.word	0x00014050


	//   ....[151]....
        /*0dfc*/ 	.word	0x000140b0


	//   ....[152]....
        /*0e00*/ 	.word	0x00014200


	//   ....[153]....
        /*0e04*/ 	.word	0x00014260


	//   ....[154]....
        /*0e08*/ 	.word	0x000143b0


	//   ....[155]....
        /*0e0c*/ 	.word	0x00014410


	//   ....[156]....
        /*0e10*/ 	.word	0x00014470


	//   ....[157]....
        /*0e14*/ 	.word	0x000144d0


	//   ....[158]....
        /*0e18*/ 	.word	0x00014730


	//   ....[159]....
        /*0e1c*/ 	.word	0x00014990


	//   ....[160]....
        /*0e20*/ 	.word	0x00014fb0


	//   ....[161]....
        /*0e24*/ 	.word	0x00015000


	//   ....[162]....
        /*0e28*/ 	.word	0x00015050


	//   ....[163]....
        /*0e2c*/ 	.word	0x000150a0


	//   ....[164]....
        /*0e30*/ 	.word	0x000150f0


	//   ....[165]....
        /*0e34*/ 	.word	0x00015140


	//   ....[166]....
        /*0e38*/ 	.word	0x00015190


	//   ....[167]....
        /*0e3c*/ 	.word	0x000151e0


	//   ....[168]....
        /*0e40*/ 	.word	0x00015240


	//   ....[169]....
        /*0e44*/ 	.word	0x000152b0


	//   ....[170]....
        /*0e48*/ 	.word	0x00015400


	//   ....[171]....
        /*0e4c*/ 	.word	0x00015460


	//   ....[172]....
        /*0e50*/ 	.word	0x000155c0


	//   ....[173]....
        /*0e54*/ 	.word	0x00015620


	//   ....[174]....
        /*0e58*/ 	.word	0x00015780


	//   ....[175]....
        /*0e5c*/ 	.word	0x000157e0


	//   ....[176]....
        /*0e60*/ 	.word	0x00015840


	//   ....[177]....
        /*0e64*/ 	.word	0x000158b0


	//   ....[178]....
        /*0e68*/ 	.word	0x00015a00


	//   ....[179]....
        /*0e6c*/ 	.word	0x00015a60


	//   ....[180]....
        /*0e70*/ 	.word	0x00015bc0


	//   ....[181]....
        /*0e74*/ 	.word	0x00015c20


	//   ....[182]....
        /*0e78*/ 	.word	0x00015d80


	//   ....[183]....
        /*0e7c*/ 	.word	0x00015de0


	//   ....[184]....
        /*0e80*/ 	.word	0x00015e30


	//   ....[185]....
        /*0e84*/ 	.word	0x00015e80


	//   ....[186]....
        /*0e88*/ 	.word	0x000160d0


	//   ....[187]....
        /*0e8c*/ 	.word	0x00016320


	//   ....[188]....
        /*0e90*/ 	.word	0x00016960


	//   ....[189]....
        /*0e94*/ 	.word	0x000169a0


	//   ....[190]....
        /*0e98*/ 	.word	0x000169f0


	//   ....[191]....
        /*0e9c*/ 	.word	0x00016a30


	//   ....[192]....
        /*0ea0*/ 	.word	0x00016a80


	//   ....[193]....
        /*0ea4*/ 	.word	0x00016ac0


	//   ....[194]....
        /*0ea8*/ 	.word	0x00016b10


	//   ....[195]....
        /*0eac*/ 	.word	0x00016b50


	//   ....[196]....
        /*0eb0*/ 	.word	0x00016bc0


	//   ....[197]....
        /*0eb4*/ 	.word	0x00016c30


	//   ....[198]....
        /*0eb8*/ 	.word	0x00016ca0


	//   ....[199]....
        /*0ebc*/ 	.word	0x00016dc0


	//   ....[200]....
        /*0ec0*/ 	.word	0x00016e20


	//   ....[201]....
        /*0ec4*/ 	.word	0x00016f40


	//   ....[202]....
        /*0ec8*/ 	.word	0x00016fa0


	//   ....[203]....
        /*0ecc*/ 	.word	0x000170c0


	//   ....[204]....
        /*0ed0*/ 	.word	0x00017120


	//   ....[205]....
        /*0ed4*/ 	.word	0x00017160


	//   ....[206]....
        /*0ed8*/ 	.word	0x000171a0


	//   ....[207]....
        /*0edc*/ 	.word	0x000171f0


	//   ....[208]....
        /*0ee0*/ 	.word	0x00017230


	//   ....[209]....
        /*0ee4*/ 	.word	0x00017280


	//   ....[210]....
        /*0ee8*/ 	.word	0x000172c0


	//   ....[211]....
        /*0eec*/ 	.word	0x00017310


	//   ....[212]....
        /*0ef0*/ 	.word	0x00017350


	//   ....[213]....
        /*0ef4*/ 	.word	0x000173b0


	//   ....[214]....
        /*0ef8*/ 	.word	0x00017410


	//   ....[215]....
        /*0efc*/ 	.word	0x00017460


	//   ....[216]....
        /*0f00*/ 	.word	0x000174c0


	//   ....[217]....
        /*0f04*/ 	.word	0x00017510


	//   ....[218]....
        /*0f08*/ 	.word	0x00017560


	//   ....[219]....
        /*0f0c*/ 	.word	0x000175b0


	//   ....[220]....
        /*0f10*/ 	.word	0x00017600


	//   ....[221]....
        /*0f14*/ 	.word	0x00017670


	//----- nvinfo : EIATTR_EXIT_INSTR_OFFSETS
	.align		4
.L_322:
        /*0f18*/ 	.byte	0x04, 0x1c
        /*0f1a*/ 	.short	(.L_324 - .L_323)


	//   ....[0]....
.L_323:
        /*0f1c*/ 	.word	0x000000b0


	//   ....[1]....
        /*0f20*/ 	.word	0x00013780


	//----- nvinfo : EIATTR_MAX_THREADS
	.align		4
.L_324:
        /*0f24*/ 	.byte	0x04, 0x05
        /*0f26*/ 	.short	(.L_326 - .L_325)
.L_325:
        /*0f28*/ 	.word	0x00000080
        /*0f2c*/ 	.word	0x00000001
        /*0f30*/ 	.word	0x00000001


	//----- nvinfo : EIATTR_CRS_STACK_SIZE
	.align		4
.L_326:
        /*0f34*/ 	.byte	0x04, 0x1e
        /*0f36*/ 	.short	(.L_328 - .L_327)
.L_327:
        /*0f38*/ 	.word	0x00000000
.L_328:


//--------------------- .nv.info._ZN7cutlass13device_kernelIN5flash19enable_sm80_to_sm89INS1_16FlashAttnFwdSm80INS1_25CollectiveMainloopFwdSm80ILi8ELi1ELb1EN4cute5tupleIJNS5_1CILi128EEENS7_ILi112EEES8_EEELi128ENS_10bfloat16_tEfNS_4arch4Sm80ELb1ELb0ELb1ELb1ELb1ELb0ELb1ELb1EEENS1_21CollectiveEpilogueFwdINS6_IJS8_S8_S9_EEENS6_IJNS7_ILi1EEESH_SH_EEESB_SD_Li256ELb1ELb1ELb1ELb0EEENS1_36VarlenDynamicPersistentTileSchedulerILi128ELi112ELi256ELi256ELb1ELb1ELb0ELb1ELb1ELb1EEEEEEEEEvNT_6ParamsE --------------------------
	.section	.nv.info._ZN7cutlass13device_kernelIN5flash19enable_sm80_to_sm89INS1_16FlashAttnFwdSm80INS1_25CollectiveMainloopFwdSm80ILi8ELi1ELb1EN4cute5tupleIJNS5_1CILi128EEENS7_ILi112EEES8_EEELi128ENS_10bfloat16_tEfNS_4arch4Sm80ELb1ELb0ELb1ELb1ELb1ELb0ELb1ELb1EEENS1_21CollectiveEpilogueFwdINS6_IJS8_S8_S9_EEENS6_IJNS7_ILi1EEESH_SH_EEESB_SD_Li256ELb1ELb1ELb1ELb0EEENS1_36VarlenDynamicPersistentTileSchedulerILi128ELi112ELi256ELi256ELb1ELb1ELb0ELb1ELb1ELb1EEEEEEEEEvNT_6ParamsE,"",@"SHT_CUDA_INFO"
	.sectionflags	@""
	.align	4


	//----- nvinfo : EIATTR_CUDA_API_VERSION
	.align		4
        /*0000*/ 	.byte	0x04, 0x37
        /*0002*/ 	.short	(.L_330 - .L_329)
.L_329:
        /*0004*/ 	.word	0x00000082


	//----- nvinfo : EIATTR_SW2861232_WAR
	.align		4
.L_330:
        /*0008*/ 	.byte	0x01, 0x35
	.zero		2


	//----- nvinfo : EIATTR_PARAM_CBANK
	.align		4
        /*000c*/ 	.byte	0x04, 0x0a
        /*000e*/ 	.short	(.L_332 - .L_331)
	.align		4
.L_331:
        /*0010*/ 	.word	index@(.nv.constant0._ZN7cutlass13device_kernelIN5flash19enable_sm80_to_sm89INS1_16FlashAttnFwdSm80INS1_25CollectiveMainloopFwdSm80ILi8ELi1ELb1EN4cute5tupleIJNS5_1CILi128EEENS7_ILi112EEES8_EEELi128ENS_10bfloat16_tEfNS_4arch4Sm80ELb1ELb0ELb1ELb1ELb1ELb0ELb1ELb1EEENS1_21CollectiveEpilogueFwdINS6_IJS8_S8_S9_EEENS6_IJNS7_ILi1EEESH_SH_EEESB_SD_Li256ELb1ELb1ELb1ELb0EEENS1_36VarlenDynamicPersistentTileSchedulerILi128ELi112ELi256ELi256ELb1ELb1ELb0ELb1ELb1ELb1EEEEEEEEEvNT_6ParamsE)
        /*0014*/ 	.short	0x0160
        /*0016*/ 	.short	0x0438


	//----- nvinfo : EIATTR_CBANK_PARAM_SIZE
	.align		4
.L_332:
        /*0018*/ 	.byte	0x03, 0x19
        /*001a*/ 	.short	0x0438


	//----- nvinfo : EIATTR_KPARAM_INFO
	.align		4
        /*001c*/ 	.byte	0x04, 0x17
        /*001e*/ 	.short	(.L_334 - .L_333)
.L_333:
        /*0020*/ 	.word	0x00000000
        /*0024*/ 	.short	0x0000
        /*0026*/ 	.short	0x0000
        /*0028*/ 	.byte	0x00, 0xf0, 0xe1, 0x10


	//----- nvinfo : EIATTR_MAXREG_COUNT
	.align		4
.L_334:
        /*002c*/ 	.byte	0x03, 0x1b
        /*002e*/ 	.short	0x00ff


	//----- nvinfo : EIATTR_NUM_BARRIERS
	.align		4
        /*0030*/ 	.byte	0x02, 0x4c
        /*0032*/ 	.byte	0x06
	.zero		1


	//----- nvinfo : EIATTR_ANNOTATIONS
	.align		4
        /*0034*/ 	.byte	0x04, 0x55
        /*0036*/ 	.short	(.L_336 - .L_335)


	//   ....[0]....
.L_335:
        /* <DEDUP_REMOVED lines=124> */


	//----- nvinfo : EIATTR_MERCURY_ISA_VERSION
	.align		4
.L_336:
        /*07e0*/ 	.byte	0x03, 0x5f
        /*07e2*/ 	.short	0x0000


	//----- nvinfo : EIATTR_INT_WARP_WIDE_INSTR_OFFSETS
	.align		4
        /*07e4*/ 	.byte	0x04, 0x31
        /*07e6*/ 	.short	(.L_338 - .L_337)


	//   ....[0]....
.L_337:
        /*07e8*/ 	.word	0x00010400


	//   ....[1]....
        /*07ec*/ 	.word	0x00010480


	//----- nvinfo : EIATTR_COOP_GROUP_MASK_REGIDS
	.align		4
.L_338:
        /*07f0*/ 	.byte	0x04, 0x29
        /*07f2*/ 	.short	(.L_340 - .L_339)


	//   ....[0]....
.L_339:
        /*07f4*/ 	.word	0xffffffff


	//   ....[1]....
        /*07f8*/ 	.word	0xffffffff


	//   ....[2]....
        /*07fc*/ 	.word	0xffffffff


	//   ....[3]....
        /*0800*/ 	.word	0xffffffff


	//   ....[4]....
        /*0804*/ 	.word	0xffffffff


	//   ....[5]....
        /*0808*/ 	.word	0xffffffff


	//   ....[6]....
        /*080c*/ 	.word	0xffffffff


	//   ....[7]....
        /*0810*/ 	.word	0xffffffff


	//   ....[8]....
        /*0814*/ 	.word	0xffffffff


	//   ....[9]....
        /*0818*/ 	.word	0xffffffff


	//   ....[10]....
        /*081c*/ 	.word	0xffffffff


	//   ....[11]....
        /*0820*/ 	.word	0xffffffff


	//   ....[12]....
        /*0824*/ 	.word	0xffffffff


	//   ....[13]....
        /*0828*/ 	.word	0xffffffff


	//   ....[14]....
        /*082c*/ 	.word	0xffffffff


	//   ....[15]....
        /*0830*/ 	.word	0xffffffff


	//   ....[16]....
        /*0834*/ 	.word	0xffffffff


	//   ....[17]....
        /*0838*/ 	.word	0xffffffff


	//   ....[18]....
        /*083c*/ 	.word	0xffffffff


	//   ....[19]....
        /*0840*/ 	.word	0xffffffff


	//   ....[20]....
        /*0844*/ 	.word	0xffffffff


	//   ....[21]....
        /*0848*/ 	.word	0xffffffff


	//   ....[22]....
        /*084c*/ 	.word	0xffffffff


	//   ....[23]....
        /*0850*/ 	.word	0xffffffff


	//   ....[24]....
        /*0854*/ 	.word	0xffffffff


	//   ....[25]....
        /*0858*/ 	.word	0xffffffff


	//   ....[26]....
        /*085c*/ 	.word	0xffffffff


	//   ....[27]....
        /*0860*/ 	.word	0xffffffff


	//   ....[28]....
        /*0864*/ 	.word	0xffffffff


	//   ....[29]....
        /*0868*/ 	.word	0xffffffff


	//   ....[30]....
        /*086c*/ 	.word	0xffffffff


	//   ....[31]....
        /*0870*/ 	.word	0xffffffff


	//   ....[32]....
        /*0874*/ 	.word	0xffffffff


	//   ....[33]....
        /*0878*/ 	.word	0xffffffff


	//   ....[34]....
        /*087c*/ 	.word	0xffffffff


	//   ....[35]....
        /*0880*/ 	.word	0xffffffff


	//   ....[36]....
        /*0884*/ 	.word	0xffffffff


	//   ....[37]....
        /*0888*/ 	.word	0xffffffff


	//   ....[38]....
        /*088c*/ 	.word	0xffffffff


	//   ....[39]....
        /*0890*/ 	.word	0xffffffff


	//   ....[40]....
        /*0894*/ 	.word	0xffffffff


	//   ....[41]....
        /*0898*/ 	.word	0xffffffff


	//   ....[42]....
        /*089c*/ 	.word	0xffffffff


	//   ....[43]....
        /*08a0*/ 	.word	0xffffffff


	//   ....[44]....
        /*08a4*/ 	.word	0xffffffff


	//   ....[45]....
        /*08a8*/ 	.word	0xffffffff


	//   ....[46]....
        /*08ac*/ 	.word	0xffffffff


	//   ....[47]....
        /*08b0*/ 	.word	0xffffffff


	//   ....[48]....
        /*08b4*/ 	.word	0xffffffff


	//   ....[49]....
        /*08b8*/ 	.word	0xffffffff


	//   ....[50]....
        /*08bc*/ 	.word	0xffffffff


	//   ....[51]....
        /*08c0*/ 	.word	0xffffffff


	//   ....[52]....
        /*08c4*/ 	.word	0xffffffff


	//   ....[53]....
        /*08c8*/ 	.word	0xffffffff


	//   ....[54]....
        /*08cc*/ 	.word	0xffffffff


	//   ....[55]....
        /*08d0*/ 	.word	0xffffffff


	//   ....[56]....
        /*08d4*/ 	.word	0xffffffff


	//   ....[57]....
        /*08d8*/ 	.word	0xffffffff


	//   ....[58]....
        /*08dc*/ 	.word	0xffffffff


	//   ....[59]....
        /*08e0*/ 	.word	0xffffffff


	//   ....[60]....
        /*08e4*/ 	.word	0xffffffff


	//   ....[61]....
        /*08e8*/ 	.word	0xffffffff


	//   ....[62]....
        /*08ec*/ 	.word	0xffffffff


	//   ....[63]....
        /*08f0*/ 	.word	0xffffffff


	//   ....[64]....
        /*08f4*/ 	.word	0xffffffff


	//   ....[65]....
        /*08f8*/ 	.word	0xffffffff


	//   ....[66]....
        /*08fc*/ 	.word	0xffffffff


	//   ....[67]....
        /*0900*/ 	.word	0xffffffff


	//   ....[68]....
        /*0904*/ 	.word	0xffffffff


	//   ....[69]....
        /*0908*/ 	.word	0xffffffff


	//   ....[70]....
        /*090c*/ 	.word	0xffffffff


	//   ....[71]....
        /*0910*/ 	.word	0xffffffff


	//   ....[72]....
        /*0914*/ 	.word	0xffffffff


	//   ....[73]....
        /*0918*/ 	.word	0xffffffff


	//   ....[74]....
        /*091c*/ 	.word	0xffffffff


	//   ....[75]....
        /*0920*/ 	.word	0xffffffff


	//   ....[76]....
        /*0924*/ 	.word	0xffffffff


	//   ....[77]....
        /*0928*/ 	.word	0xffffffff


	//   ....[78]....
        /*092c*/ 	.word	0xffffffff


	//   ....[79]....
        /*0930*/ 	.word	0xffffffff


	//   ....[80]....
        /*0934*/ 	.word	0xffffffff


	//   ....[81]....
        /*0938*/ 	.word	0xffffffff


	//   ....[82]....
        /*093c*/ 	.word	0xffffffff


	//   ....[83]....
        /*0940*/ 	.word	0xffffffff


	//   ....[84]....
        /*0944*/ 	.word	0xffffffff


	//   ....[85]....
        /*0948*/ 	.word	0xffffffff


	//   ....[86]....
        /*094c*/ 	.word	0xffffffff


	//   ....[87]....
        /*0950*/ 	.word	0xffffffff


	//   ....[88]....
        /*0954*/ 	.word	0xffffffff


	//   ....[89]....
        /*0958*/ 	.word	0xffffffff


	//   ....[90]....
        /*095c*/ 	.word	0xffffffff


	//   ....[91]....
        /*0960*/ 	.word	0xffffffff


	//   ....[92]....
        /*0964*/ 	.word	0xffffffff


	//   ....[93]....
        /*0968*/ 	.word	0xffffffff


	//   ....[94]....
        /*096c*/ 	.word	0xffffffff


	//   ....[95]....
        /*0970*/ 	.word	0xffffffff


	//   ....[96]....
        /*0974*/ 	.word	0xffffffff


	//   ....[97]....
        /*0978*/ 	.word	0xffffffff


	//   ....[98]....
        /*097c*/ 	.word	0xffffffff


	//   ....[99]....
        /*0980*/ 	.word	0xffffffff


	//   ....[100]....
        /*0984*/ 	.word	0xffffffff


	//   ....[101]....
        /*0988*/ 	.word	0xffffffff


	//   ....[102]....
        /*098c*/ 	.word	0xffffffff


	//   ....[103]....
        /*0990*/ 	.word	0xffffffff


	//   ....[104]....
        /*0994*/ 	.word	0xffffffff


	//   ....[105]....
        /*0998*/ 	.word	0xffffffff


	//   ....[106]....
        /*099c*/ 	.word	0xffffffff


	//   ....[107]....
        /*09a0*/ 	.word	0xffffffff


	//   ....[108]....
        /*09a4*/ 	.word	0xffffffff


	//   ....[109]....
        /*09a8*/ 	.word	0xffffffff


	//   ....[110]....
        /*09ac*/ 	.word	0xffffffff


	//   ....[111]....
        /*09b0*/ 	.word	0xffffffff


	//   ....[112]....
        /*09b4*/ 	.word	0xffffffff


	//   ....[113]....
        /*09b8*/ 	.word	0xffffffff


	//   ....[114]....
        /*09bc*/ 	.word	0xffffffff


	//   ....[115]....
        /*09c0*/ 	.word	0xffffffff


	//   ....[116]....
        /*09c4*/ 	.word	0xffffffff


	//   ....[117]....
        /*09c8*/ 	.word	0xffffffff


	//   ....[118]....
        /*09cc*/ 	.word	0xffffffff


	//   ....[119]....
        /*09d0*/ 	.word	0xffffffff


	//   ....[120]....
        /*09d4*/ 	.word	0xffffffff


	//   ....[121]....
        /*09d8*/ 	.word	0xffffffff


	//   ....[122]....
        /*09dc*/ 	.word	0xffffffff


	//   ....[123]....
        /*09e0*/ 	.word	0xffffffff


	//   ....[124]....
        /*09e4*/ 	.word	0xffffffff


	//   ....[125]....
        /*09e8*/ 	.word	0xffffffff


	//   ....[126]....
        /*09ec*/ 	.word	0xffffffff


	//   ....[127]....
        /*09f0*/ 	.word	0xffffffff


	//   ....[128]....
        /*09f4*/ 	.word	0xffffffff


	//   ....[129]....
        /*09f8*/ 	.word	0xffffffff


	//   ....[130]....
        /*09fc*/ 	.word	0xffffffff


	//   ....[131]....
        /*0a00*/ 	.word	0xffffffff


	//   ....[132]....
        /*0a04*/ 	.word	0xffffffff


	//   ....[133]....
        /*0a08*/ 	.word	0xffffffff


	//   ....[134]....
        /*0a0c*/ 	.word	0xffffffff


	//   ....[135]....
        /*0a10*/ 	.word	0xffffffff


	//   ....[136]....
        /*0a14*/ 	.word	0xffffffff


	//   ....[137]....
        /*0a18*/ 	.word	0xffffffff


	//   ....[138]....
        /*0a1c*/ 	.word	0xffffffff


	//   ....[139]....
        /*0a20*/ 	.word	0xffffffff


	//   ....[140]....
        /*0a24*/ 	.word	0xffffffff


	//   ....[141]....
        /*0a28*/ 	.word	0xffffffff


	//   ....[142]....
        /*0a2c*/ 	.word	0xffffffff


	//   ....[143]....
        /*0a30*/ 	.word	0xffffffff


	//   ....[144]....
        /*0a34*/ 	.word	0xffffffff


	//   ....[145]....
        /*0a38*/ 	.word	0xffffffff


	//   ....[146]....
        /*0a3c*/ 	.word	0xffffffff


	//   ....[147]....
        /*0a40*/ 	.word	0xffffffff


	//   ....[148]....
        /*0a44*/ 	.word	0xffffffff


	//   ....[149]....
        /*0a48*/ 	.word	0xffffffff


	//   ....[150]....
        /*0a4c*/ 	.word	0xffffffff


	//   ....[151]....
        /*0a50*/ 	.word	0xffffffff


	//   ....[152]....
        /*0a54*/ 	.word	0xffffffff


	//   ....[153]....
        /*0a58*/ 	.word	0xffffffff


	//   ....[154]....
        /*0a5c*/ 	.word	0xffffffff


	//   ....[155]....
        /*0a60*/ 	.word	0xffffffff


	//   ....[156]....
        /*0a64*/ 	.word	0xffffffff


	//   ....[157]....
        /*0a68*/ 	.word	0xffffffff


	//   ....[158]....
        /*0a6c*/ 	.word	0xffffffff


	//   ....[159]....
        /*0a70*/ 	.word	0xffffffff


	//   ....[160]....
        /*0a74*/ 	.word	0xffffffff


	//   ....[161]....
        /*0a78*/ 	.word	0xffffffff


	//   ....[162]....
        /*0a7c*/ 	.word	0xffffffff


	//   ....[163]....
        /*0a80*/ 	.word	0xffffffff


	//   ....[164]....
        /*0a84*/ 	.word	0xffffffff


	//   ....[165]....
        /*0a88*/ 	.word	0xffffffff


	//   ....[166]....
        /*0a8c*/ 	.word	0xffffffff


	//   ....[167]....
        /*0a90*/ 	.word	0xffffffff


	//   ....[168]....
        /*0a94*/ 	.word	0xffffffff


	//   ....[169]....
        /*0a98*/ 	.word	0xffffffff


	//   ....[170]....
        /*0a9c*/ 	.word	0xffffffff


	//   ....[171]....
        /*0aa0*/ 	.word	0xffffffff


	//   ....[172]....
        /*0aa4*/ 	.word	0xffffffff


	//   ....[173]....
        /*0aa8*/ 	.word	0xffffffff


	//   ....[174]....
        /*0aac*/ 	.word	0xffffffff


	//   ....[175]....
        /*0ab0*/ 	.word	0xffffffff


	//   ....[176]....
        /*0ab4*/ 	.word	0xffffffff


	//   ....[177]....
        /*0ab8*/ 	.word	0xffffffff


	//   ....[178]....
        /*0abc*/ 	.word	0xffffffff


	//   ....[179]....
        /*0ac0*/ 	.word	0xffffffff


	//   ....[180]....
        /*0ac4*/ 	.word	0xffffffff


	//   ....[181]....
        /*0ac8*/ 	.word	0xffffffff


	//   ....[182]....
        /*0acc*/ 	.word	0xffffffff


	//   ....[183]....
        /*0ad0*/ 	.word	0xffffffff


	//   ....[184]....
        /*0ad4*/ 	.word	0xffffffff


	//   ....[185]....
        /*0ad8*/ 	.word	0xffffffff


	//   ....[186]....
        /*0adc*/ 	.word	0xffffffff


	//   ....[187]....
        /*0ae0*/ 	.word	0xffffffff


	//   ....[188]....
        /*0ae4*/ 	.word	0xffffffff


	//   ....[189]....
        /*0ae8*/ 	.word	0xffffffff


	//   ....[190]....
        /*0aec*/ 	.word	0xffffffff


	//   ....[191]....
        /*0af0*/ 	.word	0xffffffff


	//   ....[192]....
        /*0af4*/ 	.word	0xffffffff


	//   ....[193]....
        /*0af8*/ 	.word	0xffffffff


	//   ....[194]....
        /*0afc*/ 	.word	0xffffffff


	//   ....[195]....
        /*0b00*/ 	.word	0xffffffff


	//   ....[196]....
        /*0b04*/ 	.word	0xffffffff


	//   ....[197]....
        /*0b08*/ 	.word	0xffffffff


	//   ....[198]....
        /*0b0c*/ 	.word	0xffffffff


	//   ....[199]....
        /*0b10*/ 	.word	0xffffffff


	//   ....[200]....
        /*0b14*/ 	.word	0xffffffff


	//   ....[201]....
        /*0b18*/ 	.word	0xffffffff


	//   ....[202]....
        /*0b1c*/ 	.word	0xffffffff


	//   ....[203]....
        /*0b20*/ 	.word	0xffffffff


	//   ....[204]....
        /*0b24*/ 	.word	0xffffffff


	//   ....[205]....
        /*0b28*/ 	.word	0xffffffff


	//   ....[206]....
        /*0b2c*/ 	.word	0xffffffff


	//   ....[207]....
        /*0b30*/ 	.word	0xffffffff


	//   ....[208]....
        /*0b34*/ 	.word	0xffffffff


	//   ....[209]....
        /*0b38*/ 	.word	0xffffffff


	//   ....[210]....
        /*0b3c*/ 	.word	0xffffffff


	//   ....[211]....
        /*0b40*/ 	.word	0xffffffff


	//   ....[212]....
        /*0b44*/ 	.word	0xffffffff


	//   ....[213]....
        /*0b48*/ 	.word	0xffffffff


	//   ....[214]....
        /*0b4c*/ 	.word	0xffffffff


	//   ....[215]....
        /*0b50*/ 	.word	0xffffffff


	//   ....[216]....
        /*0b54*/ 	.word	0xffffffff


	//   ....[217]....
        /*0b58*/ 	.word	0xffffffff


	//   ....[218]....
        /*0b5c*/ 	.word	0xffffffff


	//   ....[219]....
        /*0b60*/ 	.word	0xffffffff


	//   ....[220]....
        /*0b64*/ 	.word	0xffffffff


	//   ....[221]....
        /*0b68*/ 	.word	0xffffffff


	//   ....[222]....
        /*0b6c*/ 	.word	0xffffffff


	//   ....[223]....
        /*0b70*/ 	.word	0xffffffff


	//   ....[224]....
        /*0b74*/ 	.word	0xffffffff


	//   ....[225]....
        /*0b78*/ 	.word	0xffffffff


	//   ....[226]....
        /*0b7c*/ 	.word	0xffffffff


	//   ....[227]....
        /*0b80*/ 	.word	0xffffffff


	//   ....[228]....
        /*0b84*/ 	.word	0xffffffff


	//   ....[229]....
        /*0b88*/ 	.word	0xffffffff


	//   ....[230]....
        /*0b8c*/ 	.word	0xffffffff


	//   ....[231]....
        /*0b90*/ 	.word	0xffffffff


	//   ....[232]....
        /*0b94*/ 	.word	0xffffffff


	//   ....[233]....
        /*0b98*/ 	.word	0xffffffff


	//   ....[234]....
        /*0b9c*/ 	.word	0xffffffff


	//   ....[235]....
        /*0ba0*/ 	.word	0xffffffff


	//   ....[236]....
        /*0ba4*/ 	.word	0xffffffff


	//   ....[237]....
        /*0ba8*/ 	.word	0xffffffff


	//   ....[238]....
        /*0bac*/ 	.word	0xffffffff


	//   ....[239]....
        /*0bb0*/ 	.word	0xffffffff


	//   ....[240]....
        /*0bb4*/ 	.word	0xffffffff


	//   ....[241]....
        /*0bb8*/ 	.word	0xffffffff


	//   ....[242]....
        /*0bbc*/ 	.word	0xffffffff


	//   ....[243]....
        /*0bc0*/ 	.word	0xffffffff


	//   ....[244]....
        /*0bc4*/ 	.word	0xffffffff


	//   ....[245]....
        /*0bc8*/ 	.word	0xffffffff


	//   ....[246]....
        /*0bcc*/ 	.word	0xffffffff


	//   ....[247]....
        /*0bd0*/ 	.word	0xffffffff


	//----- nvinfo : EIATTR_COOP_GROUP_INSTR_OFFSETS
	.align		4
.L_340:
        /*0bd4*/ 	.byte	0x04, 0x28
        /*0bd6*/ 	.short	(.L_342 - .L_341)


	//   ....[0]....
.L_341:
        /*0bd8*/ 	.word	0x00000050


	//   ....[1]....
        /*0bdc*/ 	.word	0x00000200


	//   ....[2]....
        /*0be0*/ 	.word	0x00000230


	//   ....[3]....
        /*0be4*/ 	.word	0x00000260


	//   ....[4]....
        /*0be8*/ 	.word	0x00000290


	//   ....[5]....
        /*0bec*/ 	.word	0x000002c0


	//   ....[6]....
        /*0bf0*/ 	.word	0x000002f0


	//   ....[7]....
        /*0bf4*/ 	.word	0x00000450


	//   ....[8]....
        /*0bf8*/ 	.word	0x00000490


	//   ....[9]....
        /*0bfc*/ 	.word	0x000004c0


	//   ....[10]....
        /*0c00*/ 	.word	0x000004f0


	//   ....[11]....
        /*0c04*/ 	.word	0x00000520


	//   ....[12]....
        /*0c08*/ 	.word	0x00000550


	//   ....[13]....
        /*0c0c*/ 	.word	0x000005e0


	//   ....[14]....
        /*0c10*/ 	.word	0x00000630


	//   ....[15]....
        /*0c14*/ 	.word	0x00000650


	//   ....[16]....
        /*0c18*/ 	.word	0x000006b0


	//   ....[17]....
        /*0c1c*/ 	.word	0x00002c40


	//   ....[18]....
        /*0c20*/ 	.word	0x00002c70


	//   ....[19]....
        /*0c24*/ 	.word	0x00002c90


	//   ....[20]....
        /*0c28*/ 	.word	0x00002ca0


	//   ....[21]....
        /*0c2c*/ 	.word	0x00002cb0


	//   ....[22]....
        /*0c30*/ 	.word	0x00002cc0


	//   ....[23]....
        /*0c34*/ 	.word	0x00002d00


	//   ....[24]....
        /*0c38*/ 	.word	0x00002e20


	//   ....[25]....
        /*0c3c*/ 	.word	0x00002f50


	//   ....[26]....
        /*0c40*/ 	.word	0x00002f70


	//   ....[27]....
        /*0c44*/ 	.word	0x00002f90


	//   ....[28]....
        /*0c48*/ 	.word	0x00003000


	//   ....[29]....
        /*0c4c*/ 	.word	0x00003020


	//   ....[30]....
        /*0c50*/ 	.word	0x000030c0


	//   ....[31]....
        /*0c54*/ 	.word	0x00003140


	//   ....[32]....
        /*0c58*/ 	.word	0x000031d0


	//   ....[33]....
        /*0c5c*/ 	.word	0x00003300


	//   ....[34]....
        /*0c60*/ 	.word	0x000033f0


	//   ....[35]....
        /*0c64*/ 	.word	0x00003410


	//   ....[36]....
        /*0c68*/ 	.word	0x00003430


	//   ....[37]....
        /*0c6c*/ 	.word	0x000034b0


	//   ....[38]....
        /*0c70*/ 	.word	0x00003550


	//   ....[39]....
        /*0c74*/ 	.word	0x000038a0


	//   ....[40]....
        /*0c78*/ 	.word	0x000038b0


	//   ....[41]....
        /*0c7c*/ 	.word	0x00004de0


	//   ....[42]....
        /*0c80*/ 	.word	0x00004e00


	//   ....[43]....
        /*0c84*/ 	.word	0x00004f30


	//   ....[44]....
        /*0c88*/ 	.word	0x00004f40


	//   ....[45]....
        /*0c8c*/ 	.word	0x00005070


	//   ....[46]....
        /*0c90*/ 	.word	0x00005090


	//   ....[47]....
        /*0c94*/ 	.word	0x000051c0


	//   ....[48]....
        /*0c98*/ 	.word	0x000051d0


	//   ....[49]....
        /*0c9c*/ 	.word	0x000053b0


	//   ....[50]....
        /*0ca0*/ 	.word	0x00005770


	//   ....[51]....
        /*0ca4*/ 	.word	0x00005e70


	//   ....[52]....
        /*0ca8*/ 	.word	0x00005e90


	//   ....[53]....
        /*0cac*/ 	.word	0x00005eb0


	//   ....[54]....
        /*0cb0*/ 	.word	0x00005ed0


	//   ....[55]....
        /*0cb4*/ 	.word	0x00007ac0


	//   ....[56]....
        /*0cb8*/ 	.word	0x00007ae0


	//   ....[57]....
        /*0cbc*/ 	.word	0x00007b20


	//   ....[58]....
        /*0cc0*/ 	.word	0x00007bb0


	//   ....[59]....
        /*0cc4*/ 	.word	0x00007bd0


	//   ....[60]....
        /*0cc8*/ 	.word	0x00007c50


	//   ....[61]....
        /*0ccc*/ 	.word	0x00007db0


	//   ....[62]....
        /*0cd0*/ 	.word	0x00007dc0


	//   ....[63]....
        /*0cd4*/ 	.word	0x00009230


	//   ....[64]....
        /*0cd8*/ 	.word	0x00009250


	//   ....[65]....
        /*0cdc*/ 	.word	0x00009350


	//   ....[66]....
        /*0ce0*/ 	.word	0x00009360


	//   ....[67]....
        /*0ce4*/ 	.word	0x00009460


	//   ....[68]....
        /*0ce8*/ 	.word	0x00009480


	//   ....[69]....
        /*0cec*/ 	.word	0x00009580


	//   ....[70]....
        /*0cf0*/ 	.word	0x00009590


	//   ....[71]....
        /*0cf4*/ 	.word	0x00009760


	//   ....[72]....
        /*0cf8*/ 	.word	0x00009b10


	//   ....[73]....
        /*0cfc*/ 	.word	0x0000a070


	//   ....[74]....
        /*0d00*/ 	.word	0x0000a090


	//   ....[75]....
        /*0d04*/ 	.word	0x0000a270


	//   ....[76]....
        /*0d08*/ 	.word	0x0000a290


	//   ....[77]....
        /*0d0c*/ 	.word	0x0000c140


	//   ....[78]....
        /*0d10*/ 	.word	0x0000c150


	//   ....[79]....
        /*0d14*/ 	.word	0x0000c240


	//   ....[80]....
        /*0d18*/ 	.word	0x0000c260


	//   ....[81]....
        /*0d1c*/ 	.word	0x0000c2c0


	//   ....[82]....
        /*0d20*/ 	.word	0x0000c2e0


	//   ....[83]....
        /*0d24*/ 	.word	0x0000c400


	//   ....[84]....
        /*0d28*/ 	.word	0x0000c410


	//   ....[85]....
        /*0d2c*/ 	.word	0x0000d870


	//   ....[86]....
        /*0d30*/ 	.word	0x0000d890


	//   ....[87]....
        /*0d34*/ 	.word	0x0000d9d0


	//   ....[88]....
        /*0d38*/ 	.word	0x0000d9e0


	//   ....[89]....
        /*0d3c*/ 	.word	0x0000db20


	//   ....[90]....
        /*0d40*/ 	.word	0x0000db40


	//   ....[91]....
        /*0d44*/ 	.word	0x0000dc80


	//   ....[92]....
        /*0d48*/ 	.word	0x0000dc90


	//   ....[93]....
        /*0d4c*/ 	.word	0x0000e170


	//   ....[94]....
        /*0d50*/ 	.word	0x0000e1a0


	//   ....[95]....
        /*0d54*/ 	.word	0x0000e1c0


	//   ....[96]....
        /*0d58*/ 	.word	0x0000e1e0


	//   ....[97]....
        /*0d5c*/ 	.word	0x0000fdd0


	//   ....[98]....
        /*0d60*/ 	.word	0x0000fe00


	//   ....[99]....
        /*0d64*/ 	.word	0x0000fe10


	//   ....[100]....
        /*0d68*/ 	.word	0x0000fe40


	//   ....[101]....
        /*0d6c*/ 	.word	0x00010ef0


	//   ....[102]....
        /*0d70*/ 	.word	0x00010f00


	//   ....[103]....
        /*0d74*/ 	.word	0x00010f20


	//   ....[104]....
        /*0d78*/ 	.word	0x00010f30


	//   ....[105]....
        /*0d7c*/ 	.word	0x00011260


	//   ....[106]....
        /*0d80*/ 	.word	0x00011280


	//   ....[107]....
        /*0d84*/ 	.word	0x000113e0


	//   ....[108]....
        /*0d88*/ 	.word	0x000113f0


	//   ....[109]....
        /*0d8c*/ 	.word	0x00011500


	//   ....[110]....
        /*0d90*/ 	.word	0x00011520


	//   ....[111]....
        /*0d94*/ 	.word	0x00011630


	//   ....[112]....
        /*0d98*/ 	.word	0x00011640


	//   ....[113]....
        /*0d9c*/ 	.word	0x00011940


	//   ....[114]....
        /*0da0*/ 	.word	0x00011960


	//   ....[115]....
        /*0da4*/ 	.word	0x00011fb0


	//   ....[116]....
        /*0da8*/ 	.word	0x00011fc0


	//   ....[117]....
        /*0dac*/ 	.word	0x00012d60


	//   ....[118]....
        /*0db0*/ 	.word	0x00012d80


	//   ....[119]....
        /*0db4*/ 	.word	0x00012ef0


	//   ....[120]....
        /*0db8*/ 	.word	0x00012f00


	//   ....[121]....
        /*0dbc*/ 	.word	0x00013010


	//   ....[122]....
        /*0dc0*/ 	.word	0x00013030


	//   ....[123]....
        /*0dc4*/ 	.word	0x00013140


	//   ....[124]....
        /*0dc8*/ 	.word	0x00013150


	//   ....[125]....
        /*0dcc*/ 	.word	0x00013320


	//   ....[126]....
        /*0dd0*/ 	.word	0x00013340


	//   ....[127]....
        /*0dd4*/ 	.word	0x00013470


	//   ....[128]....
        /*0dd8*/ 	.word	0x000134b0


	//   ....[129]....
        /*0ddc*/ 	.word	0x000134e0


	//   ....[130]....
        /*0de0*/ 	.word	0x00013510


	//   ....[131]....
        /*0de4*/ 	.word	0x00013540


	//   ....[132]....
        /*0de8*/ 	.word	0x00013570


	//   ....[133]....
        /*0dec*/ 	.word	0x000136d0


	//   ....[134]....
        /*0df0*/ 	.word	0x00013710


	//   ....[135]....
        /*0df4*/ 	.word	0x00013740


	//   ....[136]....
        /*0df8*/ 	.word	0x00013770


	//   ....[137]....
        /*0dfc*/ 	.word	0x000137a0


	//   ....[138]....
        /*0e00*/ 	.word	0x000137d0


	//   ....[139]....
        /*0e04*/ 	.word	0x00013860


	//   ....[140]....
        /*0e08*/ 	.word	0x000138c0


	//   ....[141]....
        /*0e0c*/ 	.word	0x000138d0


	//   ....[142]....
        /*0e10*/ 	.word	0x00013930


	//   ....[143]....
        /*0e14*/ 	.word	0x000143a0


	//   ....[144]....
        /*0e18*/ 	.word	0x00014400


	//   ....[145]....
        /*0e1c*/ 	.word	0x00014450


	//   ....[146]....
        /*0e20*/ 	.word	0x000144a0


	//   ....[147]....
        /*0e24*/ 	.word	0x000144f0


	//   ....[148]....
        /*0e28*/ 	.word	0x00014560


	//   ....[149]....
        /*0e2c*/ 	.word	0x000145b0


	//   ....[150]....
        /*0e30*/ 	.word	0x00014620


	//   ....[151]....
        /*0e34*/ 	.word	0x00014690


	//   ....[152]....
        /*0e38*/ 	.word	0x00014700


	//   ....[153]....
        /*0e3c*/ 	.word	0x00014770


	//   ....[154]....
        /*0e40*/ 	.word	0x000147d0


	//   ....[155]....
        /*0e44*/ 	.word	0x00014840


	//   ....[156]....
        /*0e48*/ 	.word	0x000148b0


	//   ....[157]....
        /*0e4c*/ 	.word	0x00014920


	//   ....[158]....
        /*0e50*/ 	.word	0x00014980


	//   ....[159]....
        /*0e54*/ 	.word	0x000149f0


	//   ....[160]....
        /*0e58*/ 	.word	0x00014a60


	//   ....[161]....
        /*0e5c*/ 	.word	0x00014ad0


	//   ....[162]....
        /*0e60*/ 	.word	0x00014b30


	//   ....[163]....
        /*0e64*/ 	.word	0x00014ba0


	//   ....[164]....
        /*0e68*/ 	.word	0x00014c10


	//   ....[165]....
        /*0e6c*/ 	.word	0x00015350


	//   ....[166]....
        /*0e70*/ 	.word	0x000153a0


	//   ....[167]....
        /*0e74*/ 	.word	0x000153f0


	//   ....[168]....
        /*0e78*/ 	.word	0x00015430


	//   ....[169]....
        /*0e7c*/ 	.word	0x000154a0


	//   ....[170]....
        /*0e80*/ 	.word	0x00015510


	//   ....[171]....
        /*0e84*/ 	.word	0x00015650


	//   ....[172]....
        /*0e88*/ 	.word	0x000156b0


	//   ....[173]....
        /*0e8c*/ 	.word	0x00015810


	//   ....[174]....
        /*0e90*/ 	.word	0x00015870


	//   ....[175]....
        /*0e94*/ 	.word	0x000158e0


	//   ....[176]....
        /*0e98*/ 	.word	0x00015940


	//   ....[177]....
        /*0e9c*/ 	.word	0x000159b0


	//   ....[178]....
        /*0ea0*/ 	.word	0x00015a20


	//   ....[179]....
        /*0ea4*/ 	.word	0x00015a90


	//   ....[180]....
        /*0ea8*/ 	.word	0x00015af0


	//   ....[181]....
        /*0eac*/ 	.word	0x00015b60


	//   ....[182]....
        /*0eb0*/ 	.word	0x00015bd0


	//   ....[183]....
        /*0eb4*/ 	.word	0x00015c40


	//   ....[184]....
        /*0eb8*/ 	.word	0x00015ca0


	//   ....[185]....
        /*0ebc*/ 	.word	0x00015d10


	//   ....[186]....
        /*0ec0*/ 	.word	0x00015d80


	//   ....[187]....
        /*0ec4*/ 	.word	0x000164c0


	//   ....[188]....
        /*0ec8*/ 	.word	0x00016500


	//   ....[189]....
        /*0ecc*/ 	.word	0x00016550


	//   ....[190]....
        /*0ed0*/ 	.word	0x00016590


	//   ....[191]....
        /*0ed4*/ 	.word	0x000165f0


	//   ....[192]....
        /*0ed8*/ 	.word	0x00016660


	//   ....[193]....
        /*0edc*/ 	.word	0x000166c0


	//   ....[194]....
        /*0ee0*/ 	.word	0x00016730


	//   ....[195]....
        /*0ee4*/ 	.word	0x000167a0


	//   ....[196]....
        /*0ee8*/ 	.word	0x00016810


	//   ....[197]....
        /*0eec*/ 	.word	0x00016870


	//   ....[198]....
        /*0ef0*/ 	.word	0x000168e0


	//   ....[199]....
        /*0ef4*/ 	.word	0x00016950


	//   ....[200]....
        /*0ef8*/ 	.word	0x000169c0


	//   ....[201]....
        /*0efc*/ 	.word	0x00016a20


	//   ....[202]....
        /*0f00*/ 	.word	0x00016a70


	//   ....[203]....
        /*0f04*/ 	.word	0x00016ab0


	//   ....[204]....
        /*0f08*/ 	.word	0x00016b00


	//   ....[205]....
        /*0f0c*/ 	.word	0x00016b40


	//   ....[206]....
        /*0f10*/ 	.word	0x00016b90


	//   ....[207]....
        /*0f14*/ 	.word	0x00016be0


	//   ....[208]....
        /*0f18*/ 	.word	0x00016c30


	//   ....[209]....
        /*0f1c*/ 	.word	0x00016c70


	//   ....[210]....
        /*0f20*/ 	.word	0x00016ce0


	//   ....[211]....
        /*0f24*/ 	.word	0x00016d50


	//   ....[212]....
        /*0f28*/ 	.word	0x00016dc0


	//   ....[213]....
        /*0f2c*/ 	.word	0x00016e20


	//   ....[214]....
        /*0f30*/ 	.word	0x00016e90


	//   ....[215]....
        /*0f34*/ 	.word	0x00016f00


	//   ....[216]....
        /*0f38*/ 	.word	0x00016f70


	//   ....[217]....
        /*0f3c*/ 	.word	0x00016fd0


	//   ....[218]....
        /*0f40*/ 	.word	0x00017040


	//   ....[219]....
        /*0f44*/ 	.word	0x000170b0


	//   ....[220]....
        /*0f48*/ 	.word	0x00017120


	//   ....[221]....
        /*0f4c*/ 	.word	0x00017180


	//   ....[222]....
        /*0f50*/ 	.word	0x000171f0


	//   ....[223]....
        /*0f54*/ 	.word	0x00017260


	//   ....[224]....
        /*0f58*/ 	.word	0x000172d0


	//   ....[225]....
        /*0f5c*/ 	.word	0x00017330


	//   ....[226]....
        /*0f60*/ 	.word	0x000173a0


	//   ....[227]....
        /*0f64*/ 	.word	0x00017410


	//   ....[228]....
        /*0f68*/ 	.word	0x00017480


	//   ....[229]....
        /*0f6c*/ 	.word	0x000174e0


	//   ....[230]....
        /*0f70*/ 	.word	0x00017550


	//   ....[231]....
        /*0f74*/ 	.word	0x000175c0


	//   ....[232]....
        /*0f78*/ 	.word	0x00017610


	//   ....[233]....
        /*0f7c*/ 	.word	0x00017650


	//   ....[234]....
        /*0f80*/ 	.word	0x000176a0


	//   ....[235]....
        /*0f84*/ 	.word	0x000176f0


	//   ....[236]....
        /*0f88*/ 	.word	0x00017740


	//   ....[237]....
        /*0f8c*/ 	.word	0x000177b0


	//   ....[238]....
        /*0f90*/ 	.word	0x00017800


	//   ....[239]....
        /*0f94*/ 	.word	0x00017850


	//   ....[240]....
        /*0f98*/ 	.word	0x000178a0


	//   ....[241]....
        /*0f9c*/ 	.word	0x000178f0


	//   ....[242]....
        /*0fa0*/ 	.word	0x00017940


	//   ....[243]....
        /*0fa4*/ 	.word	0x000179b0


	//   ....[244]....
        /*0fa8*/ 	.word	0x00017a00


	//   ....[245]....
        /*0fac*/ 	.word	0x00017a70


	//   ....[246]....
        /*0fb0*/ 	.word	0x00017ad0


	//   ....[247]....
        /*0fb4*/ 	.word	0x00017b40


	//----- nvinfo : EIATTR_EXIT_INSTR_OFFSETS
	.align		4
.L_342:
        /*0fb8*/ 	.byte	0x04, 0x1c
        /*0fba*/ 	.short	(.L_344 - .L_343)


	//   ....[0]....
.L_343:
        /*0fbc*/ 	.word	0x000010d0


	//   ....[1]....
        /*0fc0*/ 	.word	0x00014360


	//----- nvinfo : EIATTR_MAX_THREADS
	.align		4
.L_344:
        /*0fc4*/ 	.byte	0x04, 0x05
        /*0fc6*/ 	.short	(.L_346 - .L_345)
.L_345:
        /*0fc8*/ 	.word	0x00000100
        /*0fcc*/ 	.word	0x00000001
        /*0fd0*/ 	.word	0x00000001


	//----- nvinfo : EIATTR_CRS_STACK_SIZE
	.align		4
.L_346:
        /*0fd4*/ 	.byte	0x04, 0x1e
        /*0fd6*/ 	.short	(.L_348 - .L_347)
.L_347:
        /*0fd8*/ 	.word	0x00000000
.L_348:


//--------------------- .nv.info._ZN7cutlass13device_kernelIN5flash19enable_sm80_to_sm89INS1_16FlashAttnFwdSm80INS1_25CollectiveMainloopFwdSm80ILi8ELi1ELb1EN4cute5tupleIJNS5_1CILi128EEENS7_ILi112EEES8_EEELi128ENS_10bfloat16_tEfNS_4arch4Sm80ELb1ELb0ELb1ELb1ELb1ELb1ELb1ELb1EEENS1_21CollectiveEpilogueFwdINS6_IJS8_S8_S9_EEENS6_IJNS7_ILi1EEESH_SH_EEESB_SD_Li256ELb1ELb1ELb1ELb0EEENS1_36VarlenDynamicPersistentTileSchedulerILi128ELi112ELi256ELi256ELb1ELb1ELb0ELb1ELb1ELb1EEEEEEEEEvNT_6ParamsE --------------------------
	.section	.nv.info._ZN7cutlass13device_kernelIN5flash19enable_sm80_to_sm89INS1_16FlashAttnFwdSm80INS1_25CollectiveMainloopFwdSm80ILi8ELi1ELb1EN4cute5tupleIJNS5_1CILi128EEENS7_ILi112EEES8_EEELi128ENS_10bfloat16_tEfNS_4arch4Sm80ELb1ELb0ELb1ELb1ELb1ELb1ELb1ELb1EEENS1_21CollectiveEpilogueFwdINS6_IJS8_S8_S9_EEENS6_IJNS7_ILi1EEESH_SH_EEESB_SD_Li256ELb1ELb1ELb1ELb0EEENS1_36VarlenDynamicPersistentTileSchedulerILi128ELi112ELi256ELi256ELb1ELb1ELb0ELb1ELb1ELb1EEEEEEEEEvNT_6ParamsE,"",@"SHT_CUDA_INFO"
	.sectionflags	@""
	.align	4


	//----- nvinfo : EIATTR_CUDA_API_VERSION
	.align		4
        /*0000*/ 	.byte	0x04, 0x37
        /*0002*/ 	.short	(.L_350 - .L_349)
.L_349:
        /*0004*/ 	.word	0x00000082


	//----- nvinfo : EIATTR_SW2861232_WAR
	.align		4
.L_350:
        /*0008*/ 	.byte	0x01, 0x35
	.zero		2


	//----- nvinfo : EIATTR_PARAM_CBANK
	.align		4
        /*000c*/ 	.byte	0x04, 0x0a
        /*000e*/ 	.short	(.L_352 - .L_351)
	.align		4
.L_351:
        /*0010*/ 	.word	index@(.nv.constant0._ZN7cutlass13device_kernelIN5flash19enable_sm80_to_sm89INS1_16FlashAttnFwdSm80INS1_25CollectiveMainloopFwdSm80ILi8ELi1ELb1EN4cute5tupleIJNS5_1CILi128EEENS7_ILi112EEES8_EEELi128ENS_10bfloat16_tEfNS_4arch4Sm80ELb1ELb0ELb1ELb1ELb1ELb1ELb1ELb1EEENS1_21CollectiveEpilogueFwdINS6_IJS8_S8_S9_EEENS6_IJNS7_ILi1EEESH_SH_EEESB_SD_Li256ELb1ELb1ELb1ELb0EEENS1_36VarlenDynamicPersistentTileSchedulerILi128ELi112ELi256ELi256ELb1ELb1ELb0ELb1ELb1ELb1EEEEEEEEEvNT_6ParamsE)
        /*0014*/ 	.short	0x0160
        /*0016*/ 	.short	0x0438


	//----- nvinfo : EIATTR_CBANK_PARAM_SIZE
	.align		4
.L_352:
        /*0018*/ 	.byte	0x03, 0x19
        /*001a*/ 	.short	0x0438


	//----- nvinfo : EIATTR_KPARAM_INFO
	.align		4
        /*001c*/ 	.byte	0x04, 0x17
        /*001e*/ 	.short	(.L_354 - .L_353)
.L_353:
        /*0020*/ 	.word	0x00000000
        /*0024*/ 	.short	0x0000
        /*0026*/ 	.short	0x0000
        /*0028*/ 	.byte	0x00, 0xf0, 0xe1, 0x10


	//----- nvinfo : EIATTR_MAXREG_COUNT
	.align		4
.L_354:
        /*002c*/ 	.byte	0x03, 0x1b
        /*002e*/ 	.short	0x00ff


	//----- nvinfo : EIATTR_NUM_BARRIERS
	.align		4
        /*0030*/ 	.byte	0x02, 0x4c
        /*0032*/ 	.byte	0x06
	.zero		1


	//----- nvinfo : EIATTR_ANNOTATIONS
	.align		4
        /*0034*/ 	.byte	0x04, 0x55
        /*0036*/ 	.short	(.L_356 - .L_355)


	//   ....[0]....
.L_355:
        /* <DEDUP_REMOVED lines=142> */


	//----- nvinfo : EIATTR_MERCURY_ISA_VERSION
	.align		4
.L_356:
        /*0900*/ 	.byte	0x03, 0x5f
        /*0902*/ 	.short	0x0000


	//----- nvinfo : EIATTR_INT_WARP_WIDE_INSTR_OFFSETS
	.align		4
        /*0904*/ 	.byte	0x04, 0x31
        /*0906*/ 	.short	(.L_358 - .L_357)


	//   ....[0]....
.L_357:
        /*0908*/ 	.word	0x0001cb60


	//   ....[1]....
        /*090c*/ 	.word	0x0001cbe0


	//----- nvinfo : EIATTR_COOP_GROUP_MASK_REGIDS
	.align		4
.L_358:
        /*0910*/ 	.byte	0x04, 0x29
        /*0912*/ 	.short	(.L_360 - .L_359)


	//   ....[0]....
.L_359:
        /*0914*/ 	.word	0xffffffff


	//   ....[1]....
        /*0918*/ 	.word	0xffffffff


	//   ....[2]....
        /*091c*/ 	.word	0xffffffff


	//   ....[3]....
        /*0920*/ 	.word	0xffffffff


	//   ....[4]....
        /*0924*/ 	.word	0xffffffff


	//   ....[5]....
        /*0928*/ 	.word	0xffffffff


	//   ....[6]....
        /*092c*/ 	.word	0xffffffff


	//   ....[7]....
        /*0930*/ 	.word	0xffffffff


	//   ....[8]....
        /*0934*/ 	.word	0xffffffff


	//   ....[9]....
        /*0938*/ 	.word	0xffffffff


	//   ....[10]....
        /*093c*/ 	.word	0xffffffff


	//   ....[11]....
        /*0940*/ 	.word	0xffffffff


	//   ....[12]....
        /*0944*/ 	.word	0xffffffff


	//   ....[13]....
        /*0948*/ 	.word	0xffffffff


	//   ....[14]....
        /*094c*/ 	.word	0xffffffff


	//   ....[15]....
        /*0950*/ 	.word	0xffffffff


	//   ....[16]....
        /*0954*/ 	.word	0xffffffff


	//   ....[17]....
        /*0958*/ 	.word	0xffffffff


	//   ....[18]....
        /*095c*/ 	.word	0xffffffff


	//   ....[19]....
        /*0960*/ 	.word	0xffffffff


	//   ....[20]....
        /*0964*/ 	.word	0xffffffff


	//   ....[21]....
        /*0968*/ 	.word	0xffffffff


	//   ....[22]....
        /*096c*/ 	.word	0xffffffff


	//   ....[23]....
        /*0970*/ 	.word	0xffffffff


	//   ....[24]....
        /*0974*/ 	.word	0xffffffff


	//   ....[25]....
        /*0978*/ 	.word	0xffffffff


	//   ....[26]....
        /*097c*/ 	.word	0xffffffff


	//   ....[27]....
        /*0980*/ 	.word	0xffffffff


	//   ....[28]....
        /*0984*/ 	.word	0xffffffff


	//   ....[29]....
        /*0988*/ 	.word	0xffffffff


	//   ....[30]....
        /*098c*/ 	.word	0xffffffff


	//   ....[31]....
        /*0990*/ 	.word	0xffffffff


	//   ....[32]....
        /*0994*/ 	.word	0xffffffff


	//   ....[33]....
        /*0998*/ 	.word	0xffffffff


	//   ....[34]....
        /*099c*/ 	.word	0xffffffff


	//   ....[35]....
        /*09a0*/ 	.word	0xffffffff


	//   ....[36]....
        /*09a4*/ 	.word	0xffffffff


	//   ....[37]....
        /*09a8*/ 	.word	0xffffffff


	//   ....[38]....
        /*09ac*/ 	.word	0xffffffff


	//   ....[39]....
        /*09b0*/ 	.word	0xffffffff


	//   ....[40]....
        /*09b4*/ 	.word	0xffffffff


	//   ....[41]....
        /*09b8*/ 	.word	0xffffffff


	//   ....[42]....
        /*09bc*/ 	.word	0xffffffff


	//   ....[43]....
        /*09c0*/ 	.word	0xffffffff


	//   ....[44]....
        /*09c4*/ 	.word	0xffffffff


	//   ....[45]....
        /*09c8*/ 	.word	0xffffffff


	//   ....[46]....
        /*09cc*/ 	.word	0xffffffff


	//   ....[47]....
        /*09d0*/ 	.word	0xffffffff


	//   ....[48]....
        /*09d4*/ 	.word	0xffffffff


	//   ....[49]....
        /*09d8*/ 	.word	0xffffffff


	//   ....[50]....
        /*09dc*/ 	.word	0xffffffff


	//   ....[51]....
        /*09e0*/ 	.word	0xffffffff


	//   ....[52]....
        /*09e4*/ 	.word	0xffffffff


	//   ....[53]....
        /*09e8*/ 	.word	0xffffffff


	//   ....[54]....
        /*09ec*/ 	.word	0xffffffff


	//   ....[55]....
        /*09f0*/ 	.word	0xffffffff


	//   ....[56]....
        /*09f4*/ 	.word	0xffffffff


	//   ....[57]....
        /*09f8*/ 	.word	0xffffffff


	//   ....[58]....
        /*09fc*/ 	.word	0xffffffff


	//   ....[59]....
        /*0a00*/ 	.word	0xffffffff


	//   ....[60]....
        /*0a04*/ 	.word	0xffffffff


	//   ....[61]....
        /*0a08*/ 	.word	0xffffffff


	//   ....[62]....
        /*0a0c*/ 	.word	0xffffffff


	//   ....[63]....
        /*0a10*/ 	.word	0xffffffff


	//   ....[64]....
        /*0a14*/ 	.word	0xffffffff


	//   ....[65]....
        /*0a18*/ 	.word	0xffffffff


	//   ....[66]....
        /*0a1c*/ 	.word	0xffffffff


	//   ....[67]....
        /*0a20*/ 	.word	0xffffffff


	//   ....[68]....
        /*0a24*/ 	.word	0xffffffff


	//   ....[69]....
        /*0a28*/ 	.word	0xffffffff


	//   ....[70]....
        /*0a2c*/ 	.word	0xffffffff


	//   ....[71]....
        /*0a30*/ 	.word	0xffffffff


	//   ....[72]....
        /*0a34*/ 	.word	0xffffffff


	//   ....[73]....
        /*0a38*/ 	.word	0xffffffff


	//   ....[74]....
        /*0a3c*/ 	.word	0xffffffff


	//   ....[75]....
        /*0a40*/ 	.word	0xffffffff


	//   ....[76]....
        /*0a44*/ 	.word	0xffffffff


	//   ....[77]....
        /*0a48*/ 	.word	0xffffffff


	//   ....[78]....
        /*0a4c*/ 	.word	0xffffffff


	//   ....[79]....
        /*0a50*/ 	.word	0xffffffff


	//   ....[80]....
        /*0a54*/ 	.word	0xffffffff


	//   ....[81]....
        /*0a58*/ 	.word	0xffffffff


	//   ....[82]....
        /*0a5c*/ 	.word	0xffffffff


	//   ....[83]....
        /*0a60*/ 	.word	0xffffffff


	//   ....[84]....
        /*0a64*/ 	.word	0xffffffff


	//   ....[85]....
        /*0a68*/ 	.word	0xffffffff


	//   ....[86]....
        /*0a6c*/ 	.word	0xffffffff


	//   ....[87]....
        /*0a70*/ 	.word	0xffffffff


	//   ....[88]....
        /*0a74*/ 	.word	0xffffffff


	//   ....[89]....
        /*0a78*/ 	.word	0xffffffff


	//   ....[90]....
        /*0a7c*/ 	.word	0xffffffff


	//   ....[91]....
        /*0a80*/ 	.word	0xffffffff


	//   ....[92]....
        /*0a84*/ 	.word	0xffffffff


	//   ....[93]....
        /*0a88*/ 	.word	0xffffffff


	//   ....[94]....
        /*0a8c*/ 	.word	0xffffffff


	//   ....[95]....
        /*0a90*/ 	.word	0xffffffff


	//   ....[96]....
        /*0a94*/ 	.word	0xffffffff


	//   ....[97]....
        /*0a98*/ 	.word	0xffffffff


	//   ....[98]....
        /*0a9c*/ 	.word	0xffffffff


	//   ....[99]....
        /*0aa0*/ 	.word	0xffffffff


	//   ....[100]....
        /*0aa4*/ 	.word	0xffffffff


	//   ....[101]....
        /*0aa8*/ 	.word	0xffffffff


	//   ....[102]....
        /*0aac*/ 	.word	0xffffffff


	//   ....[103]....
        /*0ab0*/ 	.word	0xffffffff


	//   ....[104]....
        /*0ab4*/ 	.word	0xffffffff


	//   ....[105]....
        /*0ab8*/ 	.word	0xffffffff


	//   ....[106]....
        /*0abc*/ 	.word	0xffffffff


	//   ....[107]....
        /*0ac0*/ 	.word	0xffffffff


	//   ....[108]....
        /*0ac4*/ 	.word	0xffffffff


	//   ....[109]....
        /*0ac8*/ 	.word	0xffffffff


	//   ....[110]....
        /*0acc*/ 	.word	0xffffffff


	//   ....[111]....
        /*0ad0*/ 	.word	0xffffffff


	//   ....[112]....
        /*0ad4*/ 	.word	0xffffffff


	//   ....[113]....
        /*0ad8*/ 	.word	0xffffffff


	//   ....[114]....
        /*0adc*/ 	.word	0xffffffff


	//   ....[115]....
        /*0ae0*/ 	.word	0xffffffff


	//   ....[116]....
        /*0ae4*/ 	.word	0xffffffff


	//   ....[117]....
        /*0ae8*/ 	.word	0xffffffff


	//   ....[118]....
        /*0aec*/ 	.word	0xffffffff


	//   ....[119]....
        /*0af0*/ 	.word	0xffffffff


	//   ....[120]....
        /*0af4*/ 	.word	0xffffffff


	//   ....[121]....
        /*0af8*/ 	.word	0xffffffff


	//   ....[122]....
        /*0afc*/ 	.word	0xffffffff


	//   ....[123]....
        /*0b00*/ 	.word	0xffffffff


	//   ....[124]....
        /*0b04*/ 	.word	0xffffffff


	//   ....[125]....
        /*0b08*/ 	.word	0xffffffff


	//   ....[126]....
        /*0b0c*/ 	.word	0xffffffff


	//   ....[127]....
        /*0b10*/ 	.word	0xffffffff


	//   ....[128]....
        /*0b14*/ 	.word	0xffffffff


	//   ....[129]....
        /*0b18*/ 	.word	0xffffffff


	//   ....[130]....
        /*0b1c*/ 	.word	0xffffffff


	//   ....[131]....
        /*0b20*/ 	.word	0xffffffff


	//   ....[132]....
        /*0b24*/ 	.word	0xffffffff


	//   ....[133]....
        /*0b28*/ 	.word	0xffffffff


	//   ....[134]....
        /*0b2c*/ 	.word	0xffffffff


	//   ....[135]....
        /*0b30*/ 	.word	0xffffffff


	//   ....[136]....
        /*0b34*/ 	.word	0xffffffff


	//   ....[137]....
        /*0b38*/ 	.word	0xffffffff


	//   ....[138]....
        /*0b3c*/ 	.word	0xffffffff


	//   ....[139]....
        /*0b40*/ 	.word	0xffffffff


	//   ....[140]....
        /*0b44*/ 	.word	0xffffffff


	//   ....[141]....
        /*0b48*/ 	.word	0xffffffff


	//   ....[142]....
        /*0b4c*/ 	.word	0xffffffff


	//   ....[143]....
        /*0b50*/ 	.word	0xffffffff


	//   ....[144]....
        /*0b54*/ 	.word	0xffffffff


	//   ....[145]....
        /*0b58*/ 	.word	0xffffffff


	//   ....[146]....
        /*0b5c*/ 	.word	0xffffffff


	//   ....[147]....
        /*0b60*/ 	.word	0xffffffff


	//   ....[148]....
        /*0b64*/ 	.word	0xffffffff


	//   ....[149]....
        /*0b68*/ 	.word	0xffffffff


	//   ....[150]....
        /*0b6c*/ 	.word	0xffffffff


	//   ....[151]....
        /*0b70*/ 	.word	0xffffffff


	//   ....[152]....
        /*0b74*/ 	.word	0xffffffff


	//   ....[153]....
        /*0b78*/ 	.word	0xffffffff


	//   ....[154]....
        /*0b7c*/ 	.word	0xffffffff


	//   ....[155]....
        /*0b80*/ 	.word	0xffffffff


	//   ....[156]....
        /*0b84*/ 	.word	0xffffffff


	//   ....[157]....
        /*0b88*/ 	.word	0xffffffff


	//   ....[158]....
        /*0b8c*/ 	.word	0xffffffff


	//   ....[159]....
        /*0b90*/ 	.word	0xffffffff


	//   ....[160]....
        /*0b94*/ 	.word	0xffffffff


	//   ....[161]....
        /*0b98*/ 	.word	0xffffffff


	//   ....[162]....
        /*0b9c*/ 	.word	0xffffffff


	//   ....[163]....
        /*0ba0*/ 	.word	0xffffffff


	//   ....[164]....
        /*0ba4*/ 	.word	0xffffffff


	//   ....[165]....
        /*0ba8*/ 	.word	0xffffffff


	//   ....[166]....
        /*0bac*/ 	.word	0xffffffff


	//   ....[167]....
        /*0bb0*/ 	.word	0xffffffff


	//   ....[168]....
        /*0bb4*/ 	.word	0xffffffff


	//   ....[169]....
        /*0bb8*/ 	.word	0xffffffff


	//   ....[170]....
        /*0bbc*/ 	.word	0xffffffff


	//   ....[171]....
        /*0bc0*/ 	.word	0xffffffff


	//   ....[172]....
        /*0bc4*/ 	.word	0xffffffff


	//   ....[173]....
        /*0bc8*/ 	.word	0xffffffff


	//   ....[174]....
        /*0bcc*/ 	.word	0xffffffff


	//   ....[175]....
        /*0bd0*/ 	.word	0xffffffff


	//   ....[176]....
        /*0bd4*/ 	.word	0xffffffff


	//   ....[177]....
        /*0bd8*/ 	.word	0xffffffff


	//   ....[178]....
        /*0bdc*/ 	.word	0xffffffff


	//   ....[179]....
        /*0be0*/ 	.word	0xffffffff


	//   ....[180]....
        /*0be4*/ 	.word	0xffffffff


	//   ....[181]....
        /*0be8*/ 	.word	0xffffffff


	//   ....[182]....
        /*0bec*/ 	.word	0xffffffff


	//   ....[183]....
        /*0bf0*/ 	.word	0xffffffff


	//   ....[184]....
        /*0bf4*/ 	.word	0xffffffff


	//   ....[185]....
        /*0bf8*/ 	.word	0xffffffff


	//   ....[186]....
        /*0bfc*/ 	.word	0xffffffff


	//   ....[187]....
        /*0c00*/ 	.word	0xffffffff


	//   ....[188]....
        /*0c04*/ 	.word	0xffffffff


	//   ....[189]....
        /*0c08*/ 	.word	0xffffffff


	//   ....[190]....
        /*0c0c*/ 	.word	0xffffffff


	//   ....[191]....
        /*0c10*/ 	.word	0xffffffff


	//   ....[192]....
        /*0c14*/ 	.word	0xffffffff


	//   ....[193]....
        /*0c18*/ 	.word	0xffffffff


	//   ....[194]....
        /*0c1c*/ 	.word	0xffffffff


	//   ....[195]....
        /*0c20*/ 	.word	0xffffffff


	//   ....[196]....
        /*0c24*/ 	.word	0xffffffff


	//   ....[197]....
        /*0c28*/ 	.word	0xffffffff


	//   ....[198]....
        /*0c2c*/ 	.word	0xffffffff


	//   ....[199]....
        /*0c30*/ 	.word	0xffffffff


	//   ....[200]....
        /*0c34*/ 	.word	0xffffffff


	//   ....[201]....
        /*0c38*/ 	.word	0xffffffff


	//   ....[202]....
        /*0c3c*/ 	.word	0xffffffff


	//   ....[203]....
        /*0c40*/ 	.word	0xffffffff


	//   ....[204]....
        /*0c44*/ 	.word	0xffffffff


	//   ....[205]....
        /*0c48*/ 	.word	0xffffffff


	//   ....[206]....
        /*0c4c*/ 	.word	0xffffffff


	//   ....[207]....
        /*0c50*/ 	.word	0xffffffff


	//   ....[208]....
        /*0c54*/ 	.word	0xffffffff


	//   ....[209]....
        /*0c58*/ 	.word	0xffffffff


	//   ....[210]....
        /*0c5c*/ 	.word	0xffffffff


	//   ....[211]....
        /*0c60*/ 	.word	0xffffffff


	//   ....[212]....
        /*0c64*/ 	.word	0xffffffff


	//   ....[213]....
        /*0c68*/ 	.word	0xffffffff


	//   ....[214]....
        /*0c6c*/ 	.word	0xffffffff


	//   ....[215]....
        /*0c70*/ 	.word	0xffffffff


	//   ....[216]....
        /*0c74*/ 	.word	0xffffffff


	//   ....[217]....
        /*0c78*/ 	.word	0xffffffff


	//   ....[218]....
        /*0c7c*/ 	.word	0xffffffff


	//   ....[219]....
        /*0c80*/ 	.word	0xffffffff


	//   ....[220]....
        /*0c84*/ 	.word	0xffffffff


	//   ....[221]....
        /*0c88*/ 	.word	0xffffffff


	//   ....[222]....
        /*0c8c*/ 	.word	0xffffffff


	//   ....[223]....
        /*0c90*/ 	.word	0xffffffff


	//   ....[224]....
        /*0c94*/ 	.word	0xffffffff


	//   ....[225]....
        /*0c98*/ 	.word	0xffffffff


	//   ....[226]....
        /*0c9c*/ 	.word	0xffffffff


	//   ....[227]....
        /*0ca0*/ 	.word	0xffffffff


	//   ....[228]....
        /*0ca4*/ 	.word	0xffffffff


	//   ....[229]....
        /*0ca8*/ 	.word	0xffffffff


	//   ....[230]....
        /*0cac*/ 	.word	0xffffffff


	//   ....[231]....
        /*0cb0*/ 	.word	0xffffffff


	//   ....[232]....
        /*0cb4*/ 	.word	0xffffffff


	//   ....[233]....
        /*0cb8*/ 	.word	0xffffffff


	//   ....[234]....
        /*0cbc*/ 	.word	0xffffffff


	//   ....[235]....
        /*0cc0*/ 	.word	0xffffffff


	//   ....[236]....
        /*0cc4*/ 	.word	0xffffffff


	//   ....[237]....
        /*0cc8*/ 	.word	0xffffffff


	//   ....[238]....
        /*0ccc*/ 	.word	0xffffffff


	//   ....[239]....
        /*0cd0*/ 	.word	0xffffffff


	//   ....[240]....
        /*0cd4*/ 	.word	0xffffffff


	//   ....[241]....
        /*0cd8*/ 	.word	0xffffffff


	//   ....[242]....
        /*0cdc*/ 	.word	0xffffffff


	//   ....[243]....
        /*0ce0*/ 	.word	0xffffffff


	//   ....[244]....
        /*0ce4*/ 	.word	0xffffffff


	//   ....[245]....
        /*0ce8*/ 	.word	0xffffffff


	//   ....[246]....
        /*0cec*/ 	.word	0xffffffff


	//   ....[247]....
        /*0cf0*/ 	.word	0xffffffff


	//   ....[248]....
        /*0cf4*/ 	.word	0xffffffff


	//   ....[249]....
        /*0cf8*/ 	.word	0xffffffff


	//   ....[250]....
        /*0cfc*/ 	.word	0xffffffff


	//   ....[251]....
        /*0d00*/ 	.word	0xffffffff


	//   ....[252]....
        /*0d04*/ 	.word	0xffffffff


	//   ....[253]....
        /*0d08*/ 	.word	0xffffffff


	//   ....[254]....
        /*0d0c*/ 	.word	0xffffffff


	//   ....[255]....
        /*0d10*/ 	.word	0xffffffff


	//   ....[0]....
        /*0d14*/ 	.word	0xffffffff


	//   ....[1]....
        /*0d18*/ 	.word	0xffffffff


	//   ....[2]....
        /*0d1c*/ 	.word	0xffffffff


	//   ....[3]....
        /*0d20*/ 	.word	0xffffffff


	//   ....[4]....
        /*0d24*/ 	.word	0xffffffff


	//   ....[5]....
        /*0d28*/ 	.word	0xffffffff


	//   ....[6]....
        /*0d2c*/ 	.word	0xffffffff


	//   ....[7]....
        /*0d30*/ 	.word	0xffffffff


	//   ....[8]....
        /*0d34*/ 	.word	0xffffffff


	//   ....[9]....
        /*0d38*/ 	.word	0xffffffff


	//   ....[10]....
        /*0d3c*/ 	.word	0xffffffff


	//   ....[11]....
        /*0d40*/ 	.word	0xffffffff


	//   ....[12]....
        /*0d44*/ 	.word	0xffffffff


	//   ....[13]....
        /*0d48*/ 	.word	0xffffffff


	//   ....[14]....
        /*0d4c*/ 	.word	0xffffffff


	//   ....[15]....
        /*0d50*/ 	.word	0xffffffff


	//   ....[16]....
        /*0d54*/ 	.word	0xffffffff


	//   ....[17]....
        /*0d58*/ 	.word	0xffffffff


	//   ....[18]....
        /*0d5c*/ 	.word	0xffffffff


	//   ....[19]....
        /*0d60*/ 	.word	0xffffffff


	//   ....[20]....
        /*0d64*/ 	.word	0xffffffff


	//   ....[21]....
        /*0d68*/ 	.word	0xffffffff


	//   ....[22]....
        /*0d6c*/ 	.word	0xffffffff


	//   ....[23]....
        /*0d70*/ 	.word	0xffffffff


	//   ....[24]....
        /*0d74*/ 	.word	0xffffffff


	//   ....[25]....
        /*0d78*/ 	.word	0xffffffff


	//   ....[26]....
        /*0d7c*/ 	.word	0xffffffff


	//   ....[27]....
        /*0d80*/ 	.word	0xffffffff


	//   ....[28]....
        /*0d84*/ 	.word	0xffffffff


	//   ....[29]....
        /*0d88*/ 	.word	0xffffffff


	//   ....[30]....
        /*0d8c*/ 	.word	0xffffffff


	//   ....[31]....
        /*0d90*/ 	.word	0xffffffff


	//   ....[32]....
        /*0d94*/ 	.word	0xffffffff


	//   ....[33]....
        /*0d98*/ 	.word	0xffffffff


	//   ....[34]....
        /*0d9c*/ 	.word	0xffffffff


	//   ....[35]....
        /*0da0*/ 	.word	0xffffffff


	//   ....[36]....
        /*0da4*/ 	.word	0xffffffff


	//   ....[37]....
        /*0da8*/ 	.word	0xffffffff


	//   ....[38]....
        /*0dac*/ 	.word	0xffffffff


	//   ....[39]....
        /*0db0*/ 	.word	0xffffffff


	//   ....[40]....
        /*0db4*/ 	.word	0xffffffff


	//   ....[41]....
        /*0db8*/ 	.word	0xffffffff


	//   ....[42]....
        /*0dbc*/ 	.word	0xffffffff


	//   ....[43]....
        /*0dc0*/ 	.word	0xffffffff


	//   ....[44]....
        /*0dc4*/ 	.word	0xffffffff


	//   ....[45]....
        /*0dc8*/ 	.word	0xffffffff


	//   ....[46]....
        /*0dcc*/ 	.word	0xffffffff


	//   ....[47]....
        /*0dd0*/ 	.word	0xffffffff


	//   ....[48]....
        /*0dd4*/ 	.word	0xffffffff


	//   ....[49]....
        /*0dd8*/ 	.word	0xffffffff


	//   ....[50]....
        /*0ddc*/ 	.word	0xffffffff


	//   ....[51]....
        /*0de0*/ 	.word	0xffffffff


	//   ....[52]....
        /*0de4*/ 	.word	0xffffffff


	//   ....[53]....
        /*0de8*/ 	.word	0xffffffff


	//   ....[54]....
        /*0dec*/ 	.word	0xffffffff


	//   ....[55]....
        /*0df0*/ 	.word	0xffffffff


	//----- nvinfo : EIATTR_COOP_GROUP_INSTR_OFFSETS
	.align		4
.L_360:
        /*0df4*/ 	.byte	0x04, 0x28
        /*0df6*/ 	.short	(.L_362 - .L_361)


	//   ....[0]....
.L_361:
        /*0df8*/ 	.word	0x00000050


	//   ....[1]....
        /*0dfc*/ 	.word	0x00000200


	//   ....[2]....
        /*0e00*/ 	.word	0x00000230


	//   ....[3]....
        /*0e04*/ 	.word	0x00000260


	//   ....[4]....
        /*0e08*/ 	.word	0x00000290


	//   ....[5]....
        /*0e0c*/ 	.word	0x000002c0


	//   ....[6]....
        /*0e10*/ 	.word	0x000002f0


	//   ....[7]....
        /*0e14*/ 	.word	0x00000450


	//   ....[8]....
        /*0e18*/ 	.word	0x00000490


	//   ....[9]....
        /*0e1c*/ 	.word	0x000004c0


	//   ....[10]....
        /*0e20*/ 	.word	0x000004f0


	//   ....[11]....
        /*0e24*/ 	.word	0x00000520


	//   ....[12]....
        /*0e28*/ 	.word	0x00000550


	//   ....[13]....
        /*0e2c*/ 	.word	0x000005e0


	//   ....[14]....
        /*0e30*/ 	.word	0x00000630


	//   ....[15]....
        /*0e34*/ 	.word	0x00000650


	//   ....[16]....
        /*0e38*/ 	.word	0x000006b0


	//   ....[17]....
        /*0e3c*/ 	.word	0x00004500


	//   ....[18]....
        /*0e40*/ 	.word	0x00004550


	//   ....[19]....
        /*0e44*/ 	.word	0x00004d20


	//   ....[20]....
        /*0e48*/ 	.word	0x00004d50


	//   ....[21]....
        /*0e4c*/ 	.word	0x000054a0


	//   ....[22]....
        /*0e50*/ 	.word	0x000054c0


	//   ....[23]....
        /*0e54*/ 	.word	0x00005c10


	//   ....[24]....
        /*0e58*/ 	.word	0x00005c20


	//   ....[25]....
        /*0e5c*/ 	.word	0x00006490


	//   ....[26]....
        /*0e60*/ 	.word	0x000064d0


	//   ....[27]....
        /*0e64*/ 	.word	0x000072a0


	//   ....[28]....
        /*0e68*/ 	.word	0x000072d0


	//   ....[29]....
        /*0e6c*/ 	.word	0x00007ac0


	//   ....[30]....
        /*0e70*/ 	.word	0x00007af0


	//   ....[31]....
        /*0e74*/ 	.word	0x000082e0


	//   ....[32]....
        /*0e78*/ 	.word	0x00008300


	//   ....[33]....
        /*0e7c*/ 	.word	0x00008b10


	//   ....[34]....
        /*0e80*/ 	.word	0x00008b40


	//   ....[35]....
        /*0e84*/ 	.word	0x00008c50


	//   ....[36]....
        /*0e88*/ 	.word	0x00008c80


	//   ....[37]....
        /*0e8c*/ 	.word	0x00008d50


	//   ....[38]....
        /*0e90*/ 	.word	0x00008d80


	//   ....[39]....
        /*0e94*/ 	.word	0x00008e50


	//   ....[40]....
        /*0e98*/ 	.word	0x00008e70


	//   ....[41]....
        /*0e9c*/ 	.word	0x00009330


	//   ....[42]....
        /*0ea0*/ 	.word	0x00009350


	//   ....[43]....
        /*0ea4*/ 	.word	0x000094d0


	//   ....[44]....
        /*0ea8*/ 	.word	0x000094f0


	//   ....[45]....
        /*0eac*/ 	.word	0x000095c0


	//   ....[46]....
        /*0eb0*/ 	.word	0x000095e0


	//   ....[47]....
        /*0eb4*/ 	.word	0x000096b0


	//   ....[48]....
        /*0eb8*/ 	.word	0x000096d0


	//   ....[49]....
        /*0ebc*/ 	.word	0x0000a5c0


	//   ....[50]....
        /*0ec0*/ 	.word	0x0000a5e0


	//   ....[51]....
        /*0ec4*/ 	.word	0x0000a610


	//   ....[52]....
        /*0ec8*/ 	.word	0x0000a620


	//   ....[53]....
        /*0ecc*/ 	.word	0x0000a640


	//   ....[54]....
        /*0ed0*/ 	.word	0x0000a670


	//   ....[55]....
        /*0ed4*/ 	.word	0x0000a6e0


	//   ....[56]....
        /*0ed8*/ 	.word	0x0000a780


	//   ....[57]....
        /*0edc*/ 	.word	0x0000a880


	//   ....[58]....
        /*0ee0*/ 	.word	0x0000a8a0


	//   ....[59]....
        /*0ee4*/ 	.word	0x0000aa60


	//   ....[60]....
        /*0ee8*/ 	.word	0x0000aa70


	//   ....[61]....
        /*0eec*/ 	.word	0x0000ab10


	//   ....[62]....
        /*0ef0*/ 	.word	0x0000ab20


	//   ....[63]....
        /*0ef4*/ 	.word	0x0000ab80


	//   ....[64]....
        /*0ef8*/ 	.word	0x0000ab90


	//   ....[65]....
        /*0efc*/ 	.word	0x0000aeb0


	//   ....[66]....
        /*0f00*/ 	.word	0x0000af20


	//   ....[67]....
        /*0f04*/ 	.word	0x0000af70


	//   ....[68]....
        /*0f08*/ 	.word	0x0000af90


	//   ....[69]....
        /*0f0c*/ 	.word	0x0000b150


	//   ....[70]....
        /*0f10*/ 	.word	0x0000b1e0


	//   ....[71]....
        /*0f14*/ 	.word	0x0000b210


	//   ....[72]....
        /*0f18*/ 	.word	0x0000b250


	//   ....[73]....
        /*0f1c*/ 	.word	0x0000b410


	//   ....[74]....
        /*0f20*/ 	.word	0x0000b4a0


	//   ....[75]....
        /*0f24*/ 	.word	0x0000b4e0


	//   ....[76]....
        /*0f28*/ 	.word	0x0000b520


	//   ....[77]....
        /*0f2c*/ 	.word	0x0000b700


	//   ....[78]....
        /*0f30*/ 	.word	0x0000b790


	//   ....[79]....
        /*0f34*/ 	.word	0x0000b7d0


	//   ....[80]....
        /*0f38*/ 	.word	0x0000b7f0


	//   ....[81]....
        /*0f3c*/ 	.word	0x0000d550


	//   ....[82]....
        /*0f40*/ 	.word	0x0000d570


	//   ....[83]....
        /*0f44*/ 	.word	0x0000d590


	//   ....[84]....
        /*0f48*/ 	.word	0x0000d5b0


	//   ....[85]....
        /*0f4c*/ 	.word	0x0000d670


	//   ....[86]....
        /*0f50*/ 	.word	0x0000d690


	//   ....[87]....
        /*0f54*/ 	.word	0x0000d6b0


	//   ....[88]....
        /*0f58*/ 	.word	0x0000d6d0


	//   ....[89]....
        /*0f5c*/ 	.word	0x0000d8c0


	//   ....[90]....
        /*0f60*/ 	.word	0x0000d900


	//   ....[91]....
        /*0f64*/ 	.word	0x0000d920


	//   ....[92]....
        /*0f68*/ 	.word	0x0000d930


	//   ....[93]....
        /*0f6c*/ 	.word	0x0000da10


	//   ....[94]....
        /*0f70*/ 	.word	0x0000da40


	//   ....[95]....
        /*0f74*/ 	.word	0x0000da50


	//   ....[96]....
        /*0f78*/ 	.word	0x0000da60


	//   ....[97]....
        /*0f7c*/ 	.word	0x0000fce0


	//   ....[98]....
        /*0f80*/ 	.word	0x0000fd00


	//   ....[99]....
        /*0f84*/ 	.word	0x0000fd10


	//   ....[100]....
        /*0f88*/ 	.word	0x0000fd20


	//   ....[101]....
        /*0f8c*/ 	.word	0x0000ff10


	//   ....[102]....
        /*0f90*/ 	.word	0x0000ff30


	//   ....[103]....
        /*0f94*/ 	.word	0x00010070


	//   ....[104]....
        /*0f98*/ 	.word	0x00010080


	//   ....[105]....
        /*0f9c*/ 	.word	0x00011580


	//   ....[106]....
        /*0fa0*/ 	.word	0x000115a0


	//   ....[107]....
        /*0fa4*/ 	.word	0x000116b0


	//   ....[108]....
        /*0fa8*/ 	.word	0x000116c0


	//   ....[109]....
        /*0fac*/ 	.word	0x000117d0


	//   ....[110]....
        /*0fb0*/ 	.word	0x000117f0


	//   ....[111]....
        /*0fb4*/ 	.word	0x00011900


	//   ....[112]....
        /*0fb8*/ 	.word	0x00011910


	//   ....[113]....
        /*0fbc*/ 	.word	0x00011af0


	//   ....[114]....
        /*0fc0*/ 	.word	0x00011eb0


	//   ....[115]....
        /*0fc4*/ 	.word	0x000125b0


	//   ....[116]....
        /*0fc8*/ 	.word	0x000125d0


	//   ....[117]....
        /*0fcc*/ 	.word	0x000125f0


	//   ....[118]....
        /*0fd0*/ 	.word	0x00012610


	//   ....[119]....
        /*0fd4*/ 	.word	0x00014190


	//   ....[120]....
        /*0fd8*/ 	.word	0x000141b0


	//   ....[121]....
        /*0fdc*/ 	.word	0x000141e0


	//   ....[122]....
        /*0fe0*/ 	.word	0x00014250


	//   ....[123]....
        /*0fe4*/ 	.word	0x00014270


	//   ....[124]....
        /*0fe8*/ 	.word	0x00014280


	//   ....[125]....
        /*0fec*/ 	.word	0x00014440


	//   ....[126]....
        /*0ff0*/ 	.word	0x00014450


	//   ....[127]....
        /*0ff4*/ 	.word	0x000158b0


	//   ....[128]....
        /*0ff8*/ 	.word	0x000158d0


	//   ....[129]....
        /*0ffc*/ 	.word	0x000159c0


	//   ....[130]....
        /*1000*/ 	.word	0x000159d0


	//   ....[131]....
        /*1004*/ 	.word	0x00015ac0


	//   ....[132]....
        /*1008*/ 	.word	0x00015ae0


	//   ....[133]....
        /*100c*/ 	.word	0x00015bd0


	//   ....[134]....
        /*1010*/ 	.word	0x00015be0


	//   ....[135]....
        /*1014*/ 	.word	0x00015dc0


	//   ....[136]....
        /*1018*/ 	.word	0x00016170


	//   ....[137]....
        /*101c*/ 	.word	0x000166d0


	//   ....[138]....
        /*1020*/ 	.word	0x000166f0


	//   ....[139]....
        /*1024*/ 	.word	0x000168d0


	//   ....[140]....
        /*1028*/ 	.word	0x000168f0


	//   ....[141]....
        /*102c*/ 	.word	0x00018870


	//   ....[142]....
        /*1030*/ 	.word	0x00018880


	//   ....[143]....
        /*1034*/ 	.word	0x00018960


	//   ....[144]....
        /*1038*/ 	.word	0x00018980


	//   ....[145]....
        /*103c*/ 	.word	0x000189e0


	//   ....[146]....
        /*1040*/ 	.word	0x00018a00


	//   ....[147]....
        /*1044*/ 	.word	0x00018b00


	//   ....[148]....
        /*1048*/ 	.word	0x00018b10


	//   ....[149]....
        /*104c*/ 	.word	0x00019f60


	//   ....[150]....
        /*1050*/ 	.word	0x00019f80


	//   ....[151]....
        /*1054*/ 	.word	0x0001a0b0


	//   ....[152]....
        /*1058*/ 	.word	0x0001a0c0


	//   ....[153]....
        /*105c*/ 	.word	0x0001a1f0


	//   ....[154]....
        /*1060*/ 	.word	0x0001a210


	//   ....[155]....
        /*1064*/ 	.word	0x0001a340


	//   ....[156]....
        /*1068*/ 	.word	0x0001a350


	//   ....[157]....
        /*106c*/ 	.word	0x0001a820


	//   ....[158]....
        /*1070*/ 	.word	0x0001a850


	//   ....[159]....
        /*1074*/ 	.word	0x0001a870


	//   ....[160]....
        /*1078*/ 	.word	0x0001a890


	//   ....[161]....
        /*107c*/ 	.word	0x0001c520


	//   ....[162]....
        /*1080*/ 	.word	0x0001c560


	//   ....[163]....
        /*1084*/ 	.word	0x0001c580


	//   ....[164]....
        /*1088*/ 	.word	0x0001c5a0


	//   ....[165]....
        /*108c*/ 	.word	0x0001d650


	//   ....[166]....
        /*1090*/ 	.word	0x0001d660


	//   ....[167]....
        /*1094*/ 	.word	0x0001d680


	//   ....[168]....
        /*1098*/ 	.word	0x0001d6a0


	//   ....[169]....
        /*109c*/ 	.word	0x0001d9d0


	//   ....[170]....
        /*10a0*/ 	.word	0x0001d9f0


	//   ....[171]....
        /*10a4*/ 	.word	0x0001dae0


	//   ....[172]....
        /*10a8*/ 	.word	0x0001daf0


	//   ....[173]....
        /*10ac*/ 	.word	0x0001dbf0


	//   ....[174]....
        /*10b0*/ 	.word	0x0001dc10


	//   ....[175]....
        /*10b4*/ 	.word	0x0001dd10


	//   ....[176]....
        /*10b8*/ 	.word	0x0001dd20


	//   ....[177]....
        /*10bc*/ 	.word	0x0001e020


	//   ....[178]....
        /*10c0*/ 	.word	0x0001e040


	//   ....[179]....
        /*10c4*/ 	.word	0x0001e680


	//   ....[180]....
        /*10c8*/ 	.word	0x0001e690


	//   ....[181]....
        /*10cc*/ 	.word	0x0001f490


	//   ....[182]....
        /*10d0*/ 	.word	0x0001f4b0


	//   ....[183]....
        /*10d4*/ 	.word	0x0001f5b0


	//   ....[184]....
        /*10d8*/ 	.word	0x0001f5c0


	//   ....[185]....
        /*10dc*/ 	.word	0x0001f6c0


	//   ....[186]....
        /*10e0*/ 	.word	0x0001f6e0


	//   ....[187]....
        /*10e4*/ 	.word	0x0001f7e0


	//   ....[188]....
        /*10e8*/ 	.word	0x0001f7f0


	//   ....[189]....
        /*10ec*/ 	.word	0x0001f9a0


	//   ....[190]....
        /*10f0*/ 	.word	0x0001f9c0


	//   ....[191]....
        /*10f4*/ 	.word	0x0001faf0


	//   ....[192]....
        /*10f8*/ 	.word	0x0001fb30


	//   ....[193]....
        /*10fc*/ 	.word	0x0001fb60


	//   ....[194]....
        /*1100*/ 	.word	0x0001fb90


	//   ....[195]....
        /*1104*/ 	.word	0x0001fbc0


	//   ....[196]....
        /*1108*/ 	.word	0x0001fbf0


	//   ....[197]....
        /*110c*/ 	.word	0x0001fd60


	//   ....[198]....
        /*1110*/ 	.word	0x0001fda0


	//   ....[199]....
        /*1114*/ 	.word	0x0001fdd0


	//   ....[200]....
        /*1118*/ 	.word	0x0001fe00


	//   ....[201]....
        /*111c*/ 	.word	0x0001fe30


	//   ....[202]....
        /*1120*/ 	.word	0x0001fe60


	//   ....[203]....
        /*1124*/ 	.word	0x0001fef0


	//   ....[204]....
        /*1128*/ 	.word	0x0001ff50


	//   ....[205]....
        /*112c*/ 	.word	0x0001ff60


	//   ....[206]....
        /*1130*/ 	.word	0x0001ffc0


	//   ....[207]....
        /*1134*/ 	.word	0x00020a10


	//   ....[208]....
        /*1138*/ 	.word	0x00020a60


	//   ....[209]....
        /*113c*/ 	.word	0x00020ac0


	//   ....[210]....
        /*1140*/ 	.word	0x00020b20


	//   ....[211]....
        /*1144*/ 	.word	0x00020b80


	//   ....[212]....
        /*1148*/ 	.word	0x00020bf0


	//   ....[213]....
        /*114c*/ 	.word	0x00020c40


	//   ....[214]....
        /*1150*/ 	.word	0x00020ca0


	//   ....[215]....
        /*1154*/ 	.word	0x00020d10


	//   ....[216]....
        /*1158*/ 	.word	0x00020d80


	//   ....[217]....
        /*115c*/ 	.word	0x00020df0


	//   ....[218]....
        /*1160*/ 	.word	0x00020e50


	//   ....[219]....
        /*1164*/ 	.word	0x00020ec0


	//   ....[220]....
        /*1168*/ 	.word	0x00020f30


	//   ....[221]....
        /*116c*/ 	.word	0x00020fa0


	//   ....[222]....
        /*1170*/ 	.word	0x00021000


	//   ....[223]....
        /*1174*/ 	.word	0x00021070


	//   ....[224]....
        /*1178*/ 	.word	0x000210e0


	//   ....[225]....
        /*117c*/ 	.word	0x00021150


	//   ....[226]....
        /*1180*/ 	.word	0x000211b0


	//   ....[227]....
        /*1184*/ 	.word	0x00021220


	//   ....[228]....
        /*1188*/ 	.word	0x00021290


	//   ....[229]....
        /*118c*/ 	.word	0x000219d0


	//   ....[230]....
        /*1190*/ 	.word	0x00021a20


	//   ....[231]....
        /*1194*/ 	.word	0x00021a70


	//   ....[232]....
        /*1198*/ 	.word	0x00021ac0


	//   ....[233]....
        /*119c*/ 	.word	0x00021b30


	//   ....[234]....
        /*11a0*/ 	.word	0x00021ba0


	//   ....[235]....
        /*11a4*/ 	.word	0x00021cc0


	//   ....[236]....
        /*11a8*/ 	.word	0x00021d20


	//   ....[237]....
        /*11ac*/ 	.word	0x00021e60


	//   ....[238]....
        /*11b0*/ 	.word	0x00021ec0


	//   ....[239]....
        /*11b4*/ 	.word	0x00021f30


	//   ....[240]....
        /*11b8*/ 	.word	0x00021f90


	//   ....[241]....
        /*11bc*/ 	.word	0x00022000


	//   ....[242]....
        /*11c0*/ 	.word	0x00022070


	//   ....[243]....
        /*11c4*/ 	.word	0x000220e0


	//   ....[244]....
        /*11c8*/ 	.word	0x00022140


	//   ....[245]....
        /*11cc*/ 	.word	0x000221b0


	//   ....[246]....
        /*11d0*/ 	.word	0x00022220


	//   ....[247]....
        /*11d4*/ 	.word	0x00022290


	//   ....[248]....
        /*11d8*/ 	.word	0x000222f0


	//   ....[249]....
        /*11dc*/ 	.word	0x00022360


	//   ....[250]....
        /*11e0*/ 	.word	0x000223d0


	//   ....[251]....
        /*11e4*/ 	.word	0x00022b10


	//   ....[252]....
        /*11e8*/ 	.word	0x00022b50


	//   ....[253]....
        /*11ec*/ 	.word	0x00022ba0


	//   ....[254]....
        /*11f0*/ 	.word	0x00022be0


	//   ....[255]....
        /*11f4*/ 	.word	0x00022c50


	//   ....[0]....
        /*11f8*/ 	.word	0x00022cc0


	//   ....[1]....
        /*11fc*/ 	.word	0x00022d20


	//   ....[2]....
        /*1200*/ 	.word	0x00022d90


	//   ....[3]....
        /*1204*/ 	.word	0x00022e00


	//   ....[4]....
        /*1208*/ 	.word	0x00022e70


	//   ....[5]....
        /*120c*/ 	.word	0x00022ed0


	//   ....[6]....
        /*1210*/ 	.word	0x00022f40


	//   ....[7]....
        /*1214*/ 	.word	0x00022fb0


	//   ....[8]....
        /*1218*/ 	.word	0x00023020


	//   ....[9]....
        /*121c*/ 	.word	0x00023080


	//   ....[10]....
        /*1220*/ 	.word	0x000230d0


	//   ....[11]....
        /*1224*/ 	.word	0x00023120


	//   ....[12]....
        /*1228*/ 	.word	0x00023170


	//   ....[13]....
        /*122c*/ 	.word	0x000231b0


	//   ....[14]....
        /*1230*/ 	.word	0x00023210


	//   ....[15]....
        /*1234*/ 	.word	0x00023260


	//   ....[16]....
        /*1238*/ 	.word	0x000232b0


	//   ....[17]....
        /*123c*/ 	.word	0x00023310


	//   ....[18]....
        /*1240*/ 	.word	0x00023380


	//   ....[19]....
        /*1244*/ 	.word	0x000233f0


	//   ....[20]....
        /*1248*/ 	.word	0x00023460


	//   ....[21]....
        /*124c*/ 	.word	0x000234c0


	//   ....[22]....
        /*1250*/ 	.word	0x00023530


	//   ....[23]....
        /*1254*/ 	.word	0x000235a0


	//   ....[24]....
        /*1258*/ 	.word	0x00023610


	//   ....[25]....
        /*125c*/ 	.word	0x00023670


	//   ....[26]....
        /*1260*/ 	.word	0x000236e0


	//   ....[27]....
        /*1264*/ 	.word	0x00023750


	//   ....[28]....
        /*1268*/ 	.word	0x000237c0


	//   ....[29]....
        /*126c*/ 	.word	0x00023820


	//   ....[30]....
        /*1270*/ 	.word	0x00023890


	//   ....[31]....
        /*1274*/ 	.word	0x00023900


	//   ....[32]....
        /*1278*/ 	.word	0x00023970


	//   ....[33]....
        /*127c*/ 	.word	0x000239d0


	//   ....[34]....
        /*1280*/ 	.word	0x00023a40


	//   ....[35]....
        /*1284*/ 	.word	0x00023ab0


	//   ....[36]....
        /*1288*/ 	.word	0x00023b20


	//   ....[37]....
        /*128c*/ 	.word	0x00023b80


	//   ....[38]....
        /*1290*/ 	.word	0x00023bf0


	//   ....[39]....
        /*1294*/ 	.word	0x00023c60


	//   ....[40]....
        /*1298*/ 	.word	0x00023cb0


	//   ....[41]....
        /*129c*/ 	.word	0x00023cf0


	//   ....[42]....
        /*12a0*/ 	.word	0x00023d40


	//   ....[43]....
        /*12a4*/ 	.word	0x00023d90


	//   ....[44]....
        /*12a8*/ 	.word	0x00023de0


	//   ....[45]....
        /*12ac*/ 	.word	0x00023e50


	//   ....[46]....
        /*12b0*/ 	.word	0x00023ea0


	//   ....[47]....
        /*12b4*/ 	.word	0x00023ee0


	//   ....[48]....
        /*12b8*/ 	.word	0x00023f30


	//   ....[49]....
        /*12bc*/ 	.word	0x00023f80


	//   ....[50]....
        /*12c0*/ 	.word	0x00023fd0


	//   ....[51]....
        /*12c4*/ 	.word	0x00024040


	//   ....[52]....
        /*12c8*/ 	.word	0x00024090


	//   ....[53]....
        /*12cc*/ 	.word	0x000240f0


	//   ....[54]....
        /*12d0*/ 	.word	0x00024150


	//   ....[55]....
        /*12d4*/ 	.word	0x000241c0


	//----- nvinfo : EIATTR_EXIT_INSTR_OFFSETS
	.align		4
.L_362:
        /*12d8*/ 	.byte	0x04, 0x1c
        /*12da*/ 	.short	(.L_364 - .L_363)


	//   ....[0]....
.L_363:
        /*12dc*/ 	.word	0x000010d0


	//   ....[1]....
        /*12e0*/ 	.word	0x000209e0


	//----- nvinfo : EIATTR_MAX_THREADS
	.align		4
.L_364:
        /*12e4*/ 	.byte	0x04, 0x05
        /*12e6*/ 	.short	(.L_366 - .L_365)
.L_365:
        /*12e8*/ 	.word	0x00000100
        /*12ec*/ 	.word	0x00000001
        /*12f0*/ 	.word	0x00000001


	//----- nvinfo : EIATTR_CRS_STACK_SIZE
	.align		4
.L_366:
        /*12f4*/ 	.byte	0x04, 0x1e
        /*12f6*/ 	.short	(.L_368 - .L_367)
.L_367:
        /*12f8*/ 	.word	0x00000000
.L_368:


//--------------------- .nv.callgraph             --------------------------
	.section	.nv.callgraph,"",@"SHT_CUDA_CALLGRAPH"
	.align	4
	.sectionentsize	8
	.align		4
        /*0000*/ 	.word	0x00000000
	.align		4
        /*0004*/ 	.word	0xffffffff
	.align		4
        /*0008*/ 	.word	0x00000000
	.align		4
        /*000c*/ 	.word	0xfffffffe
	.align		4
        /*0010*/ 	.word	0x00000000
	.align		4
        /*0014*/ 	.word	0xfffffffd
	.align		4
        /*0018*/ 	.word	0x00000000
	.align		4
        /*001c*/ 	.word	0xfffffffc


//--------------------- .nv.rel.action            --------------------------
	.section	.nv.rel.action,"",@"SHT_CUDA_RELOCINFO"
	.align	8
	.sectionentsize	8
        /*0000*/ 	.byte	0x73, 0x00, 0x00, 0x00, 0x00, 0x00, 0x00, 0x00, 0x00, 0x00, 0x00, 0x11, 0x25, 0x00, 0x05, 0x36


//--------------------- .nv.constant4             --------------------------
	.section	.nv.constant4,"a",@progbits
	.align	8
	.align		8
.nv.constant4:
        /*0000*/ 	.dword	_ZN86_INTERNAL_6dde936d_50_flash_fwd_hdim128_bf16_paged_split_softcap_sm80_cu_cf07d2ef_28144cuda3std3__45__cpo5beginE
	.align		8
        /*0008*/ 	.dword	_ZN86_INTERNAL_6dde936d_50_flash_fwd_hdim128_bf16_paged_split_softcap_sm80_cu_cf07d2ef_28144cuda3std3__45__cpo3endE
	.align		8
        /*0010*/ 	.dword	_ZN86_INTERNAL_6dde936d_50_flash_fwd_hdim128_bf16_paged_split_softcap_sm80_cu_cf07d2ef_28144cuda3std3__45__cpo6cbeginE
	.align		8
        /*0018*/ 	.dword	_ZN86_INTERNAL_6dde936d_50_flash_fwd_hdim128_bf16_paged_split_softcap_sm80_cu_cf07d2ef_28144cuda3std3__45__cpo4cendE
	.align		8
        /*0020*/ 	.dword	_ZN86_INTERNAL_6dde936d_50_flash_fwd_hdim128_bf16_paged_split_softcap_sm80_cu_cf07d2ef_28144cuda3std3__488_GLOBAL__N__6dde936d_50_flash_fwd_hdim128_bf16_paged_split_softcap_sm80_cu_cf07d2ef_28146ignoreE
	.align		8
        /*0028*/ 	.dword	_ZN86_INTERNAL_6dde936d_50_flash_fwd_hdim128_bf16_paged_split_softcap_sm80_cu_cf07d2ef_28144cuda3std3__419piecewise_constructE
	.align		8
        /*0030*/ 	.dword	_ZN86_INTERNAL_6dde936d_50_flash_fwd_hdim128_bf16_paged_split_softcap_sm80_cu_cf07d2ef_28144cuda3std3__48in_placeE
	.align		8
        /*0038*/ 	.dword	_ZN86_INTERNAL_6dde936d_50_flash_fwd_hdim128_bf16_paged_split_softcap_sm80_cu_cf07d2ef_28144cuda3std6ranges3__45__cpo4swapE
	.align		8
        /*0040*/ 	.dword	_ZN86_INTERNAL_6dde936d_50_flash_fwd_hdim128_bf16_paged_split_softcap_sm80_cu_cf07d2ef_28144cuda3std6ranges3__45__cpo9iter_moveE
	.align		8
        /*0048*/ 	.dword	_ZN86_INTERNAL_6dde936d_50_flash_fwd_hdim128_bf16_paged_split_softcap_sm80_cu_cf07d2ef_28144cute7productE
	.align		8
        /*0050*/ 	.dword	_ZN86_INTERNAL_6dde936d_50_flash_fwd_hdim128_bf16_paged_split_softcap_sm80_cu_cf07d2ef_28144cute1_E


//--------------------- .nv.constant0._ZN7cutlass13device_kernelIN5flash19enable_sm80_to_sm89INS1_16FlashAttnFwdSm80INS1_25CollectiveMainloopFwdSm80ILi8ELi1ELb1EN4cute5tupleIJNS5_1CILi128EEES8_S8_EEELi128ENS_10bfloat16_tEfNS_4arch4Sm80ELb0ELb0ELb1ELb0ELb1ELb0ELb1ELb1EEENS1_21CollectiveEpilogueFwdIS9_NS6_IJNS7_ILi1EEESF_SF_EEESA_SC_Li256ELb0ELb1ELb1ELb0EEENS1_19SingleTileSchedulerILb0ELb1ELb1ELi128EEEEEEEEEvNT_6ParamsE --------------------------
	.section	.nv.constant0._ZN7cutlass13device_kernelIN5flash19enable_sm80_to_sm89INS1_16FlashAttnFwdSm80INS1_25CollectiveMainloopFwdSm80ILi8ELi1ELb1EN4cute5tupleIJNS5_1CILi128EEES8_S8_EEELi128ENS_10bfloat16_tEfNS_4arch4Sm80ELb0ELb0ELb1ELb0ELb1ELb0ELb1ELb1EEENS1_21CollectiveEpilogueFwdIS9_NS6_IJNS7_ILi1EEESF_SF_EEESA_SC_Li256ELb0ELb1ELb1ELb0EEENS1_19SingleTileSchedulerILb0ELb1ELb1ELi128EEEEEEEEEvNT_6ParamsE,"a",@progbits
	.sectionflags	@""
	.align	4
.nv.constant0._ZN7cutlass13device_kernelIN5flash19enable_sm80_to_sm89INS1_16FlashAttnFwdSm80INS1_25CollectiveMainloopFwdSm80ILi8ELi1ELb1EN4cute5tupleIJNS5_1CILi128EEES8_S8_EEELi128ENS_10bfloat16_tEfNS_4arch4Sm80ELb0ELb0ELb1ELb0ELb1ELb0ELb1ELb1EEENS1_21CollectiveEpilogueFwdIS9_NS6_IJNS7_ILi1EEESF_SF_EEESA_SC_Li256ELb0ELb1ELb1ELb0EEENS1_19SingleTileSchedulerILb0ELb1ELb1ELi128EEEEEEEEEvNT_6ParamsE:
	.zero		1400


//--------------------- .nv.constant0._ZN7cutlass13device_kernelIN5flash19enable_sm80_to_sm89INS1_16FlashAttnFwdSm80INS1_25CollectiveMainloopFwdSm80ILi8ELi1ELb1EN4cute5tupleIJNS5_1CILi128EEENS7_ILi96EEES8_EEELi128ENS_10bfloat16_tEfNS_4arch4Sm80ELb0ELb1ELb1ELb0ELb1ELb0ELb1ELb1EEENS1_21CollectiveEpilogueFwdINS6_IJS8_S8_S9_EEENS6_IJNS7_ILi1EEESH_SH_EEESB_SD_Li256ELb0ELb1ELb1ELb0EEENS1_19SingleTileSchedulerILb0ELb1ELb1ELi128EEEEEEEEEvNT_6ParamsE --------------------------
	.section	.nv.constant0._ZN7cutlass13device_kernelIN5flash19enable_sm80_to_sm89INS1_16FlashAttnFwdSm80INS1_25CollectiveMainloopFwdSm80ILi8ELi1ELb1EN4cute5tupleIJNS5_1CILi128EEENS7_ILi96EEES8_EEELi128ENS_10bfloat16_tEfNS_4arch4Sm80ELb0ELb1ELb1ELb0ELb1ELb0ELb1ELb1EEENS1_21CollectiveEpilogueFwdINS6_IJS8_S8_S9_EEENS6_IJNS7_ILi1EEESH_SH_EEESB_SD_Li256ELb0ELb1ELb1ELb0EEENS1_19SingleTileSchedulerILb0ELb1ELb1ELi128EEEEEEEEEvNT_6ParamsE,"a",@progbits
	.sectionflags	@""
	.align	4
.nv.constant0._ZN7cutlass13device_kernelIN5flash19enable_sm80_to_sm89INS1_16FlashAttnFwdSm80INS1_25CollectiveMainloopFwdSm80ILi8ELi1ELb1EN4cute5tupleIJNS5_1CILi128EEENS7_ILi96EEES8_EEELi128ENS_10bfloat16_tEfNS_4arch4Sm80ELb0ELb1ELb1ELb0ELb1ELb0ELb1ELb1EEENS1_21CollectiveEpilogueFwdINS6_IJS8_S8_S9_EEENS6_IJNS7_ILi1EEESH_SH_EEESB_SD_Li256ELb0ELb1ELb1ELb0EEENS1_19SingleTileSchedulerILb0ELb1ELb1ELi128EEEEEEEEEvNT_6ParamsE:
	.zero		1400


//--------------------- .nv.constant0._ZN7cutlass13device_kernelIN5flash19enable_sm80_to_sm89INS1_16FlashAttnFwdSm80INS1_25CollectiveMainloopFwdSm80ILi8ELi1ELb1EN4cute5tupleIJNS5_1CILi128EEES8_S8_EEELi128ENS_10bfloat16_tEfNS_4arch4Sm80ELb1ELb0ELb1ELb0ELb1ELb0ELb1ELb1EEENS1_21CollectiveEpilogueFwdIS9_NS6_IJNS7_ILi1EEESF_SF_EEESA_SC_Li256ELb0ELb1ELb1ELb0EEENS1_30DynamicPersistentTileSchedulerILi256ELi256ELb1ELb1ELb0EEEEEEEEEvNT_6ParamsE --------------------------
	.section	.nv.constant0._ZN7cutlass13device_kernelIN5flash19enable_sm80_to_sm89INS1_16FlashAttnFwdSm80INS1_25CollectiveMainloopFwdSm80ILi8ELi1ELb1EN4cute5tupleIJNS5_1CILi128EEES8_S8_EEELi128ENS_10bfloat16_tEfNS_4arch4Sm80ELb1ELb0ELb1ELb0ELb1ELb0ELb1ELb1EEENS1_21CollectiveEpilogueFwdIS9_NS6_IJNS7_ILi1EEESF_SF_EEESA_SC_Li256ELb0ELb1ELb1ELb0EEENS1_30DynamicPersistentTileSchedulerILi256ELi256ELb1ELb1ELb0EEEEEEEEEvNT_6ParamsE,"a",@progbits
	.sectionflags	@""
	.align	4
.nv.constant0._ZN7cutlass13device_kernelIN5flash19enable_sm80_to_sm89INS1_16FlashAttnFwdSm80INS1_25CollectiveMainloopFwdSm80ILi8ELi1ELb1EN4cute5tupleIJNS5_1CILi128EEES8_S8_EEELi128ENS_10bfloat16_tEfNS_4arch4Sm80ELb1ELb0ELb1ELb0ELb1ELb0ELb1ELb1EEENS1_21CollectiveEpilogueFwdIS9_NS6_IJNS7_ILi1EEESF_SF_EEESA_SC_Li256ELb0ELb1ELb1ELb0EEENS1_30DynamicPersistentTileSchedulerILi256ELi256ELb1ELb1ELb0EEEEEEEEEvNT_6ParamsE:
	.zero		1416


//--------------------- .nv.constant0._ZN7cutlass13device_kernelIN5flash19enable_sm80_to_sm89INS1_16FlashAttnFwdSm80INS1_25CollectiveMainloopFwdSm80ILi4ELi1ELb0EN4cute5tupleIJNS5_1CILi128EEENS7_ILi64EEES8_EEELi128ENS_10bfloat16_tEfNS_4arch4Sm80ELb0ELb0ELb1ELb0ELb1ELb0ELb1ELb1EEENS1_21CollectiveEpilogueFwdINS6_IJS8_S8_S9_EEENS6_IJNS7_ILi1EEESH_SH_EEESB_SD_Li128ELb0ELb1ELb1ELb0EEENS1_19SingleTileSchedulerILb0ELb1ELb1ELi128EEEEEEEEEvNT_6ParamsE --------------------------
	.section	.nv.constant0._ZN7cutlass13device_kernelIN5flash19enable_sm80_to_sm89INS1_16FlashAttnFwdSm80INS1_25CollectiveMainloopFwdSm80ILi4ELi1ELb0EN4cute5tupleIJNS5_1CILi128EEENS7_ILi64EEES8_EEELi128ENS_10bfloat16_tEfNS_4arch4Sm80ELb0ELb0ELb1ELb0ELb1ELb0ELb1ELb1EEENS1_21CollectiveEpilogueFwdINS6_IJS8_S8_S9_EEENS6_IJNS7_ILi1EEESH_SH_EEESB_SD_Li128ELb0ELb1ELb1ELb0EEENS1_19SingleTileSchedulerILb0ELb1ELb1ELi128EEEEEEEEEvNT_6ParamsE,"a",@progbits
	.sectionflags	@""
	.align	4
.nv.constant0._ZN7cutlass13device_kernelIN5flash19enable_sm80_to_sm89INS1_16FlashAttnFwdSm80INS1_25CollectiveMainloopFwdSm80ILi4ELi1ELb0EN4cute5tupleIJNS5_1CILi128EEENS7_ILi64EEES8_EEELi128ENS_10bfloat16_tEfNS_4arch4Sm80ELb0ELb0ELb1ELb0ELb1ELb0ELb1ELb1EEENS1_21CollectiveEpilogueFwdINS6_IJS8_S8_S9_EEENS6_IJNS7_ILi1EEESH_SH_EEESB_SD_Li128ELb0ELb1ELb1ELb0EEENS1_19SingleTileSchedulerILb0ELb1ELb1ELi128EEEEEEEEEvNT_6ParamsE:
	.zero		1400


//--------------------- .nv.constant0._ZN7cutlass13device_kernelIN5flash19enable_sm80_to_sm89INS1_16FlashAttnFwdSm80INS1_25CollectiveMainloopFwdSm80ILi8ELi1ELb1EN4cute5tupleIJNS5_1CILi128EEENS7_ILi112EEES8_EEELi128ENS_10bfloat16_tEfNS_4arch4Sm80ELb0ELb0ELb1ELb1ELb1ELb0ELb1ELb1EEENS1_21CollectiveEpilogueFwdINS6_IJS8_S8_S9_EEENS6_IJNS7_ILi1EEESH_SH_EEESB_SD_Li256ELb1ELb1ELb1ELb0EEENS1_36VarlenDynamicPersistentTileSchedulerILi128ELi112ELi256ELi256ELb1ELb1ELb0ELb0ELb1ELb1EEEEEEEEEvNT_6ParamsE --------------------------
	.section	.nv.constant0._ZN7cutlass13device_kernelIN5flash19enable_sm80_to_sm89INS1_16FlashAttnFwdSm80INS1_25CollectiveMainloopFwdSm80ILi8ELi1ELb1EN4cute5tupleIJNS5_1CILi128EEENS7_ILi112EEES8_EEELi128ENS_10bfloat16_tEfNS_4arch4Sm80ELb0ELb0ELb1ELb1ELb1ELb0ELb1ELb1EEENS1_21CollectiveEpilogueFwdINS6_IJS8_S8_S9_EEENS6_IJNS7_ILi1EEESH_SH_EEESB_SD_Li256ELb1ELb1ELb1ELb0EEENS1_36VarlenDynamicPersistentTileSchedulerILi128ELi112ELi256ELi256ELb1ELb1ELb0ELb0ELb1ELb1EEEEEEEEEvNT_6ParamsE,"a",@progbits
	.sectionflags	@""
	.align	4
.nv.constant0._ZN7cutlass13device_kernelIN5flash19enable_sm80_to_sm89INS1_16FlashAttnFwdSm80INS1_25CollectiveMainloopFwdSm80ILi8ELi1ELb1EN4cute5tupleIJNS5_1CILi128EEENS7_ILi112EEES8_EEELi128ENS_10bfloat16_tEfNS_4arch4Sm80ELb0ELb0ELb1ELb1ELb1ELb0ELb1ELb1EEENS1_21CollectiveEpilogueFwdINS6_IJS8_S8_S9_EEENS6_IJNS7_ILi1EEESH_SH_EEESB_SD_Li256ELb1ELb1ELb1ELb0EEENS1_36VarlenDynamicPersistentTileSchedulerILi128ELi112ELi256ELi256ELb1ELb1ELb0ELb0ELb1ELb1EEEEEEEEEvNT_6ParamsE:
	.zero		1432


//--------------------- .nv.constant0._ZN7cutlass13device_kernelIN5flash19enable_sm80_to_sm89INS1_16FlashAttnFwdSm80INS1_25CollectiveMainloopFwdSm80ILi8ELi1ELb1EN4cute5tupleIJNS5_1CILi128EEENS7_ILi112EEES8_EEELi128ENS_10bfloat16_tEfNS_4arch4Sm80ELb0ELb0ELb1ELb1ELb1ELb1ELb1ELb1EEENS1_21CollectiveEpilogueFwdINS6_IJS8_S8_S9_EEENS6_IJNS7_ILi1EEESH_SH_EEESB_SD_Li256ELb1ELb1ELb1ELb0EEENS1_36VarlenDynamicPersistentTileSchedulerILi128ELi112ELi256ELi256ELb1ELb1ELb0ELb0ELb1ELb1EEEEEEEEEvNT_6ParamsE --------------------------
	.section	.nv.constant0._ZN7cutlass13device_kernelIN5flash19enable_sm80_to_sm89INS1_16FlashAttnFwdSm80INS1_25CollectiveMainloopFwdSm80ILi8ELi1ELb1EN4cute5tupleIJNS5_1CILi128EEENS7_ILi112EEES8_EEELi128ENS_10bfloat16_tEfNS_4arch4Sm80ELb0ELb0ELb1ELb1ELb1ELb1ELb1ELb1EEENS1_21CollectiveEpilogueFwdINS6_IJS8_S8_S9_EEENS6_IJNS7_ILi1EEESH_SH_EEESB_SD_Li256ELb1ELb1ELb1ELb0EEENS1_36VarlenDynamicPersistentTileSchedulerILi128ELi112ELi256ELi256ELb1ELb1ELb0ELb0ELb1ELb1EEEEEEEEEvNT_6ParamsE,"a",@progbits
	.sectionflags	@""
	.align	4
.nv.constant0._ZN7cutlass13device_kernelIN5flash19enable_sm80_to_sm89INS1_16FlashAttnFwdSm80INS1_25CollectiveMainloopFwdSm80ILi8ELi1ELb1EN4cute5tupleIJNS5_1CILi128EEENS7_ILi112EEES8_EEELi128ENS_10bfloat16_tEfNS_4arch4Sm80ELb0ELb0ELb1ELb1ELb1ELb1ELb1ELb1EEENS1_21CollectiveEpilogueFwdINS6_IJS8_S8_S9_EEENS6_IJNS7_ILi1EEESH_SH_EEESB_SD_Li256ELb1ELb1ELb1ELb0EEENS1_36VarlenDynamicPersistentTileSchedulerILi128ELi112ELi256ELi256ELb1ELb1ELb0ELb0ELb1ELb1EEEEEEEEEvNT_6ParamsE:
	.zero		1432


//--------------------- .nv.constant0._ZN7cutlass13device_kernelIN5flash19enable_sm80_to_sm89INS1_16FlashAttnFwdSm80INS1_25CollectiveMainloopFwdSm80ILi4ELi1ELb0EN4cute5tupleIJNS5_1CILi128EEENS7_ILi48EEES8_EEELi128ENS_10bfloat16_tEfNS_4arch4Sm80ELb0ELb1ELb1ELb0ELb1ELb0ELb1ELb1EEENS1_21CollectiveEpilogueFwdINS6_IJS8_S8_S9_EEENS6_IJNS7_ILi1EEESH_SH_EEESB_SD_Li128ELb0ELb1ELb1ELb0EEENS1_19SingleTileSchedulerILb0ELb1ELb1ELi128EEEEEEEEEvNT_6ParamsE --------------------------
	.section	.nv.constant0._ZN7cutlass13device_kernelIN5flash19enable_sm80_to_sm89INS1_16FlashAttnFwdSm80INS1_25CollectiveMainloopFwdSm80ILi4ELi1ELb0EN4cute5tupleIJNS5_1CILi128EEENS7_ILi48EEES8_EEELi128ENS_10bfloat16_tEfNS_4arch4Sm80ELb0ELb1ELb1ELb0ELb1ELb0ELb1ELb1EEENS1_21CollectiveEpilogueFwdINS6_IJS8_S8_S9_EEENS6_IJNS7_ILi1EEESH_SH_EEESB_SD_Li128ELb0ELb1ELb1ELb0EEENS1_19SingleTileSchedulerILb0ELb1ELb1ELi128EEEEEEEEEvNT_6ParamsE,"a",@progbits
	.sectionflags	@""
	.align	4
.nv.constant0._ZN7cutlass13device_kernelIN5flash19enable_sm80_to_sm89INS1_16FlashAttnFwdSm80INS1_25CollectiveMainloopFwdSm80ILi4ELi1ELb0EN4cute5tupleIJNS5_1CILi128EEENS7_ILi48EEES8_EEELi128ENS_10bfloat16_tEfNS_4arch4Sm80ELb0ELb1ELb1ELb0ELb1ELb0ELb1ELb1EEENS1_21CollectiveEpilogueFwdINS6_IJS8_S8_S9_EEENS6_IJNS7_ILi1EEESH_SH_EEESB_SD_Li128ELb0ELb1ELb1ELb0EEENS1_19SingleTileSchedulerILb0ELb1ELb1ELi128EEEEEEEEEvNT_6ParamsE:
	.zero		1400


//--------------------- .nv.constant0._ZN7cutlass13device_kernelIN5flash19enable_sm80_to_sm89INS1_16FlashAttnFwdSm80INS1_25CollectiveMainloopFwdSm80ILi8ELi1ELb1EN4cute5tupleIJNS5_1CILi128EEENS7_ILi96EEES8_EEELi128ENS_10bfloat16_tEfNS_4arch4Sm80ELb0ELb1ELb1ELb1ELb1ELb0ELb1ELb1EEENS1_21CollectiveEpilogueFwdINS6_IJS8_S8_S9_EEENS6_IJNS7_ILi1EEESH_SH_EEESB_SD_Li256ELb1ELb1ELb1ELb0EEENS1_36VarlenDynamicPersistentTileSchedulerILi128ELi96ELi256ELi256ELb1ELb1ELb0ELb1ELb0ELb1EEEEEEEEEvNT_6ParamsE --------------------------
	.section	.nv.constant0._ZN7cutlass13device_kernelIN5flash19enable_sm80_to_sm89INS1_16FlashAttnFwdSm80INS1_25CollectiveMainloopFwdSm80ILi8ELi1ELb1EN4cute5tupleIJNS5_1CILi128EEENS7_ILi96EEES8_EEELi128ENS_10bfloat16_tEfNS_4arch4Sm80ELb0ELb1ELb1ELb1ELb1ELb0ELb1ELb1EEENS1_21CollectiveEpilogueFwdINS6_IJS8_S8_S9_EEENS6_IJNS7_ILi1EEESH_SH_EEESB_SD_Li256ELb1ELb1ELb1ELb0EEENS1_36VarlenDynamicPersistentTileSchedulerILi128ELi96ELi256ELi256ELb1ELb1ELb0ELb1ELb0ELb1EEEEEEEEEvNT_6ParamsE,"a",@progbits
	.sectionflags	@""
	.align	4
.nv.constant0._ZN7cutlass13device_kernelIN5flash19enable_sm80_to_sm89INS1_16FlashAttnFwdSm80INS1_25CollectiveMainloopFwdSm80ILi8ELi1ELb1EN4cute5tupleIJNS5_1CILi128EEENS7_ILi96EEES8_EEELi128ENS_10bfloat16_tEfNS_4arch4Sm80ELb0ELb1ELb1ELb1ELb1ELb0ELb1ELb1EEENS1_21CollectiveEpilogueFwdINS6_IJS8_S8_S9_EEENS6_IJNS7_ILi1EEESH_SH_EEESB_SD_Li256ELb1ELb1ELb1ELb0EEENS1_36VarlenDynamicPersistentTileSchedulerILi128ELi96ELi256ELi256ELb1ELb1ELb0ELb1ELb0ELb1EEEEEEEEEvNT_6ParamsE:
	.zero		1432


//--------------------- .nv.constant0._ZN7cutlass13device_kernelIN5flash19enable_sm80_to_sm89INS1_16FlashAttnFwdSm80INS1_25CollectiveMainloopFwdSm80ILi8ELi1ELb1EN4cute5tupleIJNS5_1CILi128EEENS7_ILi96EEES8_EEELi128ENS_10bfloat16_tEfNS_4arch4Sm80ELb0ELb1ELb1ELb1ELb1ELb1ELb1ELb1EEENS1_21CollectiveEpilogueFwdINS6_IJS8_S8_S9_EEENS6_IJNS7_ILi1EEESH_SH_EEESB_SD_Li256ELb1ELb1ELb1ELb0EEENS1_36VarlenDynamicPersistentTileSchedulerILi128ELi96ELi256ELi256ELb1ELb1ELb0ELb1ELb0ELb1EEEEEEEEEvNT_6ParamsE --------------------------
	.section	.nv.constant0._ZN7cutlass13device_kernelIN5flash19enable_sm80_to_sm89INS1_16FlashAttnFwdSm80INS1_25CollectiveMainloopFwdSm80ILi8ELi1ELb1EN4cute5tupleIJNS5_1CILi128EEENS7_ILi96EEES8_EEELi128ENS_10bfloat16_tEfNS_4arch4Sm80ELb0ELb1ELb1ELb1ELb1ELb1ELb1ELb1EEENS1_21CollectiveEpilogueFwdINS6_IJS8_S8_S9_EEENS6_IJNS7_ILi1EEESH_SH_EEESB_SD_Li256ELb1ELb1ELb1ELb0EEENS1_36VarlenDynamicPersistentTileSchedulerILi128ELi96ELi256ELi256ELb1ELb1ELb0ELb1ELb0ELb1EEEEEEEEEvNT_6ParamsE,"a",@progbits
	.sectionflags	@""
	.align	4
.nv.constant0._ZN7cutlass13device_kernelIN5flash19enable_sm80_to_sm89INS1_16FlashAttnFwdSm80INS1_25CollectiveMainloopFwdSm80ILi8ELi1ELb1EN4cute5tupleIJNS5_1CILi128EEENS7_ILi96EEES8_EEELi128ENS_10bfloat16_tEfNS_4arch4Sm80ELb0ELb1ELb1ELb1ELb1ELb1ELb1ELb1EEENS1_21CollectiveEpilogueFwdINS6_IJS8_S8_S9_EEENS6_IJNS7_ILi1EEESH_SH_EEESB_SD_Li256ELb1ELb1ELb1ELb0EEENS1_36VarlenDynamicPersistentTileSchedulerILi128ELi96ELi256ELi256ELb1ELb1ELb0ELb1ELb0ELb1EEEEEEEEEvNT_6ParamsE:
	.zero		1432


//--------------------- .nv.constant0._ZN7cutlass13device_kernelIN5flash19enable_sm80_to_sm89INS1_16FlashAttnFwdSm80INS1_25CollectiveMainloopFwdSm80ILi4ELi1ELb0EN4cute5tupleIJNS5_1CILi128EEENS7_ILi64EEES8_EEELi128ENS_10bfloat16_tEfNS_4arch4Sm80ELb1ELb0ELb1ELb0ELb1ELb0ELb1ELb1EEENS1_21CollectiveEpilogueFwdINS6_IJS8_S8_S9_EEENS6_IJNS7_ILi1EEESH_SH_EEESB_SD_Li128ELb0ELb1ELb1ELb0EEENS1_30DynamicPersistentTileSchedulerILi128ELi128ELb1ELb1ELb0EEEEEEEEEvNT_6ParamsE --------------------------
	.section	.nv.constant0._ZN7cutlass13device_kernelIN5flash19enable_sm80_to_sm89INS1_16FlashAttnFwdSm80INS1_25CollectiveMainloopFwdSm80ILi4ELi1ELb0EN4cute5tupleIJNS5_1CILi128EEENS7_ILi64EEES8_EEELi128ENS_10bfloat16_tEfNS_4arch4Sm80ELb1ELb0ELb1ELb0ELb1ELb0ELb1ELb1EEENS1_21CollectiveEpilogueFwdINS6_IJS8_S8_S9_EEENS6_IJNS7_ILi1EEESH_SH_EEESB_SD_Li128ELb0ELb1ELb1ELb0EEENS1_30DynamicPersistentTileSchedulerILi128ELi128ELb1ELb1ELb0EEEEEEEEEvNT_6ParamsE,"a",@progbits
	.sectionflags	@""
	.align	4
.nv.constant0._ZN7cutlass13device_kernelIN5flash19enable_sm80_to_sm89INS1_16FlashAttnFwdSm80INS1_25CollectiveMainloopFwdSm80ILi4ELi1ELb0EN4cute5tupleIJNS5_1CILi128EEENS7_ILi64EEES8_EEELi128ENS_10bfloat16_tEfNS_4arch4Sm80ELb1ELb0ELb1ELb0ELb1ELb0ELb1ELb1EEENS1_21CollectiveEpilogueFwdINS6_IJS8_S8_S9_EEENS6_IJNS7_ILi1EEESH_SH_EEESB_SD_Li128ELb0ELb1ELb1ELb0EEENS1_30DynamicPersistentTileSchedulerILi128ELi128ELb1ELb1ELb0EEEEEEEEEvNT_6ParamsE:
	.zero		1416


//--------------------- .nv.constant0._ZN7cutlass13device_kernelIN5flash19enable_sm80_to_sm89INS1_16FlashAttnFwdSm80INS1_25CollectiveMainloopFwdSm80ILi8ELi1ELb1EN4cute5tupleIJNS5_1CILi128EEENS7_ILi112EEES8_EEELi128ENS_10bfloat16_tEfNS_4arch4Sm80ELb1ELb0ELb1ELb1ELb1ELb0ELb1ELb1EEENS1_21CollectiveEpilogueFwdINS6_IJS8_S8_S9_EEENS6_IJNS7_ILi1EEESH_SH_EEESB_SD_Li256ELb1ELb1ELb1ELb0EEENS1_36VarlenDynamicPersistentTileSchedulerILi128ELi112ELi256ELi256ELb1ELb1ELb0ELb1ELb1ELb1EEEEEEEEEvNT_6ParamsE --------------------------
	.section	.nv.constant0._ZN7cutlass13device_kernelIN5flash19enable_sm80_to_sm89INS1_16FlashAttnFwdSm80INS1_25CollectiveMainloopFwdSm80ILi8ELi1ELb1EN4cute5tupleIJNS5_1CILi128EEENS7_ILi112EEES8_EEELi128ENS_10bfloat16_tEfNS_4arch4Sm80ELb1ELb0ELb1ELb1ELb1ELb0ELb1ELb1EEENS1_21CollectiveEpilogueFwdINS6_IJS8_S8_S9_EEENS6_IJNS7_ILi1EEESH_SH_EEESB_SD_Li256ELb1ELb1ELb1ELb0EEENS1_36VarlenDynamicPersistentTileSchedulerILi128ELi112ELi256ELi256ELb1ELb1ELb0ELb1ELb1ELb1EEEEEEEEEvNT_6ParamsE,"a",@progbits
	.sectionflags	@""
	.align	4
.nv.constant0._ZN7cutlass13device_kernelIN5flash19enable_sm80_to_sm89INS1_16FlashAttnFwdSm80INS1_25CollectiveMainloopFwdSm80ILi8ELi1ELb1EN4cute5tupleIJNS5_1CILi128EEENS7_ILi112EEES8_EEELi128ENS_10bfloat16_tEfNS_4arch4Sm80ELb1ELb0ELb1ELb1ELb1ELb0ELb1ELb1EEENS1_21CollectiveEpilogueFwdINS6_IJS8_S8_S9_EEENS6_IJNS7_ILi1EEESH_SH_EEESB_SD_Li256ELb1ELb1ELb1ELb0EEENS1_36VarlenDynamicPersistentTileSchedulerILi128ELi112ELi256ELi256ELb1ELb1ELb0ELb1ELb1ELb1EEEEEEEEEvNT_6ParamsE:
	.zero		1432


//--------------------- .nv.constant0._ZN7cutlass13device_kernelIN5flash19enable_sm80_to_sm89INS1_16FlashAttnFwdSm80INS1_25CollectiveMainloopFwdSm80ILi8ELi1ELb1EN4cute5tupleIJNS5_1CILi128EEENS7_ILi112EEES8_EEELi128ENS_10bfloat16_tEfNS_4arch4Sm80ELb1ELb0ELb1ELb1ELb1ELb1ELb1ELb1EEENS1_21CollectiveEpilogueFwdINS6_IJS8_S8_S9_EEENS6_IJNS7_ILi1EEESH_SH_EEESB_SD_Li256ELb1ELb1ELb1ELb0EEENS1_36VarlenDynamicPersistentTileSchedulerILi128ELi112ELi256ELi256ELb1ELb1ELb0ELb1ELb1ELb1EEEEEEEEEvNT_6ParamsE --------------------------
	.section	.nv.constant0._ZN7cutlass13device_kernelIN5flash19enable_sm80_to_sm89INS1_16FlashAttnFwdSm80INS1_25CollectiveMainloopFwdSm80ILi8ELi1ELb1EN4cute5tupleIJNS5_1CILi128EEENS7_ILi112EEES8_EEELi128ENS_10bfloat16_tEfNS_4arch4Sm80ELb1ELb0ELb1ELb1ELb1ELb1ELb1ELb1EEENS1_21CollectiveEpilogueFwdINS6_IJS8_S8_S9_EEENS6_IJNS7_ILi1EEESH_SH_EEESB_SD_Li256ELb1ELb1ELb1ELb0EEENS1_36VarlenDynamicPersistentTileSchedulerILi128ELi112ELi256ELi256ELb1ELb1ELb0ELb1ELb1ELb1EEEEEEEEEvNT_6ParamsE,"a",@progbits
	.sectionflags	@""
	.align	4
.nv.constant0._ZN7cutlass13device_kernelIN5flash19enable_sm80_to_sm89INS1_16FlashAttnFwdSm80INS1_25CollectiveMainloopFwdSm80ILi8ELi1ELb1EN4cute5tupleIJNS5_1CILi128EEENS7_ILi112EEES8_EEELi128ENS_10bfloat16_tEfNS_4arch4Sm80ELb1ELb0ELb1ELb1ELb1ELb1ELb1ELb1EEENS1_21CollectiveEpilogueFwdINS6_IJS8_S8_S9_EEENS6_IJNS7_ILi1EEESH_SH_EEESB_SD_Li256ELb1ELb1ELb1ELb0EEENS1_36VarlenDynamicPersistentTileSchedulerILi128ELi112ELi256ELi256ELb1ELb1ELb0ELb1ELb1ELb1EEEEEEEEEvNT_6ParamsE:
	.zero		1432


//--------------------- .text._ZN7cutlass13device_kernelIN5flash19enable_sm80_to_sm89INS1_16FlashAttnFwdSm80INS1_25CollectiveMainloopFwdSm80ILi8ELi1ELb1EN4cute5tupleIJNS5_1CILi128EEES8_S8_EEELi128ENS_10bfloat16_tEfNS_4arch4Sm80ELb0ELb0ELb1ELb0ELb1ELb0ELb1ELb1EEENS1_21CollectiveEpilogueFwdIS9_NS6_IJNS7_ILi1EEESF_SF_EEESA_SC_Li256ELb0ELb1ELb1ELb0EEENS1_19SingleTileSchedulerILb0ELb1ELb1ELi128EEEEEEEEEvNT_6ParamsE --------------------------
	.section	.text._ZN7cutlass13device_kernelIN5flash19enable_sm80_to_sm89INS1_16FlashAttnFwdSm80INS1_25CollectiveMainloopFwdSm80ILi8ELi1ELb1EN4cute5tupleIJNS5_1CILi128EEES8_S8_EEELi128ENS_10bfloat16_tEfNS_4arch4Sm80ELb0ELb0ELb1ELb0ELb1ELb0ELb1ELb1EEENS1_21CollectiveEpilogueFwdIS9_NS6_IJNS7_ILi1EEESF_SF_EEESA_SC_Li256ELb0ELb1ELb1ELb0EEENS1_19SingleTileSchedulerILb0ELb1ELb1ELi128EEEEEEEEEvNT_6ParamsE,"ax",@progbits
	.sectioninfo	@"SHI_REGISTERS=255"
	.align	128
.text._ZN7cutlass13device_kernelIN5flash19enable_sm80_to_sm89INS1_16FlashAttnFwdSm80INS1_25CollectiveMainloopFwdSm80ILi8ELi1ELb1EN4cute5tupleIJNS5_1CILi128EEES8_S8_EEELi128ENS_10bfloat16_tEfNS_4arch4Sm80ELb0ELb0ELb1ELb0ELb1ELb0ELb1ELb1EEENS1_21CollectiveEpilogueFwdIS9_NS6_IJNS7_ILi1EEESF_SF_EEESA_SC_Li256ELb0ELb1ELb1ELb0EEENS1_19SingleTileSchedulerILb0ELb1ELb1ELi128EEEEEEEEEvNT_6ParamsE:
        .type           _ZN7cutlass13device_kernelIN5flash19enable_sm80_to_sm89INS1_16FlashAttnFwdSm80INS1_25CollectiveMainloopFwdSm80ILi8ELi1ELb1EN4cute5tupleIJNS5_1CILi128EEES8_S8_EEELi128ENS_10bfloat16_tEfNS_4arch4Sm80ELb0ELb0ELb1ELb0ELb1ELb0ELb1ELb1EEENS1_21CollectiveEpilogueFwdIS9_NS6_IJNS7_ILi1EEESF_SF_EEESA_SC_Li256ELb0ELb1ELb1ELb0EEENS1_19SingleTileSchedulerILb0ELb1ELb1ELi128EEEEEEEEEvNT_6ParamsE,@function
        .size           _ZN7cutlass13device_kernelIN5flash19enable_sm80_to_sm89INS1_16FlashAttnFwdSm80INS1_25CollectiveMainloopFwdSm80ILi8ELi1ELb1EN4cute5tupleIJNS5_1CILi128EEES8_S8_EEELi128ENS_10bfloat16_tEfNS_4arch4Sm80ELb0ELb0ELb1ELb0ELb1ELb0ELb1ELb1EEENS1_21CollectiveEpilogueFwdIS9_NS6_IJNS7_ILi1EEESF_SF_EEESA_SC_Li256ELb0ELb1ELb1ELb0EEENS1_19SingleTileSchedulerILb0ELb1ELb1ELi128EEEEEEEEEvNT_6ParamsE,(.L_x_1784 - _ZN7cutlass13device_kernelIN5flash19enable_sm80_to_sm89INS1_16FlashAttnFwdSm80INS1_25CollectiveMainloopFwdSm80ILi8ELi1ELb1EN4cute5tupleIJNS5_1CILi128EEES8_S8_EEELi128ENS_10bfloat16_tEfNS_4arch4Sm80ELb0ELb0ELb1ELb0ELb1ELb0ELb1ELb1EEENS1_21CollectiveEpilogueFwdIS9_NS6_IJNS7_ILi1EEESF_SF_EEESA_SC_Li256ELb0ELb1ELb1ELb0EEENS1_19SingleTileSchedulerILb0ELb1ELb1ELi128EEEEEEEEEvNT_6ParamsE)
        .other          _ZN7cutlass13device_kernelIN5flash19enable_sm80_to_sm89INS1_16FlashAttnFwdSm80INS1_25CollectiveMainloopFwdSm80ILi8ELi1ELb1EN4cute5tupleIJNS5_1CILi128EEES8_S8_EEELi128ENS_10bfloat16_tEfNS_4arch4Sm80ELb0ELb0ELb1ELb0ELb1ELb0ELb1ELb1EEENS1_21CollectiveEpilogueFwdIS9_NS6_IJNS7_ILi1EEESF_SF_EEESA_SC_Li256ELb0ELb1ELb1ELb0EEENS1_19SingleTileSchedulerILb0ELb1ELb1ELi128EEEEEEEEEvNT_6ParamsE,@"STO_CUDA_ENTRY STV_DEFAULT"
_ZN7cutlass13device_kernelIN5flash19enable_sm80_to_sm89INS1_16FlashAttnFwdSm80INS1_25CollectiveMainloopFwdSm80ILi8ELi1ELb1EN4cute5tupleIJNS5_1CILi128EEES8_S8_EEELi128ENS_10bfloat16_tEfNS_4arch4Sm80ELb0ELb0ELb1ELb0ELb1ELb0ELb1ELb1EEENS1_21CollectiveEpilogueFwdIS9_NS6_IJNS7_ILi1EEESF_SF_EEESA_SC_Li256ELb0ELb1ELb1ELb0EEENS1_19SingleTileSchedulerILb0ELb1ELb1ELi128EEEEEEEEEvNT_6ParamsE:
[----:B------:R-:W-:Y:S02]  /*0000*/  MOV R1, c[0x0][0x28] ;  /* 0x00000a0000017a02 */ /* 0x000fe40000000f00 */
[----:B------:R-:W1:Y:S01]  /*0010*/  S2R R5, SR_TID.X ;  /* 0x0000000000057919 */ /* 0x000e620000002100 */
[----:B------:R-:W2:Y:S01]  /*0020*/  S2UR UR6, SR_CTAID.Y ;  /* 0x00000000000679c3 */ /* 0x000ea20000002600 */
[----:B------:R-:W-:-:S07]  /*0030*/  IADD3 R1, R1, -0x20, RZ ;  /* 0xffffffe001017810 */ /* 0x000fce0007ffe0ff */
[----:B------:R-:W3:Y:S01]  /*0040*/  S2UR UR18, SR_CTAID.Z ;  /* 0x00000000001279c3 */ /* 0x000ee20000002700 */
[----:B-1----:R-:W-:-:S06]  /*0050*/  SHF.R.U32.HI R0, RZ, 0x5, R5 ;  /* 0x00000005ff007819 */ /* 0x002fcc0000011605 */
[----:B------:R-:W1:Y:S02]  /*0060*/  SHFL.IDX PT, R0, R0, RZ, 0x1f ;  /* 0x00001fff00007589 */ /* 0x000e6400000e0000 */
[----:B-1----:R-:W-:-:S13]  /*0070*/  ISETP.NE.AND P0, PT, R0, RZ, PT ;  /* 0x000000ff0000720c */ /* 0x002fda0003f05270 */
[----:B--23--:R-:W-:Y:S05]  /*0080*/  @!P0 BRA `(.L_x_0) ;  /* 0x0000009000008947 */ /* 0x00cfea0003800000 */
[----:B------:R-:W-:Y:S01]  /*0090*/  MOV R0, c[0x0][0x550] ;  /* 0x0001540000007a02 */ /* 0x000fe20000000f00 */
[----:B------:R-:W-:-:S03]  /*00a0*/  UMOV UR10, UR6 ;  /* 0x00000006000a7c82 */ /* 0x000fc60008000000 */
[----:B------:R-:W-:-:S13]  /*00b0*/  ISETP.NE.AND P0, PT, R0, 0x1, PT ;  /* 0x000000010000780c */ /* 0x000fda0003f05270 */
[----:B------:R-:W-:Y:S05]  /*00c0*/  @!P0 BRA `(.L_x_1) ;  /* 0x000000b000008947 */ /* 0x000fea0003800000 */
[----:B------:R-:W-:Y:S02]  /*00d0*/  ULDC UR4, c[0x0][0x554] ;  /* 0x0001550000047ab9 */ /* 0x000fe40000000800 */
[----:B------:R-:W-:Y:S02]  /*00e0*/  UIMAD.WIDE.U32 UR4, UR6, UR4, URZ ;  /* 0x00000004060472a5 */ /* 0x000fe4000f8e003f */
[----:B------:R-:W-:Y:S02]  /*00f0*/  ULDC UR10, c[0x0][0x558] ;  /* 0x00015600000a7ab9 */ /* 0x000fe40000000800 */
[----:B------:R-:W-:Y:S01]  /*0100*/  USHF.R.U32.HI UR10, URZ, UR10, UR5 ;  /* 0x0000000a3f0a7299 */ /* 0x000fe20008011605 */
[----:B------:R-:W-:Y:S05]  /*0110*/  BRA `(.L_x_1) ;  /* 0x0000006000007947 */ /* 0x000fea0003800000 */
.L_x_0:
[----:B------:R-:W-:Y:S02]  /*0120*/  ULDC.64 UR4, c[0x0][0x550] ;  /* 0x0001540000047ab9 */ /* 0x000fe40000000a00 */
[----:B------:R-:W-:Y:S02]  /*0130*/  UISETP.NE.AND UP0, UPT, UR4, 0x1, UPT ;  /* 0x000000010400788c */ /* 0x000fe4000bf05270 */
[----:B------:R-:W-:-:S02]  /*0140*/  UIMAD.WIDE.U32 UR8, UR6, UR5, URZ ;  /* 0x00000005060872a5 */ /* 0x000fc4000f8e003f */
[----:B------:R-:W-:Y:S02]  /*0150*/  ULDC UR4, c[0x0][0x558] ;  /* 0x0001560000047ab9 */ /* 0x000fe40000000800 */
[----:B------:R-:W-:-:S05]  /*0160*/  UMOV UR10, UR6 ;  /* 0x00000006000a7c82 */ /* 0x000fca0008000000 */
[----:B------:R-:W-:-:S03]  /*0170*/  @UP0 USHF.R.U32.HI UR10, URZ, UR4, UR9 ;  /* 0x000000043f0a0299 */ /* 0x000fc60008011609 */
.L_x_1:
[----:B------:R-:W-:Y:S01]  /*0180*/  ISETP.LE.AND P0, PT, RZ, UR18, PT ;  /* 0x00000012ff007c0c */ /* 0x000fe2000bf03270 */
[----:B------:R-:W-:Y:S02]  /*0190*/  UIADD3 UR5, -UR10, URZ, URZ ;  /* 0x0000003f0a057290 */ /* 0x000fe4000fffe13f */
[----:B------:R-:W-:Y:S02]  /*01a0*/  ULDC UR4, c[0x0][0x550] ;  /* 0x0001540000047ab9 */ /* 0x000fe40000000800 */
[----:B------:R-:W-:-:S08]  /*01b0*/  UIMAD UR6, UR5, UR4, UR6 ;  /* 0x00000004050672a4 */ /* 0x000fd0000f8e0206 */
[----:B------:R-:W-:Y:S05]  /*01c0*/  @!P0 EXIT ;  /* 0x000000000000894d */ /* 0x000fea0003800000 */
[----:B------:R-:W-:Y:S02]  /*01d0*/  ULDC.64 UR4, c[0x0][0x370] ;  /* 0x0000dc0000047ab9 */ /* 0x000fe40000000a00 */
[----:B------:R-:W-:Y:S02]  /*01e0*/  UISETP.NE.U32.AND UP0, UPT, URZ, UR4, UPT ;  /* 0x000000043f00728c */ /* 0x000fe4000bf05070 */
[----:B------:R-:W-:Y:S02]  /*01f0*/  ULDC.64 UR8, c[0x0][0x370] ;  /* 0x0000dc0000087ab9 */ /* 0x000fe40000000a00 */
[----:B------:R-:W-:Y:S02]  /*0200*/  UISETP.NE.AND.EX UP0, UPT, URZ, UR5, UPT, UP0 ;  /* 0x000000053f00728c */ /* 0x000fe4000bf05300 */
[----:B------:R-:W-:-:S04]  /*0210*/  ULDC.64 UR12, c[0x0][0x118] ;  /* 0x00004600000c7ab9 */ /* 0x000fc80000000a00 */
[----:B------:R-:W-:-:S05]  /*0220*/  PLOP3.LUT P0, PT, PT, PT, UP0, 0x80, 0x0 ;  /* 0x000000000000781c */ /* 0x000fca0003f0f008 */
[----:B------:R-:W-:Y:S02]  /*0230*/  @UP0 UMOV UR4, 0x4 ;  /* 0x0000000400040882 */ /* 0x000fe40000000000 */
[----:B------:R-:W-:-:S06]  /*0240*/  @UP0 UIMAD.WIDE UR4, UR18, UR4, UR8 ;  /* 0x00000004120402a5 */ /* 0x000fcc000f8e0208 */
[----:B------:R-:W-:Y:S02]  /*0250*/  IMAD.U32 R2, RZ, RZ, UR4 ;  /* 0x00000004ff027e24 */ /* 0x000fe4000f8e00ff */
[----:B------:R-:W-:-:S05]  /*0260*/  IMAD.U32 R3, RZ, RZ, UR5 ;  /* 0x00000005ff037e24 */ /* 0x000fca000f8e00ff */
[----:B------:R-:W2:Y:S01]  /*0270*/  @P0 LDG.E R2, [R2.64] ;  /* 0x0000000c02020981 */ /* 0x000ea2000c1e1900 */
[----:B------:R-:W-:Y:S02]  /*0280*/  ULDC UR4, c[0x0][0x2ac] ;  /* 0x0000ab0000047ab9 */ /* 0x000fe40000000800 */
[----:B------:R-:W-:Y:S02]  /*0290*/  ULDC UR15, c[0x0][0x1d0] ;  /* 0x00007400000f7ab9 */ /* 0x000fe40000000800 */
[----:B------:R-:W-:Y:S02]  /*02a0*/  UIMAD UR15, UR4, UR15, URZ ;  /* 0x0000000f040f72a4 */ /* 0x000fe4000f8e023f */
[----:B------:R-:W-:Y:S02]  /*02b0*/  UMOV UR9, URZ ;  /* 0x0000003f00097c82 */ /* 0x000fe40008000000 */
[----:B------:R-:W-:Y:S02]  /*02c0*/  UISETP.GE.AND UP0, UPT, UR15, 0x1, UPT ;  /* 0x000000010f00788c */ /* 0x000fe4000bf06270 */
[----:B------:R-:W-:-:S02]  /*02d0*/  UIADD3 UR5, UR15, 0x7f, URZ ;  /* 0x0000007f0f057890 */ /* 0x000fc4000fffe03f */
[----:B------:R-:W-:Y:S02]  /*02e0*/  UMOV UR17, URZ ;  /* 0x0000003f00117c82 */ /* 0x000fe40008000000 */
[----:B------:R-:W-:-:S04]  /*02f0*/  USHF.R.S32.HI UR4, URZ, 0x1f, UR5 ;  /* 0x0000001f3f047899 */ /* 0x000fc80008011405 */
[----:B------:R-:W-:-:S04]  /*0300*/  ULEA.HI UR4, UR4, UR5, URZ, 0x7 ;  /* 0x0000000504047291 */ /* 0x000fc8000f8f383f */
[----:B------:R-:W-:Y:S01]  /*0310*/  USHF.R.S32.HI UR7, URZ, 0x7, UR4 ;  /* 0x000000073f077899 */ /* 0x000fe20008011404 */
[----:B--2---:R1:W2:Y:S01]  /*0320*/  @P0 R2UR UR9, R2 ;  /* 0x00000000020903c2 */ /* 0x0042a200000e0000 */
[----:B------:R-:W-:-:S13]  /*0330*/  PLOP3.LUT P0, PT, PT, PT, UP0, 0x80, 0x0 ;  /* 0x000000000000781c */ /* 0x000fda0003f0f008 */
[----:B-12---:R-:W-:Y:S05]  /*0340*/  @!P0 BRA `(.L_x_2) ;  /* 0x0000025000008947 */ /* 0x006fea0003800000 */
[----:B------:R-:W-:Y:S02]  /*0350*/  USHF.R.U32.HI UR4, URZ, 0x10, UR6 ;  /* 0x000000103f047899 */ /* 0x000fe40008011606 */
[----:B------:R-:W-:Y:S02]  /*0360*/  ULDC UR5, c[0x0][0x338] ;  /* 0x0000ce0000057ab9 */ /* 0x000fe40000000800 */
[----:B------:R-:W-:Y:S02]  /*0370*/  UISETP.NE.AND UP0, UPT, UR4, URZ, UPT ;  /* 0x0000003f0400728c */ /* 0x000fe4000bf05270 */
[----:B------:R-:W-:Y:S02]  /*0380*/  UMOV UR20, URZ ;  /* 0x0000003f00147c82 */ /* 0x000fe40008000000 */
[----:B------:R-:W-:-:S04]  /*0390*/  USEL UR5, UR4, UR5, UP0 ;  /* 0x0000000504057287 */ /* 0x000fc80008000000 */
[----:B------:R-:W-:Y:S02]  /*03a0*/  UIADD3 UR16, UR7, -0x1, UR5 ;  /* 0xffffffff07107890 */ /* 0x000fe4000fffe005 */
[----:B------:R-:W-:-:S05]  /*03b0*/  IMAD.U32 R0, RZ, RZ, UR5 ;  /* 0x00000005ff007e24 */ /* 0x000fca000f8e00ff */
[-C--:B------:R-:W-:Y:S02]  /*03c0*/  IABS R2, R0.reuse ;  /* 0x0000000000027213 */ /* 0x080fe40000000000 */
[----:B------:R-:W-:Y:S02]  /*03d0*/  IABS R0, R0 ;  /* 0x0000000000007213 */ /* 0x000fe40000000000 */
[----:B------:R-:W1:Y:S03]  /*03e0*/  R2UR UR14, R2 ;  /* 0x00000000020e73c2 */ /* 0x000e6600000e0000 */
[----:B------:R-:W-:-:S05]  /*03f0*/  IMAD.MOV R0, RZ, RZ, -R0 ;  /* 0x000000ffff007224 */ /* 0x000fca00078e0a00 */
[----:B------:R-:W2:Y:S01]  /*0400*/  R2UR UR8, R0 ;  /* 0x00000000000873c2 */ /* 0x000ea200000e0000 */
[----:B-1----:R-:W1:Y:S08]  /*0410*/  I2F.RP R2, UR14 ;  /* 0x0000000e00027d06 */ /* 0x002e700008209400 */
[----:B-1----:R-:W1:Y:S02]  /*0420*/  MUFU.RCP R2, R2 ;  /* 0x0000000200027308 */ /* 0x002e640000001000 */
[----:B-1----:R-:W-:-:S06]  /*0430*/  IADD3 R2, R2, 0xffffffe, RZ ;  /* 0x0ffffffe02027810 */ /* 0x002fcc0007ffe0ff */
[----:B------:R-:W1:Y:S02]  /*0440*/  F2I.FTZ.U32.TRUNC.NTZ R2, R2 ;  /* 0x0000000200027305 */ /* 0x000e64000021f000 */
[----:B-1----:R1:W3:Y:S02]  /*0450*/  R2UR UR21, R2 ;  /* 0x00000000021573c2 */ /* 0x0022e400000e0000 */
[----:B-1----:R-:W-:Y:S01]  /*0460*/  IMAD.U32 R2, RZ, RZ, UR16 ;  /* 0x00000010ff027e24 */ /* 0x002fe2000f8e00ff */
[----:B---3--:R-:W-:Y:S02]  /*0470*/  UIADD3 UR4, URZ, -UR21, URZ ;  /* 0x800000153f047290 */ /* 0x008fe4000fffe03f */
[----:B------:R-:W-:Y:S02]  /*0480*/  ULOP3.LUT UR16, UR16, UR5, URZ, 0x3c, !UPT ;  /* 0x0000000510107292 */ /* 0x000fe4000f8e3c3f */
[----:B------:R-:W-:Y:S01]  /*0490*/  IABS R2, R2 ;  /* 0x0000000200027213 */ /* 0x000fe20000000000 */
[----:B------:R-:W-:-:S03]  /*04a0*/  UIMAD UR4, UR4, UR14, URZ ;  /* 0x0000000e040472a4 */ /* 0x000fc6000f8e023f */
[----:B------:R-:W1:Y:S01]  /*04b0*/  R2UR UR11, R2 ;  /* 0x00000000020b73c2 */ /* 0x000e6200000e0000 */
[----:B------:R-:W-:-:S07]  /*04c0*/  UIMAD.WIDE.U32 UR20, UR21, UR4, UR20 ;  /* 0x00000004151472a5 */ /* 0x000fce000f8e0014 */
[----:B------:R-:W-:Y:S02]  /*04d0*/  UMOV UR17, UR21 ;  /* 0x0000001500117c82 */ /* 0x000fe40008000000 */
[----:B-1----:R-:W-:-:S07]  /*04e0*/  UIMAD.WIDE.U32 UR20, UR17, UR11, URZ ;  /* 0x0000000b111472a5 */ /* 0x002fce000f8e003f */
[----:B------:R-:W-:Y:S02]  /*04f0*/  UMOV UR17, UR21 ;  /* 0x0000001500117c82 */ /* 0x000fe40008000000 */
[----:B--2---:R-:W-:-:S04]  /*0500*/  UIMAD UR8, UR17, UR8, UR11 ;  /* 0x00000008110872a4 */ /* 0x004fc8000f8e020b */
[----:B------:R-:W-:-:S11]  /*0510*/  UISETP.GT.U32.AND UP0, UPT, UR14, UR8, UPT ;  /* 0x000000080e00728c */ /* 0x000fd6000bf04070 */
[----:B------:R-:W-:Y:S02]  /*0520*/  @!UP0 UIADD3 UR8, UR8, -UR14, URZ ;  /* 0x8000000e08088290 */ /* 0x000fe4000fffe03f */
[----:B------:R-:W-:Y:S02]  /*0530*/  @!UP0 UIADD3 UR17, UR17, 0x1, URZ ;  /* 0x0000000111118890 */ /* 0x000fe4000fffe03f */
[----:B------:R-:W-:Y:S02]  /*0540*/  UISETP.GE.U32.AND UP1, UPT, UR8, UR14, UPT ;  /* 0x0000000e0800728c */ /* 0x000fe4000bf26070 */
[----:B------:R-:W-:-:S09]  /*0550*/  UISETP.GE.AND UP0, UPT, UR16, URZ, UPT ;  /* 0x0000003f1000728c */ /* 0x000fd2000bf06270 */
[----:B------:R-:W-:Y:S02]  /*0560*/  @UP1 UIADD3 UR17, UR17, 0x1, URZ ;  /* 0x0000000111111890 */ /* 0x000fe4000fffe03f */
[----:B------:R-:W-:Y:S02]  /*0570*/  UISETP.NE.AND UP1, UPT, UR5, URZ, UPT ;  /* 0x0000003f0500728c */ /* 0x000fe4000bf25270 */
[----:B------:R-:W-:-:S09]  /*0580*/  @!UP0 UIADD3 UR17, -UR17, URZ, URZ ;  /* 0x0000003f11118290 */ /* 0x000fd2000fffe13f */
[----:B------:R-:W-:Y:S02]  /*0590*/  @!UP1 ULOP3.LUT UR17, URZ, UR5, URZ, 0x33, !UPT ;  /* 0x000000053f119292 */ /* 0x000fe4000f8e333f */
.L_x_2:
[----:B------:R-:W-:Y:S01]  /*05a0*/  ULOP3.LUT UR8, UR6, 0xffff, URZ, 0xc0, !UPT ;  /* 0x0000ffff06087892 */ /* 0x000fe2000f8ec03f */
[----:B------:R-:W-:Y:S01]  /*05b0*/  PLOP3.LUT P2, PT, PT, PT, PT, 0x80, 0x0 ;  /* 0x000000000000781c */ /* 0x000fe20003f4f070 */
[----:B------:R-:W-:Y:S01]  /*05c0*/  IMAD.MOV.U32 R6, RZ, RZ, RZ ;  /* 0x000000ffff067224 */ /* 0x000fe200078e00ff */
[----:B------:R-:W-:Y:S01]  /*05d0*/  CS2R R70, SRZ ;  /* 0x0000000000467805 */ /* 0x000fe2000001ff00 */
[----:B------:R-:W-:Y:S01]  /*05e0*/  UIMAD UR8, UR8, UR17, URZ ;  /* 0x00000011080872a4 */ /* 0x000fe2000f8e023f */
[----:B------:R-:W-:Y:S01]  /*05f0*/  IMAD.MOV.U32 R2, RZ, RZ, RZ ;  /* 0x000000ffff027224 */ /* 0x000fe200078e00ff */
[----:B------:R-:W-:Y:S01]  /*0600*/  CS2R R68, SRZ ;  /* 0x0000000000447805 */ /* 0x000fe2000001ff00 */
[----:B------:R-:W-:Y:S01]  /*0610*/  CS2R R74, SRZ ;  /* 0x00000000004a7805 */ /* 0x000fe2000001ff00 */
[----:B------:R-:W-:Y:S01]  /*0620*/  UIADD3 UR17, UR8, UR17, URZ ;  /* 0x0000001108117290 */ /* 0x000fe2000fffe03f */
[----:B------:R-:W-:Y:S01]  /*0630*/  CS2R R72, SRZ ;  /* 0x0000000000487805 */ /* 0x000fe2000001ff00 */
[----:B------:R-:W-:Y:S01]  /*0640*/  CS2R R78, SRZ ;  /* 0x00000000004e7805 */ /* 0x000fe2000001ff00 */
[----:B------:R-:W-:Y:S01]  /*0650*/  CS2R R76, SRZ ;  /* 0x00000000004c7805 */ /* 0x000fe2000001ff00 */
[----:B------:R-:W-:Y:S01]  /*0660*/  UISETP.LT.AND UP0, UPT, UR7, UR17, UPT ;  /* 0x000000110700728c */ /* 0x000fe2000bf01270 */
[----:B------:R-:W-:Y:S01]  /*0670*/  CS2R R82, SRZ ;  /* 0x0000000000527805 */ /* 0x000fe2000001ff00 */
[----:B------:R-:W-:Y:S01]  /*0680*/  CS2R R80, SRZ ;  /* 0x0000000000507805 */ /* 0x000fe2000001ff00 */
[----:B------:R-:W-:Y:S01]  /*0690*/  CS2R R86, SRZ ;  /* 0x0000000000567805 */ /* 0x000fe2000001ff00 */
[----:B------:R-:W-:Y:S01]  /*06a0*/  USEL UR7, UR7, UR17, UP0 ;  /* 0x0000001107077287 */ /* 0x000fe20008000000 */
[----:B------:R-:W-:Y:S01]  /*06b0*/  CS2R R84, SRZ ;  /* 0x0000000000547805 */ /* 0x000fe2000001ff00 */
[----:B------:R-:W-:Y:S01]  /*06c0*/  CS2R R90, SRZ ;  /* 0x00000000005a7805 */ /* 0x000fe2000001ff00 */
[----:B------:R-:W-:Y:S01]  /*06d0*/  CS2R R88, SRZ ;  /* 0x0000000000587805 */ /* 0x000fe2000001ff00 */
[----:B------:R-:W-:Y:S01]  /*06e0*/  UISETP.GT.AND UP0, UPT, UR7, UR8, UPT ;  /* 0x000000080700728c */ /* 0x000fe2000bf04270 */
[----:B------:R-:W-:Y:S01]  /*06f0*/  CS2R R94, SRZ ;  /* 0x00000000005e7805 */ /* 0x000fe2000001ff00 */
[----:B------:R-:W-:Y:S01]  /*0700*/  CS2R R92, SRZ ;  /* 0x00000000005c7805 */ /* 0x000fe2000001ff00 */
[----:B------:R-:W-:Y:S01]  /*0710*/  CS2R R98, SRZ ;  /* 0x0000000000627805 */ /* 0x000fe2000001ff00 */
[----:B------:R-:W-:Y:S01]  /*0720*/  CS2R R96, SRZ ;  /* 0x0000000000607805 */ /* 0x000fe2000001ff00 */
[----:B------:R-:W-:Y:S01]  /*0730*/  CS2R R102, SRZ ;  /* 0x0000000000667805 */ /* 0x000fe2000001ff00 */
[----:B------:R-:W-:Y:S01]  /*0740*/  PLOP3.LUT P0, PT, PT, PT, UP0, 0x80, 0x0 ;  /* 0x000000000000781c */ /* 0x000fe20003f0f008 */
[----:B------:R-:W-:Y:S01]  /*0750*/  CS2R R100, SRZ ;  /* 0x0000000000647805 */ /* 0x000fe2000001ff00 */
        /* <DEDUP_REMOVED lines=14> */
[----:B------:R-:W-:Y:S05]  /*0840*/  @!P0 BRA `(.L_x_3) ;  /* 0x00009a0000008947 */ /* 0x000fea0003800000 */
[----:B------:R-:W-:Y:S02]  /*0850*/  ULDC.64 UR4, c[0x0][0x340] ;  /* 0x0000d00000047ab9 */ /* 0x000fe40000000a00 */
[----:B------:R-:W-:-:S02]  /*0860*/  UISETP.NE.U32.AND UP0, UPT, URZ, UR4, UPT ;  /* 0x000000043f00728c */ /* 0x000fc4000bf05070 */
[----:B------:R-:W-:Y:S02]  /*0870*/  ULDC.64 UR16, c[0x0][0x340] ;  /* 0x0000d00000107ab9 */ /* 0x000fe40000000a00 */
[----:B------:R-:W-:-:S06]  /*0880*/  UISETP.NE.AND.EX UP0, UPT, URZ, UR5, UPT, UP0 ;  /* 0x000000053f00728c */ /* 0x000fcc000bf05300 */
[----:B------:R-:W-:-:S05]  /*0890*/  PLOP3.LUT P0, PT, PT, PT, UP0, 0x80, 0x0 ;  /* 0x000000000000781c */ /* 0x000fca0003f0f008 */
[----:B------:R-:W-:Y:S02]  /*08a0*/  @UP0 UMOV UR4, 0x4 ;  /* 0x0000000400040882 */ /* 0x000fe40000000000 */
[----:B------:R-:W-:-:S06]  /*08b0*/  @UP0 UIMAD.WIDE UR4, UR18, UR4, UR16 ;  /* 0x00000004120402a5 */ /* 0x000fcc000f8e0210 */
[----:B------:R-:W-:Y:S02]  /*08c0*/  IMAD.U32 R2, RZ, RZ, UR4 ;  /* 0x00000004ff027e24 */ /* 0x000fe4000f8e00ff */
[----:B------:R-:W-:Y:S01]  /*08d0*/  IMAD.U32 R3, RZ, RZ, UR5 ;  /* 0x00000005ff037e24 */ /* 0x000fe2000f8e00ff */
[----:B------:R-:W-:Y:S01]  /*08e0*/  SHF.R.S32.HI R10, RZ, 0x1f, R5 ;  /* 0x0000001fff0a7819 */ /* 0x000fe20000011405 */
[----:B------:R-:W-:Y:S02]  /*08f0*/  UIADD3 UR6, UR7, -0x1, URZ ;  /* 0xffffffff07067890 */ /* 0x000fe4000fffe03f */
[----:B------:R-:W-:Y:S01]  /*0900*/  ULDC.64 UR4, c[0x0][0x2b0] ;  /* 0x0000ac0000047ab9 */ /* 0x000fe20000000a00 */
[CC--:B------:R-:W-:Y:S01]  /*0910*/  LEA.HI R241, R10.reuse, R5.reuse, RZ, 0x6 ;  /* 0x000000050af17211 */ /* 0x0c0fe200078f30ff */
[----:B------:R1:W2:Y:S01]  /*0920*/  @P0 LDG.E R0, [R2.64] ;  /* 0x0000000c02000981 */ /* 0x0002a2000c1e1900 */
[----:B------:R-:W-:Y:S02]  /*0930*/  MOV R239, RZ ;  /* 0x000000ff00ef7202 */ /* 0x000fe40000000f00 */
[----:B-1----:R-:W-:Y:S01]  /*0940*/  LEA.HI R3, R10, R5, RZ, 0x3 ;  /* 0x000000050a037211 */ /* 0x002fe200078f18ff */
[----:B------:R-:W-:-:S03]  /*0950*/  IMAD.MOV.U32 R2, RZ, RZ, c[0x0][0x2b8] ;  /* 0x0000ae00ff027624 */ /* 0x000fc600078e00ff */
[----:B------:R-:W-:Y:S02]  /*0960*/  LOP3.LUT R25, R3, 0xfffffff8, RZ, 0xc0, !PT ;  /* 0xfffffff803197812 */ /* 0x000fe400078ec0ff */
[----:B------:R-:W-:Y:S02]  /*0970*/  SHF.R.S32.HI R3, RZ, 0x3, R3 ;  /* 0x00000003ff037819 */ /* 0x000fe40000011403 */
[----:B------:R-:W-:-:S04]  /*0980*/  IADD3 R25, -R25, R5, RZ ;  /* 0x0000000519197210 */ /* 0x000fc80007ffe1ff */
[----:B------:R-:W-:Y:S01]  /*0990*/  LEA R242, R25, R3, 0x5 ;  /* 0x0000000319f27211 */ /* 0x000fe200078e28ff */
[----:B------:R-:W-:Y:S01]  /*09a0*/  BAR.SYNC.DEFER_BLOCKING 0x0 ;  /* 0x0000000000007b1d */ /* 0x000fe20000010000 */
[----:B------:R-:W-:-:S05]  /*09b0*/  USHF.R.S32.HI UR20, URZ, 0x1f, UR18 ;  /* 0x0000001f3f147899 */ /* 0x000fca0008011412 */
[----:B--2---:R1:W2:Y:S01]  /*09c0*/  @P0 R2UR UR14, R0 ;  /* 0x00000000000e03c2 */ /* 0x0042a200000e0000 */
[----:B------:R-:W-:Y:S01]  /*09d0*/  ISETP.NE.AND P0, PT, R2, 0x1, PT ;  /* 0x000000010200780c */ /* 0x000fe20003f05270 */
[----:B--2---:R-:W-:Y:S02]  /*09e0*/  @!UP0 UMOV UR14, UR18 ;  /* 0x00000012000e8c82 */ /* 0x004fe40008000000 */
[----:B------:R-:W-:Y:S02]  /*09f0*/  USHF.R.S32.HI UR11, URZ, 0x1f, UR14 ;  /* 0x0000001f3f0b7899 */ /* 0x000fe4000801140e */
[----:B------:R-:W-:Y:S02]  /*0a00*/  UIMAD.WIDE.U32 UR16, UR14, UR4, URZ ;  /* 0x000000040e1072a5 */ /* 0x000fe4000f8e003f */
[----:B------:R-:W-:-:S04]  /*0a10*/  UIMAD UR11, UR11, UR4, URZ ;  /* 0x000000040b0b72a4 */ /* 0x000fc8000f8e023f */
[----:B------:R-:W-:Y:S01]  /*0a20*/  UIMAD UR11, UR14, UR5, UR11 ;  /* 0x000000050e0b72a4 */ /* 0x000fe2000f8e020b */
[----:B-1----:R-:W-:-:S03]  /*0a30*/  IMAD.U32 R0, RZ, RZ, UR6 ;  /* 0x00000006ff007e24 */ /* 0x002fc6000f8e00ff */
[----:B------:R-:W-:Y:S02]  /*0a40*/  UIADD3 UR11, UR17, UR11, URZ ;  /* 0x0000000b110b7290 */ /* 0x000fe4000fffe03f */
[----:B------:R-:W-:Y:S01]  /*0a50*/  USHF.R.S32.HI UR14, URZ, 0x1f, UR10 ;  /* 0x0000001f3f0e7899 */ /* 0x000fe2000801140a */
[----:B------:R-:W-:Y:S01]  /*0a60*/  IMAD R0, R0, 0x80, R242 ;  /* 0x0000008000007824 */ /* 0x000fe200078e02f2 */
[----:B------:R-:W-:-:S04]  /*0a70*/  ULDC.64 UR4, c[0x0][0x1b8] ;  /* 0x00006e0000047ab9 */ /* 0x000fc80000000a00 */
[C---:B------:R-:W-:Y:S02]  /*0a80*/  ISETP.GE.AND P3, PT, R0.reuse, UR15, PT ;  /* 0x0000000f00007c0c */ /* 0x040fe4000bf66270 */
[----:B------:R-:W-:Y:S02]  /*0a90*/  IADD3 R240, R0, UR9, RZ ;  /* 0x0000000900f07c10 */ /* 0x000fe4000fffe0ff */
[----:B------:R-:W-:-:S03]  /*0aa0*/  ISETP.GT.OR P3, PT, R242, 0x7f, P3 ;  /* 0x0000007ff200780c */ /* 0x000fc60001f64670 */
[----:B------:R-:W-:-:S04]  /*0ab0*/  @P0 IMAD.HI.U32 R0, R240, c[0x0][0x2bc], RZ ;  /* 0x0000af00f0000a27 */ /* 0x000fc800078e00ff */
[----:B------:R-:W-:Y:S01]  /*0ac0*/  IMAD.MOV.U32 R4, RZ, RZ, R240 ;  /* 0x000000ffff047224 */ /* 0x000fe200078e00f0 */
[----:B------:R-:W-:-:S05]  /*0ad0*/  @P0 SHF.R.U32.HI R4, RZ, c[0x0][0x2c0], R0 ;  /* 0x0000b000ff040a19 */ /* 0x000fca0000011600 */
[----:B------:R-:W-:-:S04]  /*0ae0*/  @!P3 IADD3 R2, P2, R4, UR16, RZ ;  /* 0x000000100402bc10 */ /* 0x000fc8000ff5e0ff */
[----:B------:R-:W-:Y:S02]  /*0af0*/  @!P3 LEA R6, P1, R2, c[0x0][0x2a0], 0x2 ;  /* 0x0000a8000206ba11 */ /* 0x000fe400078210ff */
[----:B------:R-:W-:-:S04]  /*0b00*/  @!P3 LEA.HI.X.SX32 R0, R4, UR11, 0x1, P2 ;  /* 0x0000000b0400bc11 */ /* 0x000fc800090f0eff */
[----:B------:R-:W-:-:S05]  /*0b10*/  @!P3 LEA.HI.X R7, R2, c[0x0][0x2a4], R0, 0x2, P1 ;  /* 0x0000a9000207ba11 */ /* 0x000fca00008f1400 */
[----:B------:R1:W2:Y:S01]  /*0b20*/  @!P3 LDG.E R239, [R6.64] ;  /* 0x0000000c06efb981 */ /* 0x0002a2000c1e1900 */
[----:B------:R-:W-:Y:S01]  /*0b30*/  UIMAD UR19, UR14, UR4, URZ ;  /* 0x000000040e1372a4 */ /* 0x000fe2000f8e023f */
[----:B------:R-:W-:Y:S01]  /*0b40*/  IMAD.SHL.U32 R37, R25, 0x8, RZ ;  /* 0x0000000819257824 */ /* 0x000fe200078e00ff */
[----:B------:R-:W-:Y:S01]  /*0b50*/  UIMAD.WIDE.U32 UR22, UR10, UR4, URZ ;  /* 0x000000040a1672a5 */ /* 0x000fe2000f8e003f */
[----:B------:R-:W3:Y:S01]  /*0b60*/  S2R R2, SR_CTAID.X ;  /* 0x0000000000027919 */ /* 0x000ee20000002500 */
[----:B------:R-:W-:Y:S01]  /*0b70*/  UIMAD UR19, UR10, UR5, UR19 ;  /* 0x000000050a1372a4 */ /* 0x000fe2000f8e0213 */
[----:B------:R-:W-:Y:S01]  /*0b80*/  IMAD.SHL.U32 R241, R241, 0x8, RZ ;  /* 0x00000008f1f17824 */ /* 0x000fe200078e00ff */
[C---:B------:R-:W-:Y:S01]  /*0b90*/  IADD3 R24, R37.reuse, 0x40, RZ ;  /* 0x0000004025187810 */ /* 0x040fe20007ffe0ff */
[----:B------:R-:W-:Y:S01]  /*0ba0*/  ULDC.64 UR4, c[0x0][0x1c0] ;  /* 0x0000700000047ab9 */ /* 0x000fe20000000a00 */
[----:B------:R-:W-:Y:S01]  /*0bb0*/  IADD3 R4, -R4, RZ, RZ ;  /* 0x000000ff04047210 */ /* 0x000fe20007ffe1ff */
[----:B------:R-:W-:Y:S01]  /*0bc0*/  UIMAD UR20, UR20, UR4, URZ ;  /* 0x00000004141472a4 */ /* 0x000fe2000f8e023f */
[----:B------:R-:W-:Y:S01]  /*0bd0*/  SHF.R.S32.HI R36, RZ, 0x1f, R24 ;  /* 0x0000001fff247819 */ /* 0x000fe20000011418 */
[----:B------:R-:W-:Y:S01]  /*0be0*/  UIADD3 UR23, UR23, UR19, URZ ;  /* 0x0000001317177290 */ /* 0x000fe2000fffe03f */
[----:B------:R-:W-:Y:S01]  /*0bf0*/  ISETP.GE.AND P3, PT, R37, c[0x0][0x198], PT ;  /* 0x0000660025007a0c */ /* 0x000fe20003f66270 */
[----:B------:R-:W-:Y:S01]  /*0c00*/  UIMAD UR5, UR18, UR5, UR20 ;  /* 0x00000005120572a4 */ /* 0x000fe2000f8e0214 */
[----:B------:R-:W-:Y:S01]  /*0c10*/  IMAD R240, R4, c[0x0][0x2b8], R240 ;  /* 0x0000ae0004f07a24 */ /* 0x000fe200078e02f0 */
[----:B------:R-:W-:Y:S01]  /*0c20*/  UIMAD.WIDE.U32 UR18, UR18, UR4, UR22 ;  /* 0x00000004121272a5 */ /* 0x000fe2000f8e0016 */
[----:B------:R-:W-:Y:S01]  /*0c30*/  LEA.HI R36, R36, R24, RZ, 0x3 ;  /* 0x0000001824247211 */ /* 0x000fe200078f18ff */
[----:B------:R-:W-:Y:S01]  /*0c40*/  UIMAD UR15, UR6, -0x80, UR15 ;  /* 0xffffff80060f78a4 */ /* 0x000fe2000f8e020f */
[----:B------:R-:W-:Y:S01]  /*0c50*/  ISETP.GE.AND P2, PT, R24, c[0x0][0x198], PT ;  /* 0x0000660018007a0c */ /* 0x000fe20003f46270 */
[----:B------:R-:W-:Y:S01]  /*0c60*/  UIADD3 UR5, UR19, UR5, URZ ;  /* 0x0000000513057290 */ /* 0x000fe2000fffe03f */
[----:B------:R-:W-:Y:S01]  /*0c70*/  LOP3.LUT R36, R36, 0xfffffff8, RZ, 0xc0, !PT ;  /* 0xfffffff824247812 */ /* 0x000fe200078ec0ff */
[----:B------:R-:W-:Y:S01]  /*0c80*/  IMAD.U32 R12, RZ, RZ, UR18 ;  /* 0x00000012ff0c7e24 */ /* 0x000fe2000f8e00ff */
[----:B------:R-:W-:Y:S01]  /*0c90*/  SHF.R.S32.HI R27, RZ, 0x1f, R240 ;  /* 0x0000001fff1b7819 */ /* 0x000fe200000114f0 */
[----:B------:R-:W-:Y:S01]  /*0ca0*/  IMAD.U32 R13, RZ, RZ, UR19 ;  /* 0x00000013ff0d7e24 */ /* 0x000fe2000f8e00ff */
[----:B------:R-:W-:Y:S01]  /*0cb0*/  LEA.HI R238, R10, R5, RZ, 0x4 ;  /* 0x000000050aee7211 */ /* 0x000fe200078f20ff */
[----:B-1----:R-:W-:Y:S01]  /*0cc0*/  IMAD.MOV.U32 R6, RZ, RZ, c[0x0][0x2c4] ;  /* 0x0000b100ff067624 */ /* 0x002fe200078e00ff */
[----:B------:R-:W-:Y:S01]  /*0cd0*/  UISETP.GT.AND UP0, UPT, UR6, UR8, UPT ;  /* 0x000000080600728c */ /* 0x000fe2000bf04270 */
[----:B---3--:R-:W-:-:S02]  /*0ce0*/  IMAD R9, R2, 0x80, R242 ;  /* 0x0000008002097824 */ /* 0x008fc400078e02f2 */
[----:B------:R-:W-:Y:S01]  /*0cf0*/  IMAD.U32 R15, RZ, RZ, UR5 ;  /* 0x00000005ff0f7e24 */ /* 0x000fe2000f8e00ff */
[C---:B------:R-:W-:Y:S01]  /*0d00*/  ISETP.NE.AND P1, PT, R6.reuse, 0x1, PT ;  /* 0x000000010600780c */ /* 0x040fe20003f25270 */
[----:B------:R-:W-:Y:S01]  /*0d10*/  IMAD.MOV.U32 R14, RZ, RZ, R12 ;  /* 0x000000ffff0e7224 */ /* 0x000fe200078e000c */
[----:B------:R-:W-:Y:S01]  /*0d20*/  MOV R8, R9 ;  /* 0x0000000900087202 */ /* 0x000fe20000000f00 */
[----:B------:R-:W-:Y:S01]  /*0d30*/  IMAD R6, R6, c[0x0][0x168], RZ ;  /* 0x00005a0006067a24 */ /* 0x000fe200078e02ff */
[----:B------:R-:W-:Y:S01]  /*0d40*/  ULDC.64 UR4, c[0x0][0x1e8] ;  /* 0x00007a0000047ab9 */ /* 0x000fe20000000a00 */
[----:B------:R-:W-:Y:S01]  /*0d50*/  IMAD R2, R2, 0x80, R3 ;  /* 0x0000008002027824 */ /* 0x000fe200078e0203 */
[----:B------:R-:W-:Y:S01]  /*0d60*/  UIMAD.WIDE.U32 UR20, UR10, UR4, URZ ;  /* 0x000000040a1472a5 */ /* 0x000fe2000f8e003f */
[----:B------:R-:W-:Y:S01]  /*0d70*/  IMAD R16, R27, c[0x0][0x1e0], RZ ;  /* 0x000078001b107a24 */ /* 0x000fe200078e02ff */
[----:B------:R-:W-:Y:S01]  /*0d80*/  UIMAD UR4, UR14, UR4, URZ ;  /* 0x000000040e0472a4 */ /* 0x000fe2000f8e023f */
[----:B------:R-:W-:Y:S01]  /*0d90*/  IMAD.WIDE.U32 R20, R240, c[0x0][0x1e0], RZ ;  /* 0x00007800f0147a25 */ /* 0x000fe200078e00ff */
[----:B------:R-:W-:-:S02]  /*0da0*/  IADD3 R4, R2, 0x40, RZ ;  /* 0x0000004002047810 */ /* 0x000fc40007ffe0ff */
[----:B------:R-:W-:Y:S01]  /*0db0*/  UIMAD UR4, UR10, UR5, UR4 ;  /* 0x000000050a0472a4 */ /* 0x000fe2000f8e0204 */
[----:B------:R-:W-:Y:S01]  /*0dc0*/  @P1 IMAD.HI.U32 R0, R9, c[0x0][0x2c8], RZ ;  /* 0x0000b20009001a27 */ /* 0x000fe200078e00ff */
[----:B------:R-:W-:Y:S02]  /*0dd0*/  ISETP.GE.AND P5, PT, R4, R6, PT ;  /* 0x000000060400720c */ /* 0x000fe40003fa6270 */
[----:B------:R-:W-:Y:S01]  /*0de0*/  UIADD3 UR18, UR21, UR4, URZ ;  /* 0x0000000415127290 */ /* 0x000fe2000fffe03f */
[C---:B------:R-:W-:Y:S01]  /*0df0*/  IMAD R16, R240.reuse, c[0x0][0x1e4], R16 ;  /* 0x00007900f0107a24 */ /* 0x040fe200078e0210 */
[----:B------:R-:W-:Y:S01]  /*0e00*/  @P1 SHF.R.U32.HI R8, RZ, c[0x0][0x2cc], R0 ;  /* 0x0000b300ff081a19 */ /* 0x000fe20000011600 */
[----:B------:R-:W-:Y:S01]  /*0e10*/  IMAD.WIDE.U32 R28, R240, c[0x0][0x208], RZ ;  /* 0x00008200f01c7a25 */ /* 0x000fe200078e00ff */
[----:B------:R-:W-:Y:S02]  /*0e20*/  ULDC.64 UR4, c[0x0][0x210] ;  /* 0x0000840000047ab9 */ /* 0x000fe40000000a00 */
[C---:B------:R-:W-:Y:S01]  /*0e30*/  IADD3 R0, -R8.reuse, RZ, RZ ;  /* 0x000000ff08007210 */ /* 0x040fe20007ffe1ff */
[----:B------:R-:W-:Y:S01]  /*0e40*/  IMAD.WIDE.U32 R14, R8, c[0x0][0x1b0], R14 ;  /* 0x00006c00080e7a25 */ /* 0x000fe200078e000e */
[----:B------:R-:W-:Y:S01]  /*0e50*/  SHF.R.S32.HI R7, RZ, 0x1f, R8 ;  /* 0x0000001fff077819 */ /* 0x000fe20000011408 */
[----:B------:R-:W-:-:S02]  /*0e60*/  UIMAD UR14, UR14, UR4, URZ ;  /* 0x000000040e0e72a4 */ /* 0x000fc4000f8e023f */
[----:B------:R-:W-:Y:S01]  /*0e70*/  IMAD R13, R0, c[0x0][0x2c4], R9 ;  /* 0x0000b100000d7a24 */ /* 0x000fe200078e0209 */
[----:B------:R-:W-:Y:S01]  /*0e80*/  UIMAD.WIDE.U32 UR22, UR10, UR4, URZ ;  /* 0x000000040a1672a5 */ /* 0x000fe2000f8e003f */
[----:B------:R-:W-:Y:S01]  /*0e90*/  IMAD R7, R7, c[0x0][0x1b0], RZ ;  /* 0x00006c0007077a24 */ /* 0x000fe200078e02ff */
[----:B------:R-:W-:Y:S01]  /*0ea0*/  UIMAD UR4, UR10, UR5, UR14 ;  /* 0x000000050a0472a4 */ /* 0x000fe2000f8e020e */
[----:B------:R-:W-:Y:S01]  /*0eb0*/  IMAD.IADD R17, R21, 0x1, R16 ;  /* 0x0000000115117824 */ /* 0x000fe200078e0210 */
[----:B------:R-:W-:Y:S01]  /*0ec0*/  SHF.R.S32.HI R0, RZ, 0x1f, R13 ;  /* 0x0000001fff007819 */ /* 0x000fe2000001140d */
[----:B------:R-:W-:Y:S01]  /*0ed0*/  IMAD R7, R8, c[0x0][0x1b4], R7 ;  /* 0x00006d0008077a24 */ /* 0x000fe200078e0207 */
[----:B------:R-:W-:Y:S01]  /*0ee0*/  MOV R16, R20 ;  /* 0x0000001400107202 */ /* 0x000fe20000000f00 */
[----:B------:R-:W-:Y:S01]  /*0ef0*/  UIADD3 UR4, UR23, UR4, URZ ;  /* 0x0000000417047290 */ /* 0x000fe2000fffe03f */
[----:B------:R-:W-:Y:S02]  /*0f00*/  IMAD.WIDE R40, R37, 0x2, RZ ;  /* 0x0000000225287825 */ /* 0x000fe400078e02ff */
[----:B------:R-:W-:-:S02]  /*0f10*/  IADD3 R15, R15, R7, RZ ;  /* 0x000000070f0f7210 */ /* 0x000fc40007ffe0ff */
[----:B------:R-:W-:Y:S02]  /*0f20*/  IMAD R0, R0, c[0x0][0x1a8], RZ ;  /* 0x00006a0000007a24 */ /* 0x000fe400078e02ff */
[----:B------:R-:W-:Y:S02]  /*0f30*/  IMAD.SHL.U32 R7, R3, 0x40, RZ ;  /* 0x0000004003077824 */ /* 0x000fe400078e00ff */
[C---:B------:R-:W-:Y:S02]  /*0f40*/  IMAD R0, R13.reuse, c[0x0][0x1ac], R0 ;  /* 0x00006b000d007a24 */ /* 0x040fe400078e0200 */
[----:B------:R-:W-:Y:S01]  /*0f50*/  IMAD.WIDE.U32 R12, R13, c[0x0][0x1a8], R14 ;  /* 0x00006a000d0c7a25 */ /* 0x000fe200078e000e */
[----:B------:R-:W-:-:S04]  /*0f60*/  LOP3.LUT R8, R7, 0x1c0, RZ, 0xc0, !PT ;  /* 0x000001c007087812 */ /* 0x000fc800078ec0ff */
[----:B------:R-:W-:Y:S02]  /*0f70*/  IADD3 R0, R13, R0, RZ ;  /* 0x000000000d007210 */ /* 0x000fe40007ffe0ff */
[C---:B------:R-:W-:Y:S02]  /*0f80*/  LEA R18, P1, R12.reuse, c[0x0][0x160], 0x1 ;  /* 0x000058000c127a11 */ /* 0x040fe400078208ff */
[----:B------:R-:W-:Y:S02]  /*0f90*/  SHF.R.U32.HI R7, RZ, 0x3, R8 ;  /* 0x00000003ff077819 */ /* 0x000fe40000011608 */
[----:B------:R-:W-:Y:S02]  /*0fa0*/  LEA.HI.X R0, R12, c[0x0][0x164], R0, 0x1, P1 ;  /* 0x000059000c007a11 */ /* 0x000fe400008f0c00 */
[----:B------:R-:W-:Y:S01]  /*0fb0*/  SHFL.IDX PT, R12, R18, RZ, 0x181f ;  /* 0x00181fff120c7589 */ /* 0x000fe200000e0000 */
[----:B------:R-:W-:Y:S02]  /*0fc0*/  LOP3.LUT R8, R8, 0x38, R37, 0xf8, !PT ;  /* 0x0000003808087812 */ /* 0x000fe400078ef825 */
[----:B------:R-:W-:Y:S01]  /*0fd0*/  ISETP.GE.AND P1, PT, R2, R6, PT ;  /* 0x000000060200720c */ /* 0x000fe20003f26270 */
[----:B------:R-:W1:Y:S01]  /*0fe0*/  SHFL.IDX PT, R13, R0, RZ, 0x181f ;  /* 0x00181fff000d7589 */ /* 0x000e6200000e0000 */
[----:B------:R-:W-:-:S02]  /*0ff0*/  LOP3.LUT R8, R8, R7, RZ, 0x3c, !PT ;  /* 0x0000000708087212 */ /* 0x000fc400078e3cff */
[----:B------:R-:W-:Y:S01]  /*1000*/  IADD3 R7, R2, 0x20, RZ ;  /* 0x0000002002077810 */ /* 0x000fe20007ffe0ff */
[----:B------:R-:W-:Y:S01]  /*1010*/  SHFL.IDX PT, R9, R0, 0x1, 0x181f ;  /* 0x00381f0000097f89 */ /* 0x000fe200000e0000 */
[----:B------:R-:W-:Y:S02]  /*1020*/  LOP3.LUT R241, R8, 0xfffffe00, R241, 0xf8, !PT ;  /* 0xfffffe0008f17812 */ /* 0x000fe400078ef8f1 */
[----:B------:R-:W-:Y:S01]  /*1030*/  ISETP.GE.AND P4, PT, R7, R6, PT ;  /* 0x000000060700720c */ /* 0x000fe20003f86270 */
[----:B------:R-:W3:Y:S01]  /*1040*/  SHFL.IDX PT, R8, R18, 0x1, 0x181f ;  /* 0x00381f0012087f89 */ /* 0x000ee200000e0000 */
[----:B------:R-:W-:Y:S01]  /*1050*/  IADD3 R2, R2, 0x60, RZ ;  /* 0x0000006002027810 */ /* 0x000fe20007ffe0ff */
[----:B------:R-:W-:Y:S02]  /*1060*/  IMAD.SHL.U32 R241, R241, 0x2, RZ ;  /* 0x00000002f1f17824 */ /* 0x000fe400078e00ff */
[----:B------:R-:W-:Y:S03]  /*1070*/  SHFL.IDX PT, R19, R0, 0x3, 0x181f ;  /* 0x00781f0000137f89 */ /* 0x000fe600000e0000 */
[----:B------:R-:W-:Y:S01]  /*1080*/  IADD3 R243, R241, 0x100, RZ ;  /* 0x00000100f1f37810 */ /* 0x000fe20007ffe0ff */
[----:B-1----:R-:W-:-:S04]  /*1090*/  @!P1 IMAD.WIDE R14, R37, 0x2, R12 ;  /* 0x00000002250e9825 */ /* 0x002fc800078e020c */
[----:B------:R-:W-:Y:S01]  /*10a0*/  @!P1 IMAD.WIDE R12, R36, 0x2, R12 ;  /* 0x00000002240c9825 */ /* 0x000fe200078e020c */
[----:B------:R1:W-:Y:S04]  /*10b0*/  @!P1 LDGSTS.E.BYPASS.LTC128B.128 [R241+0x100], [R14.64], !P3 ;  /* 0x001000000ef19fae */ /* 0x0003e8000d901d4c */
[----:B------:R4:W-:Y:S01]  /*10c0*/  @!P1 LDGSTS.E.BYPASS.LTC128B.128 [R241+0x4100], [R12.64], !P2 ;  /* 0x041000000cf19fae */ /* 0x0009e2000d101d4c */
[----:B------:R-:W-:Y:S01]  /*10d0*/  ISETP.GE.AND P1, PT, R2, R6, PT ;  /* 0x000000060200720c */ /* 0x000fe20003f26270 */
[----:B---3--:R-:W-:-:S04]  /*10e0*/  @!P4 IMAD.WIDE R6, R36, 0x2, R8 ;  /* 0x000000022406c825 */ /* 0x008fc800078e0208 */
[----:B-1----:R-:W-:Y:S01]  /*10f0*/  @!P4 IMAD.WIDE R14, R37, 0x2, R8 ;  /* 0x00000002250ec825 */ /* 0x002fe200078e0208 */
[C---:B------:R-:W-:Y:S02]  /*1100*/  LOP3.LUT R8, R238.reuse, 0xfffffff0, RZ, 0xc0, !PT ;  /* 0xfffffff0ee087812 */ /* 0x040fe400078ec0ff */
[----:B------:R-:W-:Y:S01]  /*1110*/  SHF.R.S32.HI R9, RZ, 0x4, R238 ;  /* 0x00000004ff097819 */ /* 0x000fe200000114ee */
[----:B----4-:R-:W-:Y:S02]  /*1120*/  SHFL.IDX PT, R12, R18, 0x2, 0x181f ;  /* 0x00581f00120c7f89 */ /* 0x010fe400000e0000 */
[----:B------:R-:W-:Y:S01]  /*1130*/  IMAD.IADD R8, R5, 0x1, -R8 ;  /* 0x0000000105087824 */ /* 0x000fe200078e0a08 */
[----:B------:R-:W-:Y:S01]  /*1140*/  LEA.HI R238, R238, R9, RZ, 0x1 ;  /* 0x00000009eeee7211 */ /* 0x000fe200078f08ff */
[----:B------:R1:W3:Y:S03]  /*1150*/  SHFL.IDX PT, R13, R0, 0x2, 0x181f ;  /* 0x00581f00000d7f89 */ /* 0x0002e600000e0000 */
[----:B------:R-:W-:Y:S01]  /*1160*/  SHF.R.S32.HI R2, RZ, 0x1f, R8 ;  /* 0x0000001fff027819 */ /* 0x000fe20000011408 */
[----:B------:R3:W-:Y:S01]  /*1170*/  @!P4 LDGSTS.E.BYPASS.LTC128B.128 [R241+0x1100], [R14.64], !P3 ;  /* 0x011000000ef1cfae */ /* 0x0007e2000d901d4c */
[----:B------:R-:W-:-:S02]  /*1180*/  LOP3.LUT R238, R238, 0xfffffffe, RZ, 0xc0, !PT ;  /* 0xfffffffeeeee7812 */ /* 0x000fc400078ec0ff */
[----:B------:R-:W-:Y:S01]  /*1190*/  LEA.HI R2, R2, R8, RZ, 0x3 ;  /* 0x0000000802027211 */ /* 0x000fe200078f18ff */
[----:B------:R4:W-:Y:S02]  /*11a0*/  @!P4 LDGSTS.E.BYPASS.LTC128B.128 [R241+0x5100], [R6.64], !P2 ;  /* 0x0510000006f1cfae */ /* 0x0009e4000d101d4c */
[----:B------:R-:W-:Y:S02]  /*11b0*/  IMAD.IADD R238, R9, 0x1, -R238 ;  /* 0x0000000109ee7824 */ /* 0x000fe400078e0aee */
[----:B------:R-:W5:Y:S01]  /*11c0*/  SHFL.IDX PT, R18, R18, 0x3, 0x181f ;  /* 0x00781f0012127f89 */ /* 0x000f6200000e0000 */
[----:B-1----:R-:W-:-:S04]  /*11d0*/  LOP3.LUT R0, R2, 0xfffffff8, RZ, 0xc0, !PT ;  /* 0xfffffff802007812 */ /* 0x002fc800078ec0ff */
[----:B------:R-:W-:Y:S01]  /*11e0*/  IADD3 R0, R8, -R0, RZ ;  /* 0x8000000008007210 */ /* 0x000fe20007ffe0ff */
[----:B------:R-:W-:Y:S02]  /*11f0*/  IMAD.SHL.U32 R8, R238, 0x8, RZ ;  /* 0x00000008ee087824 */ /* 0x000fe400078e00ff */
[----:B---3--:R-:W-:-:S04]  /*1200*/  @!P5 IMAD.WIDE R14, R37, 0x2, R12 ;  /* 0x00000002250ed825 */ /* 0x008fc800078e020c */
[----:B------:R-:W-:Y:S01]  /*1210*/  @!P5 IMAD.WIDE R12, R36, 0x2, R12 ;  /* 0x00000002240cd825 */ /* 0x000fe200078e020c */
[----:B------:R1:W-:Y:S03]  /*1220*/  @!P5 LDGSTS.E.BYPASS.LTC128B.128 [R241+0x2100], [R14.64], !P3 ;  /* 0x021000000ef1dfae */ /* 0x0003e6000d901d4c */
[----:B------:R-:W-:Y:S01]  /*1230*/  IMAD.SHL.U32 R9, R0, 0x40, RZ ;  /* 0x0000004000097824 */ /* 0x000fe200078e00ff */
[----:B------:R3:W-:Y:S01]  /*1240*/  @!P5 LDGSTS.E.BYPASS.LTC128B.128 [R241+0x6100], [R12.64], !P2 ;  /* 0x061000000cf1dfae */ /* 0x0007e2000d101d4c */
[----:B-----5:R-:W-:-:S03]  /*1250*/  @!P1 IMAD.WIDE R20, R37, 0x2, R18 ;  /* 0x0000000225149825 */ /* 0x020fc600078e0212 */
[----:B------:R-:W-:Y:S01]  /*1260*/  LOP3.LUT R9, R9, 0x1c0, RZ, 0xc0, !PT ;  /* 0x000001c009097812 */ /* 0x000fe200078ec0ff */
[----:B------:R-:W-:Y:S01]  /*1270*/  @!P1 IMAD.WIDE R18, R36, 0x2, R18 ;  /* 0x0000000224129825 */ /* 0x000fe200078e0212 */
[----:B------:R5:W-:Y:S01]  /*1280*/  @!P1 LDGSTS.E.BYPASS.LTC128B.128 [R241+0x3100], [R20.64], !P3 ;  /* 0x0310000014f19fae */ /* 0x000be2000d901d4c */
[----:B------:R-:W-:Y:S02]  /*1290*/  ISETP.GE.AND P3, PT, R24, c[0x0][0x1d4], PT ;  /* 0x0000750018007a0c */ /* 0x000fe40003f66270 */
[----:B------:R-:W-:Y:S01]  /*12a0*/  LOP3.LUT R8, R9, 0x8, R8, 0xf8, !PT ;  /* 0x0000000809087812 */ /* 0x000fe200078ef808 */
[----:B------:R1:W-:Y:S01]  /*12b0*/  @!P1 LDGSTS.E.BYPASS.LTC128B.128 [R241+0x7100], [R18.64], !P2 ;  /* 0x0710000012f19fae */ /* 0x0003e2000d101d4c */
[----:B------:R-:W-:-:S03]  /*12c0*/  SHF.R.U32.HI R9, RZ, 0x3, R9 ;  /* 0x00000003ff097819 */ /* 0x000fc60000011609 */
[----:B------:R-:W0:Y:S01]  /*12d0*/  LDGDEPBAR ;  /* 0x00000000000079af */ /* 0x000e220000000000 */
[----:B--2---:R-:W-:Y:S01]  /*12e0*/  SHF.R.S32.HI R26, RZ, 0x1f, R239 ;  /* 0x0000001fff1a7819 */ /* 0x004fe200000114ef */
[----:B------:R-:W-:-:S04]  /*12f0*/  IMAD.WIDE.U32 R16, R239, c[0x0][0x1f0], R16 ;  /* 0x00007c00ef107a25 */ /* 0x000fc800078e0010 */
[----:B------:R-:W-:Y:S01]  /*1300*/  IMAD R4, R26, c[0x0][0x1f0], RZ ;  /* 0x00007c001a047a24 */ /* 0x000fe200078e02ff */
[----:B----4-:R-:W-:-:S03]  /*1310*/  IADD3 R7, P4, R16, UR20, RZ ;  /* 0x0000001410077c10 */ /* 0x010fc6000ff9e0ff */
[----:B------:R-:W-:-:S05]  /*1320*/  IMAD R4, R239, c[0x0][0x1f4], R4 ;  /* 0x00007d00ef047a24 */ /* 0x000fca00078e0204 */
[----:B------:R-:W-:Y:S02]  /*1330*/  IADD3.X R4, R17, UR18, R4, P4, !PT ;  /* 0x0000001211047c10 */ /* 0x000fe4000a7fe404 */
[----:B------:R-:W-:-:S04]  /*1340*/  LEA R6, P4, R7, c[0x0][0x1c8], 0x1 ;  /* 0x0000720007067a11 */ /* 0x000fc800078808ff */
[----:B------:R-:W-:Y:S01]  /*1350*/  LEA.HI.X R4, R7, c[0x0][0x1cc], R4, 0x1, P4 ;  /* 0x0000730007047a11 */ /* 0x000fe200020f0c04 */
[----:B------:R-:W-:Y:S01]  /*1360*/  SHFL.IDX PT, R16, R6, RZ, 0x181f ;  /* 0x00181fff06107589 */ /* 0x000fe200000e0000 */
[C---:B------:R-:W-:Y:S01]  /*1370*/  IADD3 R7, -R3.reuse, UR15, RZ ;  /* 0x0000000f03077c10 */ /* 0x040fe2000fffe1ff */
[----:B------:R-:W-:Y:S01]  /*1380*/  IMAD.SHL.U32 R3, R3, 0x8, RZ ;  /* 0x0000000803037824 */ /* 0x000fe200078e00ff */
[----:B------:R-:W-:Y:S01]  /*1390*/  ISETP.GE.AND P4, PT, R37, c[0x0][0x1d4], PT ;  /* 0x0000750025007a0c */ /* 0x000fe20003f86270 */
[----:B------:R-:W2:Y:S01]  /*13a0*/  SHFL.IDX PT, R17, R4, RZ, 0x181f ;  /* 0x00181fff04117589 */ /* 0x000ea200000e0000 */
[C---:B------:R-:W-:Y:S02]  /*13b0*/  ISETP.GE.AND P6, PT, R7.reuse, 0x1, PT ;  /* 0x000000010700780c */ /* 0x040fe40003fc6270 */
[C---:B------:R-:W-:Y:S01]  /*13c0*/  ISETP.GE.AND P5, PT, R7.reuse, 0x21, PT ;  /* 0x000000210700780c */ /* 0x040fe20003fa6270 */
[----:B-1----:R-:W-:Y:S01]  /*13d0*/  SHFL.IDX PT, R14, R6, 0x1, 0x181f ;  /* 0x00381f00060e7f89 */ /* 0x002fe200000e0000 */
[----:B------:R-:W-:-:S02]  /*13e0*/  ISETP.GE.AND P2, PT, R7, 0x41, PT ;  /* 0x000000410700780c */ /* 0x000fc40003f46270 */
[----:B------:R-:W-:Y:S01]  /*13f0*/  ISETP.GT.AND P1, PT, R7, 0x60, PT ;  /* 0x000000600700780c */ /* 0x000fe20003f24270 */
[----:B------:R-:W1:Y:S04]  /*1400*/  SHFL.IDX PT, R15, R4, 0x1, 0x181f ;  /* 0x00381f00040f7f89 */ /* 0x000e6800000e0000 */
[----:B---3--:R-:W-:Y:S04]  /*1410*/  SHFL.IDX PT, R12, R6, 0x2, 0x181f ;  /* 0x00581f00060c7f89 */ /* 0x008fe800000e0000 */
[----:B------:R-:W-:Y:S04]  /*1420*/  SHFL.IDX PT, R13, R4, 0x2, 0x181f ;  /* 0x00581f00040d7f89 */ /* 0x000fe800000e0000 */
[----:B------:R3:W-:Y:S04]  /*1430*/  SHFL.IDX PT, R22, R6, 0x3, 0x181f ;  /* 0x00781f0006167f89 */ /* 0x0007e800000e0000 */
[----:B------:R4:W1:Y:S01]  /*1440*/  SHFL.IDX PT, R23, R4, 0x3, 0x181f ;  /* 0x00781f0004177f89 */ /* 0x00086200000e0000 */
[----:B--2---:R-:W-:Y:S01]  /*1450*/  @P6 IMAD.WIDE R18, R36, 0x2, R16 ;  /* 0x0000000224126825 */ /* 0x004fe200078e0210 */
[----:B---3--:R-:W-:-:S02]  /*1460*/  LEA.HI R6, R10, R5, RZ, 0x5 ;  /* 0x000000050a067211 */ /* 0x008fc400078f28ff */
[----:B------:R-:W-:Y:S02]  /*1470*/  SHF.L.U32 R10, R2, 0x6, RZ ;  /* 0x00000006020a7819 */ /* 0x000fe400000006ff */
[----:B----4-:R-:W-:Y:S01]  /*1480*/  LOP3.LUT R4, R8, R9, RZ, 0x3c, !PT ;  /* 0x0000000908047212 */ /* 0x010fe200078e3cff */
[----:B------:R-:W-:-:S03]  /*1490*/  @P6 IMAD.WIDE R8, R37, 0x2, R16 ;  /* 0x0000000225086825 */ /* 0x000fc600078e0210 */
[----:B------:R-:W-:Y:S01]  /*14a0*/  LOP3.LUT R4, R4, 0xfffffe00, R10, 0xf8, !PT ;  /* 0xfffffe0004047812 */ /* 0x000fe200078ef80a */
[C-C-:B-1----:R-:W-:Y:S01]  /*14b0*/  @P5 IMAD.WIDE R16, R37.reuse, 0x2, R14.reuse ;  /* 0x0000000225105825 */ /* 0x142fe200078e020e */
[----:B------:R1:W-:Y:S03]  /*14c0*/  @P6 LDGSTS.E.BYPASS.LTC128B.128 [R241+0x8100], [R8.64], !P4 ;  /* 0x0810000008f16fae */ /* 0x0003e6000e101d4c */
[----:B------:R-:W-:Y:S01]  /*14d0*/  @P5 IMAD.WIDE R14, R36, 0x2, R14 ;  /* 0x00000002240e5825 */ /* 0x000fe200078e020e */
[----:B------:R2:W-:Y:S04]  /*14e0*/  @P6 LDGSTS.E.BYPASS.LTC128B.128 [R241+0xc100], [R18.64], !P3 ;  /* 0x0c10000012f16fae */ /* 0x0005e8000d901d4c */
[----:B------:R2:W-:Y:S04]  /*14f0*/  @P5 LDGSTS.E.BYPASS.LTC128B.128 [R241+0x9100], [R16.64], !P4 ;  /* 0x0910000010f15fae */ /* 0x0005e8000e101d4c */
[----:B------:R3:W-:Y:S01]  /*1500*/  @P5 LDGSTS.E.BYPASS.LTC128B.128 [R241+0xd100], [R14.64], !P3 ;  /* 0x0d1000000ef15fae */ /* 0x0007e2000d901d4c */
[----:B-1----:R-:W-:-:S04]  /*1510*/  @P1 IMAD.WIDE R8, R37, 0x2, R22 ;  /* 0x0000000225081825 */ /* 0x002fc800078e0216 */
[----:B------:R-:W-:-:S04]  /*1520*/  @P1 IMAD.WIDE R22, R36, 0x2, R22 ;  /* 0x0000000224161825 */ /* 0x000fc800078e0216 */
[----:B---3--:R-:W-:-:S04]  /*1530*/  @P2 IMAD.WIDE R14, R37, 0x2, R12 ;  /* 0x00000002250e2825 */ /* 0x008fc800078e020c */
[----:B------:R-:W-:Y:S01]  /*1540*/  @P2 IMAD.WIDE R12, R36, 0x2, R12 ;  /* 0x00000002240c2825 */ /* 0x000fe200078e020c */
[----:B------:R1:W-:Y:S04]  /*1550*/  @P2 LDGSTS.E.BYPASS.LTC128B.128 [R241+0xa100], [R14.64], !P4 ;  /* 0x0a1000000ef12fae */ /* 0x0003e8000e101d4c */
[----:B------:R1:W-:Y:S04]  /*1560*/  @P2 LDGSTS.E.BYPASS.LTC128B.128 [R241+0xe100], [R12.64], !P3 ;  /* 0x0e1000000cf12fae */ /* 0x0003e8000d901d4c */
[----:B------:R3:W-:Y:S04]  /*1570*/  @P1 LDGSTS.E.BYPASS.LTC128B.128 [R241+0xb100], [R8.64], !P4 ;  /* 0x0b10000008f11fae */ /* 0x0007e8000e101d4c */
[----:B------:R5:W-:Y:S01]  /*1580*/  @P1 LDGSTS.E.BYPASS.LTC128B.128 [R241+0xf100], [R22.64], !P3 ;  /* 0x0f10000016f11fae */ /* 0x000be2000d901d4c */
[----:B------:R-:W-:-:S02]  /*1590*/  R2P PR, R0, 0x6 ;  /* 0x0000000600007804 */ /* 0x000fc40000000000 */
[C---:B------:R-:W-:Y:S01]  /*15a0*/  LOP3.LUT P6, RZ, R25.reuse, 0x4, RZ, 0xc0, !PT ;  /* 0x0000000419ff7812 */ /* 0x040fe200078cc0ff */
[----:B------:R-:W0:Y:S01]  /*15b0*/  LDGDEPBAR ;  /* 0x00000000000079af */ /* 0x000e220000000000 */
[----:B---3--:R-:W-:Y:S01]  /*15c0*/  IMAD.SHL.U32 R8, R6, 0x20, RZ ;  /* 0x0000002006087824 */ /* 0x008fe200078e00ff */
[----:B------:R-:W-:-:S04]  /*15d0*/  SHF.L.U32 R9, R25, 0x6, RZ ;  /* 0x0000000619097819 */ /* 0x000fc800000006ff */
[----:B------:R-:W-:Y:S01]  /*15e0*/  LOP3.LUT R2, R9, 0x1c0, RZ, 0xc0, !PT ;  /* 0x000001c009027812 */ /* 0x000fe200078ec0ff */
[----:B------:R-:W-:-:S04]  /*15f0*/  DEPBAR.LE SB0, 0x1 ;  /* 0x000080400000791a */ /* 0x000fc80000000000 */
[----:B------:R-:W-:Y:S02]  /*1600*/  LOP3.LUT R8, R8, 0x7ffffc00, RZ, 0xc0, !PT ;  /* 0x7ffffc0008087812 */ /* 0x000fe400078ec0ff */
[----:B------:R-:W-:Y:S02]  /*1610*/  LOP3.LUT R3, R2, 0x8, R3, 0xf8, !PT ;  /* 0x0000000802037812 */ /* 0x000fe400078ef803 */
[----:B------:R-:W-:Y:S01]  /*1620*/  SHF.R.U32.HI R9, RZ, 0x3, R2 ;  /* 0x00000003ff097819 */ /* 0x000fe20000011602 */
[----:B------:R-:W-:Y:S02]  /*1630*/  IMAD.MOV.U32 R2, RZ, RZ, 0x10 ;  /* 0x00000010ff027424 */ /* 0x000fe400078e00ff */
[----:B------:R-:W-:Y:S01]  /*1640*/  IMAD.IADD R188, R4, 0x1, R8 ;  /* 0x0000000104bc7824 */ /* 0x000fe200078e0208 */
[----:B------:R-:W-:Y:S02]  /*1650*/  LOP3.LUT R0, R3, R9, RZ, 0x3c, !PT ;  /* 0x0000000903007212 */ /* 0x000fe400078e3cff */
[----:B------:R-:W-:-:S02]  /*1660*/  SEL R2, R2, 0xfffffff0, !P1 ;  /* 0xfffffff002027807 */ /* 0x000fc40004800000 */
[----:B------:R-:W-:Y:S01]  /*1670*/  LEA R196, R188, 0x100, 0x1 ;  /* 0x00000100bcc47811 */ /* 0x000fe200078e08ff */
[----:B------:R-:W-:Y:S01]  /*1680*/  IMAD R238, R238, 0x200, R0 ;  /* 0x00000200eeee7824 */ /* 0x000fe200078e0200 */
[----:B------:R-:W-:Y:S01]  /*1690*/  MOV R3, 0x20 ;  /* 0x0000002000037802 */ /* 0x000fe20000000f00 */
[----:B------:R-:W-:Y:S01]  /*16a0*/  IMAD.SHL.U32 R188, R188, 0x2, RZ ;  /* 0x00000002bcbc7824 */ /* 0x000fe200078e00ff */
[----:B------:R-:W-:Y:S01]  /*16b0*/  BAR.SYNC.DEFER_BLOCKING 0x0 ;  /* 0x0000000000007b1d */ /* 0x000fe20000010000 */
[--C-:B------:R-:W-:Y:S01]  /*16c0*/  IMAD R192, R2, 0x2, R196.reuse ;  /* 0x0000000202c07824 */ /* 0x100fe200078e02c4 */
[----:B------:R-:W-:Y:S02]  /*16d0*/  SEL R0, R3, 0xffffffe0, !P2 ;  /* 0xffffffe003007807 */ /* 0x000fe40005000000 */
[----:B------:R-:W-:Y:S02]  /*16e0*/  SHF.L.U32 R238, R238, 0x1, RZ ;  /* 0x00000001eeee7819 */ /* 0x000fe400000006ff */
[C---:B------:R-:W-:Y:S01]  /*16f0*/  LEA R212, R0.reuse, R192, 0x1 ;  /* 0x000000c000d47211 */ /* 0x040fe200078e08ff */
[----:B------:R-:W-:Y:S01]  /*1700*/  IMAD R196, R0, 0x2, R196 ;  /* 0x0000000200c47824 */ /* 0x000fe200078e02c4 */
[----:B------:R-:W-:-:S02]  /*1710*/  LOP3.LUT P1, RZ, R25, 0x2, RZ, 0xc0, !PT ;  /* 0x0000000219ff7812 */ /* 0x000fc4000782c0ff */
[C---:B------:R-:W-:Y:S02]  /*1720*/  IADD3 R8, R238.reuse, 0x8100, RZ ;  /* 0x00008100ee087810 */ /* 0x040fe40007ffe0ff */
[----:B------:R-:W-:Y:S02]  /*1730*/  IADD3 R237, R238, 0x8120, RZ ;  /* 0x00008120eeed7810 */ /* 0x000fe40007ffe0ff */
[----:B------:R-:W-:-:S05]  /*1740*/  SEL R3, R3, 0xffffffe0, !P6 ;  /* 0xffffffe003037807 */ /* 0x000fca0007000000 */
[C---:B------:R-:W-:Y:S02]  /*1750*/  IMAD R235, R3.reuse, 0x2, R238 ;  /* 0x0000000203eb7824 */ /* 0x040fe400078e02ee */
[----:B------:R-:W-:Y:S01]  /*1760*/  @P1 IADD3 R237, R8, -0x20, RZ ;  /* 0xffffffe008ed1810 */ /* 0x000fe20007ffe0ff */
[----:B------:R-:W-:Y:S03]  /*1770*/  LDSM.16.M88.4 R136, [R188+0x100] ;  /* 0x00010000bc88783b */ /* 0x000fe60000000200 */
[----:B------:R-:W-:Y:S02]  /*1780*/  LEA R224, R3, R237, 0x1 ;  /* 0x000000ed03e07211 */ /* 0x000fe400078e08ff */
[C---:B------:R-:W-:Y:S01]  /*1790*/  IADD3 R231, R237.reuse, 0x800, RZ ;  /* 0x00000800ede77810 */ /* 0x040fe20007ffe0ff */
[----:B------:R-:W-:Y:S01]  /*17a0*/  LDSM.16.M88.4 R140, [R192] ;  /* 0x00000000c08c783b */ /* 0x000fe20000000200 */
[----:B------:R-:W-:-:S02]  /*17b0*/  IADD3 R230, R237, 0x1000, RZ ;  /* 0x00001000ede67810 */ /* 0x000fc40007ffe0ff */
[C---:B------:R-:W-:Y:S01]  /*17c0*/  IADD3 R229, R237.reuse, 0x1800, RZ ;  /* 0x00001800ede57810 */ /* 0x040fe20007ffe0ff */
[----:B------:R-:W-:Y:S01]  /*17d0*/  LDSM.16.M88.4 R172, [R196] ;  /* 0x00000000c4ac783b */ /* 0x000fe20000000200 */
[C---:B------:R-:W-:Y:S02]  /*17e0*/  IADD3 R228, R237.reuse, 0x2000, RZ ;  /* 0x00002000ede47810 */ /* 0x040fe40007ffe0ff */
[C---:B------:R-:W-:Y:S01]  /*17f0*/  IADD3 R227, R237.reuse, 0x2800, RZ ;  /* 0x00002800ede37810 */ /* 0x040fe20007ffe0ff */
[----:B------:R-:W-:Y:S01]  /*1800*/  LDSM.16.M88.4 R184, [R212] ;  /* 0x00000000d4b8783b */ /* 0x000fe20000000200 */
[C---:B------:R-:W-:Y:S02]  /*1810*/  IADD3 R226, R237.reuse, 0x3000, RZ ;  /* 0x00003000ede27810 */ /* 0x040fe40007ffe0ff */
[C---:B------:R-:W-:Y:S01]  /*1820*/  IADD3 R225, R237.reuse, 0x3800, RZ ;  /* 0x00003800ede17810 */ /* 0x040fe20007ffe0ff */
[----:B------:R-:W-:Y:S01]  /*1830*/  LDSM.16.M88.4 R188, [R188+0x4100] ;  /* 0x00410000bcbc783b */ /* 0x000fe20000000200 */
[----:B------:R-:W-:-:S02]  /*1840*/  IADD3 R223, R237, 0x4000, RZ ;  /* 0x00004000eddf7810 */ /* 0x000fc40007ffe0ff */
[C---:B------:R-:W-:Y:S01]  /*1850*/  IADD3 R222, R237.reuse, 0x4800, RZ ;  /* 0x00004800edde7810 */ /* 0x040fe20007ffe0ff */
[----:B------:R-:W-:Y:S01]  /*1860*/  LDSM.16.M88.4 R192, [R192+0x4000] ;  /* 0x00400000c0c0783b */ /* 0x000fe20000000200 */
[C---:B------:R-:W-:Y:S02]  /*1870*/  IADD3 R221, R237.reuse, 0x5000, RZ ;  /* 0x00005000eddd7810 */ /* 0x040fe40007ffe0ff */
[C---:B------:R-:W-:Y:S01]  /*1880*/  IADD3 R220, R237.reuse, 0x5800, RZ ;  /* 0x00005800eddc7810 */ /* 0x040fe20007ffe0ff */
[----:B------:R-:W-:Y:S01]  /*1890*/  LDSM.16.M88.4 R196, [R196+0x4000] ;  /* 0x00400000c4c4783b */ /* 0x000fe20000000200 */
[C---:B------:R-:W-:Y:S02]  /*18a0*/  IADD3 R219, R237.reuse, 0x6000, RZ ;  /* 0x00006000eddb7810 */ /* 0x040fe40007ffe0ff */
[C---:B------:R-:W-:Y:S01]  /*18b0*/  IADD3 R218, R237.reuse, 0x6800, RZ ;  /* 0x00006800edda7810 */ /* 0x040fe20007ffe0ff */
[----:B------:R-:W-:Y:S01]  /*18c0*/  LDSM.16.M88.4 R212, [R212+0x4000] ;  /* 0x00400000d4d4783b */ /* 0x000fe20000000200 */
[----:B------:R-:W-:-:S02]  /*18d0*/  IADD3 R217, R237, 0x7000, RZ ;  /* 0x00007000edd97810 */ /* 0x000fc40007ffe0ff */
[----:B------:R-:W-:Y:S01]  /*18e0*/  IADD3 R216, R237, 0x7800, RZ ;  /* 0x00007800edd87810 */ /* 0x000fe20007ffe0ff */
[----:B------:R-:W-:Y:S06]  /*18f0*/  BAR.SYNC.DEFER_BLOCKING 0x0 ;  /* 0x0000000000007b1d */ /* 0x000fec0000010000 */
[----:B------:R-:W-:-:S04]  /*1900*/  DEPBAR.LE SB0, 0x0 ;  /* 0x000080000000791a */ /* 0x000fc80000000000 */
[----:B------:R-:W-:Y:S06]  /*1910*/  BAR.SYNC.DEFER_BLOCKING 0x0 ;  /* 0x0000000000007b1d */ /* 0x000fec0000010000 */
[----:B------:R-:W3:Y:S04]  /*1920*/  LDSM.16.M88.4 R60, [R238+0x8900] ;  /* 0x00890000ee3c783b */ /* 0x000ee80000000200 */
[----:B--2---:R-:W-:Y:S04]  /*1930*/  LDSM.16.M88.4 R16, [R237+0x800] ;  /* 0x00080000ed10783b */ /* 0x004fe80000000200 */
[----:B-----5:R-:W1:Y:S04]  /*1940*/  LDSM.16.M88.4 R20, [R238+0x8100] ;  /* 0x00810000ee14783b */ /* 0x020e680000000200 */
[----:B------:R-:W2:Y:S04]  /*1950*/  LDSM.16.M88.4 R44, [R238+0x9900] ;  /* 0x00990000ee2c783b */ /* 0x000ea80000000200 */
[----:B------:R-:W4:Y:S04]  /*1960*/  LDSM.16.M88.4 R8, [R237] ;  /* 0x00000000ed08783b */ /* 0x000f280000000200 */
[----:B------:R-:W-:Y:S04]  /*1970*/  LDSM.16.M88.4 R52, [R238+0x9100] ;  /* 0x00910000ee34783b */ /* 0x000fe80000000200 */
[----:B------:R-:W-:Y:S04]  /*1980*/  LDSM.16.M88.4 R32, [R238+0xa100] ;  /* 0x00a10000ee20783b */ /* 0x000fe80000000200 */
[----:B------:R-:W-:Y:S04]  /*1990*/  LDSM.16.M88.4 R88, [R238+0xa900] ;  /* 0x00a90000ee58783b */ /* 0x000fe80000000200 */
[----:B------:R-:W-:Y:S04]  /*19a0*/  LDSM.16.M88.4 R68, [R237+0x2800] ;  /* 0x00280000ed44783b */ /* 0x000fe80000000200 */
[----:B------:R-:W-:Y:S01]  /*19b0*/  LDSM.16.M88.4 R80, [R238+0xb100] ;  /* 0x00b10000ee50783b */ /* 0x000fe20000000200 */
[C---:B---3--:R-:W-:Y:S03]  /*19c0*/  HMMA.16816.F32.BF16 R64, R136.reuse, R60, RZ ;  /* 0x0000003c8840723c */ /* 0x048fe600000418ff */
[----:B------:R-:W-:Y:S04]  /*19d0*/  LDSM.16.M88.4 R72, [R238+0xb900] ;  /* 0x00b90000ee48783b */ /* 0x000fe80000000200 */
[----:B------:R-:W-:Y:S01]  /*19e0*/  LDSM.16.M88.4 R100, [R237+0x3800] ;  /* 0x00380000ed64783b */ /* 0x000fe20000000200 */
[C---:B------:R-:W-:Y:S08]  /*19f0*/  HMMA.16816.F32.BF16 R60, R136.reuse, R62, RZ ;  /* 0x0000003e883c723c */ /* 0x040ff000000418ff */
[----:B-1----:R-:W-:Y:S08]  /*1a00*/  HMMA.16816.F32.BF16 R12, R136, R20, RZ ;  /* 0x00000014880c723c */ /* 0x002ff000000418ff */
[C---:B------:R-:W-:Y:S07]  /*1a10*/  HMMA.16816.F32.BF16 R64, R140.reuse, R16, R64 ;  /* 0x000000108c40723c */ /* 0x040fee0000041840 */
[----:B------:R-:W-:Y:S01]  /*1a20*/  IMAD R16, R27, c[0x0][0x208], RZ ;  /* 0x000082001b107a24 */ /* 0x000fe200078e02ff */
[----:B------:R-:W-:Y:S01]  /*1a30*/  HMMA.16816.F32.BF16 R60, R140, R18, R60 ;  /* 0x000000128c3c723c */ /* 0x000fe2000004183c */
[----:B------:R-:W-:-:S02]  /*1a40*/  IMAD R27, R26, c[0x0][0x218], RZ ;  /* 0x000086001a1b7a24 */ /* 0x000fc400078e02ff */
[----:B------:R-:W-:Y:S02]  /*1a50*/  IMAD R16, R240, c[0x0][0x20c], R16 ;  /* 0x00008300f0107a24 */ /* 0x000fe400078e0210 */
[----:B------:R-:W-:Y:S02]  /*1a60*/  IMAD R27, R239, c[0x0][0x21c], R27 ;  /* 0x00008700ef1b7a24 */ /* 0x000fe400078e021b */
[----:B------:R-:W-:Y:S01]  /*1a70*/  IMAD.IADD R29, R29, 0x1, R16 ;  /* 0x000000011d1d7824 */ /* 0x000fe200078e0210 */
[----:B------:R-:W-:Y:S01]  /*1a80*/  HMMA.16816.F32.BF16 R20, R136, R22, RZ ;  /* 0x000000168814723c */ /* 0x000fe200000418ff */
[----:B------:R-:W1:Y:S02]  /*1a90*/  LDSM.16.M88.4 R16, [R237+0x1800] ;  /* 0x00180000ed10783b */ /* 0x000e640000000200 */
[----:B------:R-:W-:-:S05]  /*1aa0*/  IMAD.WIDE.U32 R28, R239, c[0x0][0x218], R28 ;  /* 0x00008600ef1c7a25 */ /* 0x000fca00078e001c */
[----:B------:R-:W-:Y:S01]  /*1ab0*/  IADD3 R26, P1, R28, UR22, RZ ;  /* 0x000000161c1a7c10 */ /* 0x000fe2000ff3e0ff */
[----:B--2---:R-:W-:Y:S03]  /*1ac0*/  HMMA.16816.F32.BF16 R48, R136, R44, RZ ;  /* 0x0000002c8830723c */ /* 0x004fe600000418ff */
[----:B------:R-:W-:Y:S02]  /*1ad0*/  IADD3.X R28, R29, UR4, R27, P1, !PT ;  /* 0x000000041d1c7c10 */ /* 0x000fe40008ffe41b */
[----:B------:R-:W-:-:S03]  /*1ae0*/  LEA R29, P1, R26, c[0x0][0x1f8], 0x1 ;  /* 0x00007e001a1d7a11 */ /* 0x000fc600078208ff */
[----:B------:R-:W-:Y:S01]  /*1af0*/  HMMA.16816.F32.BF16 R44, R136, R46, RZ ;  /* 0x0000002e882c723c */ /* 0x000fe200000418ff */
[----:B------:R-:W-:Y:S01]  /*1b00*/  LEA.HI.X R26, R26, c[0x0][0x1fc], R28, 0x1, P1 ;  /* 0x00007f001a1a7a11 */ /* 0x000fe200008f0c1c */
[----:B------:R-:W2:Y:S04]  /*1b10*/  SHFL.IDX PT, R86, R29, RZ, 0x181f ;  /* 0x00181fff1d567589 */ /* 0x000ea800000e0000 */
[----:B------:R-:W3:Y:S02]  /*1b20*/  SHFL.IDX PT, R78, R29, 0x1, 0x181f ;  /* 0x00381f001d4e7f89 */ /* 0x000ee400000e0000 */
[C---:B----4-:R-:W-:Y:S02]  /*1b30*/  HMMA.16816.F32.BF16 R12, R140.reuse, R8, R12 ;  /* 0x000000088c0c723c */ /* 0x050fe4000004180c */
[----:B------:R-:W4:Y:S04]  /*1b40*/  SHFL.IDX PT, R38, R29, 0x2, 0x181f ;  /* 0x00581f001d267f89 */ /* 0x000f2800000e0000 */
[----:B------:R-:W5:Y:S02]  /*1b50*/  SHFL.IDX PT, R30, R26, RZ, 0x181f ;  /* 0x00181fff1a1e7589 */ /* 0x000f6400000e0000 */
[C---:B------:R-:W-:Y:S02]  /*1b60*/  HMMA.16816.F32.BF16 R20, R140.reuse, R10, R20 ;  /* 0x0000000a8c14723c */ /* 0x040fe40000041814 */
[----:B------:R-:W5:Y:S04]  /*1b70*/  SHFL.IDX PT, R29, R29, 0x3, 0x181f ;  /* 0x00781f001d1d7f89 */ /* 0x000f6800000e0000 */
[----:B------:R-:W5:Y:S02]  /*1b80*/  SHFL.IDX PT, R28, R26, 0x1, 0x181f ;  /* 0x00381f001a1c7f89 */ /* 0x000f6400000e0000 */
[----:B-1----:R-:W-:Y:S02]  /*1b90*/  HMMA.16816.F32.BF16 R48, R140, R16, R48 ;  /* 0x000000108c30723c */ /* 0x002fe40000041830 */
[----:B------:R-:W1:Y:S01]  /*1ba0*/  SHFL.IDX PT, R27, R26, 0x2, 0x181f ;  /* 0x00581f001a1b7f89 */ /* 0x000e6200000e0000 */
[----:B--2---:R-:W-:-:S03]  /*1bb0*/  IADD3 R92, P2, R86, R40, RZ ;  /* 0x00000028565c7210 */ /* 0x004fc60007f5e0ff */
[----:B------:R-:W2:Y:S01]  /*1bc0*/  SHFL.IDX PT, R26, R26, 0x3, 0x181f ;  /* 0x00781f001a1a7f89 */ /* 0x000ea200000e0000 */
[----:B------:R-:W-:Y:S01]  /*1bd0*/  IMAD.WIDE R16, R36, 0x2, RZ ;  /* 0x0000000224107825 */ /* 0x000fe200078e02ff */
[C---:B---3--:R-:W-:Y:S01]  /*1be0*/  IADD3 R84, P1, R40.reuse, R78, RZ ;  /* 0x0000004e28547210 */ /* 0x048fe20007f3e0ff */
[----:B------:R-:W-:Y:S01]  /*1bf0*/  HMMA.16816.F32.BF16 R44, R140, R18, R44 ;  /* 0x000000128c2c723c */ /* 0x000fe2000004182c */
[----:B------:R-:W3:Y:S01]  /*1c00*/  LDSM.16.M88.4 R8, [R237+0x1000] ;  /* 0x00100000ed08783b */ /* 0x000ee20000000200 */
[----:B----4-:R-:W-:Y:S01]  /*1c10*/  IADD3 R76, P5, R40, R38, RZ ;  /* 0x00000026284c7210 */ /* 0x010fe20007fbe0ff */
[----:B-----5:R-:W-:-:S05]  /*1c20*/  IMAD.X R93, R30, 0x1, R41, P2 ;  /* 0x000000011e5d7824 */ /* 0x020fca00010e0629 */
[----:B------:R-:W-:Y:S01]  /*1c30*/  HMMA.16816.F32.BF16 R56, R136, R52, RZ ;  /* 0x000000348838723c */ /* 0x000fe200000418ff */
[----:B------:R-:W-:Y:S02]  /*1c40*/  IADD3 R18, P2, R40, R29, RZ ;  /* 0x0000001d28127210 */ /* 0x000fe40007f5e0ff */
[----:B------:R-:W-:Y:S02]  /*1c50*/  IADD3.X R85, R41, R28, RZ, P1, !PT ;  /* 0x0000001c29557210 */ /* 0x000fe40000ffe4ff */
[----:B------:R-:W-:-:S03]  /*1c60*/  IADD3 R86, P1, R86, R16, RZ ;  /* 0x0000001056567210 */ /* 0x000fc60007f3e0ff */
[C---:B------:R-:W-:Y:S01]  /*1c70*/  HMMA.16816.F32.BF16 R52, R136.reuse, R54, RZ ;  /* 0x000000368834723c */ /* 0x040fe200000418ff */
[C---:B-1----:R-:W-:Y:S01]  /*1c80*/  IMAD.X R77, R41.reuse, 0x1, R27, P5 ;  /* 0x00000001294d7824 */ /* 0x042fe200028e061b */
[----:B------:R-:W-:Y:S01]  /*1c90*/  IADD3 R78, P5, R16, R78, RZ ;  /* 0x0000004e104e7210 */ /* 0x000fe20007fbe0ff */
[----:B------:R-:W-:Y:S01]  /*1ca0*/  IMAD.X R87, R30, 0x1, R17, P1 ;  /* 0x000000011e577824 */ /* 0x000fe200008e0611 */
[----:B--2---:R-:W-:Y:S02]  /*1cb0*/  IADD3.X R19, R41, R26, RZ, P2, !PT ;  /* 0x0000001a29137210 */ /* 0x004fe400017fe4ff */
[C---:B------:R-:W-:Y:S02]  /*1cc0*/  IADD3 R38, P2, R16.reuse, R38, RZ ;  /* 0x0000002610267210 */ /* 0x040fe40007f5e0ff */
[----:B------:R-:W-:Y:S01]  /*1cd0*/  HMMA.16816.F32.BF16 R40, R136, R32, RZ ;  /* 0x000000208828723c */ /* 0x000fe200000418ff */
[----:B------:R-:W-:Y:S02]  /*1ce0*/  IADD3 R16, P1, R16, R29, RZ ;  /* 0x0000001d10107210 */ /* 0x000fe40007f3e0ff */
[C---:B------:R-:W-:Y:S01]  /*1cf0*/  IADD3.X R79, R17.reuse, R28, RZ, P5, !PT ;  /* 0x0000001c114f7210 */ /* 0x040fe20002ffe4ff */
[----:B------:R-:W-:Y:S01]  /*1d00*/  IMAD.X R39, R17, 0x1, R27, P2 ;  /* 0x0000000111277824 */ /* 0x000fe200010e061b */
[----:B------:R-:W-:-:S02]  /*1d10*/  ISETP.GE.AND P5, PT, R37, c[0x0][0x1d4], PT ;  /* 0x0000750025007a0c */ /* 0x000fc40003fa6270 */
[----:B------:R-:W-:Y:S01]  /*1d20*/  ISETP.GE.AND P2, PT, R24, c[0x0][0x1d4], PT ;  /* 0x0000750018007a0c */ /* 0x000fe20003f46270 */
[----:B------:R-:W-:Y:S01]  /*1d30*/  HMMA.16816.F32.BF16 R32, R136, R34, RZ ;  /* 0x000000228820723c */ /* 0x000fe200000418ff */
[----:B------:R-:W-:Y:S02]  /*1d40*/  IADD3.X R17, R17, R26, RZ, P1, !PT ;  /* 0x0000001a11117210 */ /* 0x000fe40000ffe4ff */
[C---:B------:R-:W-:Y:S01]  /*1d50*/  ISETP.LT.OR P1, PT, R7.reuse, 0x1, P5 ;  /* 0x000000010700780c */ /* 0x040fe20002f21670 */
[----:B------:R-:W-:Y:S01]  /*1d60*/  LDSM.16.M88.4 R24, [R237+0x3000] ;  /* 0x00300000ed18783b */ /* 0x000fe20000000200 */
[----:B------:R-:W-:-:S03]  /*1d70*/  ISETP.LT.OR P6, PT, R7, 0x1, P2 ;  /* 0x000000010700780c */ /* 0x000fc600017c1670 */
[----:B------:R-:W-:Y:S08]  /*1d80*/  HMMA.16816.F32.BF16 R28, R136, R88, RZ ;  /* 0x00000058881c723c */ /* 0x000ff000000418ff */
[C---:B---3--:R-:W-:Y:S08]  /*1d90*/  HMMA.16816.F32.BF16 R56, R140.reuse, R8, R56 ;  /* 0x000000088c38723c */ /* 0x048ff00000041838 */
[----:B------:R-:W-:Y:S01]  /*1da0*/  HMMA.16816.F32.BF16 R52, R140, R10, R52 ;  /* 0x0000000a8c34723c */ /* 0x000fe20000041834 */
[----:B------:R-:W1:Y:S04]  /*1db0*/  LDSM.16.M88.4 R8, [R237+0x2000] ;  /* 0x00200000ed08783b */ /* 0x000e680000000200 */
[----:B------:R-:W-:Y:S01]  /*1dc0*/  @!PT LDS RZ, [RZ] ;  /* 0x00000000fffff984 */ /* 0x000fe20000000800 */
[----:B------:R-:W-:Y:S01]  /*1dd0*/  @!PT LDS RZ, [RZ] ;  /* 0x00000000fffff984 */ /* 0x000fe20000000800 */
[----:B------:R-:W-:Y:S01]  /*1de0*/  @!PT LDS RZ, [RZ] ;  /* 0x00000000fffff984 */ /* 0x000fe20000000800 */
[----:B------:R2:W-:Y:S01]  /*1df0*/  LDGSTS.E.BYPASS.LTC128B.128 [R241+0x100], [R92.64], !P1 ;  /* 0x001000005cf17fae */ /* 0x0005e2000c901d4c */
[----:B------:R-:W-:-:S02]  /*1e00*/  ISETP.LT.OR P1, PT, R7, 0x21, P5 ;  /* 0x000000210700780c */ /* 0x000fc40002f21670 */
[----:B------:R-:W-:Y:S01]  /*1e10*/  HMMA.16816.F32.BF16 R88, R136, R90, RZ ;  /* 0x0000005a8858723c */ /* 0x000fe200000418ff */
[----:B------:R3:W-:Y:S01]  /*1e20*/  LDGSTS.E.BYPASS.LTC128B.128 [R241+0x4100], [R86.64], !P6 ;  /* 0x0410000056f17fae */ /* 0x0007e2000f101d4c */
[----:B------:R-:W-:-:S06]  /*1e30*/  ISETP.LT.OR P6, PT, R7, 0x21, P2 ;  /* 0x000000210700780c */ /* 0x000fcc00017c1670 */
[----:B------:R-:W-:Y:S03]  /*1e40*/  HMMA.16816.F32.BF16 R28, R140, R68, R28 ;  /* 0x000000448c1c723c */ /* 0x000fe6000004181c */
[----:B------:R3:W-:Y:S01]  /*1e50*/  LDGSTS.E.BYPASS.LTC128B.128 [R241+0x1100], [R84.64], !P1 ;  /* 0x0110000054f17fae */ /* 0x0007e2000c901d4c */
[C---:B------:R-:W-:Y:S02]  /*1e60*/  ISETP.LT.OR P1, PT, R7.reuse, 0x41, P5 ;  /* 0x000000410700780c */ /* 0x040fe40002f21670 */
[C---:B------:R-:W-:Y:S01]  /*1e70*/  ISETP.LT.OR P5, PT, R7.reuse, 0x61, P5 ;  /* 0x000000610700780c */ /* 0x040fe20002fa1670 */
[----:B------:R4:W-:Y:S01]  /*1e80*/  LDGSTS.E.BYPASS.LTC128B.128 [R241+0x5100], [R78.64], !P6 ;  /* 0x051000004ef17fae */ /* 0x0009e2000f101d4c */
[C---:B------:R-:W-:Y:S02]  /*1e90*/  ISETP.LT.OR P6, PT, R7.reuse, 0x41, P2 ;  /* 0x000000410700780c */ /* 0x040fe400017c1670 */
[----:B------:R-:W-:-:S06]  /*1ea0*/  ISETP.LT.OR P2, PT, R7, 0x61, P2 ;  /* 0x000000610700780c */ /* 0x000fcc0001741670 */
[----:B------:R-:W-:Y:S01]  /*1eb0*/  HMMA.16816.F32.BF16 R88, R140, R70, R88 ;  /* 0x000000468c58723c */ /* 0x000fe20000041858 */
[----:B------:R4:W-:Y:S01]  /*1ec0*/  LDGSTS.E.BYPASS.LTC128B.128 [R241+0x2100], [R76.64], !P1 ;  /* 0x021000004cf17fae */ /* 0x0009e2000c901d4c */
[----:B------:R-:W-:-:S03]  /*1ed0*/  PLOP3.LUT P1, PT, PT, PT, UP0, 0x80, 0x0 ;  /* 0x000000000000781c */ /* 0x000fc60003f2f008 */
[----:B------:R5:W-:Y:S01]  /*1ee0*/  LDGSTS.E.BYPASS.LTC128B.128 [R241+0x6100], [R38.64], !P6 ;  /* 0x0610000026f17fae */ /* 0x000be2000f101d4c */
[----:B------:R-:W-:-:S03]  /*1ef0*/  ISETP.GT.AND P6, PT, R242, 0x7f, PT ;  /* 0x0000007ff200780c */ /* 0x000fc60003fc4270 */
[----:B------:R4:W-:Y:S01]  /*1f00*/  LDGSTS.E.BYPASS.LTC128B.128 [R241+0x3100], [R18.64], !P5 ;  /* 0x0310000012f17fae */ /* 0x0009e2000e901d4c */
[----:B-1----:R-:W-:Y:S03]  /*1f10*/  HMMA.16816.F32.BF16 R40, R140, R8, R40 ;  /* 0x000000088c28723c */ /* 0x002fe60000041828 */
[----:B------:R4:W-:Y:S04]  /*1f20*/  LDGSTS.E.BYPASS.LTC128B.128 [R241+0x7100], [R16.64], !P2 ;  /* 0x0710000010f17fae */ /* 0x0009e8000d101d4c */
[----:B------:R-:W1:Y:S01]  /*1f30*/  LDSM.16.M88.4 R96, [R235+0x8100] ;  /* 0x00810000eb60783b */ /* 0x000e620000000200 */
[C---:B---3--:R-:W-:Y:S03]  /*1f40*/  HMMA.16816.F32.BF16 R84, R136.reuse, R80, RZ ;  /* 0x000000508854723c */ /* 0x048fe600000418ff */
[----:B------:R-:W-:Y:S04]  /*1f50*/  LDSM.16.M88.4 R68, [R235+0xa100] ;  /* 0x00a10000eb44783b */ /* 0x000fe80000000200 */
[----:B--2---:R-:W-:Y:S01]  /*1f60*/  LDSM.16.M88.4 R92, [R235+0x9900] ;  /* 0x00990000eb5c783b */ /* 0x004fe20000000200 */
[----:B------:R-:W-:Y:S03]  /*1f70*/  HMMA.16816.F32.BF16 R80, R136, R82, RZ ;  /* 0x000000528850723c */ /* 0x000fe600000418ff */
[----:B------:R-:W-:Y:S01]  /*1f80*/  LDSM.16.M88.4 R104, [R237+0x4000] ;  /* 0x00400000ed68783b */ /* 0x000fe20000000200 */
[----:B-----5:R-:W-:-:S03]  /*1f90*/  SHF.R.S32.HI R39, RZ, 0x1f, R37 ;  /* 0x0000001fff277819 */ /* 0x020fc60000011425 */
[----:B------:R-:W0:Y:S01]  /*1fa0*/  LDGDEPBAR ;  /* 0x00000000000079af */ /* 0x000e220000000000 */
[C---:B------:R-:W-:Y:S01]  /*1fb0*/  HMMA.16816.F32.BF16 R32, R140.reuse, R10, R32 ;  /* 0x0000000a8c20723c */ /* 0x040fe20000041820 */
[----:B------:R-:W-:Y:S02]  /*1fc0*/  SHF.R.S32.HI R38, RZ, 0x1f, R36 ;  /* 0x0000001fff267819 */ /* 0x000fe40000011424 */
[----:B------:R-:W-:Y:S04]  /*1fd0*/  LDSM.16.M88.4 R8, [R235+0x9100] ;  /* 0x00910000eb08783b */ /* 0x000fe80000000200 */
[----:B----4-:R-:W2:Y:S01]  /*1fe0*/  LDSM.16.M88.4 R16, [R235+0x8900] ;  /* 0x00890000eb10783b */ /* 0x010ea20000000200 */
[C---:B------:R-:W-:Y:S08]  /*1ff0*/  HMMA.16816.F32.BF16 R84, R140.reuse, R24, R84 ;  /* 0x000000188c54723c */ /* 0x040ff00000041854 */
[----:B------:R-:W-:Y:S01]  /*2000*/  HMMA.16816.F32.BF16 R80, R140, R26, R80 ;  /* 0x0000001a8c50723c */ /* 0x000fe20000041850 */
[----:B------:R-:W3:Y:S07]  /*2010*/  LDSM.16.M88.4 R24, [R235+0xa900] ;  /* 0x00a90000eb18783b */ /* 0x000eee0000000200 */
[C---:B-1----:R-:W-:Y:S08]  /*2020*/  HMMA.16816.F32.BF16 R12, R172.reuse, R96, R12 ;  /* 0x00000060ac0c723c */ /* 0x042ff0000004180c */
[----:B------:R-:W-:Y:S01]  /*2030*/  HMMA.16816.F32.BF16 R20, R172, R98, R20 ;  /* 0x00000062ac14723c */ /* 0x000fe20000041814 */
[----:B------:R-:W-:Y:S07]  /*2040*/  LDSM.16.M88.4 R96, [R224] ;  /* 0x00000000e060783b */ /* 0x000fee0000000200 */
[----:B------:R-:W-:Y:S08]  /*2050*/  HMMA.16816.F32.BF16 R76, R136, R72, RZ ;  /* 0x00000048884c723c */ /* 0x000ff000000418ff */
[C---:B--2---:R-:W-:Y:S08]  /*2060*/  HMMA.16816.F32.BF16 R64, R172.reuse, R16, R64 ;  /* 0x00000010ac40723c */ /* 0x044ff00000041840 */
[----:B------:R-:W-:Y:S01]  /*2070*/  HMMA.16816.F32.BF16 R60, R172, R18, R60 ;  /* 0x00000012ac3c723c */ /* 0x000fe2000004183c */
[----:B------:R-:W1:Y:S07]  /*2080*/  LDSM.16.M88.4 R16, [R235+0xb100] ;  /* 0x00b10000eb10783b */ /* 0x000e6e0000000200 */
[----:B------:R-:W-:Y:S08]  /*2090*/  HMMA.16816.F32.BF16 R72, R136, R74, RZ ;  /* 0x0000004a8848723c */ /* 0x000ff000000418ff */
[C---:B------:R-:W-:Y:S08]  /*20a0*/  HMMA.16816.F32.BF16 R56, R172.reuse, R8, R56 ;  /* 0x00000008ac38723c */ /* 0x040ff00000041838 */
[C---:B------:R-:W-:Y:S01]  /*20b0*/  HMMA.16816.F32.BF16 R52, R172.reuse, R10, R52 ;  /* 0x0000000aac34723c */ /* 0x040fe20000041834 */
[----:B------:R-:W2:Y:S07]  /*20c0*/  LDSM.16.M88.4 R8, [R235+0xb900] ;  /* 0x00b90000eb08783b */ /* 0x000eae0000000200 */
[C---:B---3--:R-:W-:Y:S08]  /*20d0*/  HMMA.16816.F32.BF16 R28, R172.reuse, R24, R28 ;  /* 0x00000018ac1c723c */ /* 0x048ff0000004181c */
[----:B------:R-:W-:Y:S01]  /*20e0*/  HMMA.16816.F32.BF16 R88, R172, R26, R88 ;  /* 0x0000001aac58723c */ /* 0x000fe20000041858 */
[----:B------:R-:W3:Y:S07]  /*20f0*/  LDSM.16.M88.4 R24, [R238+0xc100] ;  /* 0x00c10000ee18783b */ /* 0x000eee0000000200 */
[C---:B------:R-:W-:Y:S08]  /*2100*/  HMMA.16816.F32.BF16 R76, R140.reuse, R100, R76 ;  /* 0x000000648c4c723c */ /* 0x040ff0000004184c */
[----:B------:R-:W-:Y:S01]  /*2110*/  HMMA.16816.F32.BF16 R72, R140, R102, R72 ;  /* 0x000000668c48723c */ /* 0x000fe20000041848 */
[----:B------:R-:W-:Y:S07]  /*2120*/  LDSM.16.M88.4 R100, [R224+0x2800] ;  /* 0x00280000e064783b */ /* 0x000fee0000000200 */
[C---:B-1----:R-:W-:Y:S08]  /*2130*/  HMMA.16816.F32.BF16 R84, R172.reuse, R16, R84 ;  /* 0x00000010ac54723c */ /* 0x042ff00000041854 */
[C---:B------:R-:W-:Y:S01]  /*2140*/  HMMA.16816.F32.BF16 R80, R172.reuse, R18, R80 ;  /* 0x00000012ac50723c */ /* 0x040fe20000041850 */
[----:B------:R-:W1:Y:S07]  /*2150*/  LDSM.16.M88.4 R16, [R224+0x1800] ;  /* 0x00180000e010783b */ /* 0x000e6e0000000200 */
[C---:B------:R-:W-:Y:S08]  /*2160*/  HMMA.16816.F32.BF16 R40, R172.reuse, R68, R40 ;  /* 0x00000044ac28723c */ /* 0x040ff00000041828 */
[----:B------:R-:W-:Y:S01]  /*2170*/  HMMA.16816.F32.BF16 R32, R172, R70, R32 ;  /* 0x00000046ac20723c */ /* 0x000fe20000041820 */
[----:B------:R-:W4:Y:S07]  /*2180*/  LDSM.16.M88.4 R68, [R224+0x1000] ;  /* 0x00100000e044783b */ /* 0x000f2e0000000200 */
[----:B------:R-:W-:Y:S08]  /*2190*/  HMMA.16816.F32.BF16 R12, R184, R96, R12 ;  /* 0x00000060b80c723c */ /* 0x000ff0000004180c */
[C---:B------:R-:W-:Y:S08]  /*21a0*/  HMMA.16816.F32.BF16 R48, R172.reuse, R92, R48 ;  /* 0x0000005cac30723c */ /* 0x040ff00000041830 */
[C---:B------:R-:W-:Y:S01]  /*21b0*/  HMMA.16816.F32.BF16 R44, R172.reuse, R94, R44 ;  /* 0x0000005eac2c723c */ /* 0x040fe2000004182c */
[----:B------:R-:W5:Y:S07]  /*21c0*/  LDSM.16.M88.4 R92, [R224+0x800] ;  /* 0x00080000e05c783b */ /* 0x000f6e0000000200 */
[C---:B--2---:R-:W-:Y:S08]  /*21d0*/  HMMA.16816.F32.BF16 R76, R172.reuse, R8, R76 ;  /* 0x00000008ac4c723c */ /* 0x044ff0000004184c */
[----:B------:R-:W-:Y:S01]  /*21e0*/  HMMA.16816.F32.BF16 R72, R172, R10, R72 ;  /* 0x0000000aac48723c */ /* 0x000fe20000041848 */
[----:B------:R-:W2:Y:S07]  /*21f0*/  LDSM.16.M88.4 R8, [R224+0x2000] ;  /* 0x00200000e008783b */ /* 0x000eae0000000200 */
[----:B---3--:R-:W-:Y:S08]  /*2200*/  HMMA.16816.F32.BF16 R12, R188, R24, R12 ;  /* 0x00000018bc0c723c */ /* 0x008ff0000004180c */
[C---:B-1----:R-:W-:Y:S08]  /*2210*/  HMMA.16816.F32.BF16 R48, R184.reuse, R16, R48 ;  /* 0x00000010b830723c */ /* 0x042ff00000041830 */
[C---:B------:R-:W-:Y:S01]  /*2220*/  HMMA.16816.F32.BF16 R44, R184.reuse, R18, R44 ;  /* 0x00000012b82c723c */ /* 0x040fe2000004182c */
[----:B------:R-:W1:Y:S07]  /*2230*/  LDSM.16.M88.4 R16, [R235+0xc100] ;  /* 0x00c10000eb10783b */ /* 0x000e6e0000000200 */
[C---:B------:R-:W-:Y:S01]  /*2240*/  HMMA.16816.F32.BF16 R20, R184.reuse, R98, R20 ;  /* 0x00000062b814723c */ /* 0x040fe20000041814 */
[----:B------:R-:W-:Y:S07]  /*2250*/  LDSM.16.M88.4 R96, [R224+0x3000] ;  /* 0x00300000e060783b */ /* 0x000fee0000000200 */
[C---:B----4-:R-:W-:Y:S08]  /*2260*/  HMMA.16816.F32.BF16 R56, R184.reuse, R68, R56 ;  /* 0x00000044b838723c */ /* 0x050ff00000041838 */
[----:B------:R-:W-:Y:S01]  /*2270*/  HMMA.16816.F32.BF16 R52, R184, R70, R52 ;  /* 0x00000046b834723c */ /* 0x000fe20000041834 */
[----:B------:R-:W3:Y:S07]  /*2280*/  LDSM.16.M88.4 R68, [R238+0xc900] ;  /* 0x00c90000ee44783b */ /* 0x000eee0000000200 */
[----:B------:R-:W-:Y:S08]  /*2290*/  HMMA.16816.F32.BF16 R12, R192, R104, R12 ;  /* 0x00000068c00c723c */ /* 0x000ff0000004180c */
[C---:B-----5:R-:W-:Y:S08]  /*22a0*/  HMMA.16816.F32.BF16 R64, R184.reuse, R92, R64 ;  /* 0x0000005cb840723c */ /* 0x060ff00000041840 */
[C---:B--2---:R-:W-:Y:S08]  /*22b0*/  HMMA.16816.F32.BF16 R40, R184.reuse, R8, R40 ;  /* 0x00000008b828723c */ /* 0x044ff00000041828 */
[----:B------:R-:W-:Y:S01]  /*22c0*/  HMMA.16816.F32.BF16 R32, R184, R10, R32 ;  /* 0x0000000ab820723c */ /* 0x000fe20000041820 */
[----:B------:R-:W2:Y:S07]  /*22d0*/  LDSM.16.M88.4 R8, [R224+0x4000] ;  /* 0x00400000e008783b */ /* 0x000eae0000000200 */
[----:B------:R-:W-:Y:S01]  /*22e0*/  HMMA.16816.F32.BF16 R20, R188, R26, R20 ;  /* 0x0000001abc14723c */ /* 0x000fe20000041814 */
[----:B------:R-:W4:Y:S07]  /*22f0*/  LDSM.16.M88.4 R24, [R237+0x4800] ;  /* 0x00480000ed18783b */ /* 0x000f2e0000000200 */
[----:B------:R-:W-:Y:S01]  /*2300*/  HMMA.16816.F32.BF16 R60, R184, R94, R60 ;  /* 0x0000005eb83c723c */ /* 0x000fe2000004183c */
[----:B------:R-:W5:Y:S07]  /*2310*/  LDSM.16.M88.4 R92, [R224+0x3800] ;  /* 0x00380000e05c783b */ /* 0x000f6e0000000200 */
[----:B-1----:R-:W-:Y:S08]  /*2320*/  HMMA.16816.F32.BF16 R12, R196, R16, R12 ;  /* 0x00000010c40c723c */ /* 0x002ff0000004180c */
[----:B---3--:R-:W-:Y:S08]  /*2330*/  HMMA.16816.F32.BF16 R64, R188, R68, R64 ;  /* 0x00000044bc40723c */ /* 0x008ff00000041840 */
[----:B------:R-:W-:Y:S08]  /*2340*/  HMMA.16816.F32.BF16 R20, R192, R106, R20 ;  /* 0x0000006ac014723c */ /* 0x000ff00000041814 */
[C---:B------:R-:W-:Y:S01]  /*2350*/  HMMA.16816.F32.BF16 R104, R184.reuse, R96, R84 ;  /* 0x00000060b868723c */ /* 0x040fe20000041854 */
[----:B------:R-:W1:Y:S07]  /*2360*/  LDSM.16.M88.4 R84, [R235+0xc900] ;  /* 0x00c90000eb54783b */ /* 0x000e6e0000000200 */
[C---:B------:R-:W-:Y:S08]  /*2370*/  HMMA.16816.F32.BF16 R28, R184.reuse, R100, R28 ;  /* 0x00000064b81c723c */ /* 0x040ff0000004181c */
[----:B------:R-:W-:Y:S01]  /*2380*/  HMMA.16816.F32.BF16 R88, R184, R102, R88 ;  /* 0x00000066b858723c */ /* 0x000fe20000041858 */
[----:B------:R-:W3:Y:S07]  /*2390*/  LDSM.16.M88.4 R100, [R238+0xd100] ;  /* 0x00d10000ee64783b */ /* 0x000eee0000000200 */
[----:B--2---:R-:W-:Y:S08]  /*23a0*/  HMMA.16816.F32.BF16 R12, R212, R8, R12 ;  /* 0x00000008d40c723c */ /* 0x004ff0000004180c */
[----:B----4-:R-:W-:Y:S08]  /*23b0*/  HMMA.16816.F32.BF16 R64, R192, R24, R64 ;  /* 0x00000018c040723c */ /* 0x010ff00000041840 */
[C---:B-----5:R-:W-:Y:S08]  /*23c0*/  HMMA.16816.F32.BF16 R76, R184.reuse, R92, R76 ;  /* 0x0000005cb84c723c */ /* 0x060ff0000004184c */
[----:B------:R-:W-:Y:S01]  /*23d0*/  HMMA.16816.F32.BF16 R72, R184, R94, R72 ;  /* 0x0000005eb848723c */ /* 0x000fe20000041848 */
[----:B------:R-:W2:Y:S01]  /*23e0*/  LDSM.16.M88.4 R92, [R238+0xd900] ;  /* 0x00d90000ee5c783b */ /* 0x000ea20000000200 */
[----:B------:R-:W-:-:S02]  /*23f0*/  FMUL.FTZ R14, R14, c[0x0][0x320] ;  /* 0x0000c8000e0e7a20 */ /* 0x000fc40000410000 */
[----:B------:R-:W-:Y:S02]  /*2400*/  FMUL.FTZ R3, R12, c[0x0][0x320] ;  /* 0x0000c8000c037a20 */ /* 0x000fe40000410000 */
[----:B------:R-:W-:Y:S02]  /*2410*/  FMUL.FTZ R7, R13, c[0x0][0x320] ;  /* 0x0000c8000d077a20 */ /* 0x000fe40000410000 */
[C---:B------:R-:W-:Y:S01]  /*2420*/  HMMA.16816.F32.BF16 R20, R196.reuse, R18, R20 ;  /* 0x00000012c414723c */ /* 0x040fe20000041814 */
[----:B------:R-:W4:Y:S01]  /*2430*/  LDSM.16.M88.4 R16, [R237+0x5000] ;  /* 0x00500000ed10783b */ /* 0x000f220000000200 */
[----:B------:R-:W2:Y:S06]  /*2440*/  MUFU.TANH R3, R3 ;  /* 0x0000000300037308 */ /* 0x000eac0000002400 */
[----:B-1----:R-:W-:Y:S02]  /*2450*/  HMMA.16816.F32.BF16 R64, R196, R84, R64 ;  /* 0x00000054c440723c */ /* 0x002fe40000041840 */
[----:B------:R1:W1:Y:S05]  /*2460*/  MUFU.TANH R84, R14 ;  /* 0x0000000e00547308 */ /* 0x00026a0000002400 */
[----:B------:R-:W-:Y:S01]  /*2470*/  FMUL.FTZ R85, R15, c[0x0][0x320] ;  /* 0x0000c8000f557a20 */ /* 0x000fe20000410000 */
[C---:B---3--:R-:W-:Y:S02]  /*2480*/  HMMA.16816.F32.BF16 R56, R188.reuse, R100, R56 ;  /* 0x00000064bc38723c */ /* 0x048fe40000041838 */
[----:B------:R-:W3:Y:S06]  /*2490*/  MUFU.TANH R7, R7 ;  /* 0x0000000700077308 */ /* 0x000eec0000002400 */
[----:B------:R-:W-:Y:S01]  /*24a0*/  HMMA.16816.F32.BF16 R52, R188, R102, R52 ;  /* 0x00000066bc34723c */ /* 0x000fe20000041834 */
[----:B-1----:R-:W1:Y:S01]  /*24b0*/  LDSM.16.M88.4 R12, [R237+0x5800] ;  /* 0x00580000ed0c783b */ /* 0x002e620000000200 */
[----:B------:R-:W1:Y:S06]  /*24c0*/  MUFU.TANH R85, R85 ;  /* 0x0000005500557308 */ /* 0x000e6c0000002400 */
[----:B------:R-:W-:Y:S01]  /*24d0*/  HMMA.16816.F32.BF16 R20, R212, R10, R20 ;  /* 0x0000000ad414723c */ /* 0x000fe20000041814 */
[----:B------:R-:W5:Y:S07]  /*24e0*/  LDSM.16.M88.4 R8, [R235+0xd100] ;  /* 0x00d10000eb08783b */ /* 0x000f6e0000000200 */
[C---:B--2---:R-:W-:Y:S08]  /*24f0*/  HMMA.16816.F32.BF16 R48, R188.reuse, R92, R48 ;  /* 0x0000005cbc30723c */ /* 0x044ff00000041830 */
[C---:B------:R-:W-:Y:S08]  /*2500*/  HMMA.16816.F32.BF16 R44, R188.reuse, R94, R44 ;  /* 0x0000005ebc2c723c */ /* 0x040ff0000004182c */
[----:B------:R-:W-:Y:S01]  /*2510*/  HMMA.16816.F32.BF16 R60, R188, R70, R60 ;  /* 0x00000046bc3c723c */ /* 0x000fe2000004183c */
[----:B------:R-:W-:Y:S01]  /*2520*/  LDSM.16.M88.4 R68, [R224+0x4800] ;  /* 0x00480000e044783b */ /* 0x000fe20000000200 */
[----:B------:R-:W-:-:S02]  /*2530*/  FMUL.FTZ R20, R20, c[0x0][0x320] ;  /* 0x0000c80014147a20 */ /* 0x000fc40000410000 */
[----:B------:R-:W-:Y:S02]  /*2540*/  FMUL.FTZ R21, R21, c[0x0][0x320] ;  /* 0x0000c80015157a20 */ /* 0x000fe40000410000 */
[----:B------:R-:W-:Y:S02]  /*2550*/  FMUL.FTZ R22, R22, c[0x0][0x320] ;  /* 0x0000c80016167a20 */ /* 0x000fe40000410000 */
[----:B----4-:R-:W-:Y:S01]  /*2560*/  HMMA.16816.F32.BF16 R56, R192, R16, R56 ;  /* 0x00000010c038723c */ /* 0x010fe20000041838 */
[----:B------:R-:W-:-:S07]  /*2570*/  FMUL.FTZ R23, R23, c[0x0][0x320] ;  /* 0x0000c80017177a20 */ /* 0x000fce0000410000 */
[C---:B------:R-:W-:Y:S01]  /*2580*/  HMMA.16816.F32.BF16 R52, R192.reuse, R18, R52 ;  /* 0x00000012c034723c */ /* 0x040fe20000041834 */
[----:B------:R-:W2:Y:S07]  /*2590*/  LDSM.16.M88.4 R16, [R238+0xe100] ;  /* 0x00e10000ee10783b */ /* 0x000eae0000000200 */
[C---:B-1----:R-:W-:Y:S08]  /*25a0*/  HMMA.16816.F32.BF16 R48, R192.reuse, R12, R48 ;  /* 0x0000000cc030723c */ /* 0x042ff00000041830 */
[C---:B------:R-:W-:Y:S01]  /*25b0*/  HMMA.16816.F32.BF16 R44, R192.reuse, R14, R44 ;  /* 0x0000000ec02c723c */ /* 0x040fe2000004182c */
[----:B------:R-:W1:Y:S07]  /*25c0*/  LDSM.16.M88.4 R12, [R238+0xe900] ;  /* 0x00e90000ee0c783b */ /* 0x000e6e0000000200 */
[----:B------:R-:W-:Y:S01]  /*25d0*/  HMMA.16816.F32.BF16 R60, R192, R26, R60 ;  /* 0x0000001ac03c723c */ /* 0x000fe2000004183c */
[----:B------:R-:W4:Y:S07]  /*25e0*/  LDSM.16.M88.4 R24, [R224+0x5000] ;  /* 0x00500000e018783b */ /* 0x000f2e0000000200 */
[C---:B-----5:R-:W-:Y:S08]  /*25f0*/  HMMA.16816.F32.BF16 R56, R196.reuse, R8, R56 ;  /* 0x00000008c438723c */ /* 0x060ff00000041838 */
[----:B------:R-:W-:Y:S01]  /*2600*/  HMMA.16816.F32.BF16 R52, R196, R10, R52 ;  /* 0x0000000ac434723c */ /* 0x000fe20000041834 */
[----:B------:R-:W5:Y:S07]  /*2610*/  LDSM.16.M88.4 R8, [R237+0x6000] ;  /* 0x00600000ed08783b */ /* 0x000f6e0000000200 */
[C---:B--2---:R-:W-:Y:S08]  /*2620*/  HMMA.16816.F32.BF16 R40, R188.reuse, R16, R40 ;  /* 0x00000010bc28723c */ /* 0x044ff00000041828 */
[----:B------:R-:W-:Y:S01]  /*2630*/  HMMA.16816.F32.BF16 R32, R188, R18, R32 ;  /* 0x00000012bc20723c */ /* 0x000fe20000041820 */
[----:B------:R-:W2:Y:S07]  /*2640*/  LDSM.16.M88.4 R16, [R237+0x6800] ;  /* 0x00680000ed10783b */ /* 0x000eae0000000200 */
[----:B------:R-:W-:Y:S01]  /*2650*/  HMMA.16816.F32.BF16 R60, R196, R86, R60 ;  /* 0x00000056c43c723c */ /* 0x000fe2000004183c */
[----:B------:R-:W2:Y:S07]  /*2660*/  MUFU.TANH R86, R22 ;  /* 0x0000001600567308 */ /* 0x000eae0000002400 */
[----:B------:R-:W-:Y:S01]  /*2670*/  HMMA.16816.F32.BF16 R64, R212, R68, R64 ;  /* 0x00000044d440723c */ /* 0x000fe20000041840 */
[----:B------:R-:W2:Y:S07]  /*2680*/  MUFU.TANH R68, R20 ;  /* 0x0000001400447308 */ /* 0x000eae0000002400 */
[C---:B-1----:R-:W-:Y:S01]  /*2690*/  HMMA.16816.F32.BF16 R28, R188.reuse, R12, R28 ;  /* 0x0000000cbc1c723c */ /* 0x042fe2000004181c */
[----:B------:R-:W1:Y:S07]  /*26a0*/  MUFU.TANH R69, R21 ;  /* 0x0000001500457308 */ /* 0x000e6e0000002400 */
[----:B------:R-:W-:Y:S01]  /*26b0*/  HMMA.16816.F32.BF16 R88, R188, R14, R88 ;  /* 0x0000000ebc58723c */ /* 0x000fe20000041858 */
[----:B------:R1:W1:Y:S01]  /*26c0*/  MUFU.TANH R87, R23 ;  /* 0x0000001700577308 */ /* 0x0002620000002400 */
[----:B------:R-:W-:Y:S06]  /*26d0*/  LDSM.16.M88.4 R12, [R237+0x7000] ;  /* 0x00700000ed0c783b */ /* 0x000fec0000000200 */
[----:B----4-:R-:W-:Y:S01]  /*26e0*/  HMMA.16816.F32.BF16 R56, R212, R24, R56 ;  /* 0x00000018d438723c */ /* 0x010fe20000041838 */
[----:B------:R-:W-:-:S02]  /*26f0*/  FMUL.FTZ R64, R64, c[0x0][0x320] ;  /* 0x0000c80040407a20 */ /* 0x000fc40000410000 */
[----:B------:R-:W-:Y:S02]  /*2700*/  FMUL.FTZ R65, R65, c[0x0][0x320] ;  /* 0x0000c80041417a20 */ /* 0x000fe40000410000 */
[----:B------:R-:W-:Y:S02]  /*2710*/  FMUL.FTZ R66, R66, c[0x0][0x320] ;  /* 0x0000c80042427a20 */ /* 0x000fe40000410000 */
[----:B------:R-:W-:Y:S01]  /*2720*/  FMUL.FTZ R67, R67, c[0x0][0x320] ;  /* 0x0000c80043437a20 */ /* 0x000fe20000410000 */
[----:B------:R-:W-:Y:S01]  /*2730*/  HMMA.16816.F32.BF16 R52, R212, R26, R52 ;  /* 0x0000001ad434723c */ /* 0x000fe20000041834 */
[----:B-1----:R-:W1:Y:S01]  /*2740*/  LDSM.16.M88.4 R20, [R235+0xd900] ;  /* 0x00d90000eb14783b */ /* 0x002e620000000200 */
[----:B------:R-:W4:Y:S03]  /*2750*/  MUFU.TANH R92, R66 ;  /* 0x00000042005c7308 */ /* 0x000f260000002400 */
[----:B------:R-:W1:Y:S03]  /*2760*/  LDSM.16.M88.4 R24, [R235+0xe100] ;  /* 0x00e10000eb18783b */ /* 0x000e660000000200 */
[C---:B-----5:R-:W-:Y:S02]  /*2770*/  HMMA.16816.F32.BF16 R40, R192.reuse, R8, R40 ;  /* 0x00000008c028723c */ /* 0x060fe40000041828 */
[----:B------:R-:W1:Y:S06]  /*2780*/  MUFU.TANH R93, R67 ;  /* 0x00000043005d7308 */ /* 0x000e6c0000002400 */
[----:B------:R-:W-:Y:S01]  /*2790*/  HMMA.16816.F32.BF16 R32, R192, R10, R32 ;  /* 0x0000000ac020723c */ /* 0x000fe20000041820 */
[----:B------:R-:W5:Y:S01]  /*27a0*/  LDSM.16.M88.4 R8, [R238+0xf100] ;  /* 0x00f10000ee08783b */ /* 0x000f620000000200 */
[----:B------:R-:W-:-:S02]  /*27b0*/  FMUL.FTZ R56, R56, c[0x0][0x320] ;  /* 0x0000c80038387a20 */ /* 0x000fc40000410000 */
[----:B------:R-:W-:Y:S02]  /*27c0*/  FMUL.FTZ R57, R57, c[0x0][0x320] ;  /* 0x0000c80039397a20 */ /* 0x000fe40000410000 */
[----:B------:R-:W-:Y:S02]  /*27d0*/  FMUL.FTZ R58, R58, c[0x0][0x320] ;  /* 0x0000c8003a3a7a20 */ /* 0x000fe40000410000 */
[----:B------:R-:W-:Y:S01]  /*27e0*/  HMMA.16816.F32.BF16 R80, R184, R98, R80 ;  /* 0x00000062b850723c */ /* 0x000fe20000041850 */
[----:B------:R-:W-:Y:S01]  /*27f0*/  FMUL.FTZ R52, R52, c[0x0][0x320] ;  /* 0x0000c80034347a20 */ /* 0x000fe20000410000 */
[----:B------:R-:W1:Y:S01]  /*2800*/  MUFU.TANH R56, R56 ;  /* 0x0000003800387308 */ /* 0x000e620000002400 */
[----:B------:R-:W-:Y:S02]  /*2810*/  FMUL.FTZ R53, R53, c[0x0][0x320] ;  /* 0x0000c80035357a20 */ /* 0x000fe40000410000 */
[----:B------:R-:W-:Y:S02]  /*2820*/  FMUL.FTZ R54, R54, c[0x0][0x320] ;  /* 0x0000c80036367a20 */ /* 0x000fe40000410000 */
[----:B------:R-:W-:Y:S01]  /*2830*/  FMUL.FTZ R55, R55, c[0x0][0x320] ;  /* 0x0000c80037377a20 */ /* 0x000fe20000410000 */
[C---:B--2---:R-:W-:Y:S01]  /*2840*/  HMMA.16816.F32.BF16 R28, R192.reuse, R16, R28 ;  /* 0x00000010c01c723c */ /* 0x044fe2000004181c */
[----:B------:R-:W-:Y:S01]  /*2850*/  FMUL.FTZ R59, R59, c[0x0][0x320] ;  /* 0x0000c8003b3b7a20 */ /* 0x000fe20000410000 */
[----:B------:R-:W2:Y:S06]  /*2860*/  MUFU.TANH R94, R54 ;  /* 0x00000036005e7308 */ /* 0x000eac0000002400 */
[----:B------:R-:W-:Y:S01]  /*2870*/  HMMA.16816.F32.BF16 R88, R192, R18, R88 ;  /* 0x00000012c058723c */ /* 0x000fe20000041858 */
[----:B------:R-:W2:Y:S01]  /*2880*/  LDSM.16.M88.4 R16, [R238+0xf900] ;  /* 0x00f90000ee10783b */ /* 0x000ea20000000200 */
[----:B------:R-:W2:Y:S06]  /*2890*/  MUFU.TANH R181, R55 ;  /* 0x0000003700b57308 */ /* 0x000eac0000002400 */
[C---:B-1----:R-:W-:Y:S02]  /*28a0*/  HMMA.16816.F32.BF16 R48, R196.reuse, R20, R48 ;  /* 0x00000014c430723c */ /* 0x042fe40000041830 */
[----:B------:R-:W1:Y:S06]  /*28b0*/  MUFU.TANH R57, R57 ;  /* 0x0000003900397308 */ /* 0x000e6c0000002400 */
[----:B------:R-:W-:Y:S01]  /*28c0*/  HMMA.16816.F32.BF16 R44, R196, R22, R44 ;  /* 0x00000016c42c723c */ /* 0x000fe2000004182c */
[----:B------:R-:W1:Y:S01]  /*28d0*/  LDSM.16.M88.4 R20, [R224+0x6000] ;  /* 0x00600000e014783b */ /* 0x000e620000000200 */
[----:B------:R-:W1:Y:S06]  /*28e0*/  MUFU.TANH R58, R58 ;  /* 0x0000003a003a7308 */ /* 0x000e6c0000002400 */
[----:B------:R-:W-:Y:S02]  /*28f0*/  HMMA.16816.F32.BF16 R60, R212, R70, R60 ;  /* 0x00000046d43c723c */ /* 0x000fe4000004183c */
[----:B------:R-:W1:Y:S06]  /*2900*/  MUFU.TANH R70, R64 ;  /* 0x0000004000467308 */ /* 0x000e6c0000002400 */
[----:B------:R-:W-:Y:S02]  /*2910*/  HMMA.16816.F32.BF16 R40, R196, R24, R40 ;  /* 0x00000018c428723c */ /* 0x000fe40000041828 */
[----:B------:R2:W1:Y:S06]  /*2920*/  MUFU.TANH R71, R65 ;  /* 0x0000004100477308 */ /* 0x00046c0000002400 */
[C---:B-----5:R-:W-:Y:S02]  /*2930*/  HMMA.16816.F32.BF16 R104, R188.reuse, R8, R104 ;  /* 0x00000008bc68723c */ /* 0x060fe40000041868 */
[----:B------:R-:W1:Y:S06]  /*2940*/  MUFU.TANH R59, R59 ;  /* 0x0000003b003b7308 */ /* 0x000e6c0000002400 */
[----:B------:R-:W-:Y:S01]  /*2950*/  HMMA.16816.F32.BF16 R80, R188, R10, R80 ;  /* 0x0000000abc50723c */ /* 0x000fe20000041850 */
[----:B------:R-:W-:Y:S01]  /*2960*/  LDSM.16.M88.4 R8, [R237+0x7800] ;  /* 0x00780000ed08783b */ /* 0x000fe20000000200 */
[----:B------:R-:W-:-:S02]  /*2970*/  FMUL.FTZ R60, R60, c[0x0][0x320] ;  /* 0x0000c8003c3c7a20 */ /* 0x000fc40000410000 */
[----:B------:R-:W-:Y:S01]  /*2980*/  FMUL.FTZ R61, R61, c[0x0][0x320] ;  /* 0x0000c8003d3d7a20 */ /* 0x000fe20000410000 */
[----:B--2---:R-:W2:Y:S01]  /*2990*/  LDSM.16.M88.4 R64, [R224+0x5800] ;  /* 0x00580000e040783b */ /* 0x004ea20000000200 */
[----:B------:R-:W-:Y:S02]  /*29a0*/  FMUL.FTZ R62, R62, c[0x0][0x320] ;  /* 0x0000c8003e3e7a20 */ /* 0x000fe40000410000 */
[----:B------:R-:W-:Y:S01]  /*29b0*/  HMMA.16816.F32.BF16 R32, R196, R26, R32 ;  /* 0x0000001ac420723c */ /* 0x000fe20000041820 */
[----:B------:R-:W-:Y:S01]  /*29c0*/  LDSM.16.M88.4 R24, [R224+0x6800] ;  /* 0x00680000e018783b */ /* 0x000fe20000000200 */
[----:B------:R-:W-:Y:S01]  /*29d0*/  FMUL.FTZ R63, R63, c[0x0][0x320] ;  /* 0x0000c8003f3f7a20 */ /* 0x000fe20000410000 */
[----:B------:R-:W1:Y:S05]  /*29e0*/  MUFU.TANH R60, R60 ;  /* 0x0000003c003c7308 */ /* 0x000e6a0000002400 */
[C---:B------:R-:W-:Y:S03]  /*29f0*/  HMMA.16816.F32.BF16 R76, R188.reuse, R16, R76 ;  /* 0x00000010bc4c723c */ /* 0x040fe6000004184c */
[----:B------:R-:W2:Y:S05]  /*2a00*/  MUFU.TANH R61, R61 ;  /* 0x0000003d003d7308 */ /* 0x000eaa0000002400 */
[----:B------:R-:W-:Y:S01]  /*2a10*/  HMMA.16816.F32.BF16 R72, R188, R18, R72 ;  /* 0x00000012bc48723c */ /* 0x000fe20000041848 */
[----:B------:R-:W-:Y:S02]  /*2a20*/  LDSM.16.M88.4 R16, [R224+0x7800] ;  /* 0x00780000e010783b */ /* 0x000fe40000000200 */
[----:B------:R-:W2:Y:S05]  /*2a30*/  MUFU.TANH R62, R62 ;  /* 0x0000003e003e7308 */ /* 0x000eaa0000002400 */
[----:B-1----:R-:W-:Y:S03]  /*2a40*/  HMMA.16816.F32.BF16 R40, R212, R20, R40 ;  /* 0x00000014d428723c */ /* 0x002fe60000041828 */
[----:B------:R-:W1:Y:S05]  /*2a50*/  MUFU.TANH R63, R63 ;  /* 0x0000003f003f7308 */ /* 0x000e6a0000002400 */
[C---:B------:R-:W-:Y:S08]  /*2a60*/  HMMA.16816.F32.BF16 R104, R192.reuse, R12, R104 ;  /* 0x0000000cc068723c */ /* 0x040ff00000041868 */
[----:B------:R-:W-:Y:S01]  /*2a70*/  HMMA.16816.F32.BF16 R80, R192, R14, R80 ;  /* 0x0000000ec050723c */ /* 0x000fe20000041850 */
[----:B------:R-:W5:Y:S07]  /*2a80*/  LDSM.16.M88.4 R12, [R235+0xf900] ;  /* 0x00f90000eb0c783b */ /* 0x000f6e0000000200 */
[----:B--2---:R-:W-:Y:S01]  /*2a90*/  HMMA.16816.F32.BF16 R48, R212, R64, R48 ;  /* 0x00000040d430723c */ /* 0x004fe20000041830 */
[----:B------:R-:W2:Y:S01]  /*2aa0*/  MUFU.TANH R64, R52 ;  /* 0x0000003400407308 */ /* 0x000ea20000002400 */
[----:B------:R-:W-:-:S02]  /*2ab0*/  FMUL.FTZ R40, R40, c[0x0][0x320] ;  /* 0x0000c80028287a20 */ /* 0x000fc40000410000 */
[----:B------:R-:W-:Y:S02]  /*2ac0*/  FMUL.FTZ R41, R41, c[0x0][0x320] ;  /* 0x0000c80029297a20 */ /* 0x000fe40000410000 */
[----:B------:R-:W-:Y:S02]  /*2ad0*/  FMUL.FTZ R42, R42, c[0x0][0x320] ;  /* 0x0000c8002a2a7a20 */ /* 0x000fe40000410000 */
[----:B------:R-:W-:Y:S01]  /*2ae0*/  HMMA.16816.F32.BF16 R32, R212, R22, R32 ;  /* 0x00000016d420723c */ /* 0x000fe20000041820 */
[----:B------:R1:W1:Y:S01]  /*2af0*/  MUFU.TANH R65, R53 ;  /* 0x0000003500417308 */ /* 0x0002620000002400 */
[----:B------:R-:W2:Y:S01]  /*2b00*/  LDSM.16.M88.4 R20, [R235+0xf100] ;  /* 0x00f10000eb14783b */ /* 0x000ea20000000200 */
[----:B------:R-:W-:-:S05]  /*2b10*/  FMUL.FTZ R43, R43, c[0x0][0x320] ;  /* 0x0000c8002b2b7a20 */ /* 0x000fca0000410000 */
[C---:B------:R-:W-:Y:S01]  /*2b20*/  HMMA.16816.F32.BF16 R76, R192.reuse, R8, R76 ;  /* 0x00000008c04c723c */ /* 0x040fe2000004184c */
[----:B------:R-:W2:Y:S07]  /*2b30*/  MUFU.TANH R161, R40 ;  /* 0x0000002800a17308 */ /* 0x000eae0000002400 */
[----:B------:R-:W-:Y:S01]  /*2b40*/  HMMA.16816.F32.BF16 R72, R192, R10, R72 ;  /* 0x0000000ac048723c */ /* 0x000fe20000041848 */
[----:B-1----:R-:W1:Y:S01]  /*2b50*/  LDSM.16.M88.4 R52, [R235+0xe900] ;  /* 0x00e90000eb34783b */ /* 0x002e620000000200 */
[----:B------:R-:W1:Y:S01]  /*2b60*/  MUFU.TANH R162, R41 ;  /* 0x0000002900a27308 */ /* 0x000e620000002400 */
[----:B------:R-:W-:-:S02]  /*2b70*/  FMUL.FTZ R48, R48, c[0x0][0x320] ;  /* 0x0000c80030307a20 */ /* 0x000fc40000410000 */
[----:B------:R-:W-:Y:S02]  /*2b80*/  FMUL.FTZ R49, R49, c[0x0][0x320] ;  /* 0x0000c80031317a20 */ /* 0x000fe40000410000 */
[----:B------:R-:W-:Y:S01]  /*2b90*/  FMUL.FTZ R50, R50, c[0x0][0x320] ;  /* 0x0000c80032327a20 */ /* 0x000fe20000410000 */
[----:B------:R-:W-:Y:S01]  /*2ba0*/  HMMA.16816.F32.BF16 R44, R212, R66, R44 ;  /* 0x00000042d42c723c */ /* 0x000fe2000004182c */
[----:B------:R-:W-:Y:S01]  /*2bb0*/  FMUL.FTZ R51, R51, c[0x0][0x320] ;  /* 0x0000c80033337a20 */ /* 0x000fe20000410000 */
[----:B------:R-:W1:Y:S01]  /*2bc0*/  MUFU.TANH R166, R42 ;  /* 0x0000002a00a67308 */ /* 0x000e620000002400 */
[----:B------:R-:W-:Y:S02]  /*2bd0*/  FMUL.FTZ R32, R32, c[0x0][0x320] ;  /* 0x0000c80020207a20 */ /* 0x000fe40000410000 */
[----:B------:R-:W-:Y:S02]  /*2be0*/  FMUL.FTZ R33, R33, c[0x0][0x320] ;  /* 0x0000c80021217a20 */ /* 0x000fe40000410000 */
[----:B------:R-:W-:Y:S01]  /*2bf0*/  FMUL.FTZ R34, R34, c[0x0][0x320] ;  /* 0x0000c80022227a20 */ /* 0x000fe20000410000 */
[C---:B-----5:R-:W-:Y:S01]  /*2c00*/  HMMA.16816.F32.BF16 R76, R196.reuse, R12, R76 ;  /* 0x0000000cc44c723c */ /* 0x060fe2000004184c */
[----:B------:R-:W-:Y:S01]  /*2c10*/  FMUL.FTZ R35, R35, c[0x0][0x320] ;  /* 0x0000c80023237a20 */ /* 0x000fe20000410000 */
[----:B------:R5:W1:Y:S06]  /*2c20*/  MUFU.TANH R167, R43 ;  /* 0x0000002b00a77308 */ /* 0x000a6c0000002400 */
[C---:B------:R-:W-:Y:S02]  /*2c30*/  HMMA.16816.F32.BF16 R72, R196.reuse, R14, R72 ;  /* 0x0000000ec448723c */ /* 0x040fe40000041848 */
[----:B------:R1:W1:Y:S06]  /*2c40*/  MUFU.TANH R145, R48 ;  /* 0x0000003000917308 */ /* 0x00026c0000002400 */
[----:B--2---:R-:W-:Y:S01]  /*2c50*/  HMMA.16816.F32.BF16 R104, R196, R20, R104 ;  /* 0x00000014c468723c */ /* 0x004fe20000041868 */
[----:B------:R-:W-:Y:S01]  /*2c60*/  FMUL.FTZ R44, R44, c[0x0][0x320] ;  /* 0x0000c8002c2c7a20 */ /* 0x000fe20000410000 */
[----:B-----5:R-:W2:Y:S01]  /*2c70*/  LDSM.16.M88.4 R40, [R224+0x7000] ;  /* 0x00700000e028783b */ /* 0x020ea20000000200 */
[----:B------:R-:W-:Y:S01]  /*2c80*/  FMUL.FTZ R45, R45, c[0x0][0x320] ;  /* 0x0000c8002d2d7a20 */ /* 0x000fe20000410000 */
[----:B------:R2:W2:Y:S01]  /*2c90*/  MUFU.TANH R146, R49 ;  /* 0x0000003100927308 */ /* 0x0004a20000002400 */
[----:B------:R-:W-:Y:S01]  /*2ca0*/  FMUL.FTZ R46, R46, c[0x0][0x320] ;  /* 0x0000c8002e2e7a20 */ /* 0x000fe20000410000 */
[----:B------:R-:W-:-:S04]  /*2cb0*/  DEPBAR.LE SB0, 0x0 ;  /* 0x000080000000791a */ /* 0x000fc80000000000 */
[C---:B-1----:R-:W-:Y:S01]  /*2cc0*/  HMMA.16816.F32.BF16 R28, R196.reuse, R52, R28 ;  /* 0x00000034c41c723c */ /* 0x042fe2000004181c */
[----:B------:R-:W-:Y:S01]  /*2cd0*/  FMUL.FTZ R47, R47, c[0x0][0x320] ;  /* 0x0000c8002f2f7a20 */ /* 0x000fe20000410000 */
[----:B------:R1:W1:Y:S06]  /*2ce0*/  MUFU.TANH R151, R50 ;  /* 0x0000003200977308 */ /* 0x00026c0000002400 */
[C---:B------:R-:W-:Y:S02]  /*2cf0*/  HMMA.16816.F32.BF16 R88, R196.reuse, R54, R88 ;  /* 0x00000036c458723c */ /* 0x040fe40000041858 */
[----:B------:R1:W1:Y:S06]  /*2d00*/  MUFU.TANH R152, R51 ;  /* 0x0000003300987308 */ /* 0x00026c0000002400 */
[----:B------:R-:W-:Y:S02]  /*2d10*/  HMMA.16816.F32.BF16 R80, R196, R22, R80 ;  /* 0x00000016c450723c */ /* 0x000fe40000041850 */
[----:B------:R1:W1:Y:S06]  /*2d20*/  MUFU.TANH R148, R44 ;  /* 0x0000002c00947308 */ /* 0x00026c0000002400 */
[C---:B------:R-:W-:Y:S02]  /*2d30*/  HMMA.16816.F32.BF16 R76, R212.reuse, R16, R76 ;  /* 0x00000010d44c723c */ /* 0x040fe4000004184c */
[----:B------:R1:W1:Y:S06]  /*2d40*/  MUFU.TANH R147, R45 ;  /* 0x0000002d00937308 */ /* 0x00026c0000002400 */
[C---:B------:R-:W-:Y:S02]  /*2d50*/  HMMA.16816.F32.BF16 R72, R212.reuse, R18, R72 ;  /* 0x00000012d448723c */ /* 0x040fe40000041848 */
[----:B------:R1:W1:Y:S06]  /*2d60*/  MUFU.TANH R153, R46 ;  /* 0x0000002e00997308 */ /* 0x00026c0000002400 */
[C---:B------:R-:W-:Y:S02]  /*2d70*/  HMMA.16816.F32.BF16 R28, R212.reuse, R24, R28 ;  /* 0x00000018d41c723c */ /* 0x040fe4000004181c */
[----:B------:R1:W1:Y:S06]  /*2d80*/  MUFU.TANH R154, R47 ;  /* 0x0000002f009a7308 */ /* 0x00026c0000002400 */
[----:B------:R-:W-:Y:S01]  /*2d90*/  HMMA.16816.F32.BF16 R88, R212, R26, R88 ;  /* 0x0000001ad458723c */ /* 0x000fe20000041858 */
[----:B------:R-:W-:Y:S01]  /*2da0*/  FMUL.FTZ R66, R78, c[0x0][0x320] ;  /* 0x0000c8004e427a20 */ /* 0x000fe20000410000 */
[----:B------:R1:W1:Y:S01]  /*2db0*/  MUFU.TANH R164, R32 ;  /* 0x0000002000a47308 */ /* 0x0002620000002400 */
[----:B------:R-:W-:-:S02]  /*2dc0*/  FMUL.FTZ R13, R79, c[0x0][0x320] ;  /* 0x0000c8004f0d7a20 */ /* 0x000fc40000410000 */
[----:B------:R-:W-:Y:S02]  /*2dd0*/  FMUL.FTZ R76, R76, c[0x0][0x320] ;  /* 0x0000c8004c4c7a20 */ /* 0x000fe40000410000 */
[----:B------:R-:W-:Y:S01]  /*2de0*/  FMUL.FTZ R77, R77, c[0x0][0x320] ;  /* 0x0000c8004d4d7a20 */ /* 0x000fe20000410000 */
[C---:B--2---:R-:W-:Y:S01]  /*2df0*/  HMMA.16816.F32.BF16 R104, R212.reuse, R40, R104 ;  /* 0x00000028d468723c */ /* 0x044fe20000041868 */
[----:B------:R-:W-:Y:S01]  /*2e00*/  FMUL.FTZ R67, R73, c[0x0][0x320] ;  /* 0x0000c80049437a20 */ /* 0x000fe20000410000 */
[----:B------:R2:W1:Y:S01]  /*2e10*/  MUFU.TANH R163, R33 ;  /* 0x0000002100a37308 */ /* 0x0004620000002400 */
[----:B------:R-:W-:Y:S02]  /*2e20*/  FMUL.FTZ R15, R74, c[0x0][0x320] ;  /* 0x0000c8004a0f7a20 */ /* 0x000fe40000410000 */
[----:B------:R-:W-:Y:S02]  /*2e30*/  FMUL.FTZ R14, R75, c[0x0][0x320] ;  /* 0x0000c8004b0e7a20 */ /* 0x000fe40000410000 */
[----:B------:R-:W-:Y:S01]  /*2e40*/  FMUL.FTZ R72, R72, c[0x0][0x320] ;  /* 0x0000c80048487a20 */ /* 0x000fe20000410000 */
[----:B------:R-:W-:Y:S01]  /*2e50*/  HMMA.16816.F32.BF16 R80, R212, R42, R80 ;  /* 0x0000002ad450723c */ /* 0x000fe20000041850 */
[----:B------:R-:W-:Y:S01]  /*2e60*/  FMUL.FTZ R28, R28, c[0x0][0x320] ;  /* 0x0000c8001c1c7a20 */ /* 0x000fe20000410000 */
[----:B------:R2:W1:Y:S01]  /*2e70*/  MUFU.TANH R169, R34 ;  /* 0x0000002200a97308 */ /* 0x0004620000002400 */
[----:B------:R-:W-:-:S02]  /*2e80*/  FMUL.FTZ R29, R29, c[0x0][0x320] ;  /* 0x0000c8001d1d7a20 */ /* 0x000fc40000410000 */
[----:B------:R-:W-:Y:S02]  /*2e90*/  FMUL.FTZ R30, R30, c[0x0][0x320] ;  /* 0x0000c8001e1e7a20 */ /* 0x000fe40000410000 */
[----:B------:R-:W-:Y:S02]  /*2ea0*/  FMUL.FTZ R31, R31, c[0x0][0x320] ;  /* 0x0000c8001f1f7a20 */ /* 0x000fe40000410000 */
[----:B------:R-:W-:Y:S01]  /*2eb0*/  FMUL.FTZ R88, R88, c[0x0][0x320] ;  /* 0x0000c80058587a20 */ /* 0x000fe20000410000 */
[----:B------:R2:W1:Y:S01]  /*2ec0*/  MUFU.TANH R170, R35 ;  /* 0x0000002300aa7308 */ /* 0x0004620000002400 */
[----:B------:R-:W-:Y:S02]  /*2ed0*/  FMUL.FTZ R89, R89, c[0x0][0x320] ;  /* 0x0000c80059597a20 */ /* 0x000fe40000410000 */
[----:B------:R-:W-:Y:S02]  /*2ee0*/  FMUL.FTZ R90, R90, c[0x0][0x320] ;  /* 0x0000c8005a5a7a20 */ /* 0x000fe40000410000 */
[----:B------:R-:W-:-:S02]  /*2ef0*/  FMUL.FTZ R91, R91, c[0x0][0x320] ;  /* 0x0000c8005b5b7a20 */ /* 0x000fc40000410000 */
[----:B------:R-:W-:Y:S01]  /*2f00*/  FMUL.FTZ R104, R104, c[0x0][0x320] ;  /* 0x0000c80068687a20 */ /* 0x000fe20000410000 */
[----:B------:R2:W1:Y:S01]  /*2f10*/  MUFU.TANH R180, R28 ;  /* 0x0000001c00b47308 */ /* 0x0004620000002400 */
[----:B------:R-:W-:Y:S02]  /*2f20*/  FMUL.FTZ R105, R105, c[0x0][0x320] ;  /* 0x0000c80069697a20 */ /* 0x000fe40000410000 */
[----:B------:R-:W-:Y:S02]  /*2f30*/  FMUL.FTZ R106, R106, c[0x0][0x320] ;  /* 0x0000c8006a6a7a20 */ /* 0x000fe40000410000 */
[----:B------:R-:W-:Y:S02]  /*2f40*/  FMUL.FTZ R107, R107, c[0x0][0x320] ;  /* 0x0000c8006b6b7a20 */ /* 0x000fe40000410000 */
[----:B------:R-:W-:Y:S01]  /*2f50*/  FMUL.FTZ R80, R80, c[0x0][0x320] ;  /* 0x0000c80050507a20 */ /* 0x000fe20000410000 */
[----:B------:R2:W1:Y:S01]  /*2f60*/  MUFU.TANH R179, R29 ;  /* 0x0000001d00b37308 */ /* 0x0004620000002400 */
[----:B------:R-:W-:-:S02]  /*2f70*/  FMUL.FTZ R81, R81, c[0x0][0x320] ;  /* 0x0000c80051517a20 */ /* 0x000fc40000410000 */
[----:B------:R-:W-:Y:S02]  /*2f80*/  FMUL.FTZ R82, R82, c[0x0][0x320] ;  /* 0x0000c80052527a20 */ /* 0x000fe40000410000 */
[----:B------:R-:W-:-:S03]  /*2f90*/  FMUL.FTZ R83, R83, c[0x0][0x320] ;  /* 0x0000c80053537a20 */ /* 0x000fc60000410000 */
[----:B------:R2:W1:Y:S08]  /*2fa0*/  MUFU.TANH R176, R30 ;  /* 0x0000001e00b07308 */ /* 0x0004700000002400 */
        /* <DEDUP_REMOVED lines=15> */
[----:B------:R-:W1:Y:S08]  /*30a0*/  MUFU.TANH R66, R66 ;  /* 0x0000004200427308 */ /* 0x000e700000002400 */
[----:B------:R-:W1:Y:S08]  /*30b0*/  MUFU.TANH R13, R13 ;  /* 0x0000000d000d7308 */ /* 0x000e700000002400 */
[----:B------:R2:W1:Y:S08]  /*30c0*/  MUFU.TANH R134, R72 ;  /* 0x0000004800867308 */ /* 0x0004700000002400 */
[----:B------:R-:W1:Y:S08]  /*30d0*/  MUFU.TANH R67, R67 ;  /* 0x0000004300437308 */ /* 0x000e700000002400 */
[----:B------:R-:W1:Y:S08]  /*30e0*/  MUFU.TANH R15, R15 ;  /* 0x0000000f000f7308 */ /* 0x000e700000002400 */
[----:B------:R-:W1:Y:S01]  /*30f0*/  MUFU.TANH R14, R14 ;  /* 0x0000000e000e7308 */ /* 0x000e620000002400 */
[----:B------:R-:W-:Y:S06]  /*3100*/  BAR.SYNC.DEFER_BLOCKING 0x0 ;  /* 0x0000000000007b1d */ /* 0x000fec0000010000 */
[----:B------:R-:W-:Y:S05]  /*3110*/  @!P1 BRA `(.L_x_4) ;  /* 0x0000047000009947 */ /* 0x000fea0003800000 */
[----:B--234-:R-:W-:Y:S01]  /*3120*/  ULEA UR6, UR6, UR9, 0x7 ;  /* 0x0000000906067291 */ /* 0x01cfe2000f8e383f */
[----:B------:R-:W-:-:S05]  /*3130*/  IMAD.MOV.U32 R239, RZ, RZ, RZ ;  /* 0x000000ffffef7224 */ /* 0x000fca00078e00ff */
[----:B------:R-:W-:-:S05]  /*3140*/  IMAD.U32 R240, RZ, RZ, UR6 ;  /* 0x00000006fff07e24 */ /* 0x000fca000f8e00ff */
[----:B------:R-:W-:-:S05]  /*3150*/  IADD3 R240, R240, -0x80, R242 ;  /* 0xffffff80f0f07810 */ /* 0x000fca0007ffe0f2 */
[----:B------:R-:W-:-:S04]  /*3160*/  @P0 IMAD.HI.U32 R9, R240, c[0x0][0x2bc], RZ ;  /* 0x0000af00f0090a27 */ /* 0x000fc800078e00ff */
[----:B------:R-:W-:Y:S01]  /*3170*/  IMAD.MOV.U32 R8, RZ, RZ, R240 ;  /* 0x000000ffff087224 */ /* 0x000fe200078e00f0 */
[----:B------:R-:W-:-:S04]  /*3180*/  @P0 SHF.R.U32.HI R8, RZ, c[0x0][0x2c0], R9 ;  /* 0x0000b000ff080a19 */ /* 0x000fc80000011609 */
[----:B------:R-:W-:-:S04]  /*3190*/  @!P6 IADD3 R11, P1, R8, UR16, RZ ;  /* 0x00000010080bec10 */ /* 0x000fc8000ff3e0ff */
[----:B------:R-:W-:Y:S02]  /*31a0*/  @!P6 LEA.HI.X.SX32 R9, R8, UR11, 0x1, P1 ;  /* 0x0000000b0809ec11 */ /* 0x000fe400088f0eff */
[----:B------:R-:W-:-:S04]  /*31b0*/  @!P6 LEA R10, P1, R11, c[0x0][0x2a0], 0x2 ;  /* 0x0000a8000b0aea11 */ /* 0x000fc800078210ff */
[----:B------:R-:W-:-:S05]  /*31c0*/  @!P6 LEA.HI.X R11, R11, c[0x0][0x2a4], R9, 0x2, P1 ;  /* 0x0000a9000b0bea11 */ /* 0x000fca00008f1409 */
[----:B------:R2:W3:Y:S01]  /*31d0*/  @!P6 LDG.E R239, [R10.64] ;  /* 0x0000000c0aefe981 */ /* 0x0004e2000c1e1900 */
[----:B------:R-:W-:Y:S01]  /*31e0*/  IMAD.MOV R8, RZ, RZ, -R8 ;  /* 0x000000ffff087224 */ /* 0x000fe200078e0a08 */
[----:B------:R-:W-:Y:S02]  /*31f0*/  SEL R23, RZ, 0x10, P3 ;  /* 0x00000010ff177807 */ /* 0x000fe40001800000 */
[----:B------:R-:W-:Y:S01]  /*3200*/  SHF.L.U64.HI R12, R37, 0x1, R39 ;  /* 0x00000001250c7819 */ /* 0x000fe20000010227 */
[----:B------:R-:W-:Y:S01]  /*3210*/  IMAD R240, R8, c[0x0][0x2b8], R240 ;  /* 0x0000ae0008f07a24 */ /* 0x000fe200078e02f0 */
[----:B------:R-:W-:Y:S02]  /*3220*/  IADD3 R24, -R23, 0x10, RZ ;  /* 0x0000001017187810 */ /* 0x000fe40007ffe1ff */
[----:B------:R-:W-:Y:S02]  /*3230*/  SHF.L.U64.HI R9, R36, 0x1, R38 ;  /* 0x0000000124097819 */ /* 0x000fe40000010226 */
[----:B------:R-:W-:-:S02]  /*3240*/  SHF.R.S32.HI R8, RZ, 0x1f, R240 ;  /* 0x0000001fff087819 */ /* 0x000fc400000114f0 */
[----:B------:R-:W-:-:S03]  /*3250*/  LOP3.LUT R24, R24, 0xf, RZ, 0xc0, !PT ;  /* 0x0000000f18187812 */ /* 0x000fc600078ec0ff */
[----:B------:R-:W-:-:S04]  /*3260*/  IMAD R8, R8, c[0x0][0x1e0], RZ ;  /* 0x0000780008087a24 */ /* 0x000fc800078e02ff */
[C---:B------:R-:W-:Y:S02]  /*3270*/  IMAD R8, R240.reuse, c[0x0][0x1e4], R8 ;  /* 0x00007900f0087a24 */ /* 0x040fe400078e0208 */
[----:B--2---:R-:W-:-:S04]  /*3280*/  IMAD.WIDE.U32 R10, R240, c[0x0][0x1e0], RZ ;  /* 0x00007800f00a7a25 */ /* 0x004fc800078e00ff */
[----:B------:R-:W-:Y:S01]  /*3290*/  IMAD.IADD R11, R11, 0x1, R8 ;  /* 0x000000010b0b7824 */ /* 0x000fe200078e0208 */
[----:B---3--:R-:W-:-:S03]  /*32a0*/  SHF.R.S32.HI R8, RZ, 0x1f, R239 ;  /* 0x0000001fff087819 */ /* 0x008fc600000114ef */
[----:B------:R-:W-:-:S04]  /*32b0*/  IMAD.WIDE.U32 R10, R239, c[0x0][0x1f0], R10 ;  /* 0x00007c00ef0a7a25 */ /* 0x000fc800078e000a */
[----:B------:R-:W-:Y:S01]  /*32c0*/  IMAD R8, R8, c[0x0][0x1f0], RZ ;  /* 0x00007c0008087a24 */ /* 0x000fe200078e02ff */
[----:B------:R-:W-:Y:S02]  /*32d0*/  IADD3 R18, P1, R10, UR20, RZ ;  /* 0x000000140a127c10 */ /* 0x000fe4000ff3e0ff */
[----:B------:R-:W-:Y:S01]  /*32e0*/  SEL R10, RZ, 0x10, P4 ;  /* 0x00000010ff0a7807 */ /* 0x000fe20002000000 */
[----:B------:R-:W-:-:S03]  /*32f0*/  IMAD R8, R239, c[0x0][0x1f4], R8 ;  /* 0x00007d00ef087a24 */ /* 0x000fc600078e0208 */
[----:B------:R-:W-:Y:S02]  /*3300*/  IADD3 R26, -R10, 0x10, RZ ;  /* 0x000000100a1a7810 */ /* 0x000fe40007ffe1ff */
[----:B------:R-:W-:Y:S01]  /*3310*/  IADD3.X R8, R11, UR18, R8, P1, !PT ;  /* 0x000000120b087c10 */ /* 0x000fe20008ffe408 */
[----:B------:R-:W-:Y:S01]  /*3320*/  IMAD.SHL.U32 R11, R37, 0x2, RZ ;  /* 0x00000002250b7824 */ /* 0x000fe200078e00ff */
[----:B------:R-:W-:Y:S02]  /*3330*/  LEA R17, P1, R18, c[0x0][0x1c8], 0x1 ;  /* 0x0000720012117a11 */ /* 0x000fe400078208ff */
[----:B------:R-:W-:Y:S02]  /*3340*/  LOP3.LUT R26, R26, 0xf, RZ, 0xc0, !PT ;  /* 0x0000000f1a1a7812 */ /* 0x000fe400078ec0ff */
[----:B------:R-:W-:Y:S01]  /*3350*/  LEA.HI.X R18, R18, c[0x0][0x1cc], R8, 0x1, P1 ;  /* 0x0000730012127a11 */ /* 0x000fe200008f0c08 */
[----:B------:R-:W2:Y:S01]  /*3360*/  SHFL.IDX PT, R25, R17, 0x3, 0x181f ;  /* 0x00781f0011197f89 */ /* 0x000ea200000e0000 */
[----:B------:R-:W-:-:S03]  /*3370*/  IMAD.SHL.U32 R8, R36, 0x2, RZ ;  /* 0x0000000224087824 */ /* 0x000fc600078e00ff */
[----:B------:R-:W3:Y:S04]  /*3380*/  SHFL.IDX PT, R16, R18, 0x3, 0x181f ;  /* 0x00781f0012107f89 */ /* 0x000ee800000e0000 */
[----:B------:R-:W4:Y:S04]  /*3390*/  SHFL.IDX PT, R21, R17, RZ, 0x181f ;  /* 0x00181fff11157589 */ /* 0x000f2800000e0000 */
[----:B------:R-:W5:Y:S04]  /*33a0*/  SHFL.IDX PT, R19, R17, 0x1, 0x181f ;  /* 0x00381f0011137f89 */ /* 0x000f6800000e0000 */
[----:B------:R-:W1:Y:S04]  /*33b0*/  SHFL.IDX PT, R22, R18, RZ, 0x181f ;  /* 0x00181fff12167589 */ /* 0x000e6800000e0000 */
[----:B------:R-:W1:Y:S04]  /*33c0*/  SHFL.IDX PT, R17, R17, 0x2, 0x181f ;  /* 0x00581f0011117f89 */ /* 0x000e6800000e0000 */
[----:B------:R-:W1:Y:S01]  /*33d0*/  SHFL.IDX PT, R20, R18, 0x1, 0x181f ;  /* 0x00381f0012147f89 */ /* 0x000e6200000e0000 */
[----:B--2---:R-:W-:-:S03]  /*33e0*/  IADD3 R26, P2, P1, R26, R25, R11 ;  /* 0x000000191a1a7210 */ /* 0x004fc6000795e00b */
[----:B------:R-:W2:Y:S01]  /*33f0*/  SHFL.IDX PT, R18, R18, 0x2, 0x181f ;  /* 0x00581f0012127f89 */ /* 0x000ea200000e0000 */
[-C--:B---3--:R-:W-:Y:S02]  /*3400*/  IADD3.X R27, RZ, R16.reuse, R12, P2, P1 ;  /* 0x00000010ff1b7210 */ /* 0x088fe400017e240c */
[----:B------:R-:W-:Y:S02]  /*3410*/  IADD3 R24, P2, P1, R24, R25, R8 ;  /* 0x0000001918187210 */ /* 0x000fe4000795e008 */
[CC--:B----4-:R-:W-:Y:S02]  /*3420*/  IADD3 R28, P5, R21.reuse, R11.reuse, RZ ;  /* 0x0000000b151c7210 */ /* 0x0d0fe40007fbe0ff */
[--C-:B------:R-:W-:Y:S02]  /*3430*/  IADD3.X R25, RZ, R16, R9.reuse, P2, P1 ;  /* 0x00000010ff197210 */ /* 0x100fe400017e2409 */
[-C--:B-1----:R-:W-:Y:S02]  /*3440*/  IADD3 R32, P2, R21, R8.reuse, RZ ;  /* 0x0000000815207210 */ /* 0x082fe40007f5e0ff */
[CC--:B-----5:R-:W-:Y:S01]  /*3450*/  IADD3 R30, P1, R19.reuse, R11.reuse, RZ ;  /* 0x0000000b131e7210 */ /* 0x0e0fe20007f3e0ff */
[C---:B------:R-:W-:Y:S01]  /*3460*/  IMAD.X R29, R22.reuse, 0x1, R12, P5 ;  /* 0x00000001161d7824 */ /* 0x040fe200028e060c */
[----:B------:R-:W-:Y:S01]  /*3470*/  IADD3 R16, P5, R19, R8, RZ ;  /* 0x0000000813107210 */ /* 0x000fe20007fbe0ff */
[----:B------:R-:W-:Y:S01]  /*3480*/  IMAD.X R33, R22, 0x1, R9, P2 ;  /* 0x0000000116217824 */ /* 0x000fe200010e0609 */
[----:B------:R-:W-:-:S02]  /*3490*/  IADD3 R34, P2, R17, R11, RZ ;  /* 0x0000000b11227210 */ /* 0x000fc40007f5e0ff */
[----:B------:R1:W-:Y:S01]  /*34a0*/  LDGSTS.E.BYPASS.LTC128B.128 [R241+0x8100], [R28.64], !P4 ;  /* 0x081000001cf17fae */ /* 0x0003e2000e101d4c */
[C-C-:B------:R-:W-:Y:S01]  /*34b0*/  IMAD.X R31, R20.reuse, 0x1, R12.reuse, P1 ;  /* 0x00000001141f7824 */ /* 0x140fe200008e060c */
[----:B------:R-:W-:Y:S01]  /*34c0*/  IADD3 R8, P1, R17, R8, RZ ;  /* 0x0000000811087210 */ /* 0x000fe20007f3e0ff */
[--C-:B------:R-:W-:Y:S01]  /*34d0*/  IMAD.X R17, R20, 0x1, R9.reuse, P5 ;  /* 0x0000000114117824 */ /* 0x100fe200028e0609 */
[----:B------:R-:W-:Y:S01]  /*34e0*/  ISETP.NE.U32.AND P5, PT, R10, RZ, PT ;  /* 0x000000ff0a00720c */ /* 0x000fe20003fa5070 */
[C---:B--2---:R-:W-:Y:S01]  /*34f0*/  IMAD.X R35, R18.reuse, 0x1, R12, P2 ;  /* 0x0000000112237824 */ /* 0x044fe200010e060c */
[----:B------:R-:W-:Y:S01]  /*3500*/  ISETP.NE.U32.AND P2, PT, R23, RZ, PT ;  /* 0x000000ff1700720c */ /* 0x000fe20003f45070 */
[----:B------:R-:W-:Y:S01]  /*3510*/  IMAD.X R9, R18, 0x1, R9, P1 ;  /* 0x0000000112097824 */ /* 0x000fe200008e0609 */
[----:B------:R1:W-:Y:S04]  /*3520*/  LDGSTS.E.BYPASS.LTC128B.128 [R241+0xc100], [R32.64], !P3 ;  /* 0x0c10000020f17fae */ /* 0x0003e8000d901d4c */
[----:B------:R1:W-:Y:S04]  /*3530*/  LDGSTS.E.BYPASS.LTC128B.128 [R241+0x9100], [R30.64], !P4 ;  /* 0x091000001ef17fae */ /* 0x0003e8000e101d4c */
[----:B------:R1:W-:Y:S04]  /*3540*/  LDGSTS.E.BYPASS.LTC128B.128 [R241+0xd100], [R16.64], !P3 ;  /* 0x0d10000010f17fae */ /* 0x0003e8000d901d4c */
[----:B------:R1:W-:Y:S04]  /*3550*/  LDGSTS.E.BYPASS.LTC128B.128 [R241+0xa100], [R34.64], !P4 ;  /* 0x0a10000022f17fae */ /* 0x0003e8000e101d4c */
[----:B------:R1:W-:Y:S04]  /*3560*/  LDGSTS.E.BYPASS.LTC128B.128 [R241+0xe100], [R8.64], !P3 ;  /* 0x0e10000008f17fae */ /* 0x0003e8000d901d4c */
[----:B------:R1:W-:Y:S04]  /*3570*/  LDGSTS.E.BYPASS.LTC128B.128.ZFILL [R241+0xb100], [R26.64], P5 ;  /* 0x0b1000001af17fae */ /* 0x0003e8000a941d4c */
[----:B------:R1:W-:Y:S02]  /*3580*/  LDGSTS.E.BYPASS.LTC128B.128.ZFILL [R241+0xf100], [R24.64], P2 ;  /* 0x0f10000018f17fae */ /* 0x0003e40009141d4c */
.L_x_4:
[----:B--234-:R-:W-:Y:S01]  /*3590*/  LOP3.LUT R6, R6, 0xffffffe0, RZ, 0xc0, !PT ;  /* 0xffffffe006067812 */ /* 0x01cfe200078ec0ff */
[----:B-1----:R-:W-:Y:S01]  /*35a0*/  IMAD.MOV.U32 R17, RZ, RZ, -0x2 ;  /* 0xfffffffeff117424 */ /* 0x002fe200078e00ff */
[----:B------:R-:W-:Y:S01]  /*35b0*/  UIADD3 UR6, UR7, -0x2, URZ ;  /* 0xfffffffe07067890 */ /* 0x000fe2000fffe03f */
[----:B------:R-:W-:Y:S01]  /*35c0*/  IMAD.SHL.U32 R236, R4, 0x2, RZ ;  /* 0x0000000204ec7824 */ /* 0x000fe200078e00ff */
[----:B------:R-:W0:Y:S01]  /*35d0*/  LDGDEPBAR ;  /* 0x00000000000079af */ /* 0x000e220000000000 */
[----:B------:R-:W-:Y:S01]  /*35e0*/  IMAD.IADD R6, R5, 0x1, -R6 ;  /* 0x0000000105067824 */ /* 0x000fe200078e0a06 */
[----:B------:R-:W-:Y:S01]  /*35f0*/  UISETP.GE.AND UP0, UPT, UR6, UR8, UPT ;  /* 0x000000080600728c */ /* 0x000fe2000bf06270 */
[--C-:B------:R-:W-:Y:S01]  /*3600*/  IMAD R234, R2, 0x2, R236.reuse ;  /* 0x0000000202ea7824 */ /* 0x100fe200078e02ec */
[----:B------:R-:W-:Y:S01]  /*3610*/  LDSM.16.MT88.4 R124, [R236+0x100] ;  /* 0x00010000ec7c783b */ /* 0x000fe20000004200 */
[C---:B------:R-:W-:Y:S01]  /*3620*/  IMAD R233, R0.reuse, 0x2, R236 ;  /* 0x0000000200e97824 */ /* 0x040fe200078e02ec */
[----:B------:R-:W-:Y:S01]  /*3630*/  SHF.R.S32.HI R5, RZ, 0x1f, R6 ;  /* 0x0000001fff057819 */ /* 0x000fe20000011406 */
[----:B------:R-:W-:Y:S01]  /*3640*/  IMAD R232, R0, 0x2, R234 ;  /* 0x0000000200e87824 */ /* 0x000fe200078e02ea */
[----:B------:R-:W-:Y:S02]  /*3650*/  LDSM.16.MT88.4 R116, [R234+0x100] ;  /* 0x00010000ea74783b */ /* 0x000fe40000004200 */
[----:B------:R-:W-:-:S02]  /*3660*/  LEA.HI R5, R5, R6, RZ, 0x2 ;  /* 0x0000000605057211 */ /* 0x000fc400078f10ff */
[----:B------:R-:W-:Y:S02]  /*3670*/  LDSM.16.MT88.4 R100, [R232+0x100] ;  /* 0x00010000e864783b */ /* 0x000fe40000004200 */
[----:B------:R-:W-:Y:S02]  /*3680*/  LOP3.LUT R5, R5, 0x7ffffffc, RZ, 0xc0, !PT ;  /* 0x7ffffffc05057812 */ /* 0x000fe400078ec0ff */
[----:B------:R-:W-:Y:S03]  /*3690*/  LDSM.16.MT88.4 R108, [R233+0x100] ;  /* 0x00010000e96c783b */ /* 0x000fe60000004200 */
[----:B------:R-:W-:Y:S01]  /*36a0*/  IMAD.IADD R5, R6, 0x1, -R5 ;  /* 0x0000000106057824 */ /* 0x000fe200078e0a05 */
[----:B------:R-:W-:Y:S03]  /*36b0*/  LDSM.16.MT88.4 R76, [R233+0x4100] ;  /* 0x00410000e94c783b */ /* 0x000fe60000004200 */
[----:B------:R-:W-:Y:S01]  /*36c0*/  IMAD R17, R5, R17, UR15 ;  /* 0x0000000f05117e24 */ /* 0x000fe2000f8e0211 */
[----:B------:R-:W-:Y:S04]  /*36d0*/  LDSM.16.MT88.4 R24, [R236+0x900] ;  /* 0x00090000ec18783b */ /* 0x000fe80000004200 */
[C---:B------:R-:W-:Y:S01]  /*36e0*/  ISETP.GT.AND P2, PT, R17.reuse, RZ, PT ;  /* 0x000000ff1100720c */ /* 0x040fe20003f44270 */
[----:B------:R-:W-:Y:S01]  /*36f0*/  LDSM.16.MT88.4 R20, [R234+0x900] ;  /* 0x00090000ea14783b */ /* 0x000fe20000004200 */
[----:B------:R-:W-:-:S02]  /*3700*/  ISETP.GT.AND P1, PT, R17, 0x1, PT ;  /* 0x000000011100780c */ /* 0x000fc40003f24270 */
[----:B------:R-:W-:Y:S01]  /*3710*/  ISETP.GT.AND P5, PT, R17, 0x8, PT ;  /* 0x000000081100780c */ /* 0x000fe20003fa4270 */
[----:B------:R-:W-:Y:S01]  /*3720*/  LDSM.16.MT88.4 R32, [R234+0x4900] ;  /* 0x00490000ea20783b */ /* 0x000fe20000004200 */
[----:B------:R-:W-:Y:S02]  /*3730*/  FSEL R3, R3, -INF , P2 ;  /* 0xff80000003037808 */ /* 0x000fe40001000000 */
[----:B------:R-:W-:Y:S02]  /*3740*/  FSEL R16, R7, -INF , P1 ;  /* 0xff80000007107808 */ /* 0x000fe40000800000 */
[----:B------:R-:W-:Y:S02]  /*3750*/  FSEL R84, R84, -INF , P2 ;  /* 0xff80000054547808 */ /* 0x000fe40001000000 */
[----:B------:R-:W-:Y:S02]  /*3760*/  ISETP.GT.AND P2, PT, R17, 0x9, PT ;  /* 0x000000091100780c */ /* 0x000fe40003f44270 */
[----:B------:R-:W-:-:S02]  /*3770*/  FSEL R68, R68, -INF , P5 ;  /* 0xff80000044447808 */ /* 0x000fc40002800000 */
[----:B------:R-:W-:Y:S02]  /*3780*/  FMNMX.FTZ R18, R3, R16, !PT ;  /* 0x0000001003127209 */ /* 0x000fe40007810000 */
[----:B------:R-:W-:Y:S02]  /*3790*/  FSEL R85, R85, -INF , P1 ;  /* 0xff80000055557808 */ /* 0x000fe40000800000 */
[----:B------:R-:W-:Y:S02]  /*37a0*/  ISETP.GT.AND P1, PT, R17, 0x10, PT ;  /* 0x000000101100780c */ /* 0x000fe40003f24270 */
[----:B------:R-:W-:Y:S02]  /*37b0*/  FSEL R69, R69, -INF , P2 ;  /* 0xff80000045457808 */ /* 0x000fe40001000000 */
[----:B------:R-:W-:Y:S02]  /*37c0*/  FMNMX.FTZ R18, R68, R18, !PT ;  /* 0x0000001244127209 */ /* 0x000fe40007810000 */
[----:B------:R-:W-:-:S02]  /*37d0*/  FSEL R86, R86, -INF , P5 ;  /* 0xff80000056567808 */ /* 0x000fc40002800000 */
[----:B------:R-:W-:Y:S02]  /*37e0*/  ISETP.GT.AND P5, PT, R17, 0x11, PT ;  /* 0x000000111100780c */ /* 0x000fe40003fa4270 */
[----:B------:R-:W-:Y:S02]  /*37f0*/  FSEL R7, R70, -INF , P1 ;  /* 0xff80000046077808 */ /* 0x000fe40000800000 */
[----:B------:R-:W-:Y:S02]  /*3800*/  FMNMX.FTZ R18, R69, R18, !PT ;  /* 0x0000001245127209 */ /* 0x000fe40007810000 */
        /* <DEDUP_REMOVED lines=8> */
[----:B------:R-:W-:-:S02]  /*3890*/  FMNMX.FTZ R19, R84, R85, !PT ;  /* 0x0000005554137209 */ /* 0x000fc40007810000 */
[----:B------:R-:W-:Y:S02]  /*38a0*/  FSEL R10, R93, -INF , P5 ;  /* 0xff8000005d0a7808 */ /* 0x000fe40002800000 */
[----:B------:R-:W-:Y:S02]  /*38b0*/  ISETP.GT.AND P5, PT, R17, 0x20, PT ;  /* 0x000000201100780c */ /* 0x000fe40003fa4270 */
[----:B------:R-:W-:Y:S02]  /*38c0*/  FSEL R12, R61, -INF , P1 ;  /* 0xff8000003d0c7808 */ /* 0x000fe40000800000 */
[----:B------:R-:W-:Y:S02]  /*38d0*/  FMNMX.FTZ R18, R6, R18, !PT ;  /* 0x0000001206127209 */ /* 0x000fe40007810000 */
[----:B------:R-:W-:Y:S02]  /*38e0*/  FMNMX.FTZ R19, R86, R19, !PT ;  /* 0x0000001356137209 */ /* 0x000fe40007810000 */
[----:B------:R-:W-:-:S02]  /*38f0*/  FSEL R9, R62, -INF , P2 ;  /* 0xff8000003e097808 */ /* 0x000fc40001000000 */
[----:B------:R-:W-:Y:S02]  /*3900*/  ISETP.GT.AND P2, PT, R17, 0x21, PT ;  /* 0x000000211100780c */ /* 0x000fe40003f44270 */
[----:B------:R-:W-:Y:S02]  /*3910*/  FSEL R30, R56, -INF , P5 ;  /* 0xff800000381e7808 */ /* 0x000fe40002800000 */
[----:B------:R-:W-:Y:S02]  /*3920*/  FMNMX.FTZ R18, R12, R18, !PT ;  /* 0x000000120c127209 */ /* 0x000fe40007810000 */
[----:B------:R-:W-:Y:S02]  /*3930*/  FMNMX.FTZ R19, R87, R19, !PT ;  /* 0x0000001357137209 */ /* 0x000fe40007810000 */
[----:B------:R-:W-:Y:S02]  /*3940*/  FSEL R8, R63, -INF , P1 ;  /* 0xff8000003f087808 */ /* 0x000fe40000800000 */
[----:B------:R-:W-:-:S02]  /*3950*/  ISETP.GT.AND P1, PT, R17, 0x28, PT ;  /* 0x000000281100780c */ /* 0x000fc40003f24270 */
[----:B------:R-:W-:Y:S02]  /*3960*/  FSEL R28, R57, -INF , P2 ;  /* 0xff800000391c7808 */ /* 0x000fe40001000000 */
[----:B------:R-:W-:Y:S02]  /*3970*/  FMNMX.FTZ R18, R30, R18, !PT ;  /* 0x000000121e127209 */ /* 0x000fe40007810000 */
[----:B------:R-:W-:Y:S02]  /*3980*/  FMNMX.FTZ R19, R11, R19, !PT ;  /* 0x000000130b137209 */ /* 0x000fe40007810000 */
[----:B------:R-:W-:Y:S02]  /*3990*/  FSEL R41, R58, -INF , P5 ;  /* 0xff8000003a297808 */ /* 0x000fe40002800000 */
[----:B------:R-:W-:Y:S02]  /*39a0*/  ISETP.GT.AND P5, PT, R17, 0x29, PT ;  /* 0x000000291100780c */ /* 0x000fe40003fa4270 */
[----:B------:R-:W-:-:S02]  /*39b0*/  FSEL R29, R64, -INF , P1 ;  /* 0xff800000401d7808 */ /* 0x000fc40000800000 */
[----:B------:R-:W-:Y:S02]  /*39c0*/  FMNMX.FTZ R18, R28, R18, !PT ;  /* 0x000000121c127209 */ /* 0x000fe40007810000 */
[----:B------:R-:W-:Y:S02]  /*39d0*/  FMNMX.FTZ R19, R10, R19, !PT ;  /* 0x000000130a137209 */ /* 0x000fe40007810000 */
[----:B------:R-:W-:Y:S02]  /*39e0*/  FSEL R182, R59, -INF , P2 ;  /* 0xff8000003bb67808 */ /* 0x000fe40001000000 */
[----:B------:R-:W-:Y:S02]  /*39f0*/  ISETP.GT.AND P2, PT, R17, 0x30, PT ;  /* 0x000000301100780c */ /* 0x000fe40003f44270 */
[----:B------:R-:W-:Y:S02]  /*3a00*/  FSEL R44, R65, -INF , P5 ;  /* 0xff800000412c7808 */ /* 0x000fe40002800000 */
[----:B------:R-:W-:-:S02]  /*3a10*/  FMNMX.FTZ R18, R29, R18, !PT ;  /* 0x000000121d127209 */ /* 0x000fc40007810000 */
[----:B------:R-:W-:Y:S02]  /*3a20*/  FMNMX.FTZ R19, R9, R19, !PT ;  /* 0x0000001309137209 */ /* 0x000fe40007810000 */
[----:B------:R-:W-:Y:S02]  /*3a30*/  FSEL R40, R94, -INF , P1 ;  /* 0xff8000005e287808 */ /* 0x000fe40000800000 */
[----:B------:R-:W-:Y:S01]  /*3a40*/  ISETP.GT.AND P1, PT, R17, 0x31, PT ;  /* 0x000000311100780c */ /* 0x000fe20003f24270 */
[----:B------:R-:W-:Y:S01]  /*3a50*/  LDSM.16.MT88.4 R92, [R236+0x4100] ;  /* 0x00410000ec5c783b */ /* 0x000fe20000004200 */
        /* <DEDUP_REMOVED lines=9> */
[C---:B------:R-:W-:Y:S02]  /*3af0*/  ISETP.GT.AND P2, PT, R17.reuse, 0x39, PT ;  /* 0x000000391100780c */ /* 0x040fe40003f44270 */
        /* <DEDUP_REMOVED lines=84> */
[----:B------:R-:W-:Y:S02]  /*4040*/  FMNMX.FTZ R17, R134, R18, !PT ;  /* 0x0000001286117209 */ /* 0x000fe40007810000 */
[----:B------:R-:W-:Y:S02]  /*4050*/  FMNMX.FTZ R19, R150, R19, !PT ;  /* 0x0000001396137209 */ /* 0x000fe40007810000 */
[----:B------:R-:W-:Y:S02]  /*4060*/  FMNMX.FTZ R17, R67, R17, !PT ;  /* 0x0000001143117209 */ /* 0x000fe40007810000 */
[----:B------:R-:W-:Y:S02]  /*4070*/  FMNMX.FTZ R19, R149, R19, !PT ;  /* 0x0000001395137209 */ /* 0x000fe40007810000 */
[----:B------:R-:W-:Y:S01]  /*4080*/  FSEL R65, R13, -INF , P5 ;  /* 0xff8000000d417808 */ /* 0x000fe20002800000 */
[----:B------:R-:W1:Y:S01]  /*4090*/  SHFL.BFLY PT, R18, R17, 0x2, 0x1f ;  /* 0x0c401f0011127f89 */ /* 0x000e6200000e0000 */
[----:B------:R-:W-:-:S02]  /*40a0*/  FMNMX.FTZ R13, R66, R19, !PT ;  /* 0x00000013420d7209 */ /* 0x000fc40007810000 */
[----:B------:R-:W-:Y:S02]  /*40b0*/  FSEL R64, R15, -INF , P2 ;  /* 0xff8000000f407808 */ /* 0x000fe40001000000 */
[----:B------:R-:W-:Y:S02]  /*40c0*/  FMNMX.FTZ R13, R65, R13, !PT ;  /* 0x0000000d410d7209 */ /* 0x000fe40007810000 */
[----:B------:R-:W-:Y:S02]  /*40d0*/  FSEL R62, R14, -INF , P1 ;  /* 0xff8000000e3e7808 */ /* 0x000fe40000800000 */
[----:B------:R-:W-:-:S04]  /*40e0*/  FMNMX.FTZ R13, R64, R13, !PT ;  /* 0x0000000d400d7209 */ /* 0x000fc80007810000 */
[----:B------:R-:W-:-:S05]  /*40f0*/  FMNMX.FTZ R14, R62, R13, !PT ;  /* 0x0000000d3e0e7209 */ /* 0x000fca0007810000 */
[----:B------:R-:W2:Y:S01]  /*4100*/  SHFL.BFLY PT, R13, R14, 0x2, 0x1f ;  /* 0x0c401f000e0d7f89 */ /* 0x000ea200000e0000 */
[----:B-1----:R-:W-:-:S05]  /*4110*/  FMNMX.FTZ R18, R17, R18, !PT ;  /* 0x0000001211127209 */ /* 0x002fca0007810000 */
[----:B------:R-:W1:Y:S01]  /*4120*/  SHFL.BFLY PT, R132, R18, 0x1, 0x1f ;  /* 0x0c201f0012847f89 */ /* 0x000e6200000e0000 */
[----:B--2---:R-:W-:-:S05]  /*4130*/  FMNMX.FTZ R14, R14, R13, !PT ;  /* 0x0000000d0e0e7209 */ /* 0x004fca0007810000 */
[----:B------:R-:W2:Y:S01]  /*4140*/  SHFL.BFLY PT, R13, R14, 0x1, 0x1f ;  /* 0x0c201f000e0d7f89 */ /* 0x000ea200000e0000 */
[----:B-1----:R-:W-:-:S04]  /*4150*/  FMNMX.FTZ R132, R18, R132, !PT ;  /* 0x0000008412847209 */ /* 0x002fc80007810000 */
[C---:B------:R-:W-:Y:S01]  /*4160*/  FSETP.NEU.FTZ.AND P1, PT, R132.reuse, -INF , PT ;  /* 0xff8000008400780b */ /* 0x040fe20003f3d000 */
[----:B------:R-:W-:-:S05]  /*4170*/  FMUL.FTZ R133, R132, c[0x0][0x2d0] ;  /* 0x0000b40084857a20 */ /* 0x000fca0000410000 */
[----:B------:R-:W-:-:S05]  /*4180*/  FSEL R133, R133, RZ, P1 ;  /* 0x000000ff85857208 */ /* 0x000fca0000800000 */
[--C-:B------:R-:W-:Y:S02]  /*4190*/  FFMA.FTZ R58, R3, c[0x0][0x2d0], -R133.reuse ;  /* 0x0000b400033a7a23 */ /* 0x100fe40000010885 */
[--C-:B------:R-:W-:Y:S01]  /*41a0*/  FFMA.FTZ R57, R16, c[0x0][0x2d0], -R133.reuse ;  /* 0x0000b40010397a23 */ /* 0x100fe20000010885 */
[----:B--2---:R-:W-:Y:S01]  /*41b0*/  FMNMX.FTZ R3, R13, R14, !PT ;  /* 0x0000000e0d037209 */ /* 0x004fe20007810000 */
[--C-:B------:R-:W-:Y:S01]  /*41c0*/  FFMA.FTZ R56, R68, c[0x0][0x2d0], -R133.reuse ;  /* 0x0000b40044387a23 */ /* 0x100fe20000010885 */
[----:B------:R-:W-:Y:S01]  /*41d0*/  LDSM.16.MT88.4 R16, [R233+0x900] ;  /* 0x00090000e910783b */ /* 0x000fe20000004200 */
[--C-:B------:R-:W-:Y:S01]  /*41e0*/  FFMA.FTZ R52, R69, c[0x0][0x2d0], -R133.reuse ;  /* 0x0000b40045347a23 */ /* 0x100fe20000010885 */
[C---:B------:R-:W-:Y:S01]  /*41f0*/  FSETP.NEU.FTZ.AND P1, PT, R3.reuse, -INF , PT ;  /* 0xff8000000300780b */ /* 0x040fe20003f3d000 */
[----:B------:R-:W-:Y:S01]  /*4200*/  FMUL.FTZ R63, R3, c[0x0][0x2d0] ;  /* 0x0000b400033f7a20 */ /* 0x000fe20000410000 */
[----:B------:R-:W-:Y:S01]  /*4210*/  MUFU.EX2 R58, R58 ;  /* 0x0000003a003a7308 */ /* 0x000fe20000000800 */
[----:B------:R-:W-:-:S02]  /*4220*/  FFMA.FTZ R55, R7, c[0x0][0x2d0], -R133 ;  /* 0x0000b40007377a23 */ /* 0x000fc40000010885 */
[--C-:B------:R-:W-:Y:S01]  /*4230*/  FFMA.FTZ R51, R5, c[0x0][0x2d0], -R133.reuse ;  /* 0x0000b40005337a23 */ /* 0x100fe20000010885 */
[----:B------:R-:W-:Y:S01]  /*4240*/  FSEL R63, R63, RZ, P1 ;  /* 0x000000ff3f3f7208 */ /* 0x000fe20000800000 */
[----:B------:R-:W-:Y:S01]  /*4250*/  FFMA.FTZ R50, R6, c[0x0][0x2d0], -R133 ;  /* 0x0000b40006327a23 */ /* 0x000fe20000010885 */
[----:B------:R-:W-:Y:S01]  /*4260*/  PLOP3.LUT P1, PT, PT, PT, UP0, 0x80, 0x0 ;  /* 0x000000000000781c */ /* 0x000fe20003f2f008 */
[----:B------:R-:W-:Y:S01]  /*4270*/  LDSM.16.MT88.4 R4, [R232+0x4100] ;  /* 0x00410000e804783b */ /* 0x000fe20000004200 */
[----:B------:R-:W1:Y:S01]  /*4280*/  MUFU.EX2 R57, R57 ;  /* 0x0000003900397308 */ /* 0x000e620000000800 */
[--C-:B------:R-:W-:Y:S02]  /*4290*/  FFMA.FTZ R61, R84, c[0x0][0x2d0], -R63.reuse ;  /* 0x0000b400543d7a23 */ /* 0x100fe4000001083f */
[--C-:B------:R-:W-:Y:S02]  /*42a0*/  FFMA.FTZ R60, R85, c[0x0][0x2d0], -R63.reuse ;  /* 0x0000b400553c7a23 */ /* 0x100fe4000001083f */
[----:B------:R-:W-:-:S02]  /*42b0*/  FFMA.FTZ R59, R86, c[0x0][0x2d0], -R63 ;  /* 0x0000b400563b7a23 */ /* 0x000fc4000001083f */
[----:B------:R-:W-:Y:S01]  /*42c0*/  FFMA.FTZ R53, R87, c[0x0][0x2d0], -R63 ;  /* 0x0000b40057357a23 */ /* 0x000fe2000001083f */
[----:B------:R-:W-:Y:S01]  /*42d0*/  MUFU.EX2 R56, R56 ;  /* 0x0000003800387308 */ /* 0x000fe20000000800 */
[----:B------:R-:W2:Y:S01]  /*42e0*/  LDSM.16.MT88.4 R84, [R234+0x4100] ;  /* 0x00410000ea54783b */ /* 0x000ea20000004200 */
[----:B------:R-:W-:Y:S02]  /*42f0*/  FFMA.FTZ R47, R12, c[0x0][0x2d0], -R133 ;  /* 0x0000b4000c2f7a23 */ /* 0x000fe40000010885 */
[--C-:B------:R-:W-:Y:S01]  /*4300*/  FFMA.FTZ R54, R11, c[0x0][0x2d0], -R63.reuse ;  /* 0x0000b4000b367a23 */ /* 0x100fe2000001083f */
[----:B------:R-:W3:Y:S01]  /*4310*/  LDSM.16.MT88.4 R12, [R232+0x900] ;  /* 0x00090000e80c783b */ /* 0x000ee20000004200 */
[--C-:B------:R-:W-:Y:S02]  /*4320*/  FFMA.FTZ R49, R10, c[0x0][0x2d0], -R63.reuse ;  /* 0x0000b4000a317a23 */ /* 0x100fe4000001083f */
[----:B------:R-:W4:Y:S01]  /*4330*/  MUFU.EX2 R52, R52 ;  /* 0x0000003400347308 */ /* 0x000f220000000800 */
[--C-:B------:R-:W-:Y:S01]  /*4340*/  FFMA.FTZ R48, R9, c[0x0][0x2d0], -R63.reuse ;  /* 0x0000b40009307a23 */ /* 0x100fe2000001083f */
[----:B-1----:R-:W-:Y:S01]  /*4350*/  F2FP.BF16.PACK_AB R68, R57, R58 ;  /* 0x0000003a3944723e */ /* 0x002fe200000010ff */
[----:B------:R-:W-:-:S02]  /*4360*/  FFMA.FTZ R45, R8, c[0x0][0x2d0], -R63 ;  /* 0x0000b400082d7a23 */ /* 0x000fc4000001083f */
[----:B------:R-:W1:Y:S01]  /*4370*/  LDSM.16.MT88.4 R8, [R236+0x4900] ;  /* 0x00490000ec08783b */ /* 0x000e620000004200 */
[--C-:B------:R-:W-:Y:S02]  /*4380*/  FFMA.FTZ R46, R30, c[0x0][0x2d0], -R133.reuse ;  /* 0x0000b4001e2e7a23 */ /* 0x100fe40000010885 */
[----:B------:R-:W-:Y:S01]  /*4390*/  MUFU.EX2 R61, R61 ;  /* 0x0000003d003d7308 */ /* 0x000fe20000000800 */
[--C-:B------:R-:W-:Y:S02]  /*43a0*/  FFMA.FTZ R43, R28, c[0x0][0x2d0], -R133.reuse ;  /* 0x0000b4001c2b7a23 */ /* 0x100fe40000010885 */
[--C-:B------:R-:W-:Y:S02]  /*43b0*/  FFMA.FTZ R42, R29, c[0x0][0x2d0], -R133.reuse ;  /* 0x0000b4001d2a7a23 */ /* 0x100fe40000010885 */
[----:B------:R-:W5:Y:S01]  /*43c0*/  LDSM.16.MT88.4 R28, [R233+0x4900] ;  /* 0x00490000e91c783b */ /* 0x000f620000004200 */
[----:B------:R-:W-:Y:S02]  /*43d0*/  FFMA.FTZ R2, R44, c[0x0][0x2d0], -R133 ;  /* 0x0000b4002c027a23 */ /* 0x000fe40000010885 */
[----:B------:R-:W2:Y:S01]  /*43e0*/  MUFU.EX2 R60, R60 ;  /* 0x0000003c003c7308 */ /* 0x000ea20000000800 */
[----:B----4-:R-:W-:Y:S01]  /*43f0*/  F2FP.BF16.PACK_AB R70, R52, R56 ;  /* 0x000000383446723e */ /* 0x010fe200000010ff */
[----:B------:R-:W-:-:S02]  /*4400*/  FFMA.FTZ R44, R41, c[0x0][0x2d0], -R63 ;  /* 0x0000b400292c7a23 */ /* 0x000fc4000001083f */
[--C-:B------:R-:W-:Y:S02]  /*4410*/  FFMA.FTZ R41, R182, c[0x0][0x2d0], -R63.reuse ;  /* 0x0000b400b6297a23 */ /* 0x100fe4000001083f */
[--C-:B------:R-:W-:Y:S02]  /*4420*/  FFMA.FTZ R40, R40, c[0x0][0x2d0], -R63.reuse ;  /* 0x0000b40028287a23 */ /* 0x100fe4000001083f */
[----:B------:R-:W-:Y:S01]  /*4430*/  MUFU.EX2 R59, R59 ;  /* 0x0000003b003b7308 */ /* 0x000fe20000000800 */
[----:B------:R-:W-:Y:S02]  /*4440*/  FFMA.FTZ R0, R181, c[0x0][0x2d0], -R63 ;  /* 0x0000b400b5007a23 */ /* 0x000fe4000001083f */
[--C-:B------:R-:W-:Y:S02]  /*4450*/  FFMA.FTZ R145, R145, c[0x0][0x2d0], -R133.reuse ;  /* 0x0000b40091917a23 */ /* 0x100fe40000010885 */
[--C-:B------:R-:W-:Y:S02]  /*4460*/  FFMA.FTZ R146, R146, c[0x0][0x2d0], -R133.reuse ;  /* 0x0000b40092927a23 */ /* 0x100fe40000010885 */
[--C-:B------:R-:W-:Y:S01]  /*4470*/  FFMA.FTZ R148, R148, c[0x0][0x2d0], -R133.reuse ;  /* 0x0000b40094947a23 */ /* 0x100fe20000010885 */
[----:B------:R-:W4:Y:S01]  /*4480*/  MUFU.EX2 R53, R53 ;  /* 0x0000003500357308 */ /* 0x000f220000000800 */
[----:B--2---:R-:W-:Y:S01]  /*4490*/  F2FP.BF16.PACK_AB R69, R60, R61 ;  /* 0x0000003d3c45723e */ /* 0x004fe200000010ff */
[----:B------:R-:W-:-:S02]  /*44a0*/  FFMA.FTZ R147, R147, c[0x0][0x2d0], -R133 ;  /* 0x0000b40093937a23 */ /* 0x000fc40000010885 */
[--C-:B------:R-:W-:Y:S02]  /*44b0*/  FFMA.FTZ R151, R151, c[0x0][0x2d0], -R63.reuse ;  /* 0x0000b40097977a23 */ /* 0x100fe4000001083f */
[--C-:B------:R-:W-:Y:S02]  /*44c0*/  FFMA.FTZ R152, R152, c[0x0][0x2d0], -R63.reuse ;  /* 0x0000b40098987a23 */ /* 0x100fe4000001083f */
[----:B------:R-:W-:Y:S01]  /*44d0*/  MUFU.EX2 R55, R55 ;  /* 0x0000003700377308 */ /* 0x000fe20000000800 */
[--C-:B------:R-:W-:Y:S02]  /*44e0*/  FFMA.FTZ R153, R153, c[0x0][0x2d0], -R63.reuse ;  /* 0x0000b40099997a23 */ /* 0x100fe4000001083f */
[----:B------:R-:W-:Y:S02]  /*44f0*/  FFMA.FTZ R154, R154, c[0x0][0x2d0], -R63 ;  /* 0x0000b4009a9a7a23 */ /* 0x000fe4000001083f */
[--C-:B------:R-:W-:Y:S02]  /*4500*/  FFMA.FTZ R161, R161, c[0x0][0x2d0], -R133.reuse ;  /* 0x0000b400a1a17a23 */ /* 0x100fe40000010885 */
[--C-:B------:R-:W-:Y:S01]  /*4510*/  FFMA.FTZ R162, R162, c[0x0][0x2d0], -R133.reuse ;  /* 0x0000b400a2a27a23 */ /* 0x100fe20000010885 */
[----:B----4-:R-:W-:Y:S01]  /*4520*/  F2FP.BF16.PACK_AB R71, R53, R59 ;  /* 0x0000003b3547723e */ /* 0x010fe200000010ff */
[----:B------:R-:W2:Y:S01]  /*4530*/  MUFU.EX2 R51, R51 ;  /* 0x0000003300337308 */ /* 0x000ea20000000800 */
[----:B------:R-:W-:-:S02]  /*4540*/  FFMA.FTZ R164, R164, c[0x0][0x2d0], -R133 ;  /* 0x0000b400a4a47a23 */ /* 0x000fc40000010885 */
[----:B------:R-:W-:Y:S02]  /*4550*/  FFMA.FTZ R163, R163, c[0x0][0x2d0], -R133 ;  /* 0x0000b400a3a37a23 */ /* 0x000fe40000010885 */
[--C-:B------:R-:W-:Y:S01]  /*4560*/  FFMA.FTZ R166, R166, c[0x0][0x2d0], -R63.reuse ;  /* 0x0000b400a6a67a23 */ /* 0x100fe2000001083f */
[C---:B------:R-:W-:Y:S01]  /*4570*/  HMMA.16816.F32.BF16 R104, R68.reuse, R100, RZ ;  /* 0x000000644468723c */ /* 0x040fe200000418ff */
[--C-:B------:R-:W-:Y:S01]  /*4580*/  FFMA.FTZ R167, R167, c[0x0][0x2d0], -R63.reuse ;  /* 0x0000b400a7a77a23 */ /* 0x100fe2000001083f */
[----:B------:R-:W-:Y:S01]  /*4590*/  MUFU.EX2 R50, R50 ;  /* 0x0000003200327308 */ /* 0x000fe20000000800 */
[--C-:B------:R-:W-:Y:S02]  /*45a0*/  FFMA.FTZ R169, R169, c[0x0][0x2d0], -R63.reuse ;  /* 0x0000b400a9a97a23 */ /* 0x100fe4000001083f */
[----:B------:R-:W-:Y:S02]  /*45b0*/  FFMA.FTZ R170, R170, c[0x0][0x2d0], -R63 ;  /* 0x0000b400aaaa7a23 */ /* 0x000fe4000001083f */
[--C-:B------:R-:W-:Y:S01]  /*45c0*/  FFMA.FTZ R180, R180, c[0x0][0x2d0], -R133.reuse ;  /* 0x0000b400b4b47a23 */ /* 0x100fe20000010885 */
[----:B------:R-:W-:Y:S01]  /*45d0*/  HMMA.16816.F32.BF16 R100, R68, R102, RZ ;  /* 0x000000664464723c */ /* 0x000fe200000418ff */
[--C-:B------:R-:W-:Y:S01]  /*45e0*/  FFMA.FTZ R179, R179, c[0x0][0x2d0], -R133.reuse ;  /* 0x0000b400b3b37a23 */ /* 0x100fe20000010885 */
[----:B------:R-:W-:Y:S01]  /*45f0*/  MUFU.EX2 R47, R47 ;  /* 0x0000002f002f7308 */ /* 0x000fe20000000800 */
        /* <DEDUP_REMOVED lines=11> */
[----:B------:R-:W4:Y:S01]  /*46b0*/  MUFU.EX2 R49, R49 ;  /* 0x0000003100317308 */ /* 0x000f220000000800 */
        /* <DEDUP_REMOVED lines=8> */
[----:B------:R-:W-:Y:S01]  /*4740*/  FADD.FTZ R57, R58, R57 ;  /* 0x000000393a397221 */ /* 0x000fe20000010000 */
[----:B------:R-:W-:Y:S01]  /*4750*/  HMMA.16816.F32.BF16 R120, R68, R116, RZ ;  /* 0x000000744478723c */ /* 0x000fe200000418ff */
[----:B------:R-:W-:Y:S01]  /*4760*/  FADD.FTZ R60, R61, R60 ;  /* 0x0000003c3d3c7221 */ /* 0x000fe20000010000 */
[----:B------:R-:W1:Y:S01]  /*4770*/  MUFU.EX2 R45, R45 ;  /* 0x0000002d002d7308 */ /* 0x000e620000000800 */
[----:B------:R-:W-:-:S02]  /*4780*/  FADD.FTZ R56, R56, R57 ;  /* 0x0000003938387221 */ /* 0x000fc40000010000 */
[----:B------:R-:W-:Y:S02]  /*4790*/  FADD.FTZ R59, R59, R60 ;  /* 0x0000003c3b3b7221 */ /* 0x000fe40000010000 */
[----:B------:R-:W-:Y:S01]  /*47a0*/  FFMA.FTZ R249, R67, c[0x0][0x2d0], -R133 ;  /* 0x0000b40043f97a23 */ /* 0x000fe20000010885 */
[----:B------:R-:W-:Y:S01]  /*47b0*/  HMMA.16816.F32.BF16 R112, R68, R108, RZ ;  /* 0x0000006c4470723c */ /* 0x000fe200000418ff */
[----:B------:R-:W-:Y:S01]  /*47c0*/  FFMA.FTZ R248, R62, c[0x0][0x2d0], -R63 ;  /* 0x0000b4003ef87a23 */ /* 0x000fe2000001083f */
[----:B------:R-:W-:Y:S01]  /*47d0*/  MUFU.EX2 R46, R46 ;  /* 0x0000002e002e7308 */ /* 0x000fe20000000800 */
[----:B------:R-:W-:Y:S02]  /*47e0*/  FADD.FTZ R56, R52, R56 ;  /* 0x0000003834387221 */ /* 0x000fe40000010000 */
[----:B------:R-:W-:-:S03]  /*47f0*/  FADD.FTZ R59, R53, R59 ;  /* 0x0000003b353b7221 */ /* 0x000fc60000010000 */
[C---:B------:R-:W-:Y:S02]  /*4800*/  HMMA.16816.F32.BF16 R88, R68.reuse, R84, RZ ;  /* 0x000000544458723c */ /* 0x040fe400000418ff */
[----:B------:R-:W1:Y:S06]  /*4810*/  MUFU.EX2 R43, R43 ;  /* 0x0000002b002b7308 */ /* 0x000e6c0000000800 */
[C---:B------:R-:W-:Y:S02]  /*4820*/  HMMA.16816.F32.BF16 R80, R68.reuse, R76, RZ ;  /* 0x0000004c4450723c */ /* 0x040fe400000418ff */
[----:B------:R-:W-:Y:S06]  /*4830*/  MUFU.EX2 R42, R42 ;  /* 0x0000002a002a7308 */ /* 0x000fec0000000800 */
        /* <DEDUP_REMOVED lines=11> */
[----:B------:R-:W-:Y:S05]  /*48f0*/  MUFU.EX2 R145, R145 ;  /* 0x0000009100917308 */ /* 0x000fea0000000800 */
[----:B--2---:R-:W-:Y:S01]  /*4900*/  F2FP.BF16.PACK_AB R4, R51, R55 ;  /* 0x000000373304723e */ /* 0x004fe200000010ff */
[----:B------:R-:W-:Y:S01]  /*4910*/  HMMA.16816.F32.BF16 R68, R68, R6, RZ ;  /* 0x000000064444723c */ /* 0x000fe200000418ff */
[----:B----4-:R-:W-:Y:S01]  /*4920*/  F2FP.BF16.PACK_AB R5, R49, R54 ;  /* 0x000000363105723e */ /* 0x010fe200000010ff */
[----:B------:R-:W2:Y:S01]  /*4930*/  MUFU.EX2 R146, R146 ;  /* 0x0000009200927308 */ /* 0x000ea20000000800 */
[----:B------:R-:W-:-:S02]  /*4940*/  FADD.FTZ R55, R55, R56 ;  /* 0x0000003837377221 */ /* 0x000fc40000010000 */
[----:B------:R-:W-:Y:S02]  /*4950*/  FADD.FTZ R54, R54, R59 ;  /* 0x0000003b36367221 */ /* 0x000fe40000010000 */
[----:B------:R-:W-:Y:S01]  /*4960*/  F2FP.BF16.PACK_AB R6, R47, R50 ;  /* 0x000000322f06723e */ /* 0x000fe200000010ff */
[----:B------:R-:W-:Y:S01]  /*4970*/  FADD.FTZ R55, R51, R55 ;  /* 0x0000003733377221 */ /* 0x000fe20000010000 */
[----:B-1----:R-:W-:Y:S01]  /*4980*/  F2FP.BF16.PACK_AB R7, R45, R48 ;  /* 0x000000302d07723e */ /* 0x002fe200000010ff */
[----:B------:R-:W-:Y:S01]  /*4990*/  MUFU.EX2 R148, R148 ;  /* 0x0000009400947308 */ /* 0x000fe20000000800 */
[----:B------:R-:W-:Y:S02]  /*49a0*/  FADD.FTZ R54, R49, R54 ;  /* 0x0000003631367221 */ /* 0x000fe40000010000 */
[----:B------:R-:W-:Y:S02]  /*49b0*/  FADD.FTZ R50, R50, R55 ;  /* 0x0000003732327221 */ /* 0x000fe40000010000 */
[----:B------:R-:W-:Y:S01]  /*49c0*/  FADD.FTZ R48, R48, R54 ;  /* 0x0000003630307221 */ /* 0x000fe20000010000 */
[----:B---3--:R-:W-:Y:S01]  /*49d0*/  HMMA.16816.F32.BF16 R104, R4, R12, R104 ;  /* 0x0000000c0468723c */ /* 0x008fe20000041868 */
[----:B------:R-:W-:Y:S01]  /*49e0*/  FADD.FTZ R50, R47, R50 ;  /* 0x000000322f327221 */ /* 0x000fe20000010000 */
[----:B------:R-:W1:Y:S01]  /*49f0*/  MUFU.EX2 R147, R147 ;  /* 0x0000009300937308 */ /* 0x000e620000000800 */
[----:B------:R-:W-:-:S05]  /*4a00*/  FADD.FTZ R48, R45, R48 ;  /* 0x000000302d307221 */ /* 0x000fca0000010000 */
[C---:B------:R-:W-:Y:S01]  /*4a10*/  HMMA.16816.F32.BF16 R100, R4.reuse, R14, R100 ;  /* 0x0000000e0464723c */ /* 0x040fe20000041864 */
[----:B------:R-:W3:Y:S01]  /*4a20*/  LDSM.16.MT88.4 R12, [R232+0x4900] ;  /* 0x00490000e80c783b */ /* 0x000ee20000004200 */
[----:B------:R-:W-:Y:S06]  /*4a30*/  MUFU.EX2 R151, R151 ;  /* 0x0000009700977308 */ /* 0x000fec0000000800 */
[C---:B------:R-:W-:Y:S02]  /*4a40*/  HMMA.16816.F32.BF16 R96, R4.reuse, R8, R96 ;  /* 0x000000080460723c */ /* 0x040fe40000041860 */
[----:B------:R-:W4:Y:S06]  /*4a50*/  MUFU.EX2 R152, R152 ;  /* 0x0000009800987308 */ /* 0x000f2c0000000800 */
[C---:B------:R-:W-:Y:S01]  /*4a60*/  HMMA.16816.F32.BF16 R92, R4.reuse, R10, R92 ;  /* 0x0000000a045c723c */ /* 0x040fe2000004185c */
[----:B------:R-:W1:Y:S01]  /*4a70*/  LDSM.16.MT88.4 R8, [R232+0x1100] ;  /* 0x00110000e808783b */ /* 0x000e620000004200 */
[----:B------:R-:W-:Y:S06]  /*4a80*/  MUFU.EX2 R153, R153 ;  /* 0x0000009900997308 */ /* 0x000fec0000000800 */
[C---:B------:R-:W-:Y:S02]  /*4a90*/  HMMA.16816.F32.BF16 R128, R4.reuse, R24, R128 ;  /* 0x000000180480723c */ /* 0x040fe40000041880 */
[----:B------:R-:W1:Y:S06]  /*4aa0*/  MUFU.EX2 R154, R154 ;  /* 0x0000009a009a7308 */ /* 0x000e6c0000000800 */
[C---:B------:R-:W-:Y:S01]  /*4ab0*/  HMMA.16816.F32.BF16 R124, R4.reuse, R26, R124 ;  /* 0x0000001a047c723c */ /* 0x040fe2000004187c */
[----:B------:R-:W-:Y:S01]  /*4ac0*/  LDSM.16.MT88.4 R24, [R236+0x1100] ;  /* 0x00110000ec18783b */ /* 0x000fe20000004200 */
        /* <DEDUP_REMOVED lines=16> */
[C---:B-----5:R-:W-:Y:S02]  /*4bd0*/  HMMA.16816.F32.BF16 R80, R4.reuse, R28, R80 ;  /* 0x0000001c0450723c */ /* 0x060fe40000041850 */
[----:B------:R-:W5:Y:S06]  /*4be0*/  MUFU.EX2 R170, R170 ;  /* 0x000000aa00aa7308 */ /* 0x000f6c0000000800 */
[C---:B------:R-:W-:Y:S01]  /*4bf0*/  HMMA.16816.F32.BF16 R76, R4.reuse, R30, R76 ;  /* 0x0000001e044c723c */ /* 0x040fe2000004184c */
[----:B------:R-:W-:Y:S01]  /*4c00*/  LDSM.16.MT88.4 R28, [R233+0x5100] ;  /* 0x00510000e91c783b */ /* 0x000fe20000004200 */
[----:B------:R-:W-:Y:S06]  /*4c10*/  MUFU.EX2 R180, R180 ;  /* 0x000000b400b47308 */ /* 0x000fec0000000800 */
[C---:B---3--:R-:W-:Y:S02]  /*4c20*/  HMMA.16816.F32.BF16 R72, R4.reuse, R12, R72 ;  /* 0x0000000c0448723c */ /* 0x048fe40000041848 */
[----:B------:R-:W3:Y:S06]  /*4c30*/  MUFU.EX2 R179, R179 ;  /* 0x000000b300b37308 */ /* 0x000eec0000000800 */
[----:B------:R-:W-:Y:S01]  /*4c40*/  HMMA.16816.F32.BF16 R68, R4, R14, R68 ;  /* 0x0000000e0444723c */ /* 0x000fe20000041844 */
[----:B------:R-:W2:Y:S01]  /*4c50*/  LDSM.16.MT88.4 R12, [R236+0x5100] ;  /* 0x00510000ec0c783b */ /* 0x000ea20000004200 */
[----:B------:R-:W-:Y:S05]  /*4c60*/  MUFU.EX2 R178, R178 ;  /* 0x000000b200b27308 */ /* 0x000fea0000000800 */
[----:B------:R-:W-:Y:S01]  /*4c70*/  F2FP.BF16.PACK_AB R4, R43, R46 ;  /* 0x0000002e2b04723e */ /* 0x000fe200000010ff */
[----:B------:R-:W-:Y:S01]  /*4c80*/  FADD.FTZ R46, R46, R50 ;  /* 0x000000322e2e7221 */ /* 0x000fe20000010000 */
[----:B------:R-:W-:Y:S01]  /*4c90*/  F2FP.BF16.PACK_AB R6, R2, R42 ;  /* 0x0000002a0206723e */ /* 0x000fe200000010ff */
[----:B------:R-:W2:Y:S01]  /*4ca0*/  MUFU.EX2 R177, R177 ;  /* 0x000000b100b17308 */ /* 0x000ea20000000800 */
[----:B------:R-:W-:Y:S01]  /*4cb0*/  F2FP.BF16.PACK_AB R5, R41, R44 ;  /* 0x0000002c2905723e */ /* 0x000fe200000010ff */
[----:B------:R-:W-:Y:S01]  /*4cc0*/  FADD.FTZ R44, R44, R48 ;  /* 0x000000302c2c7221 */ /* 0x000fe20000010000 */
[----:B------:R-:W-:Y:S01]  /*4cd0*/  F2FP.BF16.PACK_AB R7, R0, R40 ;  /* 0x000000280007723e */ /* 0x000fe200000010ff */
[----:B------:R-:W-:-:S02]  /*4ce0*/  FADD.FTZ R46, R43, R46 ;  /* 0x0000002e2b2e7221 */ /* 0x000fc40000010000 */
[----:B------:R-:W-:Y:S02]  /*4cf0*/  FADD.FTZ R44, R41, R44 ;  /* 0x0000002c292c7221 */ /* 0x000fe40000010000 */
[----:B------:R-:W-:Y:S01]  /*4d00*/  MUFU.EX2 R176, R176 ;  /* 0x000000b000b07308 */ /* 0x000fe20000000800 */
[----:B------:R-:W-:Y:S01]  /*4d10*/  FADD.FTZ R42, R42, R46 ;  /* 0x0000002e2a2a7221 */ /* 0x000fe20000010000 */
[C---:B-1----:R-:W-:Y:S01]  /*4d20*/  HMMA.16816.F32.BF16 R104, R4.reuse, R8, R104 ;  /* 0x000000080468723c */ /* 0x042fe20000041868 */
[----:B------:R-:W-:Y:S02]  /*4d30*/  FADD.FTZ R40, R40, R44 ;  /* 0x0000002c28287221 */ /* 0x000fe40000010000 */
[----:B------:R-:W-:Y:S02]  /*4d40*/  FADD.FTZ R42, R2, R42 ;  /* 0x0000002a022a7221 */ /* 0x000fe40000010000 */
[----:B------:R-:W-:Y:S01]  /*4d50*/  FADD.FTZ R40, R0, R40 ;  /* 0x0000002800287221 */ /* 0x000fe20000010000 */
[----:B------:R-:W1:Y:S02]  /*4d60*/  MUFU.EX2 R171, R171 ;  /* 0x000000ab00ab7308 */ /* 0x000e640000000800 */
[C---:B------:R-:W-:Y:S01]  /*4d70*/  HMMA.16816.F32.BF16 R100, R4.reuse, R10, R100 ;  /* 0x0000000a0464723c */ /* 0x040fe20000041864 */
[----:B------:R-:W1:Y:S05]  /*4d80*/  LDSM.16.MT88.4 R8, [R232+0x5100] ;  /* 0x00510000e808783b */ /* 0x000e6a0000004200 */
[----:B------:R-:W-:Y:S02]  /*4d90*/  MUFU.EX2 R168, R168 ;  /* 0x000000a800a87308 */ /* 0x000fe40000000800 */
[C---:B------:R-:W-:Y:S06]  /*4da0*/  HMMA.16816.F32.BF16 R112, R4.reuse, R16, R112 ;  /* 0x000000100470723c */ /* 0x040fec0000041870 */
[----:B------:R-:W1:Y:S02]  /*4db0*/  MUFU.EX2 R165, R165 ;  /* 0x000000a500a57308 */ /* 0x000e640000000800 */
[C---:B------:R-:W-:Y:S01]  /*4dc0*/  HMMA.16816.F32.BF16 R108, R4.reuse, R18, R108 ;  /* 0x00000012046c723c */ /* 0x040fe2000004186c */
[----:B------:R-:W3:Y:S05]  /*4dd0*/  LDSM.16.MT88.4 R16, [R233+0x1900] ;  /* 0x00190000e910783b */ /* 0x000eea0000004200 */
[----:B------:R-:W-:Y:S02]  /*4de0*/  MUFU.EX2 R160, R160 ;  /* 0x000000a000a07308 */ /* 0x000fe40000000800 */
[C---:B--2---:R-:W-:Y:S06]  /*4df0*/  HMMA.16816.F32.BF16 R96, R4.reuse, R12, R96 ;  /* 0x0000000c0460723c */ /* 0x044fec0000041860 */
[----:B------:R-:W2:Y:S02]  /*4e00*/  MUFU.EX2 R159, R159 ;  /* 0x0000009f009f7308 */ /* 0x000ea40000000800 */
[C---:B------:R-:W-:Y:S01]  /*4e10*/  HMMA.16816.F32.BF16 R92, R4.reuse, R14, R92 ;  /* 0x0000000e045c723c */ /* 0x040fe2000004185c */
[----:B------:R-:W2:Y:S05]  /*4e20*/  LDSM.16.MT88.4 R12, [R232+0x1900] ;  /* 0x00190000e80c783b */ /* 0x000eaa0000004200 */
[----:B------:R-:W-:Y:S02]  /*4e30*/  MUFU.EX2 R158, R158 ;  /* 0x0000009e009e7308 */ /* 0x000fe40000000800 */
[C---:B------:R-:W-:Y:S06]  /*4e40*/  HMMA.16816.F32.BF16 R128, R4.reuse, R24, R128 ;  /* 0x000000180480723c */ /* 0x040fec0000041880 */
[----:B------:R-:W2:Y:S02]  /*4e50*/  MUFU.EX2 R157, R157 ;  /* 0x0000009d009d7308 */ /* 0x000ea40000000800 */
[C---:B-1----:R-:W-:Y:S06]  /*4e60*/  HMMA.16816.F32.BF16 R72, R4.reuse, R8, R72 ;  /* 0x000000080448723c */ /* 0x042fec0000041848 */
[----:B------:R-:W-:Y:S02]  /*4e70*/  MUFU.EX2 R156, R156 ;  /* 0x0000009c009c7308 */ /* 0x000fe40000000800 */
[C---:B------:R-:W-:Y:S01]  /*4e80*/  HMMA.16816.F32.BF16 R68, R4.reuse, R10, R68 ;  /* 0x0000000a0444723c */ /* 0x040fe20000041844 */
[----:B------:R-:W1:Y:S05]  /*4e90*/  LDSM.16.MT88.4 R8, [R236+0x5900] ;  /* 0x00590000ec08783b */ /* 0x000e6a0000004200 */
[----:B------:R-:W1:Y:S02]  /*4ea0*/  MUFU.EX2 R155, R155 ;  /* 0x0000009b009b7308 */ /* 0x000e640000000800 */
[C---:B------:R-:W-:Y:S01]  /*4eb0*/  HMMA.16816.F32.BF16 R124, R4.reuse, R26, R124 ;  /* 0x0000001a047c723c */ /* 0x040fe2000004187c */
[----:B------:R-:W1:Y:S05]  /*4ec0*/  LDSM.16.MT88.4 R24, [R236+0x1900] ;  /* 0x00190000ec18783b */ /* 0x000e6a0000004200 */
[----:B------:R-:W-:Y:S02]  /*4ed0*/  MUFU.EX2 R150, R150 ;  /* 0x0000009600967308 */ /* 0x000fe40000000800 */
[C---:B------:R-:W-:Y:S06]  /*4ee0*/  HMMA.16816.F32.BF16 R120, R4.reuse, R20, R120 ;  /* 0x000000140478723c */ /* 0x040fec0000041878 */
[----:B------:R-:W-:Y:S02]  /*4ef0*/  MUFU.EX2 R249, R249 ;  /* 0x000000f900f97308 */ /* 0x000fe40000000800 */
[C---:B------:R-:W-:Y:S01]  /*4f00*/  HMMA.16816.F32.BF16 R116, R4.reuse, R22, R116 ;  /* 0x000000160474723c */ /* 0x040fe20000041874 */
[----:B------:R-:W1:Y:S05]  /*4f10*/  LDSM.16.MT88.4 R20, [R234+0x1900] ;  /* 0x00190000ea14783b */ /* 0x000e6a0000004200 */
[----:B------:R-:W-:Y:S02]  /*4f20*/  MUFU.EX2 R248, R248 ;  /* 0x000000f800f87308 */ /* 0x000fe40000000800 */
[C---:B------:R-:W-:Y:S08]  /*4f30*/  HMMA.16816.F32.BF16 R88, R4.reuse, R32, R88 ;  /* 0x000000200458723c */ /* 0x040ff00000041858 */
[C---:B------:R-:W-:Y:S01]  /*4f40*/  HMMA.16816.F32.BF16 R84, R4.reuse, R34, R84 ;  /* 0x000000220454723c */ /* 0x040fe20000041854 */
[----:B------:R-:W-:Y:S07]  /*4f50*/  LDSM.16.MT88.4 R32, [R233+0x6900] ;  /* 0x00690000e920783b */ /* 0x000fee0000004200 */
[C---:B------:R-:W-:Y:S08]  /*4f60*/  HMMA.16816.F32.BF16 R80, R4.reuse, R28, R80 ;  /* 0x0000001c0450723c */ /* 0x040ff00000041850 */
[----:B------:R-:W-:Y:S01]  /*4f70*/  HMMA.16816.F32.BF16 R76, R4, R30, R76 ;  /* 0x0000001e044c723c */ /* 0x000fe2000004184c */
[----:B------:R-:W-:Y:S06]  /*4f80*/  LDSM.16.MT88.4 R28, [R233+0x5900] ;  /* 0x00590000e91c783b */ /* 0x000fec0000004200 */
[----:B------:R-:W-:Y:S01]  /*4f90*/  F2FP.BF16.PACK_AB R4, R146, R145 ;  /* 0x000000919204723e */ /* 0x000fe200000010ff */
[----:B------:R-:W-:Y:S01]  /*4fa0*/  FADD.FTZ R145, R145, R42 ;  /* 0x0000002a91917221 */ /* 0x000fe20000010000 */
[----:B------:R-:W-:-:S02]  /*4fb0*/  F2FP.BF16.PACK_AB R6, R147, R148 ;  /* 0x000000949306723e */ /* 0x000fc400000010ff */
[----:B----4-:R-:W-:Y:S01]  /*4fc0*/  F2FP.BF16.PACK_AB R5, R152, R151 ;  /* 0x000000979805723e */ /* 0x010fe200000010ff */
[----:B------:R-:W-:Y:S01]  /*4fd0*/  FADD.FTZ R151, R151, R40 ;  /* 0x0000002897977221 */ /* 0x000fe20000010000 */
[----:B------:R-:W-:Y:S01]  /*4fe0*/  F2FP.BF16.PACK_AB R7, R154, R153 ;  /* 0x000000999a07723e */ /* 0x000fe200000010ff */
[----:B------:R-:W-:Y:S02]  /*4ff0*/  FADD.FTZ R145, R146, R145 ;  /* 0x0000009192917221 */ /* 0x000fe40000010000 */
[----:B------:R-:W-:Y:S02]  /*5000*/  FADD.FTZ R151, R152, R151 ;  /* 0x0000009798977221 */ /* 0x000fe40000010000 */
[----:B------:R-:W-:Y:S02]  /*5010*/  FADD.FTZ R148, R148, R145 ;  /* 0x0000009194947221 */ /* 0x000fe40000010000 */
[----:B---3--:R-:W-:Y:S01]  /*5020*/  HMMA.16816.F32.BF16 R112, R4, R16, R112 ;  /* 0x000000100470723c */ /* 0x008fe20000041870 */
[----:B------:R-:W-:-:S02]  /*5030*/  FADD.FTZ R153, R153, R151 ;  /* 0x0000009799997221 */ /* 0x000fc40000010000 */
[----:B------:R-:W-:Y:S02]  /*5040*/  FADD.FTZ R148, R147, R148 ;  /* 0x0000009493947221 */ /* 0x000fe40000010000 */
[----:B------:R-:W-:-:S03]  /*5050*/  FADD.FTZ R153, R154, R153 ;  /* 0x000000999a997221 */ /* 0x000fc60000010000 */
[C---:B------:R-:W-:Y:S01]  /*5060*/  HMMA.16816.F32.BF16 R108, R4.reuse, R18, R108 ;  /* 0x00000012046c723c */ /* 0x040fe2000004186c */
[----:B------:R-:W3:Y:S07]  /*5070*/  LDSM.16.MT88.4 R16, [R234+0x5900] ;  /* 0x00590000ea10783b */ /* 0x000eee0000004200 */
[C---:B--2---:R-:W-:Y:S08]  /*5080*/  HMMA.16816.F32.BF16 R104, R4.reuse, R12, R104 ;  /* 0x0000000c0468723c */ /* 0x044ff00000041868 */
[C---:B------:R-:W-:Y:S01]  /*5090*/  HMMA.16816.F32.BF16 R100, R4.reuse, R14, R100 ;  /* 0x0000000e0464723c */ /* 0x040fe20000041864 */
[----:B------:R-:W2:Y:S07]  /*50a0*/  LDSM.16.MT88.4 R12, [R232+0x5900] ;  /* 0x00590000e80c783b */ /* 0x000eae0000004200 */
[C---:B-1----:R-:W-:Y:S08]  /*50b0*/  HMMA.16816.F32.BF16 R96, R4.reuse, R8, R96 ;  /* 0x000000080460723c */ /* 0x042ff00000041860 */
[C---:B------:R-:W-:Y:S01]  /*50c0*/  HMMA.16816.F32.BF16 R92, R4.reuse, R10, R92 ;  /* 0x0000000a045c723c */ /* 0x040fe2000004185c */
[----:B------:R-:W1:Y:S07]  /*50d0*/  LDSM.16.MT88.4 R8, [R233+0x2100] ;  /* 0x00210000e908783b */ /* 0x000e6e0000004200 */
[C---:B------:R-:W-:Y:S08]  /*50e0*/  HMMA.16816.F32.BF16 R128, R4.reuse, R24, R128 ;  /* 0x000000180480723c */ /* 0x040ff00000041880 */
[C---:B------:R-:W-:Y:S01]  /*50f0*/  HMMA.16816.F32.BF16 R124, R4.reuse, R26, R124 ;  /* 0x0000001a047c723c */ /* 0x040fe2000004187c */
[----:B------:R-:W-:Y:S07]  /*5100*/  LDSM.16.MT88.4 R24, [R236+0x2100] ;  /* 0x00210000ec18783b */ /* 0x000fee0000004200 */
[C---:B------:R-:W-:Y:S08]  /*5110*/  HMMA.16816.F32.BF16 R120, R4.reuse, R20, R120 ;  /* 0x000000140478723c */ /* 0x040ff00000041878 */
[C---:B------:R-:W-:Y:S01]  /*5120*/  HMMA.16816.F32.BF16 R116, R4.reuse, R22, R116 ;  /* 0x000000160474723c */ /* 0x040fe20000041874 */
[----:B------:R-:W4:Y:S07]  /*5130*/  LDSM.16.MT88.4 R20, [R234+0x2100] ;  /* 0x00210000ea14783b */ /* 0x000f2e0000004200 */
[C---:B---3--:R-:W-:Y:S08]  /*5140*/  HMMA.16816.F32.BF16 R88, R4.reuse, R16, R88 ;  /* 0x000000100458723c */ /* 0x048ff00000041858 */
[C---:B------:R-:W-:Y:S01]  /*5150*/  HMMA.16816.F32.BF16 R84, R4.reuse, R18, R84 ;  /* 0x000000120454723c */ /* 0x040fe20000041854 */
[----:B------:R-:W3:Y:S07]  /*5160*/  LDSM.16.MT88.4 R16, [R232+0x2100] ;  /* 0x00210000e810783b */ /* 0x000eee0000004200 */
[C---:B------:R-:W-:Y:S08]  /*5170*/  HMMA.16816.F32.BF16 R80, R4.reuse, R28, R80 ;  /* 0x0000001c0450723c */ /* 0x040ff00000041850 */
[C---:B------:R-:W-:Y:S01]  /*5180*/  HMMA.16816.F32.BF16 R76, R4.reuse, R30, R76 ;  /* 0x0000001e044c723c */ /* 0x040fe2000004184c */
[----:B------:R-:W-:Y:S07]  /*5190*/  LDSM.16.MT88.4 R28, [R236+0x3100] ;  /* 0x00310000ec1c783b */ /* 0x000fee0000004200 */
[C---:B--2---:R-:W-:Y:S08]  /*51a0*/  HMMA.16816.F32.BF16 R72, R4.reuse, R12, R72 ;  /* 0x0000000c0448723c */ /* 0x044ff00000041848 */
[----:B------:R-:W-:Y:S01]  /*51b0*/  HMMA.16816.F32.BF16 R68, R4, R14, R68 ;  /* 0x0000000e0444723c */ /* 0x000fe20000041844 */
[----:B------:R-:W2:Y:S06]  /*51c0*/  LDSM.16.MT88.4 R12, [R236+0x6100] ;  /* 0x00610000ec0c783b */ /* 0x000eac0000004200 */
[----:B------:R-:W-:Y:S01]  /*51d0*/  F2FP.BF16.PACK_AB R4, R162, R161 ;  /* 0x000000a1a204723e */ /* 0x000fe200000010ff */
[----:B------:R-:W-:Y:S01]  /*51e0*/  FADD.FTZ R161, R161, R148 ;  /* 0x00000094a1a17221 */ /* 0x000fe20000010000 */
[----:B------:R-:W-:-:S02]  /*51f0*/  F2FP.BF16.PACK_AB R6, R163, R164 ;  /* 0x000000a4a306723e */ /* 0x000fc400000010ff */
[C---:B------:R-:W-:Y:S01]  /*5200*/  F2FP.BF16.PACK_AB R5, R167.reuse, R166 ;  /* 0x000000a6a705723e */ /* 0x040fe200000010ff */
[----:B------:R-:W-:Y:S01]  /*5210*/  FADD.FTZ R166, R166, R153 ;  /* 0x00000099a6a67221 */ /* 0x000fe20000010000 */
[----:B-----5:R-:W-:Y:S01]  /*5220*/  F2FP.BF16.PACK_AB R7, R170, R169 ;  /* 0x000000a9aa07723e */ /* 0x020fe200000010ff */
[----:B------:R-:W-:Y:S02]  /*5230*/  FADD.FTZ R161, R162, R161 ;  /* 0x000000a1a2a17221 */ /* 0x000fe40000010000 */
[----:B------:R-:W-:Y:S02]  /*5240*/  FADD.FTZ R166, R167, R166 ;  /* 0x000000a6a7a67221 */ /* 0x000fe40000010000 */
[----:B------:R-:W-:Y:S02]  /*5250*/  FADD.FTZ R164, R164, R161 ;  /* 0x000000a1a4a47221 */ /* 0x000fe40000010000 */
[----:B-1----:R-:W-:Y:S01]  /*5260*/  HMMA.16816.F32.BF16 R112, R4, R8, R112 ;  /* 0x000000080470723c */ /* 0x002fe20000041870 */
[----:B------:R-:W-:-:S02]  /*5270*/  FADD.FTZ R169, R169, R166 ;  /* 0x000000a6a9a97221 */ /* 0x000fc40000010000 */
[----:B------:R-:W-:Y:S02]  /*5280*/  FADD.FTZ R164, R163, R164 ;  /* 0x000000a4a3a47221 */ /* 0x000fe40000010000 */
[----:B------:R-:W-:-:S03]  /*5290*/  FADD.FTZ R169, R170, R169 ;  /* 0x000000a9aaa97221 */ /* 0x000fc60000010000 */
[C---:B------:R-:W-:Y:S01]  /*52a0*/  HMMA.16816.F32.BF16 R108, R4.reuse, R10, R108 ;  /* 0x0000000a046c723c */ /* 0x040fe2000004186c */
[----:B------:R-:W1:Y:S07]  /*52b0*/  LDSM.16.MT88.4 R8, [R233+0x6100] ;  /* 0x00610000e908783b */ /* 0x000e6e0000004200 */
[C---:B----4-:R-:W-:Y:S08]  /*52c0*/  HMMA.16816.F32.BF16 R120, R4.reuse, R20, R120 ;  /* 0x000000140478723c */ /* 0x050ff00000041878 */
[C---:B------:R-:W-:Y:S01]  /*52d0*/  HMMA.16816.F32.BF16 R116, R4.reuse, R22, R116 ;  /* 0x000000160474723c */ /* 0x040fe20000041874 */
[----:B------:R-:W4:Y:S07]  /*52e0*/  LDSM.16.MT88.4 R20, [R234+0x6100] ;  /* 0x00610000ea14783b */ /* 0x000f2e0000004200 */
[C---:B---3--:R-:W-:Y:S08]  /*52f0*/  HMMA.16816.F32.BF16 R104, R4.reuse, R16, R104 ;  /* 0x000000100468723c */ /* 0x048ff00000041868 */
        /* <DEDUP_REMOVED lines=11> */
[C---:B----4-:R-:W-:Y:S08]  /*53b0*/  HMMA.16816.F32.BF16 R88, R4.reuse, R20, R88 ;  /* 0x000000140458723c */ /* 0x050ff00000041858 */
[C---:B------:R-:W-:Y:S01]  /*53c0*/  HMMA.16816.F32.BF16 R84, R4.reuse, R22, R84 ;  /* 0x000000160454723c */ /* 0x040fe20000041854 */
[----:B------:R-:W4:Y:S07]  /*53d0*/  LDSM.16.MT88.4 R20, [R233+0x2900] ;  /* 0x00290000e914783b */ /* 0x000f2e0000004200 */
[C---:B---3--:R-:W-:Y:S08]  /*53e0*/  HMMA.16816.F32.BF16 R72, R4.reuse, R16, R72 ;  /* 0x000000100448723c */ /* 0x048ff00000041848 */
[----:B------:R-:W-:Y:S01]  /*53f0*/  HMMA.16816.F32.BF16 R68, R4, R18, R68 ;  /* 0x000000120444723c */ /* 0x000fe20000041844 */
[----:B------:R-:W3:Y:S06]  /*5400*/  LDSM.16.MT88.4 R16, [R236+0x6900] ;  /* 0x00690000ec10783b */ /* 0x000eec0000004200 */
[----:B------:R-:W-:Y:S01]  /*5410*/  F2FP.BF16.PACK_AB R4, R179, R180 ;  /* 0x000000b4b304723e */ /* 0x000fe200000010ff */
[----:B------:R-:W-:Y:S01]  /*5420*/  FADD.FTZ R180, R180, R164 ;  /* 0x000000a4b4b47221 */ /* 0x000fe20000010000 */
[----:B------:R-:W-:-:S02]  /*5430*/  F2FP.BF16.PACK_AB R6, R177, R178 ;  /* 0x000000b2b106723e */ /* 0x000fc400000010ff */
[----:B------:R-:W-:Y:S01]  /*5440*/  F2FP.BF16.PACK_AB R5, R171, R176 ;  /* 0x000000b0ab05723e */ /* 0x000fe200000010ff */
[----:B------:R-:W-:Y:S01]  /*5450*/  FADD.FTZ R176, R176, R169 ;  /* 0x000000a9b0b07221 */ /* 0x000fe20000010000 */
[----:B------:R-:W-:Y:S01]  /*5460*/  F2FP.BF16.PACK_AB R7, R165, R168 ;  /* 0x000000a8a507723e */ /* 0x000fe200000010ff */
[----:B------:R-:W-:Y:S02]  /*5470*/  FADD.FTZ R180, R179, R180 ;  /* 0x000000b4b3b47221 */ /* 0x000fe40000010000 */
[----:B------:R-:W-:Y:S02]  /*5480*/  FADD.FTZ R176, R171, R176 ;  /* 0x000000b0abb07221 */ /* 0x000fe40000010000 */
[----:B------:R-:W-:Y:S02]  /*5490*/  FADD.FTZ R178, R178, R180 ;  /* 0x000000b4b2b27221 */ /* 0x000fe40000010000 */
[----:B--2---:R-:W-:Y:S01]  /*54a0*/  HMMA.16816.F32.BF16 R120, R4, R12, R120 ;  /* 0x0000000c0478723c */ /* 0x004fe20000041878 */
[----:B------:R-:W-:-:S02]  /*54b0*/  FADD.FTZ R168, R168, R176 ;  /* 0x000000b0a8a87221 */ /* 0x000fc40000010000 */
[----:B------:R-:W-:Y:S02]  /*54c0*/  FADD.FTZ R178, R177, R178 ;  /* 0x000000b2b1b27221 */ /* 0x000fe40000010000 */
[----:B------:R-:W-:-:S03]  /*54d0*/  FADD.FTZ R168, R165, R168 ;  /* 0x000000a8a5a87221 */ /* 0x000fc60000010000 */
[C---:B------:R-:W-:Y:S01]  /*54e0*/  HMMA.16816.F32.BF16 R116, R4.reuse, R14, R116 ;  /* 0x0000000e0474723c */ /* 0x040fe20000041874 */
[----:B------:R-:W2:Y:S07]  /*54f0*/  LDSM.16.MT88.4 R12, [R234+0x6900] ;  /* 0x00690000ea0c783b */ /* 0x000eae0000004200 */
[C---:B-1----:R-:W-:Y:S08]  /*5500*/  HMMA.16816.F32.BF16 R104, R4.reuse, R8, R104 ;  /* 0x000000080468723c */ /* 0x042ff00000041868 */
[C---:B------:R-:W-:Y:S01]  /*5510*/  HMMA.16816.F32.BF16 R100, R4.reuse, R10, R100 ;  /* 0x0000000a0464723c */ /* 0x040fe20000041864 */
[----:B------:R-:W1:Y:S07]  /*5520*/  LDSM.16.MT88.4 R8, [R232+0x6900] ;  /* 0x00690000e808783b */ /* 0x000e6e0000004200 */
[C---:B----4-:R-:W-:Y:S08]  /*5530*/  HMMA.16816.F32.BF16 R112, R4.reuse, R20, R112 ;  /* 0x000000140470723c */ /* 0x050ff00000041870 */
[C---:B------:R-:W-:Y:S01]  /*5540*/  HMMA.16816.F32.BF16 R108, R4.reuse, R22, R108 ;  /* 0x00000016046c723c */ /* 0x040fe2000004186c */
[----:B------:R-:W-:Y:S07]  /*5550*/  LDSM.16.MT88.4 R20, [R232+0x3100] ;  /* 0x00310000e814783b */ /* 0x000fee0000004200 */
        /* <DEDUP_REMOVED lines=9> */
[C---:B------:R-:W-:Y:S01]  /*55f0*/  HMMA.16816.F32.BF16 R80, R4.reuse, R32, R80 ;  /* 0x000000200450723c */ /* 0x040fe20000041850 */
[----:B------:R-:W4:Y:S07]  /*5600*/  MUFU.EX2 R32, R149 ;  /* 0x0000009500207308 */ /* 0x000f2e0000000800 */
[C---:B------:R-:W-:Y:S08]  /*5610*/  HMMA.16816.F32.BF16 R128, R4.reuse, R24, R128 ;  /* 0x000000180480723c */ /* 0x040ff00000041880 */
[C---:B------:R-:W-:Y:S01]  /*5620*/  HMMA.16816.F32.BF16 R124, R4.reuse, R26, R124 ;  /* 0x0000001a047c723c */ /* 0x040fe2000004187c */
[----:B------:R-:W5:Y:S07]  /*5630*/  LDSM.16.MT88.4 R24, [R234+0x3100] ;  /* 0x00310000ea18783b */ /* 0x000f6e0000004200 */
[----:B------:R-:W-:Y:S07]  /*5640*/  HMMA.16816.F32.BF16 R76, R4, R34, R76 ;  /* 0x00000022044c723c */ /* 0x000fee000004184c */
[----:B------:R-:W-:Y:S01]  /*5650*/  F2FP.BF16.PACK_AB R4, R159, R160 ;  /* 0x000000a09f04723e */ /* 0x000fe200000010ff */
[----:B------:R-:W-:Y:S01]  /*5660*/  FADD.FTZ R160, R160, R178 ;  /* 0x000000b2a0a07221 */ /* 0x000fe20000010000 */
[----:B------:R-:W-:-:S02]  /*5670*/  F2FP.BF16.PACK_AB R6, R157, R158 ;  /* 0x0000009e9d06723e */ /* 0x000fc400000010ff */
[----:B------:R-:W-:Y:S01]  /*5680*/  F2FP.BF16.PACK_AB R5, R155, R156 ;  /* 0x0000009c9b05723e */ /* 0x000fe200000010ff */
[----:B------:R-:W-:Y:S01]  /*5690*/  FADD.FTZ R156, R156, R168 ;  /* 0x000000a89c9c7221 */ /* 0x000fe20000010000 */
[----:B----4-:R-:W-:Y:S01]  /*56a0*/  F2FP.BF16.PACK_AB R7, R32, R150 ;  /* 0x000000962007723e */ /* 0x010fe200000010ff */
        /* <DEDUP_REMOVED lines=9> */
[C---:B------:R-:W-:Y:S08]  /*5740*/  HMMA.16816.F32.BF16 R104, R4.reuse, R20, R104 ;  /* 0x000000140468723c */ /* 0x040ff00000041868 */
[C---:B------:R-:W-:Y:S01]  /*5750*/  HMMA.16816.F32.BF16 R100, R4.reuse, R22, R100 ;  /* 0x000000160464723c */ /* 0x040fe20000041864 */
[----:B------:R-:W4:Y:S07]  /*5760*/  LDSM.16.MT88.4 R20, [R232+0x7100] ;  /* 0x00710000e814783b */ /* 0x000f2e0000004200 */
[C---:B--2---:R-:W-:Y:S08]  /*5770*/  HMMA.16816.F32.BF16 R96, R4.reuse, R12, R96 ;  /* 0x0000000c0460723c */ /* 0x044ff00000041860 */
[C---:B------:R-:W-:Y:S01]  /*5780*/  HMMA.16816.F32.BF16 R92, R4.reuse, R14, R92 ;  /* 0x0000000e045c723c */ /* 0x040fe2000004185c */
[----:B------:R-:W2:Y:S07]  /*5790*/  LDSM.16.MT88.4 R12, [R236+0x3900] ;  /* 0x00390000ec0c783b */ /* 0x000eae0000004200 */
[C---:B-1----:R-:W-:Y:S08]  /*57a0*/  HMMA.16816.F32.BF16 R88, R4.reuse, R8, R88 ;  /* 0x000000080458723c */ /* 0x042ff00000041858 */
[C---:B------:R-:W-:Y:S01]  /*57b0*/  HMMA.16816.F32.BF16 R84, R4.reuse, R10, R84 ;  /* 0x0000000a0454723c */ /* 0x040fe20000041854 */
[----:B------:R-:W1:Y:S07]  /*57c0*/  LDSM.16.MT88.4 R8, [R234+0x3900] ;  /* 0x00390000ea08783b */ /* 0x000e6e0000004200 */
[C---:B------:R-:W-:Y:S07]  /*57d0*/  HMMA.16816.F32.BF16 R128, R4.reuse, R28, R128 ;  /* 0x0000001c0480723c */ /* 0x040fee0000041880 */
[--C-:B------:R-:W-:Y:S01]  /*57e0*/  FFMA.FTZ R28, R65, c[0x0][0x2d0], -R63.reuse ;  /* 0x0000b400411c7a23 */ /* 0x100fe2000001083f */
[----:B-----5:R-:W-:Y:S01]  /*57f0*/  HMMA.16816.F32.BF16 R120, R4, R24, R120 ;  /* 0x000000180478723c */ /* 0x020fe20000041878 */
[----:B------:R-:W-:-:S04]  /*5800*/  FFMA.FTZ R29, R64, c[0x0][0x2d0], -R63 ;  /* 0x0000b400401d7a23 */ /* 0x000fc8000001083f */
[----:B------:R-:W-:Y:S02]  /*5810*/  MUFU.EX2 R28, R28 ;  /* 0x0000001c001c7308 */ /* 0x000fe40000000800 */
[--C-:B------:R-:W-:Y:S01]  /*5820*/  FFMA.FTZ R24, R144, c[0x0][0x2d0], -R133.reuse ;  /* 0x0000b40090187a23 */ /* 0x100fe20000010885 */
[----:B------:R-:W-:Y:S01]  /*5830*/  HMMA.16816.F32.BF16 R116, R4, R26, R116 ;  /* 0x0000001a0474723c */ /* 0x000fe20000041874 */
[----:B------:R-:W-:-:S04]  /*5840*/  FFMA.FTZ R25, R135, c[0x0][0x2d0], -R133 ;  /* 0x0000b40087197a23 */ /* 0x000fc80000010885 */
[----:B------:R-:W5:Y:S02]  /*5850*/  MUFU.EX2 R24, R24 ;  /* 0x0000001800187308 */ /* 0x000f640000000800 */
[----:B------:R-:W-:Y:S01]  /*5860*/  FFMA.FTZ R26, R134, c[0x0][0x2d0], -R133 ;  /* 0x0000b400861a7a23 */ /* 0x000fe20000010885 */
[----:B------:R-:W-:Y:S01]  /*5870*/  HMMA.16816.F32.BF16 R124, R4, R30, R124 ;  /* 0x0000001e047c723c */ /* 0x000fe2000004187c */
[----:B------:R-:W-:-:S04]  /*5880*/  FFMA.FTZ R27, R66, c[0x0][0x2d0], -R63 ;  /* 0x0000b400421b7a23 */ /* 0x000fc8000001083f */
[----:B------:R-:W1:Y:S03]  /*5890*/  MUFU.EX2 R25, R25 ;  /* 0x0000001900197308 */ /* 0x000e660000000800 */
[C---:B---3--:R-:W-:Y:S05]  /*58a0*/  HMMA.16816.F32.BF16 R80, R4.reuse, R16, R80 ;  /* 0x000000100450723c */ /* 0x048fea0000041850 */
[----:B------:R-:W3:Y:S01]  /*58b0*/  MUFU.EX2 R26, R26 ;  /* 0x0000001a001a7308 */ /* 0x000ee20000000800 */
[----:B-----5:R-:W-:Y:S02]  /*58c0*/  FADD.FTZ R158, R24, R158 ;  /* 0x0000009e189e7221 */ /* 0x020fe40000010000 */
[----:B------:R-:W-:Y:S01]  /*58d0*/  HMMA.16816.F32.BF16 R76, R4, R18, R76 ;  /* 0x00000012044c723c */ /* 0x000fe2000004184c */
[----:B------:R-:W5:Y:S04]  /*58e0*/  LDSM.16.MT88.4 R16, [R233+0x3900] ;  /* 0x00390000e910783b */ /* 0x000f680000004200 */
[----:B------:R-:W2:Y:S01]  /*58f0*/  MUFU.EX2 R27, R27 ;  /* 0x0000001b001b7308 */ /* 0x000ea20000000800 */
[----:B-1----:R-:W-:-:S02]  /*5900*/  FADD.FTZ R158, R25, R158 ;  /* 0x0000009e199e7221 */ /* 0x002fc40000010000 */
[C---:B----4-:R-:W-:Y:S05]  /*5910*/  HMMA.16816.F32.BF16 R72, R4.reuse, R20, R72 ;  /* 0x000000140448723c */ /* 0x050fea0000041848 */
[----:B------:R-:W1:Y:S01]  /*5920*/  MUFU.EX2 R29, R29 ;  /* 0x0000001d001d7308 */ /* 0x000e620000000800 */
[----:B---3--:R-:W-:Y:S02]  /*5930*/  FADD.FTZ R158, R26, R158 ;  /* 0x0000009e1a9e7221 */ /* 0x008fe40000010000 */
[----:B------:R-:W-:Y:S01]  /*5940*/  HMMA.16816.F32.BF16 R68, R4, R22, R68 ;  /* 0x000000160444723c */ /* 0x000fe20000041844 */
[----:B--2---:R-:W-:-:S06]  /*5950*/  FADD.FTZ R150, R27, R150 ;  /* 0x000000961b967221 */ /* 0x004fcc0000010000 */
[----:B------:R-:W-:Y:S02]  /*5960*/  F2FP.BF16.PACK_AB R4, R25, R24 ;  /* 0x000000181904723e */ /* 0x000fe400000010ff */
[C---:B------:R-:W-:Y:S01]  /*5970*/  F2FP.BF16.PACK_AB R6, R249.reuse, R26 ;  /* 0x0000001af906723e */ /* 0x040fe200000010ff */
[C---:B------:R-:W-:Y:S01]  /*5980*/  FADD.FTZ R150, R28.reuse, R150 ;  /* 0x000000961c967221 */ /* 0x040fe20000010000 */
[----:B------:R-:W-:Y:S01]  /*5990*/  F2FP.BF16.PACK_AB R5, R28, R27 ;  /* 0x0000001b1c05723e */ /* 0x000fe200000010ff */
[----:B------:R-:W-:Y:S01]  /*59a0*/  FADD.FTZ R249, R249, R158 ;  /* 0x0000009ef9f97221 */ /* 0x000fe20000010000 */
[----:B-1----:R-:W-:Y:S01]  /*59b0*/  F2FP.BF16.PACK_AB R7, R248, R29 ;  /* 0x0000001df807723e */ /* 0x002fe200000010ff */
[----:B------:R-:W-:-:S04]  /*59c0*/  FADD.FTZ R150, R29, R150 ;  /* 0x000000961d967221 */ /* 0x000fc80000010000 */
[----:B------:R-:W-:Y:S02]  /*59d0*/  FADD.FTZ R248, R248, R150 ;  /* 0x00000096f8f87221 */ /* 0x000fe40000010000 */
[C---:B------:R-:W-:Y:S08]  /*59e0*/  HMMA.16816.F32.BF16 R128, R4.reuse, R12, R128 ;  /* 0x0000000c0480723c */ /* 0x040ff00000041880 */
[C---:B------:R-:W-:Y:S01]  /*59f0*/  HMMA.16816.F32.BF16 R124, R4.reuse, R14, R124 ;  /* 0x0000000e047c723c */ /* 0x040fe2000004187c */
[----:B------:R-:W1:Y:S07]  /*5a00*/  LDSM.16.MT88.4 R12, [R232+0x3900] ;  /* 0x00390000e80c783b */ /* 0x000e6e0000004200 */
[C---:B------:R-:W-:Y:S08]  /*5a10*/  HMMA.16816.F32.BF16 R120, R4.reuse, R8, R120 ;  /* 0x000000080478723c */ /* 0x040ff00000041878 */
[C---:B------:R-:W-:Y:S01]  /*5a20*/  HMMA.16816.F32.BF16 R116, R4.reuse, R10, R116 ;  /* 0x0000000a0474723c */ /* 0x040fe20000041874 */
[----:B------:R-:W2:Y:S07]  /*5a30*/  LDSM.16.MT88.4 R8, [R236+0x7900] ;  /* 0x00790000ec08783b */ /* 0x000eae0000004200 */
[C---:B-----5:R-:W-:Y:S08]  /*5a40*/  HMMA.16816.F32.BF16 R112, R4.reuse, R16, R112 ;  /* 0x000000100470723c */ /* 0x060ff00000041870 */
[C---:B------:R-:W-:Y:S01]  /*5a50*/  HMMA.16816.F32.BF16 R108, R4.reuse, R18, R108 ;  /* 0x00000012046c723c */ /* 0x040fe2000004186c */
[----:B------:R-:W3:Y:S07]  /*5a60*/  LDSM.16.MT88.4 R16, [R234+0x7900] ;  /* 0x00790000ea10783b */ /* 0x000eee0000004200 */
[C---:B-1----:R-:W-:Y:S08]  /*5a70*/  HMMA.16816.F32.BF16 R104, R4.reuse, R12, R104 ;  /* 0x0000000c0468723c */ /* 0x042ff00000041868 */
[C---:B------:R-:W-:Y:S01]  /*5a80*/  HMMA.16816.F32.BF16 R100, R4.reuse, R14, R100 ;  /* 0x0000000e0464723c */ /* 0x040fe20000041864 */
[----:B------:R-:W1:Y:S07]  /*5a90*/  LDSM.16.MT88.4 R12, [R233+0x7900] ;  /* 0x00790000e90c783b */ /* 0x000e6e0000004200 */
[C---:B--2---:R-:W-:Y:S08]  /*5aa0*/  HMMA.16816.F32.BF16 R96, R4.reuse, R8, R96 ;  /* 0x000000080460723c */ /* 0x044ff00000041860 */
[C---:B------:R-:W-:Y:S01]  /*5ab0*/  HMMA.16816.F32.BF16 R92, R4.reuse, R10, R92 ;  /* 0x0000000a045c723c */ /* 0x040fe2000004185c */
[----:B------:R-:W2:Y:S07]  /*5ac0*/  LDSM.16.MT88.4 R8, [R232+0x7900] ;  /* 0x00790000e808783b */ /* 0x000eae0000004200 */
[C---:B---3--:R-:W-:Y:S08]  /*5ad0*/  HMMA.16816.F32.BF16 R88, R4.reuse, R16, R88 ;  /* 0x000000100458723c */ /* 0x048ff00000041858 */
[C---:B------:R-:W-:Y:S08]  /*5ae0*/  HMMA.16816.F32.BF16 R84, R4.reuse, R18, R84 ;  /* 0x000000120454723c */ /* 0x040ff00000041854 */
[C---:B-1----:R-:W-:Y:S08]  /*5af0*/  HMMA.16816.F32.BF16 R80, R4.reuse, R12, R80 ;  /* 0x0000000c0450723c */ /* 0x042ff00000041850 */
[C---:B------:R-:W-:Y:S08]  /*5b00*/  HMMA.16816.F32.BF16 R76, R4.reuse, R14, R76 ;  /* 0x0000000e044c723c */ /* 0x040ff0000004184c */
[C---:B--2---:R-:W-:Y:S08]  /*5b10*/  HMMA.16816.F32.BF16 R72, R4.reuse, R8, R72 ;  /* 0x000000080448723c */ /* 0x044ff00000041848 */
[----:B------:R-:W-:Y:S01]  /*5b20*/  HMMA.16816.F32.BF16 R68, R4, R10, R68 ;  /* 0x0000000a0444723c */ /* 0x000fe20000041844 */
[----:B------:R-:W-:Y:S11]  /*5b30*/  @!P1 BRA `(.L_x_5) ;  /* 0x0000416000009947 */ /* 0x000ff60003800000 */
[C---:B------:R-:W-:Y:S01]  /*5b40*/  SHF.L.U64.HI R247, R37.reuse, 0x1, R39 ;  /* 0x0000000125f77819 */ /* 0x040fe20000010227 */
[----:B------:R-:W-:Y:S01]  /*5b50*/  IMAD.SHL.U32 R246, R37, 0x2, RZ ;  /* 0x0000000225f67824 */ /* 0x000fe200078e00ff */
[C---:B------:R-:W-:Y:S01]  /*5b60*/  SHF.L.U64.HI R245, R36.reuse, 0x1, R38 ;  /* 0x0000000124f57819 */ /* 0x040fe20000010226 */
[----:B------:R-:W-:Y:S01]  /*5b70*/  IMAD.SHL.U32 R244, R36, 0x2, RZ ;  /* 0x0000000224f47824 */ /* 0x000fe200078e00ff */
[----:B------:R-:W-:Y:S01]  /*5b80*/  MOV R0, R3 ;  /* 0x0000000300007202 */ /* 0x000fe20000000f00 */
[----:B------:R-:W-:Y:S01]  /*5b90*/  IMAD.MOV.U32 R2, RZ, RZ, R132 ;  /* 0x000000ffff027224 */ /* 0x000fe200078e0084 */
[----:B------:R-:W-:Y:S06]  /*5ba0*/  BRA `(.L_x_6) ;  /* 0x000003c000007947 */ /* 0x000fec0003800000 */
.L_x_8:
[----:B------:R-:W-:Y:S01]  /*5bb0*/  ULEA UR5, UR6, UR9, 0x7 ;  /* 0x0000000906057291 */ /* 0x000fe2000f8e383f */
[----:B------:R-:W-:Y:S05]  /*5bc0*/  IMAD.MOV.U32 R239, RZ, RZ, RZ ;  /* 0x000000ffffef7224 */ /* 0x000fea00078e00ff */
[----:B------:R-:W-:Y:S05]  /*5bd0*/  IMAD.U32 R240, RZ, RZ, UR5 ;  /* 0x00000005fff07e24 */ /* 0x000fea000f8e00ff */
[----:B------:R-:W-:Y:S05]  /*5be0*/  IADD3 R240, R240, -0x80, R242 ;  /* 0xffffff80f0f07810 */ /* 0x000fea0007ffe0f2 */
[----:B------:R-:W-:Y:S04]  /*5bf0*/  @P0 IMAD.HI.U32 R4, R240, c[0x0][0x2bc], RZ ;  /* 0x0000af00f0040a27 */ /* 0x000fe800078e00ff */
[----:B------:R-:W-:Y:S01]  /*5c00*/  IMAD.MOV.U32 R3, RZ, RZ, R240 ;  /* 0x000000ffff037224 */ /* 0x000fe200078e00f0 */
[----:B------:R-:W-:Y:S04]  /*5c10*/  @P0 SHF.R.U32.HI R3, RZ, c[0x0][0x2c0], R4 ;  /* 0x0000b000ff030a19 */ /* 0x000fe80000011604 */
[C---:B------:R-:W-:Y:S04]  /*5c20*/  @!P6 IADD3 R6, P1, R3.reuse, UR16, RZ ;  /* 0x000000100306ec10 */ /* 0x040fe8000ff3e0ff */
[----:B------:R-:W-:Y:S01]  /*5c30*/  @!P6 LEA.HI.X.SX32 R5, R3, UR11, 0x1, P1 ;  /* 0x0000000b0305ec11 */ /* 0x000fe200088f0eff */
[----:B------:R-:W-:Y:S01]  /*5c40*/  IMAD.MOV R3, RZ, RZ, -R3 ;  /* 0x000000ffff037224 */ /* 0x000fe200078e0a03 */
[C---:B------:R-:W-:Y:S03]  /*5c50*/  @!P6 LEA R4, P1, R6.reuse, c[0x0][0x2a0], 0x2 ;  /* 0x0000a8000604ea11 */ /* 0x040fe600078210ff */
[----:B------:R-:W-:Y:S01]  /*5c60*/  IMAD R240, R3, c[0x0][0x2b8], R240 ;  /* 0x0000ae0003f07a24 */ /* 0x000fe200078e02f0 */
[----:B------:R-:W-:Y:S03]  /*5c70*/  @!P6 LEA.HI.X R5, R6, c[0x0][0x2a4], R5, 0x2, P1 ;  /* 0x0000a9000605ea11 */ /* 0x000fe600008f1405 */
[C---:B------:R-:W-:Y:S01]  /*5c80*/  IMAD.WIDE.U32 R6, R240.reuse, c[0x0][0x1e0], RZ ;  /* 0x00007800f0067a25 */ /* 0x040fe200078e00ff */
[----:B------:R-:W-:Y:S01]  /*5c90*/  SHF.R.S32.HI R3, RZ, 0x1f, R240 ;  /* 0x0000001fff037819 */ /* 0x000fe200000114f0 */
[----:B------:R-:W2:Y:S04]  /*5ca0*/  @!P6 LDG.E R239, [R4.64] ;  /* 0x0000000c04efe981 */ /* 0x000ea8000c1e1900 */
[----:B------:R-:W-:Y:S04]  /*5cb0*/  IMAD R3, R3, c[0x0][0x1e0], RZ ;  /* 0x0000780003037a24 */ /* 0x000fe800078e02ff */
[----:B------:R-:W-:Y:S04]  /*5cc0*/  IMAD R3, R240, c[0x0][0x1e4], R3 ;  /* 0x00007900f0037a24 */ /* 0x000fe800078e0203 */
[----:B------:R-:W-:Y:S01]  /*5cd0*/  IMAD.IADD R7, R7, 0x1, R3 ;  /* 0x0000000107077824 */ /* 0x000fe200078e0203 */
[----:B--2---:R-:W-:Y:S03]  /*5ce0*/  SHF.R.S32.HI R3, RZ, 0x1f, R239 ;  /* 0x0000001fff037819 */ /* 0x004fe600000114ef */
[----:B------:R-:W-:Y:S04]  /*5cf0*/  IMAD.WIDE.U32 R6, R239, c[0x0][0x1f0], R6 ;  /* 0x00007c00ef067a25 */ /* 0x000fe800078e0006 */
[----:B------:R-:W-:Y:S01]  /*5d00*/  IMAD R3, R3, c[0x0][0x1f0], RZ ;  /* 0x00007c0003037a24 */ /* 0x000fe200078e02ff */
[----:B------:R-:W-:Y:S03]  /*5d10*/  IADD3 R5, P1, R6, UR20, RZ ;  /* 0x0000001406057c10 */ /* 0x000fe6000ff3e0ff */
[----:B------:R-:W-:Y:S05]  /*5d20*/  IMAD R3, R239, c[0x0][0x1f4], R3 ;  /* 0x00007d00ef037a24 */ /* 0x000fea00078e0203 */
[----:B------:R-:W-:Y:S02]  /*5d30*/  IADD3.X R3, R7, UR18, R3, P1, !PT ;  /* 0x0000001207037c10 */ /* 0x000fe40008ffe403 */
[C---:B------:R-:W-:Y:S04]  /*5d40*/  LEA R4, P1, R5.reuse, c[0x0][0x1c8], 0x1 ;  /* 0x0000720005047a11 */ /* 0x040fe800078208ff */
[----:B------:R-:W-:Y:S01]  /*5d50*/  LEA.HI.X R3, R5, c[0x0][0x1cc], R3, 0x1, P1 ;  /* 0x0000730005037a11 */ /* 0x000fe200008f0c03 */
[----:B------:R-:W1:Y:S04]  /*5d60*/  SHFL.IDX PT, R9, R4, RZ, 0x181f ;  /* 0x00181fff04097589 */ /* 0x000e6800000e0000 */
[----:B------:R-:W2:Y:S04]  /*5d70*/  SHFL.IDX PT, R10, R3, RZ, 0x181f ;  /* 0x00181fff030a7589 */ /* 0x000ea800000e0000 */
[----:B------:R-:W3:Y:S04]  /*5d80*/  SHFL.IDX PT, R7, R4, 0x1, 0x181f ;  /* 0x00381f0004077f89 */ /* 0x000ee800000e0000 */
[----:B------:R-:W4:Y:S04]  /*5d90*/  SHFL.IDX PT, R8, R3, 0x1, 0x181f ;  /* 0x00381f0003087f89 */ /* 0x000f2800000e0000 */
[----:B------:R-:W-:Y:S04]  /*5da0*/  SHFL.IDX PT, R5, R4, 0x2, 0x181f ;  /* 0x00581f0004057f89 */ /* 0x000fe800000e0000 */
[----:B------:R-:W-:Y:S04]  /*5db0*/  SHFL.IDX PT, R6, R3, 0x2, 0x181f ;  /* 0x00581f0003067f89 */ /* 0x000fe800000e0000 */
[----:B------:R-:W5:Y:S01]  /*5dc0*/  SHFL.IDX PT, R4, R4, 0x3, 0x181f ;  /* 0x00781f0004047f89 */ /* 0x000f6200000e0000 */
[C---:B-1----:R-:W-:Y:S02]  /*5dd0*/  IADD3 R12, P5, R9.reuse, R246, RZ ;  /* 0x000000f6090c7210 */ /* 0x042fe40007fbe0ff */
[----:B------:R-:W-:Y:S01]  /*5de0*/  IADD3 R16, P2, R9, R244, RZ ;  /* 0x000000f409107210 */ /* 0x000fe20007f5e0ff */
[----:B------:R-:W1:Y:S02]  /*5df0*/  SHFL.IDX PT, R3, R3, 0x3, 0x181f ;  /* 0x00781f0003037f89 */ /* 0x000e6400000e0000 */
[C-C-:B--2---:R-:W-:Y:S01]  /*5e00*/  IMAD.X R13, R10.reuse, 0x1, R247.reuse, P5 ;  /* 0x000000010a0d7824 */ /* 0x144fe200028e06f7 */
[-C--:B------:R-:W-:Y:S02]  /*5e10*/  IADD3.X R17, R10, R245.reuse, RZ, P2, !PT ;  /* 0x000000f50a117210 */ /* 0x080fe400017fe4ff */
[C---:B---3--:R-:W-:Y:S02]  /*5e20*/  IADD3 R14, P1, R7.reuse, R246, RZ ;  /* 0x000000f6070e7210 */ /* 0x048fe40007f3e0ff */
[----:B------:R2:W-:Y:S01]  /*5e30*/  LDGSTS.E.BYPASS.LTC128B.128 [R241+0x8100], [R12.64], !P4 ;  /* 0x081000000cf17fae */ /* 0x0005e2000e101d4c */
[----:B------:R-:W-:Y:S02]  /*5e40*/  IADD3 R10, P2, R7, R244, RZ ;  /* 0x000000f4070a7210 */ /* 0x000fe40007f5e0ff */
[C---:B----4-:R-:W-:Y:S01]  /*5e50*/  IMAD.X R15, R8.reuse, 0x1, R247, P1 ;  /* 0x00000001080f7824 */ /* 0x050fe200008e06f7 */
[----:B------:R3:W-:Y:S02]  /*5e60*/  LDGSTS.E.BYPASS.LTC128B.128 [R241+0xc100], [R16.64], !P3 ;  /* 0x0c10000010f17fae */ /* 0x0007e4000d901d4c */
[----:B------:R-:W-:Y:S02]  /*5e70*/  IMAD.X R11, R8, 0x1, R245, P2 ;  /* 0x00000001080b7824 */ /* 0x000fe400010e06f5 */
[----:B------:R4:W-:Y:S04]  /*5e80*/  LDGSTS.E.BYPASS.LTC128B.128 [R241+0x9100], [R14.64], !P4 ;  /* 0x091000000ef17fae */ /* 0x0009e8000e101d4c */
[----:B------:R3:W-:Y:S01]  /*5e90*/  LDGSTS.E.BYPASS.LTC128B.128 [R241+0xd100], [R10.64], !P3 ;  /* 0x0d1000000af17fae */ /* 0x0007e2000d901d4c */
[-C--:B-----5:R-:W-:Y:S05]  /*5ea0*/  IADD3 R8, P2, R4, R246.reuse, RZ ;  /* 0x000000f604087210 */ /* 0x0a0fea0007f5e0ff */
[--C-:B-1----:R-:W-:Y:S01]  /*5eb0*/  IMAD.X R9, R3, 0x1, R247.reuse, P2 ;  /* 0x0000000103097824 */ /* 0x102fe200010e06f7 */
[C---:B--2---:R-:W-:Y:S05]  /*5ec0*/  IADD3 R12, P1, R5.reuse, R246, RZ ;  /* 0x000000f6050c7210 */ /* 0x044fea0007f3e0ff */
[----:B------:R-:W-:Y:S01]  /*5ed0*/  IMAD.X R13, R6, 0x1, R247, P1 ;  /* 0x00000001060d7824 */ /* 0x000fe200008e06f7 */
[-C--:B------:R-:W-:Y:S02]  /*5ee0*/  IADD3 R4, P1, R4, R244.reuse, RZ ;  /* 0x000000f404047210 */ /* 0x080fe40007f3e0ff */
[----:B----4-:R-:W-:Y:S02]  /*5ef0*/  IADD3 R14, P5, R5, R244, RZ ;  /* 0x000000f4050e7210 */ /* 0x010fe40007fbe0ff */
[----:B------:R3:W-:Y:S01]  /*5f00*/  LDGSTS.E.BYPASS.LTC128B.128 [R241+0xa100], [R12.64], !P4 ;  /* 0x0a1000000cf17fae */ /* 0x0007e2000e101d4c */
[----:B------:R-:W-:Y:S01]  /*5f10*/  IMAD.X R5, R3, 0x1, R245, P1 ;  /* 0x0000000103057824 */ /* 0x000fe200008e06f5 */
[----:B------:R-:W-:Y:S05]  /*5f20*/  IADD3.X R15, R6, R245, RZ, P5, !PT ;  /* 0x000000f5060f7210 */ /* 0x000fea0002ffe4ff */
[----:B------:R3:W-:Y:S04]  /*5f30*/  LDGSTS.E.BYPASS.LTC128B.128 [R241+0xe100], [R14.64], !P3 ;  /* 0x0e1000000ef17fae */ /* 0x0007e8000d901d4c */
[----:B------:R3:W-:Y:S04]  /*5f40*/  LDGSTS.E.BYPASS.LTC128B.128 [R241+0xb100], [R8.64], !P4 ;  /* 0x0b10000008f17fae */ /* 0x0007e8000e101d4c */
[----:B------:R3:W-:Y:S01]  /*5f50*/  LDGSTS.E.BYPASS.LTC128B.128 [R241+0xf100], [R4.64], !P3 ;  /* 0x0f10000004f17fae */ /* 0x0007e2000d901d4c */
[----:B------:R-:W-:-:S05]  /*5f60*/  BRA `(.L_x_7) ;  /* 0x0000180000007947 */ /* 0x000fca0003800000 */
.L_x_6:
[----:B------:R-:W-:Y:S04]  /*5f70*/  DEPBAR.LE SB0, 0x0 ;  /* 0x000080000000791a */ /* 0x000fe80000000000 */
[----:B------:R-:W-:Y:S01]  /*5f80*/  BAR.SYNC.DEFER_BLOCKING 0x0 ;  /* 0x0000000000007b1d */ /* 0x000fe20000010000 */
[----:B------:R-:W-:Y:S01]  /*5f90*/  SHF.R.S32.HI R3, RZ, 0x1f, R240 ;  /* 0x0000001fff037819 */ /* 0x000fe200000114f0 */
[C---:B------:R-:W-:Y:S01]  /*5fa0*/  IMAD.WIDE.U32 R36, R240.reuse, c[0x0][0x208], RZ ;  /* 0x00008200f0247a25 */ /* 0x040fe200078e00ff */
[----:B------:R-:W-:Y:S03]  /*5fb0*/  UISETP.GT.AND UP0, UPT, UR6, UR8, UPT ;  /* 0x000000080600728c */ /* 0x000fe6000bf04270 */
[----:B------:R-:W-:Y:S04]  /*5fc0*/  IMAD R3, R3, c[0x0][0x208], RZ ;  /* 0x0000820003037a24 */ /* 0x000fe800078e02ff */
[----:B------:R-:W-:Y:S05]  /*5fd0*/  IMAD R3, R240, c[0x0][0x20c], R3 ;  /* 0x00008300f0037a24 */ /* 0x000fea00078e0203 */
[----:B------:R-:W-:Y:S02]  /*5fe0*/  IADD3 R37, R37, R3, RZ ;  /* 0x0000000325257210 */ /* 0x000fe40007ffe0ff */
[----:B------:R-:W-:Y:S03]  /*5ff0*/  SHF.R.S32.HI R3, RZ, 0x1f, R239 ;  /* 0x0000001fff037819 */ /* 0x000fe600000114ef */
[----:B------:R-:W-:Y:S01]  /*6000*/  IMAD.WIDE.U32 R36, R239, c[0x0][0x218], R36 ;  /* 0x00008600ef247a25 */ /* 0x000fe200078e0024 */
[----:B------:R-:W1:Y:S04]  /*6010*/  LDSM.16.M88.4 R8, [R238+0x8100] ;  /* 0x00810000ee08783b */ /* 0x000e680000000200 */
[----:B------:R-:W-:Y:S01]  /*6020*/  IADD3 R176, P1, R36, UR22, RZ ;  /* 0x0000001624b07c10 */ /* 0x000fe2000ff3e0ff */
[----:B------:R-:W-:Y:S04]  /*6030*/  IMAD R3, R3, c[0x0][0x218], RZ ;  /* 0x0000860003037a24 */ /* 0x000fe800078e02ff */
[----:B------:R-:W-:Y:S01]  /*6040*/  IMAD R3, R239, c[0x0][0x21c], R3 ;  /* 0x00008700ef037a24 */ /* 0x000fe200078e0203 */
[----:B------:R-:W2:Y:S04]  /*6050*/  LDSM.16.M88.4 R16, [R238+0x8900] ;  /* 0x00890000ee10783b */ /* 0x000ea80000000200 */
[----:B------:R-:W-:Y:S02]  /*6060*/  IADD3.X R3, R37, UR4, R3, P1, !PT ;  /* 0x0000000425037c10 */ /* 0x000fe40008ffe403 */
[C---:B------:R-:W-:Y:S02]  /*6070*/  LEA R178, P1, R176.reuse, c[0x0][0x1f8], 0x1 ;  /* 0x00007e00b0b27a11 */ /* 0x040fe400078208ff */
[----:B------:R-:W3:Y:S02]  /*6080*/  LDSM.16.M88.4 R24, [R238+0x9100] ;  /* 0x00910000ee18783b */ /* 0x000ee40000000200 */
[----:B------:R-:W-:Y:S06]  /*6090*/  LEA.HI.X R176, R176, c[0x0][0x1fc], R3, 0x1, P1 ;  /* 0x00007f00b0b07a11 */ /* 0x000fec00008f0c03 */
[----:B------:R-:W4:Y:S08]  /*60a0*/  LDSM.16.M88.4 R32, [R238+0x9900] ;  /* 0x00990000ee20783b */ /* 0x000f300000000200 */
[----:B------:R-:W5:Y:S01]  /*60b0*/  LDSM.16.M88.4 R40, [R238+0xa100] ;  /* 0x00a10000ee28783b */ /* 0x000f620000000200 */
[C---:B-1----:R-:W-:Y:S07]  /*60c0*/  HMMA.16816.F32.BF16 R4, R136.reuse, R8, RZ ;  /* 0x000000088804723c */ /* 0x042fee00000418ff */
[----:B------:R-:W1:Y:S01]  /*60d0*/  LDSM.16.M88.4 R48, [R238+0xa900] ;  /* 0x00a90000ee30783b */ /* 0x000e620000000200 */
[C---:B------:R-:W-:Y:S07]  /*60e0*/  HMMA.16816.F32.BF16 R8, R136.reuse, R10, RZ ;  /* 0x0000000a8808723c */ /* 0x040fee00000418ff */
[----:B------:R-:W1:Y:S01]  /*60f0*/  LDSM.16.M88.4 R56, [R238+0xb100] ;  /* 0x00b10000ee38783b */ /* 0x000e620000000200 */
[C---:B--2---:R-:W-:Y:S07]  /*6100*/  HMMA.16816.F32.BF16 R12, R136.reuse, R16, RZ ;  /* 0x00000010880c723c */ /* 0x044fee00000418ff */
[----:B------:R-:W-:Y:S01]  /*6110*/  LDSM.16.M88.4 R64, [R238+0xb900] ;  /* 0x00b90000ee40783b */ /* 0x000fe20000000200 */
[C---:B------:R-:W-:Y:S07]  /*6120*/  HMMA.16816.F32.BF16 R16, R136.reuse, R18, RZ ;  /* 0x000000128810723c */ /* 0x040fee00000418ff */
[----:B------:R-:W-:Y:S01]  /*6130*/  LDSM.16.M88.4 R132, [R237] ;  /* 0x00000000ed84783b */ /* 0x000fe20000000200 */
[C---:B---3--:R-:W-:Y:S07]  /*6140*/  HMMA.16816.F32.BF16 R20, R136.reuse, R24, RZ ;  /* 0x000000188814723c */ /* 0x048fee00000418ff */
[----:B------:R-:W-:Y:S01]  /*6150*/  LDSM.16.M88.4 R144, [R231] ;  /* 0x00000000e790783b */ /* 0x000fe20000000200 */
[C---:B------:R-:W-:Y:S07]  /*6160*/  HMMA.16816.F32.BF16 R24, R136.reuse, R26, RZ ;  /* 0x0000001a8818723c */ /* 0x040fee00000418ff */
[----:B------:R-:W-:Y:S01]  /*6170*/  LDSM.16.M88.4 R148, [R230] ;  /* 0x00000000e694783b */ /* 0x000fe20000000200 */
[C---:B----4-:R-:W-:Y:S07]  /*6180*/  HMMA.16816.F32.BF16 R28, R136.reuse, R32, RZ ;  /* 0x00000020881c723c */ /* 0x050fee00000418ff */
[----:B------:R-:W-:Y:S01]  /*6190*/  LDSM.16.M88.4 R152, [R229] ;  /* 0x00000000e598783b */ /* 0x000fe20000000200 */
[C---:B------:R-:W-:Y:S07]  /*61a0*/  HMMA.16816.F32.BF16 R32, R136.reuse, R34, RZ ;  /* 0x000000228820723c */ /* 0x040fee00000418ff */
[----:B------:R-:W-:Y:S01]  /*61b0*/  LDSM.16.M88.4 R156, [R228] ;  /* 0x00000000e49c783b */ /* 0x000fe20000000200 */
[C---:B-----5:R-:W-:Y:S07]  /*61c0*/  HMMA.16816.F32.BF16 R36, R136.reuse, R40, RZ ;  /* 0x000000288824723c */ /* 0x060fee00000418ff */
[----:B------:R-:W-:Y:S01]  /*61d0*/  LDSM.16.M88.4 R160, [R227] ;  /* 0x00000000e3a0783b */ /* 0x000fe20000000200 */
[C---:B------:R-:W-:Y:S07]  /*61e0*/  HMMA.16816.F32.BF16 R40, R136.reuse, R42, RZ ;  /* 0x0000002a8828723c */ /* 0x040fee00000418ff */
[----:B------:R-:W2:Y:S01]  /*61f0*/  SHFL.IDX PT, R61, R178, RZ, 0x181f ;  /* 0x00181fffb23d7589 */ /* 0x000ea200000e0000 */
[C---:B-1----:R-:W-:Y:S07]  /*6200*/  HMMA.16816.F32.BF16 R44, R136.reuse, R48, RZ ;  /* 0x00000030882c723c */ /* 0x042fee00000418ff */
[----:B------:R-:W1:Y:S01]  /*6210*/  SHFL.IDX PT, R62, R178, 0x1, 0x181f ;  /* 0x00381f00b23e7f89 */ /* 0x000e6200000e0000 */
[C---:B------:R-:W-:Y:S07]  /*6220*/  HMMA.16816.F32.BF16 R48, R136.reuse, R50, RZ ;  /* 0x000000328830723c */ /* 0x040fee00000418ff */
[----:B------:R-:W3:Y:S01]  /*6230*/  SHFL.IDX PT, R63, R176, RZ, 0x181f ;  /* 0x00181fffb03f7589 */ /* 0x000ee200000e0000 */
[C---:B------:R-:W-:Y:S07]  /*6240*/  HMMA.16816.F32.BF16 R52, R136.reuse, R56, RZ ;  /* 0x000000388834723c */ /* 0x040fee00000418ff */
[----:B------:R-:W4:Y:S01]  /*6250*/  SHFL.IDX PT, R60, R176, 0x1, 0x181f ;  /* 0x00381f00b03c7f89 */ /* 0x000f2200000e0000 */
[C---:B--2---:R-:W-:Y:S04]  /*6260*/  IADD3 R180, P1, R61.reuse, R246, RZ ;  /* 0x000000f63db47210 */ /* 0x044fe80007f3e0ff */
[----:B------:R-:W-:Y:S01]  /*6270*/  IADD3 R200, P5, R61, R244, RZ ;  /* 0x000000f43dc87210 */ /* 0x000fe20007fbe0ff */
[C---:B------:R-:W-:Y:S02]  /*6280*/  HMMA.16816.F32.BF16 R56, R136.reuse, R58, RZ ;  /* 0x0000003a8838723c */ /* 0x040fe400000418ff */
[----:B------:R-:W-:Y:S01]  /*6290*/  LDSM.16.M88.4 R164, [R226] ;  /* 0x00000000e2a4783b */ /* 0x000fe20000000200 */
[C---:B-1----:R-:W-:Y:S07]  /*62a0*/  IADD3 R202, P2, R62.reuse, R246, RZ ;  /* 0x000000f63eca7210 */ /* 0x042fee0007f5e0ff */
[----:B------:R-:W-:Y:S02]  /*62b0*/  LDSM.16.M88.4 R168, [R225] ;  /* 0x00000000e1a8783b */ /* 0x000fe40000000200 */
[C---:B---3--:R-:W-:Y:S02]  /*62c0*/  IADD3.X R181, R63.reuse, R247, RZ, P1, !PT ;  /* 0x000000f73fb57210 */ /* 0x048fe40000ffe4ff */
[----:B------:R-:W-:Y:S02]  /*62d0*/  IADD3 R182, P1, R62, R244, RZ ;  /* 0x000000f43eb67210 */ /* 0x000fe40007f3e0ff */
[----:B------:R-:W-:Y:S02]  /*62e0*/  IADD3.X R201, R63, R245, RZ, P5, !PT ;  /* 0x000000f53fc97210 */ /* 0x000fe40002ffe4ff */
[----:B------:R-:W-:Y:S01]  /*62f0*/  @!PT LDS RZ, [RZ] ;  /* 0x00000000fffff984 */ /* 0x000fe20000000800 */
[----:B------:R-:W-:Y:S01]  /*6300*/  @!PT LDS RZ, [RZ] ;  /* 0x00000000fffff984 */ /* 0x000fe20000000800 */
[----:B------:R-:W-:Y:S01]  /*6310*/  @!PT LDS RZ, [RZ] ;  /* 0x00000000fffff984 */ /* 0x000fe20000000800 */
[----:B------:R1:W-:Y:S01]  /*6320*/  LDGSTS.E.BYPASS.LTC128B.128 [R243], [R180.64], !P4 ;  /* 0x00000000b4f37fae */ /* 0x0003e2000e101d4c */
[C---:B----4-:R-:W-:Y:S02]  /*6330*/  IADD3.X R203, R60.reuse, R247, RZ, P2, !PT ;  /* 0x000000f73ccb7210 */ /* 0x050fe400017fe4ff */
[----:B------:R-:W-:Y:S02]  /*6340*/  IADD3.X R183, R60, R245, RZ, P1, !PT ;  /* 0x000000f53cb77210 */ /* 0x000fe40000ffe4ff */
[C---:B------:R-:W-:Y:S03]  /*6350*/  HMMA.16816.F32.BF16 R60, R136.reuse, R64, RZ ;  /* 0x00000040883c723c */ /* 0x040fe600000418ff */
[----:B------:R2:W-:Y:S05]  /*6360*/  LDGSTS.E.BYPASS.LTC128B.128 [R241+0x4100], [R200.64], !P3 ;  /* 0x04100000c8f17fae */ /* 0x0005ea000d901d4c */
[----:B------:R-:W-:Y:S03]  /*6370*/  HMMA.16816.F32.BF16 R64, R136, R66, RZ ;  /* 0x000000428840723c */ /* 0x000fe600000418ff */
[----:B------:R3:W-:Y:S05]  /*6380*/  LDGSTS.E.BYPASS.LTC128B.128 [R241+0x1100], [R202.64], !P4 ;  /* 0x01100000caf17fae */ /* 0x0007ea000e101d4c */
[C---:B------:R-:W-:Y:S03]  /*6390*/  HMMA.16816.F32.BF16 R4, R140.reuse, R132, R4 ;  /* 0x000000848c04723c */ /* 0x040fe60000041804 */
[----:B------:R-:W2:Y:S05]  /*63a0*/  SHFL.IDX PT, R177, R178, 0x2, 0x181f ;  /* 0x00581f00b2b17f89 */ /* 0x000eaa00000e0000 */
[C---:B------:R-:W-:Y:S03]  /*63b0*/  HMMA.16816.F32.BF16 R8, R140.reuse, R134, R8 ;  /* 0x000000868c08723c */ /* 0x040fe60000041808 */
[----:B------:R-:W4:Y:S05]  /*63c0*/  SHFL.IDX PT, R3, R176, 0x2, 0x181f ;  /* 0x00581f00b0037f89 */ /* 0x000f2a00000e0000 */
[C---:B------:R-:W-:Y:S03]  /*63d0*/  HMMA.16816.F32.BF16 R12, R140.reuse, R144, R12 ;  /* 0x000000908c0c723c */ /* 0x040fe6000004180c */
[----:B------:R5:W-:Y:S05]  /*63e0*/  LDGSTS.E.BYPASS.LTC128B.128 [R241+0x5100], [R182.64], !P3 ;  /* 0x05100000b6f17fae */ /* 0x000bea000d901d4c */
[C---:B------:R-:W-:Y:S03]  /*63f0*/  HMMA.16816.F32.BF16 R16, R140.reuse, R146, R16 ;  /* 0x000000928c10723c */ /* 0x040fe60000041810 */
[----:B------:R-:W1:Y:S01]  /*6400*/  SHFL.IDX PT, R178, R178, 0x3, 0x181f ;  /* 0x00781f00b2b27f89 */ /* 0x000e6200000e0000 */
[----:B--2---:R-:W-:Y:S04]  /*6410*/  IADD3 R200, P1, R177, R246, RZ ;  /* 0x000000f6b1c87210 */ /* 0x004fe80007f3e0ff */
[C---:B------:R-:W-:Y:S03]  /*6420*/  HMMA.16816.F32.BF16 R20, R140.reuse, R148, R20 ;  /* 0x000000948c14723c */ /* 0x040fe60000041814 */
[----:B------:R-:W2:Y:S01]  /*6430*/  SHFL.IDX PT, R176, R176, 0x3, 0x181f ;  /* 0x00781f00b0b07f89 */ /* 0x000ea200000e0000 */
[----:B----4-:R-:W-:Y:S04]  /*6440*/  IADD3.X R201, R3, R247, RZ, P1, !PT ;  /* 0x000000f703c97210 */ /* 0x010fe80000ffe4ff */
[C---:B------:R-:W-:Y:S03]  /*6450*/  HMMA.16816.F32.BF16 R24, R140.reuse, R150, R24 ;  /* 0x000000968c18723c */ /* 0x040fe60000041818 */
[----:B------:R3:W-:Y:S01]  /*6460*/  LDGSTS.E.BYPASS.LTC128B.128 [R241+0x2100], [R200.64], !P4 ;  /* 0x02100000c8f17fae */ /* 0x0007e2000e101d4c */
[----:B-----5:R-:W-:Y:S04]  /*6470*/  IADD3 R182, P5, R177, R244, RZ ;  /* 0x000000f4b1b67210 */ /* 0x020fe80007fbe0ff */
[C---:B------:R-:W-:Y:S04]  /*6480*/  HMMA.16816.F32.BF16 R28, R140.reuse, R152, R28 ;  /* 0x000000988c1c723c */ /* 0x040fe8000004181c */
[----:B------:R-:W-:Y:S02]  /*6490*/  IADD3.X R183, R3, R245, RZ, P5, !PT ;  /* 0x000000f503b77210 */ /* 0x000fe40002ffe4ff */
[----:B-1----:R-:W-:Y:S02]  /*64a0*/  IADD3 R180, P2, R178, R246, RZ ;  /* 0x000000f6b2b47210 */ /* 0x002fe40007f5e0ff */
[C---:B------:R-:W-:Y:S01]  /*64b0*/  HMMA.16816.F32.BF16 R32, R140.reuse, R154, R32 ;  /* 0x0000009a8c20723c */ /* 0x040fe20000041820 */
[----:B------:R1:W-:Y:S03]  /*64c0*/  LDGSTS.E.BYPASS.LTC128B.128 [R241+0x6100], [R182.64], !P3 ;  /* 0x06100000b6f17fae */ /* 0x0003e6000d901d4c */
[----:B--2---:R-:W-:Y:S02]  /*64d0*/  IADD3.X R181, R176, R247, RZ, P2, !PT ;  /* 0x000000f7b0b57210 */ /* 0x004fe400017fe4ff */
[----:B------:R-:W-:Y:S02]  /*64e0*/  IADD3 R178, P1, R178, R244, RZ ;  /* 0x000000f4b2b27210 */ /* 0x000fe40007f3e0ff */
[C---:B------:R-:W-:Y:S01]  /*64f0*/  HMMA.16816.F32.BF16 R36, R140.reuse, R156, R36 ;  /* 0x0000009c8c24723c */ /* 0x040fe20000041824 */
[----:B------:R1:W-:Y:S03]  /*6500*/  LDGSTS.E.BYPASS.LTC128B.128 [R243+0x3000], [R180.64], !P4 ;  /* 0x03000000b4f37fae */ /* 0x0003e6000e101d4c */
[----:B------:R-:W-:Y:S02]  /*6510*/  IADD3.X R179, R176, R245, RZ, P1, !PT ;  /* 0x000000f5b0b37210 */ /* 0x000fe40000ffe4ff */
[----:B------:R-:W-:Y:S02]  /*6520*/  PLOP3.LUT P1, PT, PT, PT, UP0, 0x80, 0x0 ;  /* 0x000000000000781c */ /* 0x000fe40003f2f008 */
[C---:B------:R-:W-:Y:S01]  /*6530*/  HMMA.16816.F32.BF16 R40, R140.reuse, R158, R40 ;  /* 0x0000009e8c28723c */ /* 0x040fe20000041828 */
[----:B------:R2:W-:Y:S07]  /*6540*/  LDGSTS.E.BYPASS.LTC128B.128 [R243+0x7000], [R178.64], !P3 ;  /* 0x07000000b2f37fae */ /* 0x0005ee000d901d4c */
[C---:B------:R-:W-:Y:S01]  /*6550*/  HMMA.16816.F32.BF16 R44, R140.reuse, R160, R44 ;  /* 0x000000a08c2c723c */ /* 0x040fe2000004182c */
[----:B------:R-:W-:Y:S07]  /*6560*/  LDSM.16.M88.4 R132, [R235+0x9100] ;  /* 0x00910000eb84783b */ /* 0x000fee0000000200 */
[C---:B------:R-:W-:Y:S01]  /*6570*/  HMMA.16816.F32.BF16 R48, R140.reuse, R162, R48 ;  /* 0x000000a28c30723c */ /* 0x040fe20000041830 */
[----:B------:R-:W0:Y:S07]  /*6580*/  LDGDEPBAR ;  /* 0x00000000000079af */ /* 0x000e2e0000000000 */
[C---:B------:R-:W-:Y:S01]  /*6590*/  HMMA.16816.F32.BF16 R52, R140.reuse, R164, R52 ;  /* 0x000000a48c34723c */ /* 0x040fe20000041834 */
[----:B-1----:R-:W-:Y:S07]  /*65a0*/  LDSM.16.M88.4 R180, [R235+0x8900] ;  /* 0x00890000ebb4783b */ /* 0x002fee0000000200 */
[C---:B------:R-:W-:Y:S01]  /*65b0*/  HMMA.16816.F32.BF16 R56, R140.reuse, R166, R56 ;  /* 0x000000a68c38723c */ /* 0x040fe20000041838 */
[----:B--2---:R-:W1:Y:S07]  /*65c0*/  LDSM.16.M88.4 R176, [R235+0x8100] ;  /* 0x00810000ebb0783b */ /* 0x004e6e0000000200 */
[C---:B------:R-:W-:Y:S01]  /*65d0*/  HMMA.16816.F32.BF16 R60, R140.reuse, R168, R60 ;  /* 0x000000a88c3c723c */ /* 0x040fe2000004183c */
[----:B------:R-:W2:Y:S07]  /*65e0*/  LDSM.16.M88.4 R144, [R235+0x9900] ;  /* 0x00990000eb90783b */ /* 0x000eae0000000200 */
[----:B------:R-:W-:Y:S01]  /*65f0*/  HMMA.16816.F32.BF16 R64, R140, R170, R64 ;  /* 0x000000aa8c40723c */ /* 0x000fe20000041840 */
[----:B------:R-:W4:Y:S08]  /*6600*/  LDSM.16.M88.4 R148, [R235+0xa100] ;  /* 0x00a10000eb94783b */ /* 0x000f300000000200 */
[----:B------:R-:W5:Y:S08]  /*6610*/  LDSM.16.M88.4 R152, [R235+0xa900] ;  /* 0x00a90000eb98783b */ /* 0x000f700000000200 */
[----:B------:R-:W-:Y:S01]  /*6620*/  LDSM.16.M88.4 R156, [R224] ;  /* 0x00000000e09c783b */ /* 0x000fe20000000200 */
[C---:B-1----:R-:W-:Y:S07]  /*6630*/  HMMA.16816.F32.BF16 R4, R172.reuse, R176, R4 ;  /* 0x000000b0ac04723c */ /* 0x042fee0000041804 */
[----:B------:R-:W-:Y:S01]  /*6640*/  LDSM.16.M88.4 R160, [R224+0x800] ;  /* 0x00080000e0a0783b */ /* 0x000fe20000000200 */
[C---:B------:R-:W-:Y:S07]  /*6650*/  HMMA.16816.F32.BF16 R8, R172.reuse, R178, R8 ;  /* 0x000000b2ac08723c */ /* 0x040fee0000041808 */
        /* <DEDUP_REMOVED lines=8> */
[----:B------:R-:W1:Y:S01]  /*66e0*/  LDSM.16.M88.4 R132, [R235+0xb100] ;  /* 0x00b10000eb84783b */ /* 0x000e620000000200 */
[C---:B--2---:R-:W-:Y:S07]  /*66f0*/  HMMA.16816.F32.BF16 R28, R172.reuse, R144, R28 ;  /* 0x00000090ac1c723c */ /* 0x044fee000004181c */
[----:B---3--:R-:W-:Y:S01]  /*6700*/  LDSM.16.M88.4 R200, [R235+0xe900] ;  /* 0x00e90000ebc8783b */ /* 0x008fe20000000200 */
[C---:B------:R-:W-:Y:S07]  /*6710*/  HMMA.16816.F32.BF16 R32, R172.reuse, R146, R32 ;  /* 0x00000092ac20723c */ /* 0x040fee0000041820 */
[----:B------:R-:W2:Y:S01]  /*6720*/  LDSM.16.M88.4 R144, [R235+0xb900] ;  /* 0x00b90000eb90783b */ /* 0x000ea20000000200 */
[C---:B----4-:R-:W-:Y:S07]  /*6730*/  HMMA.16816.F32.BF16 R36, R172.reuse, R148, R36 ;  /* 0x00000094ac24723c */ /* 0x050fee0000041824 */
[----:B------:R-:W-:Y:S01]  /*6740*/  LDSM.16.M88.4 R204, [R235+0xf100] ;  /* 0x00f10000ebcc783b */ /* 0x000fe20000000200 */
[C---:B------:R-:W-:Y:S07]  /*6750*/  HMMA.16816.F32.BF16 R40, R172.reuse, R150, R40 ;  /* 0x00000096ac28723c */ /* 0x040fee0000041828 */
[----:B------:R-:W3:Y:S01]  /*6760*/  LDSM.16.M88.4 R148, [R224+0x1800] ;  /* 0x00180000e094783b */ /* 0x000ee20000000200 */
[C---:B-----5:R-:W-:Y:S07]  /*6770*/  HMMA.16816.F32.BF16 R44, R172.reuse, R152, R44 ;  /* 0x00000098ac2c723c */ /* 0x060fee000004182c */
[----:B------:R-:W-:Y:S01]  /*6780*/  LDSM.16.M88.4 R208, [R235+0xf900] ;  /* 0x00f90000ebd0783b */ /* 0x000fe20000000200 */
[C---:B------:R-:W-:Y:S07]  /*6790*/  HMMA.16816.F32.BF16 R48, R172.reuse, R154, R48 ;  /* 0x0000009aac30723c */ /* 0x040fee0000041830 */
[----:B------:R-:W4:Y:S01]  /*67a0*/  LDSM.16.M88.4 R152, [R224+0x2000] ;  /* 0x00200000e098783b */ /* 0x000f220000000200 */
[C---:B-1----:R-:W-:Y:S08]  /*67b0*/  HMMA.16816.F32.BF16 R52, R172.reuse, R132, R52 ;  /* 0x00000084ac34723c */ /* 0x042ff00000041834 */
[C---:B------:R-:W-:Y:S01]  /*67c0*/  HMMA.16816.F32.BF16 R56, R172.reuse, R134, R56 ;  /* 0x00000086ac38723c */ /* 0x040fe20000041838 */
[----:B------:R-:W1:Y:S07]  /*67d0*/  LDSM.16.M88.4 R132, [R238+0xc100] ;  /* 0x00c10000ee84783b */ /* 0x000e6e0000000200 */
[C---:B--2---:R-:W-:Y:S08]  /*67e0*/  HMMA.16816.F32.BF16 R60, R172.reuse, R144, R60 ;  /* 0x00000090ac3c723c */ /* 0x044ff0000004183c */
[----:B------:R-:W-:Y:S01]  /*67f0*/  HMMA.16816.F32.BF16 R64, R172, R146, R64 ;  /* 0x00000092ac40723c */ /* 0x000fe20000041840 */
[----:B------:R-:W2:Y:S07]  /*6800*/  LDSM.16.M88.4 R144, [R238+0xc900] ;  /* 0x00c90000ee90783b */ /* 0x000eae0000000200 */
[C---:B------:R-:W-:Y:S08]  /*6810*/  HMMA.16816.F32.BF16 R4, R184.reuse, R156, R4 ;  /* 0x0000009cb804723c */ /* 0x040ff00000041804 */
[C---:B------:R-:W-:Y:S01]  /*6820*/  HMMA.16816.F32.BF16 R8, R184.reuse, R158, R8 ;  /* 0x0000009eb808723c */ /* 0x040fe20000041808 */
[----:B------:R-:W5:Y:S07]  /*6830*/  LDSM.16.M88.4 R156, [R238+0xd100] ;  /* 0x00d10000ee9c783b */ /* 0x000f6e0000000200 */
[C---:B------:R-:W-:Y:S08]  /*6840*/  HMMA.16816.F32.BF16 R12, R184.reuse, R160, R12 ;  /* 0x000000a0b80c723c */ /* 0x040ff0000004180c */
[C---:B------:R-:W-:Y:S01]  /*6850*/  HMMA.16816.F32.BF16 R16, R184.reuse, R162, R16 ;  /* 0x000000a2b810723c */ /* 0x040fe20000041810 */
[----:B------:R-:W1:Y:S07]  /*6860*/  LDSM.16.M88.4 R160, [R238+0xd900] ;  /* 0x00d90000eea0783b */ /* 0x000e6e0000000200 */
[C---:B------:R-:W-:Y:S08]  /*6870*/  HMMA.16816.F32.BF16 R20, R184.reuse, R164, R20 ;  /* 0x000000a4b814723c */ /* 0x040ff00000041814 */
[C---:B------:R-:W-:Y:S01]  /*6880*/  HMMA.16816.F32.BF16 R24, R184.reuse, R166, R24 ;  /* 0x000000a6b818723c */ /* 0x040fe20000041818 */
[----:B------:R-:W1:Y:S07]  /*6890*/  LDSM.16.M88.4 R164, [R238+0xe100] ;  /* 0x00e10000eea4783b */ /* 0x000e6e0000000200 */
[C---:B---3--:R-:W-:Y:S08]  /*68a0*/  HMMA.16816.F32.BF16 R28, R184.reuse, R148, R28 ;  /* 0x00000094b81c723c */ /* 0x048ff0000004181c */
[C---:B------:R-:W-:Y:S01]  /*68b0*/  HMMA.16816.F32.BF16 R32, R184.reuse, R150, R32 ;  /* 0x00000096b820723c */ /* 0x040fe20000041820 */
[----:B------:R-:W3:Y:S07]  /*68c0*/  LDSM.16.M88.4 R148, [R238+0xe900] ;  /* 0x00e90000ee94783b */ /* 0x000eee0000000200 */
[C---:B----4-:R-:W-:Y:S08]  /*68d0*/  HMMA.16816.F32.BF16 R36, R184.reuse, R152, R36 ;  /* 0x00000098b824723c */ /* 0x050ff00000041824 */
[C---:B------:R-:W-:Y:S01]  /*68e0*/  HMMA.16816.F32.BF16 R40, R184.reuse, R154, R40 ;  /* 0x0000009ab828723c */ /* 0x040fe20000041828 */
[----:B------:R-:W4:Y:S07]  /*68f0*/  LDSM.16.M88.4 R152, [R238+0xf100] ;  /* 0x00f10000ee98783b */ /* 0x000f2e0000000200 */
[C---:B------:R-:W-:Y:S08]  /*6900*/  HMMA.16816.F32.BF16 R44, R184.reuse, R168, R44 ;  /* 0x000000a8b82c723c */ /* 0x040ff0000004182c */
[C---:B------:R-:W-:Y:S01]  /*6910*/  HMMA.16816.F32.BF16 R48, R184.reuse, R170, R48 ;  /* 0x000000aab830723c */ /* 0x040fe20000041830 */
[----:B------:R-:W2:Y:S07]  /*6920*/  LDSM.16.M88.4 R168, [R238+0xf900] ;  /* 0x00f90000eea8783b */ /* 0x000eae0000000200 */
[C---:B------:R-:W-:Y:S08]  /*6930*/  HMMA.16816.F32.BF16 R52, R184.reuse, R176, R52 ;  /* 0x000000b0b834723c */ /* 0x040ff00000041834 */
[C---:B------:R-:W-:Y:S01]  /*6940*/  HMMA.16816.F32.BF16 R56, R184.reuse, R178, R56 ;  /* 0x000000b2b838723c */ /* 0x040fe20000041838 */
[----:B------:R-:W3:Y:S07]  /*6950*/  LDSM.16.M88.4 R176, [R223] ;  /* 0x00000000dfb0783b */ /* 0x000eee0000000200 */
[C---:B------:R-:W-:Y:S08]  /*6960*/  HMMA.16816.F32.BF16 R60, R184.reuse, R180, R60 ;  /* 0x000000b4b83c723c */ /* 0x040ff0000004183c */
[----:B------:R-:W-:Y:S01]  /*6970*/  HMMA.16816.F32.BF16 R64, R184, R182, R64 ;  /* 0x000000b6b840723c */ /* 0x000fe20000041840 */
[----:B------:R-:W3:Y:S07]  /*6980*/  LDSM.16.M88.4 R180, [R222] ;  /* 0x00000000deb4783b */ /* 0x000eee0000000200 */
[C---:B-1----:R-:W-:Y:S08]  /*6990*/  HMMA.16816.F32.BF16 R4, R188.reuse, R132, R4 ;  /* 0x00000084bc04723c */ /* 0x042ff00000041804 */
[C---:B------:R-:W-:Y:S01]  /*69a0*/  HMMA.16816.F32.BF16 R8, R188.reuse, R134, R8 ;  /* 0x00000086bc08723c */ /* 0x040fe20000041808 */
[----:B------:R-:W1:Y:S07]  /*69b0*/  LDSM.16.M88.4 R132, [R221] ;  /* 0x00000000dd84783b */ /* 0x000e6e0000000200 */
[C---:B--2---:R-:W-:Y:S08]  /*69c0*/  HMMA.16816.F32.BF16 R12, R188.reuse, R144, R12 ;  /* 0x00000090bc0c723c */ /* 0x044ff0000004180c */
[C---:B------:R-:W-:Y:S01]  /*69d0*/  HMMA.16816.F32.BF16 R16, R188.reuse, R146, R16 ;  /* 0x00000092bc10723c */ /* 0x040fe20000041810 */
[----:B------:R-:W2:Y:S07]  /*69e0*/  LDSM.16.M88.4 R144, [R220] ;  /* 0x00000000dc90783b */ /* 0x000eae0000000200 */
[C---:B-----5:R-:W-:Y:S08]  /*69f0*/  HMMA.16816.F32.BF16 R20, R188.reuse, R156, R20 ;  /* 0x0000009cbc14723c */ /* 0x060ff00000041814 */
[C---:B------:R-:W-:Y:S01]  /*6a00*/  HMMA.16816.F32.BF16 R24, R188.reuse, R158, R24 ;  /* 0x0000009ebc18723c */ /* 0x040fe20000041818 */
[----:B------:R-:W-:Y:S07]  /*6a10*/  LDSM.16.M88.4 R156, [R217] ;  /* 0x00000000d99c783b */ /* 0x000fee0000000200 */
[C---:B------:R-:W-:Y:S08]  /*6a20*/  HMMA.16816.F32.BF16 R28, R188.reuse, R160, R28 ;  /* 0x000000a0bc1c723c */ /* 0x040ff0000004181c */
[C---:B------:R-:W-:Y:S01]  /*6a30*/  HMMA.16816.F32.BF16 R32, R188.reuse, R162, R32 ;  /* 0x000000a2bc20723c */ /* 0x040fe20000041820 */
[----:B------:R-:W-:Y:S07]  /*6a40*/  LDSM.16.M88.4 R160, [R216] ;  /* 0x00000000d8a0783b */ /* 0x000fee0000000200 */
[C---:B------:R-:W-:Y:S08]  /*6a50*/  HMMA.16816.F32.BF16 R36, R188.reuse, R164, R36 ;  /* 0x000000a4bc24723c */ /* 0x040ff00000041824 */
[C---:B------:R-:W-:Y:S01]  /*6a60*/  HMMA.16816.F32.BF16 R40, R188.reuse, R166, R40 ;  /* 0x000000a6bc28723c */ /* 0x040fe20000041828 */
[----:B------:R-:W-:Y:S07]  /*6a70*/  LDSM.16.M88.4 R164, [R235+0xc100] ;  /* 0x00c10000eba4783b */ /* 0x000fee0000000200 */
[C---:B---3--:R-:W-:Y:S08]  /*6a80*/  HMMA.16816.F32.BF16 R44, R188.reuse, R148, R44 ;  /* 0x00000094bc2c723c */ /* 0x048ff0000004182c */
[C---:B------:R-:W-:Y:S01]  /*6a90*/  HMMA.16816.F32.BF16 R48, R188.reuse, R150, R48 ;  /* 0x00000096bc30723c */ /* 0x040fe20000041830 */
[----:B------:R-:W3:Y:S07]  /*6aa0*/  LDSM.16.M88.4 R148, [R219] ;  /* 0x00000000db94783b */ /* 0x000eee0000000200 */
[C---:B----4-:R-:W-:Y:S08]  /*6ab0*/  HMMA.16816.F32.BF16 R52, R188.reuse, R152, R52 ;  /* 0x00000098bc34723c */ /* 0x050ff00000041834 */
[C---:B------:R-:W-:Y:S01]  /*6ac0*/  HMMA.16816.F32.BF16 R56, R188.reuse, R154, R56 ;  /* 0x0000009abc38723c */ /* 0x040fe20000041838 */
[----:B------:R-:W4:Y:S07]  /*6ad0*/  LDSM.16.M88.4 R152, [R218] ;  /* 0x00000000da98783b */ /* 0x000f2e0000000200 */
[C---:B------:R-:W-:Y:S08]  /*6ae0*/  HMMA.16816.F32.BF16 R60, R188.reuse, R168, R60 ;  /* 0x000000a8bc3c723c */ /* 0x040ff0000004183c */
[----:B------:R-:W-:Y:S01]  /*6af0*/  HMMA.16816.F32.BF16 R64, R188, R170, R64 ;  /* 0x000000aabc40723c */ /* 0x000fe20000041840 */
[----:B------:R-:W-:Y:S07]  /*6b00*/  LDSM.16.M88.4 R168, [R235+0xd100] ;  /* 0x00d10000eba8783b */ /* 0x000fee0000000200 */
[C---:B------:R-:W-:Y:S08]  /*6b10*/  HMMA.16816.F32.BF16 R4, R192.reuse, R176, R4 ;  /* 0x000000b0c004723c */ /* 0x040ff00000041804 */
[C---:B------:R-:W-:Y:S01]  /*6b20*/  HMMA.16816.F32.BF16 R8, R192.reuse, R178, R8 ;  /* 0x000000b2c008723c */ /* 0x040fe20000041808 */
[----:B------:R-:W-:Y:S07]  /*6b30*/  LDSM.16.M88.4 R176, [R235+0xd900] ;  /* 0x00d90000ebb0783b */ /* 0x000fee0000000200 */
[C---:B------:R-:W-:Y:S08]  /*6b40*/  HMMA.16816.F32.BF16 R12, R192.reuse, R180, R12 ;  /* 0x000000b4c00c723c */ /* 0x040ff0000004180c */
[C---:B------:R-:W-:Y:S01]  /*6b50*/  HMMA.16816.F32.BF16 R16, R192.reuse, R182, R16 ;  /* 0x000000b6c010723c */ /* 0x040fe20000041810 */
[----:B------:R-:W-:Y:S07]  /*6b60*/  LDSM.16.M88.4 R180, [R235+0xe100] ;  /* 0x00e10000ebb4783b */ /* 0x000fee0000000200 */
[C---:B-1----:R-:W-:Y:S08]  /*6b70*/  HMMA.16816.F32.BF16 R20, R192.reuse, R132, R20 ;  /* 0x00000084c014723c */ /* 0x042ff00000041814 */
[C---:B------:R-:W-:Y:S01]  /*6b80*/  HMMA.16816.F32.BF16 R24, R192.reuse, R134, R24 ;  /* 0x00000086c018723c */ /* 0x040fe20000041818 */
[----:B------:R-:W1:Y:S07]  /*6b90*/  LDSM.16.M88.4 R132, [R235+0xc900] ;  /* 0x00c90000eb84783b */ /* 0x000e6e0000000200 */
[C---:B--2---:R-:W-:Y:S08]  /*6ba0*/  HMMA.16816.F32.BF16 R28, R192.reuse, R144, R28 ;  /* 0x00000090c01c723c */ /* 0x044ff0000004181c */
[C---:B------:R-:W-:Y:S01]  /*6bb0*/  HMMA.16816.F32.BF16 R32, R192.reuse, R146, R32 ;  /* 0x00000092c020723c */ /* 0x040fe20000041820 */
[----:B------:R-:W2:Y:S07]  /*6bc0*/  LDSM.16.M88.4 R144, [R224+0x4000] ;  /* 0x00400000e090783b */ /* 0x000eae0000000200 */
[C---:B---3--:R-:W-:Y:S08]  /*6bd0*/  HMMA.16816.F32.BF16 R36, R192.reuse, R148, R36 ;  /* 0x00000094c024723c */ /* 0x048ff00000041824 */
[C---:B------:R-:W-:Y:S08]  /*6be0*/  HMMA.16816.F32.BF16 R40, R192.reuse, R150, R40 ;  /* 0x00000096c028723c */ /* 0x040ff00000041828 */
[C---:B----4-:R-:W-:Y:S08]  /*6bf0*/  HMMA.16816.F32.BF16 R44, R192.reuse, R152, R44 ;  /* 0x00000098c02c723c */ /* 0x050ff0000004182c */
[C---:B------:R-:W-:Y:S08]  /*6c00*/  HMMA.16816.F32.BF16 R48, R192.reuse, R154, R48 ;  /* 0x0000009ac030723c */ /* 0x040ff00000041830 */
[C---:B------:R-:W-:Y:S08]  /*6c10*/  HMMA.16816.F32.BF16 R52, R192.reuse, R156, R52 ;  /* 0x0000009cc034723c */ /* 0x040ff00000041834 */
[C---:B------:R-:W-:Y:S08]  /*6c20*/  HMMA.16816.F32.BF16 R56, R192.reuse, R158, R56 ;  /* 0x0000009ec038723c */ /* 0x040ff00000041838 */
[C---:B------:R-:W-:Y:S08]  /*6c30*/  HMMA.16816.F32.BF16 R60, R192.reuse, R160, R60 ;  /* 0x000000a0c03c723c */ /* 0x040ff0000004183c */
[----:B------:R-:W-:Y:S08]  /*6c40*/  HMMA.16816.F32.BF16 R64, R192, R162, R64 ;  /* 0x000000a2c040723c */ /* 0x000ff00000041840 */
[C---:B------:R-:W-:Y:S08]  /*6c50*/  HMMA.16816.F32.BF16 R4, R196.reuse, R164, R4 ;  /* 0x000000a4c404723c */ /* 0x040ff00000041804 */
[C---:B------:R-:W-:Y:S08]  /*6c60*/  HMMA.16816.F32.BF16 R8, R196.reuse, R166, R8 ;  /* 0x000000a6c408723c */ /* 0x040ff00000041808 */
[C---:B-1----:R-:W-:Y:S08]  /*6c70*/  HMMA.16816.F32.BF16 R12, R196.reuse, R132, R12 ;  /* 0x00000084c40c723c */ /* 0x042ff0000004180c */
[C---:B------:R-:W-:Y:S01]  /*6c80*/  HMMA.16816.F32.BF16 R16, R196.reuse, R134, R16 ;  /* 0x00000086c410723c */ /* 0x040fe20000041810 */
[----:B------:R-:W1:Y:S07]  /*6c90*/  LDSM.16.M88.4 R132, [R224+0x4800] ;  /* 0x00480000e084783b */ /* 0x000e6e0000000200 */
[C---:B------:R-:W-:Y:S08]  /*6ca0*/  HMMA.16816.F32.BF16 R20, R196.reuse, R168, R20 ;  /* 0x000000a8c414723c */ /* 0x040ff00000041814 */
        /* <DEDUP_REMOVED lines=10> */
[----:B------:R-:W-:Y:S08]  /*6d50*/  HMMA.16816.F32.BF16 R64, R196, R210, R64 ;  /* 0x000000d2c440723c */ /* 0x000ff00000041840 */
[C---:B--2---:R-:W-:Y:S08]  /*6d60*/  HMMA.16816.F32.BF16 R4, R212.reuse, R144, R4 ;  /* 0x00000090d404723c */ /* 0x044ff00000041804 */
[C---:B------:R-:W-:Y:S08]  /*6d70*/  HMMA.16816.F32.BF16 R8, R212.reuse, R146, R8 ;  /* 0x00000092d408723c */ /* 0x040ff00000041808 */
[C---:B-1----:R-:W-:Y:S08]  /*6d80*/  HMMA.16816.F32.BF16 R12, R212.reuse, R132, R12 ;  /* 0x00000084d40c723c */ /* 0x042ff0000004180c */
[----:B------:R-:W-:Y:S01]  /*6d90*/  FMUL.FTZ R4, R4, c[0x0][0x320] ;  /* 0x0000c80004047a20 */ /* 0x000fe20000410000 */
[C---:B------:R-:W-:Y:S03]  /*6da0*/  HMMA.16816.F32.BF16 R16, R212.reuse, R134, R16 ;  /* 0x00000086d410723c */ /* 0x040fe60000041810 */
[----:B------:R-:W-:Y:S01]  /*6db0*/  MUFU.TANH R147, R4 ;  /* 0x0000000400937308 */ /* 0x000fe20000002400 */
[----:B------:R-:W-:Y:S02]  /*6dc0*/  FMUL.FTZ R5, R5, c[0x0][0x320] ;  /* 0x0000c80005057a20 */ /* 0x000fe40000410000 */
[----:B------:R-:W-:Y:S02]  /*6dd0*/  FMUL.FTZ R6, R6, c[0x0][0x320] ;  /* 0x0000c80006067a20 */ /* 0x000fe40000410000 */
[----:B------:R-:W-:Y:S04]  /*6de0*/  FMUL.FTZ R10, R10, c[0x0][0x320] ;  /* 0x0000c8000a0a7a20 */ /* 0x000fe80000410000 */
[----:B------:R-:W-:Y:S01]  /*6df0*/  FMUL.FTZ R11, R11, c[0x0][0x320] ;  /* 0x0000c8000b0b7a20 */ /* 0x000fe20000410000 */
[----:B------:R-:W-:Y:S01]  /*6e00*/  MUFU.TANH R146, R5 ;  /* 0x0000000500927308 */ /* 0x000fe20000002400 */
[----:B------:R-:W-:Y:S02]  /*6e10*/  FMUL.FTZ R7, R7, c[0x0][0x320] ;  /* 0x0000c80007077a20 */ /* 0x000fe40000410000 */
[----:B------:R-:W-:Y:S02]  /*6e20*/  FMUL.FTZ R9, R9, c[0x0][0x320] ;  /* 0x0000c80009097a20 */ /* 0x000fe40000410000 */
[----:B------:R-:W-:Y:S02]  /*6e30*/  FMUL.FTZ R8, R8, c[0x0][0x320] ;  /* 0x0000c80008087a20 */ /* 0x000fe40000410000 */
[----:B------:R-:W-:Y:S02]  /*6e40*/  FMUL.FTZ R13, R13, c[0x0][0x320] ;  /* 0x0000c8000d0d7a20 */ /* 0x000fe40000410000 */
[----:B------:R-:W-:Y:S01]  /*6e50*/  FMUL.FTZ R15, R15, c[0x0][0x320] ;  /* 0x0000c8000f0f7a20 */ /* 0x000fe20000410000 */
[----:B------:R-:W-:Y:S01]  /*6e60*/  MUFU.TANH R148, R8 ;  /* 0x0000000800947308 */ /* 0x000fe20000002400 */
[----:B------:R-:W-:Y:S02]  /*6e70*/  FMUL.FTZ R16, R16, c[0x0][0x320] ;  /* 0x0000c80010107a20 */ /* 0x000fe40000410000 */
[----:B------:R-:W-:Y:S02]  /*6e80*/  FMUL.FTZ R12, R12, c[0x0][0x320] ;  /* 0x0000c8000c0c7a20 */ /* 0x000fe40000410000 */
[----:B------:R-:W-:Y:S02]  /*6e90*/  FMUL.FTZ R14, R14, c[0x0][0x320] ;  /* 0x0000c8000e0e7a20 */ /* 0x000fe40000410000 */
[----:B------:R-:W-:Y:S02]  /*6ea0*/  FMUL.FTZ R18, R18, c[0x0][0x320] ;  /* 0x0000c80012127a20 */ /* 0x000fe40000410000 */
[----:B------:R-:W-:Y:S01]  /*6eb0*/  FMUL.FTZ R19, R19, c[0x0][0x320] ;  /* 0x0000c80013137a20 */ /* 0x000fe20000410000 */
[----:B------:R-:W1:Y:S01]  /*6ec0*/  MUFU.TANH R8, R10 ;  /* 0x0000000a00087308 */ /* 0x000e620000002400 */
[----:B------:R-:W-:Y:S09]  /*6ed0*/  FMUL.FTZ R17, R17, c[0x0][0x320] ;  /* 0x0000c80011117a20 */ /* 0x000ff20000410000 */
[----:B------:R-:W2:Y:S10]  /*6ee0*/  MUFU.TANH R3, R11 ;  /* 0x0000000b00037308 */ /* 0x000eb40000002400 */
[----:B------:R-:W-:Y:S01]  /*6ef0*/  MUFU.TANH R145, R6 ;  /* 0x0000000600917308 */ /* 0x000fe20000002400 */
[----:B-1----:R1:W-:Y:S09]  /*6f00*/  STL [R1+0x18], R8 ;  /* 0x0000180801007387 */ /* 0x0023f20000100800 */
[----:B------:R3:W-:Y:S01]  /*6f10*/  MUFU.TANH R144, R7 ;  /* 0x0000000700907308 */ /* 0x0007e20000002400 */
[----:B--2---:R2:W-:Y:S09]  /*6f20*/  STL [R1+0x14], R3 ;  /* 0x0000140301007387 */ /* 0x0045f20000100800 */
[----:B------:R-:W-:Y:S10]  /*6f30*/  MUFU.TANH R151, R9 ;  /* 0x0000000900977308 */ /* 0x000ff40000002400 */
[----:B-1----:R-:W-:Y:S01]  /*6f40*/  MUFU.TANH R8, R13 ;  /* 0x0000000d00087308 */ /* 0x002fe20000002400 */
[----:B---3--:R-:W1:Y:S09]  /*6f50*/  LDSM.16.M88.4 R4, [R224+0x5000] ;  /* 0x00500000e004783b */ /* 0x008e720000000200 */
[----:B------:R-:W-:Y:S10]  /*6f60*/  MUFU.TANH R158, R17 ;  /* 0x00000011009e7308 */ /* 0x000ff40000002400 */
[----:B--2---:R-:W2:Y:S10]  /*6f70*/  MUFU.TANH R3, R12 ;  /* 0x0000000c00037308 */ /* 0x004eb40000002400 */
[----:B------:R-:W-:Y:S10]  /*6f80*/  MUFU.TANH R161, R18 ;  /* 0x0000001200a17308 */ /* 0x000ff40000002400 */
[----:B------:R-:W-:Y:S01]  /*6f90*/  MUFU.TANH R164, R19 ;  /* 0x0000001300a47308 */ /* 0x000fe20000002400 */
[----:B--2---:R2:W-:Y:S01]  /*6fa0*/  STL [R1+0x10], R3 ;  /* 0x0000100301007387 */ /* 0x0045e20000100800 */
[C---:B-1----:R-:W-:Y:S03]  /*6fb0*/  HMMA.16816.F32.BF16 R20, R212.reuse, R4, R20 ;  /* 0x00000004d414723c */ /* 0x042fe60000041814 */
[----:B------:R1:W-:Y:S05]  /*6fc0*/  STL [R1+0xc], R8 ;  /* 0x00000c0801007387 */ /* 0x0003ea0000100800 */
[C---:B------:R-:W-:Y:S01]  /*6fd0*/  HMMA.16816.F32.BF16 R24, R212.reuse, R6, R24 ;  /* 0x00000006d418723c */ /* 0x040fe20000041818 */
[----:B------:R-:W-:Y:S01]  /*6fe0*/  LDSM.16.M88.4 R4, [R224+0x6000] ;  /* 0x00600000e004783b */ /* 0x000fe20000000200 */
[----:B--2---:R-:W2:Y:S11]  /*6ff0*/  MUFU.TANH R3, R14 ;  /* 0x0000000e00037308 */ /* 0x004eb60000002400 */
[----:B------:R-:W-:Y:S03]  /*7000*/  @!UPT UIADD3 URZ, URZ, URZ, URZ ;  /* 0x0000003f3f3ff290 */ /* 0x000fe6000fffe03f */
[----:B------:R-:W-:Y:S02]  /*7010*/  FMUL.FTZ R20, R20, c[0x0][0x320] ;  /* 0x0000c80014147a20 */ /* 0x000fe40000410000 */
[----:B------:R-:W-:Y:S02]  /*7020*/  FMUL.FTZ R21, R21, c[0x0][0x320] ;  /* 0x0000c80015157a20 */ /* 0x000fe40000410000 */
[----:B------:R-:W-:Y:S02]  /*7030*/  FMUL.FTZ R22, R22, c[0x0][0x320] ;  /* 0x0000c80016167a20 */ /* 0x000fe40000410000 */
[----:B------:R-:W-:Y:S02]  /*7040*/  FMUL.FTZ R23, R23, c[0x0][0x320] ;  /* 0x0000c80017177a20 */ /* 0x000fe40000410000 */
[----:B------:R-:W-:Y:S01]  /*7050*/  FMUL.FTZ R24, R24, c[0x0][0x320] ;  /* 0x0000c80018187a20 */ /* 0x000fe20000410000 */
[----:B-1----:R-:W1:Y:S01]  /*7060*/  MUFU.TANH R8, R15 ;  /* 0x0000000f00087308 */ /* 0x002e620000002400 */
[----:B------:R-:W-:Y:S02]  /*7070*/  FMUL.FTZ R25, R25, c[0x0][0x320] ;  /* 0x0000c80019197a20 */ /* 0x000fe40000410000 */
[----:B------:R-:W-:Y:S02]  /*7080*/  FMUL.FTZ R26, R26, c[0x0][0x320] ;  /* 0x0000c8001a1a7a20 */ /* 0x000fe40000410000 */
[----:B------:R-:W-:Y:S05]  /*7090*/  FMUL.FTZ R27, R27, c[0x0][0x320] ;  /* 0x0000c8001b1b7a20 */ /* 0x000fea0000410000 */
[----:B------:R-:W-:Y:S01]  /*70a0*/  MUFU.TANH R170, R20 ;  /* 0x0000001400aa7308 */ /* 0x000fe20000002400 */
[----:B--2---:R2:W-:Y:S09]  /*70b0*/  STL [R1+0x8], R3 ;  /* 0x0000080301007387 */ /* 0x0045f20000100800 */
[----:B------:R-:W-:Y:S01]  /*70c0*/  MUFU.TANH R171, R21 ;  /* 0x0000001500ab7308 */ /* 0x000fe20000002400 */
[----:B-1----:R-:W-:Y:S04]  /*70d0*/  STL [R1+0x4], R8 ;  /* 0x0000040801007387 */ /* 0x002fe80000100800 */
[----:B------:R-:W1:Y:S05]  /*70e0*/  LDSM.16.M88.4 R8, [R224+0x5800] ;  /* 0x00580000e008783b */ /* 0x000e6a0000000200 */
[----:B------:R-:W-:Y:S10]  /*70f0*/  MUFU.TANH R176, R22 ;  /* 0x0000001600b07308 */ /* 0x000ff40000002400 */
[----:B--2---:R-:W2:Y:S10]  /*7100*/  MUFU.TANH R3, R16 ;  /* 0x0000001000037308 */ /* 0x004eb40000002400 */
[----:B------:R3:W4:Y:S10]  /*7110*/  MUFU.TANH R177, R23 ;  /* 0x0000001700b17308 */ /* 0x0007340000002400 */
[----:B------:R3:W3:Y:S01]  /*7120*/  MUFU.TANH R178, R24 ;  /* 0x0000001800b27308 */ /* 0x0006e20000002400 */
[----:B--2---:R-:W-:Y:S01]  /*7130*/  STL [R1], R3 ;  /* 0x0000000301007387 */ /* 0x004fe20000100800 */
[C---:B-1----:R-:W-:Y:S08]  /*7140*/  HMMA.16816.F32.BF16 R28, R212.reuse, R8, R28 ;  /* 0x00000008d41c723c */ /* 0x042ff0000004181c */
[----:B------:R1:W2:Y:S01]  /*7150*/  MUFU.TANH R179, R25 ;  /* 0x0000001900b37308 */ /* 0x0002a20000002400 */
[C---:B------:R-:W-:Y:S01]  /*7160*/  HMMA.16816.F32.BF16 R32, R212.reuse, R10, R32 ;  /* 0x0000000ad420723c */ /* 0x040fe20000041820 */
[----:B------:R-:W5:Y:S08]  /*7170*/  LDSM.16.M88.4 R8, [R224+0x6800] ;  /* 0x00680000e008783b */ /* 0x000f700000000200 */
[----:B------:R1:W1:Y:S01]  /*7180*/  MUFU.TANH R180, R26 ;  /* 0x0000001a00b47308 */ /* 0x0002620000002400 */
[C---:B------:R-:W-:Y:S09]  /*7190*/  HMMA.16816.F32.BF16 R36, R212.reuse, R4, R36 ;  /* 0x00000004d424723c */ /* 0x040ff20000041824 */
[----:B------:R1:W1:Y:S01]  /*71a0*/  MUFU.TANH R181, R27 ;  /* 0x0000001b00b57308 */ /* 0x0002620000002400 */
[C---:B------:R-:W-:Y:S01]  /*71b0*/  HMMA.16816.F32.BF16 R40, R212.reuse, R6, R40 ;  /* 0x00000006d428723c */ /* 0x040fe20000041828 */
[----:B------:R-:W1:Y:S02]  /*71c0*/  LDSM.16.M88.4 R4, [R224+0x7000] ;  /* 0x00700000e004783b */ /* 0x000e640000000200 */
[----:B------:R-:W-:Y:S02]  /*71d0*/  FMUL.FTZ R28, R28, c[0x0][0x320] ;  /* 0x0000c8001c1c7a20 */ /* 0x000fe40000410000 */
[----:B------:R-:W-:Y:S04]  /*71e0*/  FMUL.FTZ R29, R29, c[0x0][0x320] ;  /* 0x0000c8001d1d7a20 */ /* 0x000fe80000410000 */
[----:B------:R1:W1:Y:S03]  /*71f0*/  MUFU.TANH R206, R28 ;  /* 0x0000001c00ce7308 */ /* 0x0002660000002400 */
[----:B------:R-:W-:Y:S02]  /*7200*/  FMUL.FTZ R30, R30, c[0x0][0x320] ;  /* 0x0000c8001e1e7a20 */ /* 0x000fe40000410000 */
[----:B------:R-:W-:Y:S02]  /*7210*/  FMUL.FTZ R31, R31, c[0x0][0x320] ;  /* 0x0000c8001f1f7a20 */ /* 0x000fe40000410000 */
[----:B------:R-:W-:Y:S02]  /*7220*/  FMUL.FTZ R32, R32, c[0x0][0x320] ;  /* 0x0000c80020207a20 */ /* 0x000fe40000410000 */
[----:B------:R-:W-:Y:S01]  /*7230*/  FMUL.FTZ R33, R33, c[0x0][0x320] ;  /* 0x0000c80021217a20 */ /* 0x000fe20000410000 */
[----:B------:R2:W2:Y:S01]  /*7240*/  MUFU.TANH R204, R29 ;  /* 0x0000001d00cc7308 */ /* 0x0004a20000002400 */
[----:B------:R-:W-:Y:S02]  /*7250*/  FMUL.FTZ R34, R34, c[0x0][0x320] ;  /* 0x0000c80022227a20 */ /* 0x000fe40000410000 */
[----:B------:R-:W-:Y:S02]  /*7260*/  FMUL.FTZ R35, R35, c[0x0][0x320] ;  /* 0x0000c80023237a20 */ /* 0x000fe40000410000 */
[----:B------:R-:W-:Y:S01]  /*7270*/  FMUL.FTZ R36, R36, c[0x0][0x320] ;  /* 0x0000c80024247a20 */ /* 0x000fe20000410000 */
[C---:B-----5:R-:W-:Y:S04]  /*7280*/  HMMA.16816.F32.BF16 R44, R212.reuse, R8, R44 ;  /* 0x00000008d42c723c */ /* 0x060fe8000004182c */
[----:B------:R2:W2:Y:S01]  /*7290*/  MUFU.TANH R207, R30 ;  /* 0x0000001e00cf7308 */ /* 0x0004a20000002400 */
[----:B------:R-:W-:Y:S02]  /*72a0*/  FMUL.FTZ R37, R37, c[0x0][0x320] ;  /* 0x0000c80025257a20 */ /* 0x000fe40000410000 */
[----:B------:R-:W-:Y:S01]  /*72b0*/  FMUL.FTZ R38, R38, c[0x0][0x320] ;  /* 0x0000c80026267a20 */ /* 0x000fe20000410000 */
[C---:B------:R-:W-:Y:S01]  /*72c0*/  HMMA.16816.F32.BF16 R48, R212.reuse, R10, R48 ;  /* 0x0000000ad430723c */ /* 0x040fe20000041830 */
[----:B------:R-:W5:Y:S01]  /*72d0*/  LDSM.16.M88.4 R8, [R224+0x7800] ;  /* 0x00780000e008783b */ /* 0x000f620000000200 */
[----:B------:R-:W-:Y:S04]  /*72e0*/  DEPBAR.LE SB0, 0x0 ;  /* 0x000080000000791a */ /* 0x000fe80000000000 */
[----:B------:R2:W2:Y:S01]  /*72f0*/  MUFU.TANH R209, R31 ;  /* 0x0000001f00d17308 */ /* 0x0004a20000002400 */
[----:B------:R-:W-:Y:S01]  /*7300*/  FMUL.FTZ R39, R39, c[0x0][0x320] ;  /* 0x0000c80027277a20 */ /* 0x000fe20000410000 */
[C---:B-1----:R-:W-:Y:S01]  /*7310*/  HMMA.16816.F32.BF16 R52, R212.reuse, R4, R52 ;  /* 0x00000004d434723c */ /* 0x042fe20000041834 */
[----:B------:R-:W-:Y:S04]  /*7320*/  BAR.SYNC.DEFER_BLOCKING 0x0 ;  /* 0x0000000000007b1d */ /* 0x000fe80000010000 */
[----:B------:R-:W-:Y:S02]  /*7330*/  FMUL.FTZ R40, R40, c[0x0][0x320] ;  /* 0x0000c80028287a20 */ /* 0x000fe40000410000 */
[----:B------:R-:W-:Y:S01]  /*7340*/  FMUL.FTZ R41, R41, c[0x0][0x320] ;  /* 0x0000c80029297a20 */ /* 0x000fe20000410000 */
[----:B------:R1:W1:Y:S01]  /*7350*/  MUFU.TANH R210, R32 ;  /* 0x0000002000d27308 */ /* 0x0002620000002400 */
[C---:B------:R-:W-:Y:S03]  /*7360*/  HMMA.16816.F32.BF16 R56, R212.reuse, R6, R56 ;  /* 0x00000006d438723c */ /* 0x040fe60000041838 */
[----:B------:R-:W-:Y:S02]  /*7370*/  FMUL.FTZ R42, R42, c[0x0][0x320] ;  /* 0x0000c8002a2a7a20 */ /* 0x000fe40000410000 */
[----:B------:R-:W-:Y:S02]  /*7380*/  FMUL.FTZ R43, R43, c[0x0][0x320] ;  /* 0x0000c8002b2b7a20 */ /* 0x000fe40000410000 */
[----:B------:R-:W-:Y:S02]  /*7390*/  FMUL.FTZ R44, R44, c[0x0][0x320] ;  /* 0x0000c8002c2c7a20 */ /* 0x000fe40000410000 */
[----:B------:R1:W1:Y:S03]  /*73a0*/  MUFU.TANH R211, R33 ;  /* 0x0000002100d37308 */ /* 0x0002660000002400 */
[----:B------:R-:W-:Y:S02]  /*73b0*/  FMUL.FTZ R45, R45, c[0x0][0x320] ;  /* 0x0000c8002d2d7a20 */ /* 0x000fe40000410000 */
[----:B------:R-:W-:Y:S02]  /*73c0*/  FMUL.FTZ R46, R46, c[0x0][0x320] ;  /* 0x0000c8002e2e7a20 */ /* 0x000fe40000410000 */
[----:B------:R-:W-:Y:S02]  /*73d0*/  FMUL.FTZ R47, R47, c[0x0][0x320] ;  /* 0x0000c8002f2f7a20 */ /* 0x000fe40000410000 */
[----:B------:R-:W-:Y:S01]  /*73e0*/  FMUL.FTZ R48, R48, c[0x0][0x320] ;  /* 0x0000c80030307a20 */ /* 0x000fe20000410000 */
[----:B------:R1:W1:Y:S01]  /*73f0*/  MUFU.TANH R250, R34 ;  /* 0x0000002200fa7308 */ /* 0x0002620000002400 */
[----:B------:R-:W-:Y:S02]  /*7400*/  FMUL.FTZ R49, R49, c[0x0][0x320] ;  /* 0x0000c80031317a20 */ /* 0x000fe40000410000 */
[----:B------:R-:W-:Y:S01]  /*7410*/  FMUL.FTZ R50, R50, c[0x0][0x320] ;  /* 0x0000c80032327a20 */ /* 0x000fe20000410000 */
[C---:B-----5:R-:W-:Y:S03]  /*7420*/  HMMA.16816.F32.BF16 R60, R212.reuse, R8, R60 ;  /* 0x00000008d43c723c */ /* 0x060fe6000004183c */
[----:B------:R-:W-:Y:S03]  /*7430*/  FMUL.FTZ R51, R51, c[0x0][0x320] ;  /* 0x0000c80033337a20 */ /* 0x000fe60000410000 */
[----:B------:R1:W1:Y:S01]  /*7440*/  MUFU.TANH R251, R35 ;  /* 0x0000002300fb7308 */ /* 0x0002620000002400 */
[----:B------:R-:W-:Y:S01]  /*7450*/  FMUL.FTZ R52, R52, c[0x0][0x320] ;  /* 0x0000c80034347a20 */ /* 0x000fe20000410000 */
[----:B------:R-:W-:Y:S04]  /*7460*/  HMMA.16816.F32.BF16 R64, R212, R10, R64 ;  /* 0x0000000ad440723c */ /* 0x000fe80000041840 */
[----:B------:R-:W-:Y:S02]  /*7470*/  FMUL.FTZ R53, R53, c[0x0][0x320] ;  /* 0x0000c80035357a20 */ /* 0x000fe40000410000 */
[----:B------:R-:W-:Y:S02]  /*7480*/  FMUL.FTZ R54, R54, c[0x0][0x320] ;  /* 0x0000c80036367a20 */ /* 0x000fe40000410000 */
[----:B------:R1:W1:Y:S01]  /*7490*/  MUFU.TANH R19, R36 ;  /* 0x0000002400137308 */ /* 0x0002620000002400 */
[----:B------:R-:W-:Y:S03]  /*74a0*/  FMUL.FTZ R55, R55, c[0x0][0x320] ;  /* 0x0000c80037377a20 */ /* 0x000fe60000410000 */
[----:B------:R-:W-:Y:S02]  /*74b0*/  FMUL.FTZ R56, R56, c[0x0][0x320] ;  /* 0x0000c80038387a20 */ /* 0x000fe40000410000 */
[----:B------:R-:W-:Y:S02]  /*74c0*/  FMUL.FTZ R57, R57, c[0x0][0x320] ;  /* 0x0000c80039397a20 */ /* 0x000fe40000410000 */
[----:B------:R-:W-:Y:S02]  /*74d0*/  FMUL.FTZ R58, R58, c[0x0][0x320] ;  /* 0x0000c8003a3a7a20 */ /* 0x000fe40000410000 */
[----:B------:R1:W1:Y:S01]  /*74e0*/  MUFU.TANH R18, R37 ;  /* 0x0000002500127308 */ /* 0x0002620000002400 */
[----:B------:R-:W-:Y:S02]  /*74f0*/  FMUL.FTZ R59, R59, c[0x0][0x320] ;  /* 0x0000c8003b3b7a20 */ /* 0x000fe40000410000 */
[----:B------:R-:W-:Y:S02]  /*7500*/  FMUL.FTZ R60, R60, c[0x0][0x320] ;  /* 0x0000c8003c3c7a20 */ /* 0x000fe40000410000 */
[----:B------:R-:W-:Y:S02]  /*7510*/  FMUL.FTZ R61, R61, c[0x0][0x320] ;  /* 0x0000c8003d3d7a20 */ /* 0x000fe40000410000 */
[----:B------:R-:W-:Y:S02]  /*7520*/  FMUL.FTZ R62, R62, c[0x0][0x320] ;  /* 0x0000c8003e3e7a20 */ /* 0x000fe40000410000 */
[----:B------:R-:W-:Y:S01]  /*7530*/  FMUL.FTZ R63, R63, c[0x0][0x320] ;  /* 0x0000c8003f3f7a20 */ /* 0x000fe20000410000 */
[----:B------:R1:W1:Y:S01]  /*7540*/  MUFU.TANH R135, R38 ;  /* 0x0000002600877308 */ /* 0x0002620000002400 */
[----:B------:R-:W-:Y:S02]  /*7550*/  FMUL.FTZ R64, R64, c[0x0][0x320] ;  /* 0x0000c80040407a20 */ /* 0x000fe40000410000 */
[----:B------:R-:W-:Y:S02]  /*7560*/  FMUL.FTZ R65, R65, c[0x0][0x320] ;  /* 0x0000c80041417a20 */ /* 0x000fe40000410000 */
[----:B------:R-:W-:Y:S02]  /*7570*/  FMUL.FTZ R66, R66, c[0x0][0x320] ;  /* 0x0000c80042427a20 */ /* 0x000fe40000410000 */
[----:B------:R-:W-:Y:S03]  /*7580*/  FMUL.FTZ R3, R67, c[0x0][0x320] ;  /* 0x0000c80043037a20 */ /* 0x000fe60000410000 */
[----:B------:R1:W1:Y:S10]  /*7590*/  MUFU.TANH R132, R39 ;  /* 0x0000002700847308 */ /* 0x0002740000002400 */
        /* <DEDUP_REMOVED lines=27> */
[----:B------:R1:W1:Y:S02]  /*7750*/  MUFU.TANH R133, R3 ;  /* 0x0000000300857308 */ /* 0x0002640000002400 */
[----:B-1234-:R-:W-:-:S05]  /*7760*/  @P1 BRA `(.L_x_8) ;  /* 0xffffe44000001947 */ /* 0x01efca000383ffff */
.L_x_7:
[----:B---3--:R-:W2:Y:S01]  /*7770*/  LDL.LU R8, [R1+0x18] ;  /* 0x0000180001087983 */ /* 0x008ea20000300800 */
[----:B------:R-:W-:Y:S01]  /*7780*/  FMNMX.FTZ R5, R147, R2, !PT ;  /* 0x0000000293057209 */ /* 0x000fe20007810000 */
[----:B------:R-:W-:Y:S01]  /*7790*/  UISETP.GT.AND UP0, UPT, UR6, UR8, UPT ;  /* 0x000000080600728c */ /* 0x000fe2000bf04270 */
[----:B------:R-:W-:Y:S01]  /*77a0*/  FMNMX.FTZ R3, R145, R0, !PT ;  /* 0x0000000091037209 */ /* 0x000fe20007810000 */
[----:B------:R-:W3:Y:S01]  /*77b0*/  LDL.LU R7, [R1+0x14] ;  /* 0x0000140001077983 */ /* 0x000ee20000300800 */
[----:B------:R-:W-:Y:S01]  /*77c0*/  FMNMX.FTZ R5, R146, R5, !PT ;  /* 0x0000000592057209 */ /* 0x000fe20007810000 */
[----:B------:R-:W-:Y:S01]  /*77d0*/  UIADD3 UR6, UR6, -0x1, URZ ;  /* 0xffffffff06067890 */ /* 0x000fe2000fffe03f */
[----:B------:R-:W-:Y:S01]  /*77e0*/  FMNMX.FTZ R3, R144, R3, !PT ;  /* 0x0000000390037209 */ /* 0x000fe20007810000 */
[----:B------:R-:W4:Y:S01]  /*77f0*/  LDL.LU R32, [R1+0x10] ;  /* 0x0000100001207983 */ /* 0x000f220000300800 */
[----:B------:R-:W-:Y:S02]  /*7800*/  FMNMX.FTZ R5, R148, R5, !PT ;  /* 0x0000000594057209 */ /* 0x000fe40007810000 */
[----:B------:R-:W-:Y:S01]  /*7810*/  MOV R48, R19 ;  /* 0x0000001300307202 */ /* 0x000fe20000000f00 */
[----:B------:R-:W5:Y:S01]  /*7820*/  LDL.LU R41, [R1+0xc] ;  /* 0x00000c0001297983 */ /* 0x000f620000300800 */
[----:B------:R-:W-:Y:S02]  /*7830*/  FMNMX.FTZ R5, R151, R5, !PT ;  /* 0x0000000597057209 */ /* 0x000fe40007810000 */
[----:B------:R-:W-:Y:S01]  /*7840*/  MOV R49, R18 ;  /* 0x0000001200317202 */ /* 0x000fe20000000f00 */
[----:B------:R-:W5:Y:S01]  /*7850*/  LDL.LU R40, [R1+0x8] ;  /* 0x0000080001287983 */ /* 0x000f620000300800 */
[----:B------:R-:W-:Y:S02]  /*7860*/  MOV R50, R135 ;  /* 0x0000008700327202 */ /* 0x000fe40000000f00 */
[----:B------:R-:W-:Y:S01]  /*7870*/  MOV R51, R132 ;  /* 0x0000008400337202 */ /* 0x000fe20000000f00 */
[----:B------:R-:W5:Y:S01]  /*7880*/  LDL.LU R64, [R1+0x4] ;  /* 0x0000040001407983 */ /* 0x000f620000300800 */
[----:B------:R-:W-:Y:S02]  /*7890*/  MOV R56, R153 ;  /* 0x0000009900387202 */ /* 0x000fe40000000f00 */
[----:B------:R-:W-:Y:S01]  /*78a0*/  MOV R57, R150 ;  /* 0x0000009600397202 */ /* 0x000fe20000000f00 */
[----:B------:R-:W5:Y:S01]  /*78b0*/  LDL.LU R59, [R1] ;  /* 0x00000000013b7983 */ /* 0x000f620000300800 */
[----:B------:R-:W-:Y:S02]  /*78c0*/  MOV R58, R149 ;  /* 0x00000095003a7202 */ /* 0x000fe40000000f00 */
[----:B------:R-:W-:Y:S01]  /*78d0*/  PLOP3.LUT P1, PT, PT, PT, UP0, 0x80, 0x0 ;  /* 0x000000000000781c */ /* 0x000fe20003f2f008 */
[----:B------:R-:W-:Y:S08]  /*78e0*/  LDSM.16.MT88.4 R12, [R236+0x100] ;  /* 0x00010000ec0c783b */ /* 0x000ff00000004200 */
[----:B------:R-:W-:Y:S08]  /*78f0*/  LDSM.16.MT88.4 R20, [R234+0x100] ;  /* 0x00010000ea14783b */ /* 0x000ff00000004200 */
[----:B------:R-:W-:Y:S08]  /*7900*/  LDSM.16.MT88.4 R28, [R233+0x100] ;  /* 0x00010000e91c783b */ /* 0x000ff00000004200 */
[----:B------:R-:W-:Y:S08]  /*7910*/  LDSM.16.MT88.4 R36, [R232+0x100] ;  /* 0x00010000e824783b */ /* 0x000ff00000004200 */
[----:B------:R-:W-:Y:S08]  /*7920*/  LDSM.16.MT88.4 R44, [R236+0x4100] ;  /* 0x00410000ec2c783b */ /* 0x000ff00000004200 */
[----:B------:R-:W-:Y:S08]  /*7930*/  LDSM.16.MT88.4 R52, [R234+0x4100] ;  /* 0x00410000ea34783b */ /* 0x000ff00000004200 */
[----:B------:R-:W-:Y:S08]  /*7940*/  LDSM.16.MT88.4 R60, [R233+0x4100] ;  /* 0x00410000e93c783b */ /* 0x000ff00000004200 */
[----:B------:R-:W0:Y:S01]  /*7950*/  LDGDEPBAR ;  /* 0x00000000000079af */ /* 0x000e220000000000 */
[----:B--2---:R-:W-:Y:S04]  /*7960*/  FMNMX.FTZ R3, R8, R3, !PT ;  /* 0x0000000308037209 */ /* 0x004fe80007810000 */
[----:B---3--:R-:W-:Y:S02]  /*7970*/  FMNMX.FTZ R3, R7, R3, !PT ;  /* 0x0000000307037209 */ /* 0x008fe40007810000 */
[----:B----4-:R-:W-:Y:S04]  /*7980*/  FMNMX.FTZ R5, R32, R5, !PT ;  /* 0x0000000520057209 */ /* 0x010fe80007810000 */
[----:B-----5:R-:W-:Y:S02]  /*7990*/  FMNMX.FTZ R5, R41, R5, !PT ;  /* 0x0000000529057209 */ /* 0x020fe40007810000 */
[----:B------:R-:W-:Y:S04]  /*79a0*/  FMNMX.FTZ R3, R40, R3, !PT ;  /* 0x0000000328037209 */ /* 0x000fe80007810000 */
[----:B------:R-:W-:Y:S02]  /*79b0*/  FMNMX.FTZ R3, R64, R3, !PT ;  /* 0x0000000340037209 */ /* 0x000fe40007810000 */
        /* <DEDUP_REMOVED lines=51> */
[----:B------:R-:W-:Y:S03]  /*7cf0*/  FMNMX.FTZ R3, R133, R3, !PT ;  /* 0x0000000385037209 */ /* 0x000fe60007810000 */
[----:B------:R-:W1:Y:S08]  /*7d00*/  SHFL.BFLY PT, R6, R5, 0x2, 0x1f ;  /* 0x0c401f0005067f89 */ /* 0x000e7000000e0000 */
[----:B------:R-:W2:Y:S01]  /*7d10*/  SHFL.BFLY PT, R4, R3, 0x2, 0x1f ;  /* 0x0c401f0003047f89 */ /* 0x000ea200000e0000 */
[----:B-1----:R-:W-:Y:S07]  /*7d20*/  FMNMX.FTZ R5, R5, R6, !PT ;  /* 0x0000000605057209 */ /* 0x002fee0007810000 */
[----:B------:R-:W1:Y:S01]  /*7d30*/  SHFL.BFLY PT, R132, R5, 0x1, 0x1f ;  /* 0x0c201f0005847f89 */ /* 0x000e6200000e0000 */
[----:B--2---:R-:W-:Y:S07]  /*7d40*/  FMNMX.FTZ R4, R3, R4, !PT ;  /* 0x0000000403047209 */ /* 0x004fee0007810000 */
[----:B------:R-:W2:Y:S01]  /*7d50*/  SHFL.BFLY PT, R3, R4, 0x1, 0x1f ;  /* 0x0c201f0004037f89 */ /* 0x000ea200000e0000 */
[----:B-1----:R-:W-:Y:S05]  /*7d60*/  FMNMX.FTZ R132, R5, R132, !PT ;  /* 0x0000008405847209 */ /* 0x002fea0007810000 */
[C---:B------:R-:W-:Y:S02]  /*7d70*/  FMUL.FTZ R153, R132.reuse, c[0x0][0x2d0] ;  /* 0x0000b40084997a20 */ /* 0x040fe40000410000 */
[----:B------:R-:W-:Y:S01]  /*7d80*/  FADD.FTZ R2, -R132, R2 ;  /* 0x0000000284027221 */ /* 0x000fe20000010100 */
[----:B--2---:R-:W-:Y:S01]  /*7d90*/  FMNMX.FTZ R3, R3, R4, !PT ;  /* 0x0000000403037209 */ /* 0x004fe20007810000 */
[--C-:B------:R-:W-:Y:S02]  /*7da0*/  FFMA.FTZ R150, R147, c[0x0][0x2d0], -R153.reuse ;  /* 0x0000b40093967a23 */ /* 0x100fe40000010899 */
[--C-:B------:R-:W-:Y:S02]  /*7db0*/  FFMA.FTZ R147, R151, c[0x0][0x2d0], -R153.reuse ;  /* 0x0000b40097937a23 */ /* 0x100fe40000010899 */
[C---:B------:R-:W-:Y:S02]  /*7dc0*/  FMUL.FTZ R151, R3.reuse, c[0x0][0x2d0] ;  /* 0x0000b40003977a20 */ /* 0x040fe40000410000 */
[----:B------:R-:W-:Y:S01]  /*7dd0*/  FADD.FTZ R0, -R3, R0 ;  /* 0x0000000003007221 */ /* 0x000fe20000010100 */
[----:B------:R-:W-:Y:S01]  /*7de0*/  MUFU.EX2 R150, R150 ;  /* 0x0000009600967308 */ /* 0x000fe20000000800 */
[----:B------:R-:W-:Y:S02]  /*7df0*/  FMUL.FTZ R2, R2, c[0x0][0x2d0] ;  /* 0x0000b40002027a20 */ /* 0x000fe40000410000 */
[----:B------:R-:W-:Y:S02]  /*7e00*/  FMUL.FTZ R0, R0, c[0x0][0x2d0] ;  /* 0x0000b40000007a20 */ /* 0x000fe40000410000 */
[--C-:B------:R-:W-:Y:S02]  /*7e10*/  FFMA.FTZ R149, R146, c[0x0][0x2d0], -R153.reuse ;  /* 0x0000b40092957a23 */ /* 0x100fe40000010899 */
[----:B------:R-:W-:Y:S02]  /*7e20*/  FFMA.FTZ R148, R148, c[0x0][0x2d0], -R153 ;  /* 0x0000b40094947a23 */ /* 0x000fe40000010899 */
[--C-:B------:R-:W-:Y:S01]  /*7e30*/  FFMA.FTZ R146, R145, c[0x0][0x2d0], -R151.reuse ;  /* 0x0000b40091927a23 */ /* 0x100fe20000010897 */
[----:B------:R-:W1:Y:S01]  /*7e40*/  MUFU.EX2 R2, R2 ;  /* 0x0000000200027308 */ /* 0x000e620000000800 */
[--C-:B------:R-:W-:Y:S02]  /*7e50*/  FFMA.FTZ R145, R144, c[0x0][0x2d0], -R151.reuse ;  /* 0x0000b40090917a23 */ /* 0x100fe40000010897 */
[--C-:B------:R-:W-:Y:S02]  /*7e60*/  FFMA.FTZ R144, R8, c[0x0][0x2d0], -R151.reuse ;  /* 0x0000b40008907a23 */ /* 0x100fe40000010897 */
[----:B------:R-:W-:Y:S02]  /*7e70*/  FFMA.FTZ R135, R7, c[0x0][0x2d0], -R151 ;  /* 0x0000b40007877a23 */ /* 0x000fe40000010897 */
[--C-:B------:R-:W-:Y:S02]  /*7e80*/  FFMA.FTZ R158, R158, c[0x0][0x2d0], -R153.reuse ;  /* 0x0000b4009e9e7a23 */ /* 0x100fe40000010899 */
[--C-:B------:R-:W-:Y:S01]  /*7e90*/  FFMA.FTZ R170, R170, c[0x0][0x2d0], -R153.reuse ;  /* 0x0000b400aaaa7a23 */ /* 0x100fe20000010899 */
[----:B------:R-:W2:Y:S01]  /*7ea0*/  MUFU.EX2 R0, R0 ;  /* 0x0000000000007308 */ /* 0x000ea20000000800 */
[--C-:B------:R-:W-:Y:S02]  /*7eb0*/  FFMA.FTZ R171, R171, c[0x0][0x2d0], -R153.reuse ;  /* 0x0000b400abab7a23 */ /* 0x100fe40000010899 */
[--C-:B------:R-:W-:Y:S02]  /*7ec0*/  FFMA.FTZ R178, R178, c[0x0][0x2d0], -R153.reuse ;  /* 0x0000b400b2b27a23 */ /* 0x100fe40000010899 */
[--C-:B------:R-:W-:Y:S02]  /*7ed0*/  FFMA.FTZ R179, R179, c[0x0][0x2d0], -R153.reuse ;  /* 0x0000b400b3b37a23 */ /* 0x100fe40000010899 */
[--C-:B------:R-:W-:Y:S02]  /*7ee0*/  FFMA.FTZ R206, R206, c[0x0][0x2d0], -R153.reuse ;  /* 0x0000b400cece7a23 */ /* 0x100fe40000010899 */
[--C-:B------:R-:W-:Y:S01]  /*7ef0*/  FFMA.FTZ R204, R204, c[0x0][0x2d0], -R153.reuse ;  /* 0x0000b400cccc7a23 */ /* 0x100fe20000010899 */
[----:B------:R-:W3:Y:S01]  /*7f00*/  MUFU.EX2 R149, R149 ;  /* 0x0000009500957308 */ /* 0x000ee20000000800 */
[--C-:B------:R-:W-:Y:S02]  /*7f10*/  FFMA.FTZ R210, R210, c[0x0][0x2d0], -R153.reuse ;  /* 0x0000b400d2d27a23 */ /* 0x100fe40000010899 */
[----:B------:R-:W-:Y:S02]  /*7f20*/  FFMA.FTZ R211, R211, c[0x0][0x2d0], -R153 ;  /* 0x0000b400d3d37a23 */ /* 0x000fe40000010899 */
[C---:B-1----:R-:W-:Y:S02]  /*7f30*/  FMUL.FTZ R4, R2.reuse, R128 ;  /* 0x0000008002047220 */ /* 0x042fe40000410000 */
[C---:B------:R-:W-:Y:S02]  /*7f40*/  FMUL.FTZ R5, R2.reuse, R129 ;  /* 0x0000008102057220 */ /* 0x040fe40000410000 */
[C---:B------:R-:W-:Y:S01]  /*7f50*/  FMUL.FTZ R8, R2.reuse, R124 ;  /* 0x0000007c02087220 */ /* 0x040fe20000410000 */
[----:B------:R-:W-:Y:S01]  /*7f60*/  MUFU.EX2 R148, R148 ;  /* 0x0000009400947308 */ /* 0x000fe20000000800 */
[C---:B------:R-:W-:Y:S01]  /*7f70*/  FMUL.FTZ R9, R2.reuse, R125 ;  /* 0x0000007d02097220 */ /* 0x040fe20000410000 */
[----:B------:R-:W-:Y:S01]  /*7f80*/  MOV R124, R58 ;  /* 0x0000003a007c7202 */ /* 0x000fe20000000f00 */
[----:B------:R-:W-:Y:S01]  /*7f90*/  FMUL.FTZ R16, R2, R116 ;  /* 0x0000007402107220 */ /* 0x000fe20000410000 */
[----:B------:R-:W-:Y:S01]  /*7fa0*/  MOV R125, R57 ;  /* 0x00000039007d7202 */ /* 0x000fe20000000f00 */
[C---:B--2---:R-:W-:Y:S02]  /*7fb0*/  FMUL.FTZ R6, R0.reuse, R130 ;  /* 0x0000008200067220 */ /* 0x044fe40000410000 */
[C---:B------:R-:W-:Y:S02]  /*7fc0*/  FMUL.FTZ R7, R0.reuse, R131 ;  /* 0x0000008300077220 */ /* 0x040fe40000410000 */
[C---:B------:R-:W-:Y:S01]  /*7fd0*/  FMUL.FTZ R10, R0.reuse, R126 ;  /* 0x0000007e000a7220 */ /* 0x040fe20000410000 */
[----:B------:R-:W1:Y:S01]  /*7fe0*/  MUFU.EX2 R147, R147 ;  /* 0x0000009300937308 */ /* 0x000e620000000800 */
[----:B------:R-:W-:Y:S01]  /*7ff0*/  FMUL.FTZ R11, R0, R127 ;  /* 0x0000007f000b7220 */ /* 0x000fe20000410000 */
[----:B------:R-:W-:Y:S01]  /*8000*/  MOV R127, R51 ;  /* 0x00000033007f7202 */ /* 0x000fe20000000f00 */
[----:B------:R-:W-:Y:S01]  /*8010*/  FMUL.FTZ R17, R2, R117 ;  /* 0x0000007502117220 */ /* 0x000fe20000410000 */
[----:B---3--:R-:W-:Y:S01]  /*8020*/  F2FP.BF16.PACK_AB R128, R149, R150 ;  /* 0x000000969580723e */ /* 0x008fe200000010ff */
[C---:B------:R-:W-:Y:S01]  /*8030*/  FMUL.FTZ R18, R0.reuse, R118 ;  /* 0x0000007600127220 */ /* 0x040fe20000410000 */
[----:B------:R-:W-:Y:S01]  /*8040*/  MOV R126, R56 ;  /* 0x00000038007e7202 */ /* 0x000fe20000000f00 */
[----:B------:R-:W-:Y:S02]  /*8050*/  FMUL.FTZ R19, R0, R119 ;  /* 0x0000007700137220 */ /* 0x000fe40000410000 */
[----:B------:R-:W-:Y:S01]  /*8060*/  FMUL.FTZ R25, R2, R109 ;  /* 0x0000006d02197220 */ /* 0x000fe20000410000 */
[----:B------:R-:W-:Y:S01]  /*8070*/  MUFU.EX2 R146, R146 ;  /* 0x0000009200927308 */ /* 0x000fe20000000800 */
[C---:B------:R-:W-:Y:S01]  /*8080*/  FMUL.FTZ R26, R0.reuse, R110 ;  /* 0x0000006e001a7220 */ /* 0x040fe20000410000 */
[----:B------:R-:W-:Y:S01]  /*8090*/  LDSM.16.MT88.4 R116, [R234+0x3900] ;  /* 0x00390000ea74783b */ /* 0x000fe20000004200 */
[----:B------:R-:W-:Y:S02]  /*80a0*/  FMUL.FTZ R27, R0, R111 ;  /* 0x0000006f001b7220 */ /* 0x000fe40000410000 */
[C---:B------:R-:W-:Y:S02]  /*80b0*/  FMUL.FTZ R24, R2.reuse, R108 ;  /* 0x0000006c02187220 */ /* 0x040fe40000410000 */
[----:B------:R-:W-:Y:S02]  /*80c0*/  FMUL.FTZ R33, R2, R101 ;  /* 0x0000006502217220 */ /* 0x000fe40000410000 */
[C---:B------:R-:W-:Y:S01]  /*80d0*/  FMUL.FTZ R34, R0.reuse, R102 ;  /* 0x0000006600227220 */ /* 0x040fe20000410000 */
[----:B------:R-:W2:Y:S01]  /*80e0*/  MUFU.EX2 R145, R145 ;  /* 0x0000009100917308 */ /* 0x000ea20000000800 */
[C---:B------:R-:W-:Y:S02]  /*80f0*/  FMUL.FTZ R35, R0.reuse, R103 ;  /* 0x0000006700237220 */ /* 0x040fe40000410000 */
[C---:B------:R-:W-:Y:S01]  /*8100*/  FMUL.FTZ R42, R0.reuse, R94 ;  /* 0x0000005e002a7220 */ /* 0x040fe20000410000 */
[----:B-1----:R-:W-:Y:S01]  /*8110*/  F2FP.BF16.PACK_AB R130, R147, R148 ;  /* 0x000000949382723e */ /* 0x002fe200000010ff */
[C---:B------:R-:W-:Y:S02]  /*8120*/  FMUL.FTZ R43, R0.reuse, R95 ;  /* 0x0000005f002b7220 */ /* 0x040fe40000410000 */
[----:B------:R-:W-:Y:S02]  /*8130*/  FMUL.FTZ R51, R0, R87 ;  /* 0x0000005700337220 */ /* 0x000fe40000410000 */
[C---:B------:R-:W-:Y:S01]  /*8140*/  FMUL.FTZ R56, R2.reuse, R76 ;  /* 0x0000004c02387220 */ /* 0x040fe20000410000 */
[----:B------:R-:W-:Y:S01]  /*8150*/  MUFU.EX2 R144, R144 ;  /* 0x0000009000907308 */ /* 0x000fe20000000800 */
[----:B------:R-:W-:Y:S02]  /*8160*/  FMUL.FTZ R57, R2, R77 ;  /* 0x0000004d02397220 */ /* 0x000fe40000410000 */
[----:B------:R-:W-:Y:S02]  /*8170*/  FMUL.FTZ R58, R0, R78 ;  /* 0x0000004e003a7220 */ /* 0x000fe40000410000 */
[----:B------:R-:W-:Y:S02]  /*8180*/  FMUL.FTZ R65, R2, R69 ;  /* 0x0000004502417220 */ /* 0x000fe40000410000 */
[C---:B------:R-:W-:Y:S02]  /*8190*/  FMUL.FTZ R66, R0.reuse, R70 ;  /* 0x0000004600427220 */ /* 0x040fe40000410000 */
[----:B------:R-:W-:Y:S01]  /*81a0*/  FMUL.FTZ R67, R0, R71 ;  /* 0x0000004700437220 */ /* 0x000fe20000410000 */
[----:B------:R-:W1:Y:S01]  /*81b0*/  MUFU.EX2 R135, R135 ;  /* 0x0000008700877308 */ /* 0x000e620000000800 */
[----:B------:R-:W-:Y:S02]  /*81c0*/  FFMA.FTZ R252, R252, c[0x0][0x2d0], -R151 ;  /* 0x0000b400fcfc7a23 */ /* 0x000fe40000010897 */
[--C-:B------:R-:W-:Y:S01]  /*81d0*/  FFMA.FTZ R208, R208, c[0x0][0x2d0], -R153.reuse ;  /* 0x0000b400d0d07a23 */ /* 0x100fe20000010899 */
[----:B--2---:R-:W-:Y:S01]  /*81e0*/  F2FP.BF16.PACK_AB R129, R145, R146 ;  /* 0x000000929181723e */ /* 0x004fe200000010ff */
[--C-:B------:R-:W-:Y:S02]  /*81f0*/  FFMA.FTZ R205, R205, c[0x0][0x2d0], -R153.reuse ;  /* 0x0000b400cdcd7a23 */ /* 0x100fe40000010899 */
[--C-:B------:R-:W-:Y:S02]  /*8200*/  FFMA.FTZ R201, R201, c[0x0][0x2d0], -R153.reuse ;  /* 0x0000b400c9c97a23 */ /* 0x100fe40000010899 */
[--C-:B------:R-:W-:Y:S01]  /*8210*/  FFMA.FTZ R200, R200, c[0x0][0x2d0], -R153.reuse ;  /* 0x0000b400c8c87a23 */ /* 0x100fe20000010899 */
[----:B------:R-:W-:Y:S01]  /*8220*/  MUFU.EX2 R252, R252 ;  /* 0x000000fc00fc7308 */ /* 0x000fe20000000800 */
[--C-:B------:R-:W-:Y:S02]  /*8230*/  FFMA.FTZ R168, R168, c[0x0][0x2d0], -R153.reuse ;  /* 0x0000b400a8a87a23 */ /* 0x100fe40000010899 */
[--C-:B------:R-:W-:Y:S02]  /*8240*/  FFMA.FTZ R169, R169, c[0x0][0x2d0], -R153.reuse ;  /* 0x0000b400a9a97a23 */ /* 0x100fe40000010899 */
[--C-:B------:R-:W-:Y:S02]  /*8250*/  FFMA.FTZ R165, R165, c[0x0][0x2d0], -R153.reuse ;  /* 0x0000b400a5a57a23 */ /* 0x100fe40000010899 */
[--C-:B------:R-:W-:Y:S02]  /*8260*/  FFMA.FTZ R163, R163, c[0x0][0x2d0], -R153.reuse ;  /* 0x0000b400a3a37a23 */ /* 0x100fe40000010899 */
[--C-:B------:R-:W-:Y:S01]  /*8270*/  FFMA.FTZ R157, R157, c[0x0][0x2d0], -R153.reuse ;  /* 0x0000b4009d9d7a23 */ /* 0x100fe20000010899 */
[----:B------:R-:W-:Y:S01]  /*8280*/  MUFU.EX2 R158, R158 ;  /* 0x0000009e009e7308 */ /* 0x000fe20000000800 */
[--C-:B------:R-:W-:Y:S02]  /*8290*/  FFMA.FTZ R159, R159, c[0x0][0x2d0], -R153.reuse ;  /* 0x0000b4009f9f7a23 */ /* 0x100fe40000010899 */
[----:B------:R-:W-:Y:S01]  /*82a0*/  FFMA.FTZ R154, R154, c[0x0][0x2d0], -R153 ;  /* 0x0000b4009a9a7a23 */ /* 0x000fe20000010899 */
[----:B-1----:R-:W-:Y:S01]  /*82b0*/  F2FP.BF16.PACK_AB R131, R135, R144 ;  /* 0x000000908783723e */ /* 0x002fe200000010ff */
[--C-:B------:R-:W-:Y:S02]  /*82c0*/  FFMA.FTZ R161, R161, c[0x0][0x2d0], -R151.reuse ;  /* 0x0000b400a1a17a23 */ /* 0x100fe40000010897 */
[--C-:B------:R-:W-:Y:S02]  /*82d0*/  FFMA.FTZ R164, R164, c[0x0][0x2d0], -R151.reuse ;  /* 0x0000b400a4a47a23 */ /* 0x100fe40000010897 */
[--C-:B------:R-:W-:Y:S01]  /*82e0*/  FFMA.FTZ R176, R176, c[0x0][0x2d0], -R151.reuse ;  /* 0x0000b400b0b07a23 */ /* 0x100fe20000010897 */
[----:B------:R-:W-:Y:S01]  /*82f0*/  MUFU.EX2 R170, R170 ;  /* 0x000000aa00aa7308 */ /* 0x000fe20000000800 */
[C---:B------:R-:W-:Y:S05]  /*8300*/  HMMA.16816.F32.BF16 R4, R128.reuse, R12, R4 ;  /* 0x0000000c8004723c */ /* 0x040fea0000041804 */
[--C-:B------:R-:W-:Y:S02]  /*8310*/  FFMA.FTZ R177, R177, c[0x0][0x2d0], -R151.reuse ;  /* 0x0000b400b1b17a23 */ /* 0x100fe40000010897 */
[C---:B------:R-:W-:Y:S01]  /*8320*/  FMUL.FTZ R12, R2.reuse, R120 ;  /* 0x00000078020c7220 */ /* 0x040fe20000410000 */
[C---:B------:R-:W-:Y:S01]  /*8330*/  HMMA.16816.F32.BF16 R8, R128.reuse, R14, R8 ;  /* 0x0000000e8008723c */ /* 0x040fe20000041808 */
[----:B------:R-:W-:Y:S03]  /*8340*/  MUFU.EX2 R161, R161 ;  /* 0x000000a100a17308 */ /* 0x000fe60000000800 */
[----:B------:R-:W-:Y:S01]  /*8350*/  FMUL.FTZ R13, R2, R121 ;  /* 0x00000079020d7220 */ /* 0x000fe20000410000 */
[----:B------:R-:W-:Y:S01]  /*8360*/  MOV R120, R50 ;  /* 0x0000003200787202 */ /* 0x000fe20000000f00 */
[C---:B------:R-:W-:Y:S01]  /*8370*/  FMUL.FTZ R50, R0.reuse, R86 ;  /* 0x0000005600327220 */ /* 0x040fe20000410000 */
[----:B------:R-:W-:Y:S01]  /*8380*/  MOV R121, R49 ;  /* 0x0000003100797202 */ /* 0x000fe20000000f00 */
[C---:B------:R-:W-:Y:S01]  /*8390*/  FMUL.FTZ R14, R0.reuse, R122 ;  /* 0x0000007a000e7220 */ /* 0x040fe20000410000 */
[----:B------:R-:W-:Y:S02]  /*83a0*/  MOV R122, R48 ;  /* 0x00000030007a7202 */ /* 0x000fe40000000f00 */
[----:B------:R-:W1:Y:S01]  /*83b0*/  MUFU.EX2 R164, R164 ;  /* 0x000000a400a47308 */ /* 0x000e620000000800 */
[----:B------:R-:W-:Y:S02]  /*83c0*/  FMUL.FTZ R15, R0, R123 ;  /* 0x0000007b000f7220 */ /* 0x000fe40000410000 */
[C---:B------:R-:W-:Y:S02]  /*83d0*/  FMUL.FTZ R48, R2.reuse, R84 ;  /* 0x0000005402307220 */ /* 0x040fe40000410000 */
[----:B------:R-:W-:Y:S02]  /*83e0*/  FMUL.FTZ R49, R2, R85 ;  /* 0x0000005502317220 */ /* 0x000fe40000410000 */
[----:B------:R-:W2:Y:S01]  /*83f0*/  LDSM.16.MT88.4 R84, [R232+0x4100] ;  /* 0x00410000e854783b */ /* 0x000ea20000004200 */
[C---:B------:R-:W-:Y:S02]  /*8400*/  HMMA.16816.F32.BF16 R12, R128.reuse, R20, R12 ;  /* 0x00000014800c723c */ /* 0x040fe4000004180c */
[----:B------:R-:W-:Y:S01]  /*8410*/  MUFU.EX2 R171, R171 ;  /* 0x000000ab00ab7308 */ /* 0x000fe20000000800 */
[--C-:B------:R-:W-:Y:S02]  /*8420*/  FFMA.FTZ R180, R180, c[0x0][0x2d0], -R151.reuse ;  /* 0x0000b400b4b47a23 */ /* 0x100fe40000010897 */
[----:B------:R-:W-:Y:S02]  /*8430*/  FFMA.FTZ R181, R181, c[0x0][0x2d0], -R151 ;  /* 0x0000b400b5b57a23 */ /* 0x000fe40000010897 */
[C---:B------:R-:W-:Y:S01]  /*8440*/  FMUL.FTZ R20, R2.reuse, R112 ;  /* 0x0000007002147220 */ /* 0x040fe20000410000 */
[C---:B------:R-:W-:Y:S04]  /*8450*/  HMMA.16816.F32.BF16 R16, R128.reuse, R22, R16 ;  /* 0x000000168010723c */ /* 0x040fe80000041810 */
[----:B------:R-:W-:Y:S01]  /*8460*/  FMUL.FTZ R21, R2, R113 ;  /* 0x0000007102157220 */ /* 0x000fe20000410000 */
[----:B------:R-:W-:Y:S01]  /*8470*/  MUFU.EX2 R176, R176 ;  /* 0x000000b000b07308 */ /* 0x000fe20000000800 */
[----:B------:R-:W-:Y:S02]  /*8480*/  FFMA.FTZ R112, R59, c[0x0][0x2d0], -R153 ;  /* 0x0000b4003b707a23 */ /* 0x000fe40000010899 */
[----:B------:R-:W-:Y:S01]  /*8490*/  FMUL.FTZ R22, R0, R114 ;  /* 0x0000007200167220 */ /* 0x000fe20000410000 */
[----:B-1----:R-:W-:Y:S03]  /*84a0*/  F2FP.BF16.PACK_AB R71, R164, R161 ;  /* 0x000000a1a447723e */ /* 0x002fe600000010ff */
[C---:B------:R-:W-:Y:S02]  /*84b0*/  FMUL.FTZ R23, R0.reuse, R115 ;  /* 0x0000007300177220 */ /* 0x040fe40000410000 */
[----:B------:R-:W-:Y:S01]  /*84c0*/  FMUL.FTZ R59, R0, R79 ;  /* 0x0000004f003b7220 */ /* 0x000fe20000410000 */
[----:B------:R-:W1:Y:S01]  /*84d0*/  MUFU.EX2 R112, R112 ;  /* 0x0000007000707308 */ /* 0x000e620000000800 */
[----:B------:R-:W3:Y:S01]  /*84e0*/  LDSM.16.MT88.4 R76, [R236+0x900] ;  /* 0x00090000ec4c783b */ /* 0x000ee20000004200 */
[--C-:B------:R-:W-:Y:S02]  /*84f0*/  FFMA.FTZ R207, R207, c[0x0][0x2d0], -R151.reuse ;  /* 0x0000b400cfcf7a23 */ /* 0x100fe40000010897 */
[C---:B------:R-:W-:Y:S03]  /*8500*/  HMMA.16816.F32.BF16 R20, R128.reuse, R28, R20 ;  /* 0x0000001c8014723c */ /* 0x040fe60000041814 */
[--C-:B------:R-:W-:Y:S02]  /*8510*/  FFMA.FTZ R209, R209, c[0x0][0x2d0], -R151.reuse ;  /* 0x0000b400d1d17a23 */ /* 0x100fe40000010897 */
[----:B------:R-:W-:Y:S01]  /*8520*/  FFMA.FTZ R250, R250, c[0x0][0x2d0], -R151 ;  /* 0x0000b400fafa7a23 */ /* 0x000fe20000010897 */
[----:B------:R-:W-:Y:S01]  /*8530*/  MUFU.EX2 R177, R177 ;  /* 0x000000b100b17308 */ /* 0x000fe20000000800 */
[C---:B------:R-:W-:Y:S01]  /*8540*/  FMUL.FTZ R28, R2.reuse, R104 ;  /* 0x00000068021c7220 */ /* 0x040fe20000410000 */
[C---:B------:R-:W-:Y:S04]  /*8550*/  HMMA.16816.F32.BF16 R24, R128.reuse, R30, R24 ;  /* 0x0000001e8018723c */ /* 0x040fe80000041818 */
[----:B------:R-:W-:Y:S02]  /*8560*/  FMUL.FTZ R29, R2, R105 ;  /* 0x00000069021d7220 */ /* 0x000fe40000410000 */
[--C-:B------:R-:W-:Y:S02]  /*8570*/  FFMA.FTZ R104, R32, c[0x0][0x2d0], -R153.reuse ;  /* 0x0000b40020687a23 */ /* 0x100fe40000010899 */
[C---:B------:R-:W-:Y:S01]  /*8580*/  FMUL.FTZ R30, R0.reuse, R106 ;  /* 0x0000006a001e7220 */ /* 0x040fe20000410000 */
[----:B------:R-:W-:Y:S03]  /*8590*/  MUFU.EX2 R178, R178 ;  /* 0x000000b200b27308 */ /* 0x000fe60000000800 */
[----:B------:R-:W-:Y:S01]  /*85a0*/  FMUL.FTZ R31, R0, R107 ;  /* 0x0000006b001f7220 */ /* 0x000fe20000410000 */
[----:B-1----:R-:W-:Y:S01]  /*85b0*/  F2FP.BF16.PACK_AB R70, R158, R112 ;  /* 0x000000709e46723e */ /* 0x002fe200000010ff */
[C---:B------:R-:W-:Y:S02]  /*85c0*/  FMUL.FTZ R32, R2.reuse, R100 ;  /* 0x0000006402207220 */ /* 0x040fe40000410000 */
[----:B------:R-:W-:Y:S02]  /*85d0*/  FFMA.FTZ R105, R41, c[0x0][0x2d0], -R153 ;  /* 0x0000b40029697a23 */ /* 0x000fe40000010899 */
[----:B------:R-:W-:Y:S01]  /*85e0*/  FMUL.FTZ R41, R2, R93 ;  /* 0x0000005d02297220 */ /* 0x000fe20000410000 */
[C---:B------:R-:W-:Y:S01]  /*85f0*/  HMMA.16816.F32.BF16 R28, R128.reuse, R36, R28 ;  /* 0x00000024801c723c */ /* 0x040fe2000004181c */
[----:B------:R-:W-:Y:S02]  /*8600*/  MUFU.EX2 R104, R104 ;  /* 0x0000006800687308 */ /* 0x000fe40000000800 */
[--C-:B------:R-:W-:Y:S02]  /*8610*/  FFMA.FTZ R106, R40, c[0x0][0x2d0], -R151.reuse ;  /* 0x0000b400286a7a23 */ /* 0x100fe40000010897 */
[C---:B------:R-:W-:Y:S02]  /*8620*/  FMUL.FTZ R40, R2.reuse, R92 ;  /* 0x0000005c02287220 */ /* 0x040fe40000410000 */
[----:B------:R-:W-:Y:S01]  /*8630*/  LDSM.16.MT88.4 R92, [R232+0x5100] ;  /* 0x00510000e85c783b */ /* 0x000fe20000004200 */
[C---:B------:R-:W-:Y:S03]  /*8640*/  HMMA.16816.F32.BF16 R32, R128.reuse, R38, R32 ;  /* 0x000000268020723c */ /* 0x040fe60000041820 */
[----:B------:R-:W1:Y:S01]  /*8650*/  MUFU.EX2 R105, R105 ;  /* 0x0000006900697308 */ /* 0x000e620000000800 */
[C---:B------:R-:W-:Y:S02]  /*8660*/  FMUL.FTZ R36, R2.reuse, R96 ;  /* 0x0000006002247220 */ /* 0x040fe40000410000 */
[----:B------:R-:W-:Y:S02]  /*8670*/  FMUL.FTZ R37, R2, R97 ;  /* 0x0000006102257220 */ /* 0x000fe40000410000 */
[C---:B------:R-:W-:Y:S04]  /*8680*/  FMUL.FTZ R38, R0.reuse, R98 ;  /* 0x0000006200267220 */ /* 0x040fe80000410000 */
[----:B------:R-:W-:Y:S01]  /*8690*/  FMUL.FTZ R39, R0, R99 ;  /* 0x0000006300277220 */ /* 0x000fe20000410000 */
[----:B------:R-:W-:Y:S01]  /*86a0*/  MUFU.EX2 R106, R106 ;  /* 0x0000006a006a7308 */ /* 0x000fe20000000800 */
[--C-:B------:R-:W-:Y:S02]  /*86b0*/  FFMA.FTZ R107, R64, c[0x0][0x2d0], -R151.reuse ;  /* 0x0000b400406b7a23 */ /* 0x100fe40000010897 */
[----:B------:R-:W-:Y:S02]  /*86c0*/  FMUL.FTZ R64, R2, R68 ;  /* 0x0000004402407220 */ /* 0x000fe40000410000 */
[--C-:B------:R-:W-:Y:S01]  /*86d0*/  FFMA.FTZ R251, R251, c[0x0][0x2d0], -R151.reuse ;  /* 0x0000b400fbfb7a23 */ /* 0x100fe20000010897 */
[C---:B------:R-:W-:Y:S03]  /*86e0*/  HMMA.16816.F32.BF16 R36, R128.reuse, R44, R36 ;  /* 0x0000002c8024723c */ /* 0x040fe60000041824 */
[--C-:B------:R-:W-:Y:S01]  /*86f0*/  FFMA.FTZ R203, R203, c[0x0][0x2d0], -R151.reuse ;  /* 0x0000b400cbcb7a23 */ /* 0x100fe20000010897 */
[----:B------:R-:W4:Y:S01]  /*8700*/  MUFU.EX2 R107, R107 ;  /* 0x0000006b006b7308 */ /* 0x000f220000000800 */
[--C-:B------:R-:W-:Y:S02]  /*8710*/  FFMA.FTZ R202, R202, c[0x0][0x2d0], -R151.reuse ;  /* 0x0000b400caca7a23 */ /* 0x100fe40000010897 */
[C---:B------:R-:W-:Y:S01]  /*8720*/  FMUL.FTZ R44, R2.reuse, R88 ;  /* 0x00000058022c7220 */ /* 0x040fe20000410000 */
[C---:B------:R-:W-:Y:S04]  /*8730*/  HMMA.16816.F32.BF16 R40, R128.reuse, R46, R40 ;  /* 0x0000002e8028723c */ /* 0x040fe80000041828 */
[----:B------:R-:W-:Y:S01]  /*8740*/  FMUL.FTZ R45, R2, R89 ;  /* 0x00000059022d7220 */ /* 0x000fe20000410000 */
[----:B-1----:R-:W-:Y:S01]  /*8750*/  F2FP.BF16.PACK_AB R68, R105, R104 ;  /* 0x000000686944723e */ /* 0x002fe200000010ff */
[----:B------:R-:W1:Y:S01]  /*8760*/  MUFU.EX2 R179, R179 ;  /* 0x000000b300b37308 */ /* 0x000e620000000800 */
[C---:B------:R-:W-:Y:S02]  /*8770*/  FMUL.FTZ R46, R0.reuse, R90 ;  /* 0x0000005a002e7220 */ /* 0x040fe40000410000 */
[----:B------:R-:W-:Y:S02]  /*8780*/  FMUL.FTZ R47, R0, R91 ;  /* 0x0000005b002f7220 */ /* 0x000fe40000410000 */
[----:B------:R-:W-:Y:S01]  /*8790*/  LDSM.16.MT88.4 R88, [R232+0x4900] ;  /* 0x00490000e858783b */ /* 0x000fe20000004200 */
[--C-:B------:R-:W-:Y:S02]  /*87a0*/  FFMA.FTZ R183, R183, c[0x0][0x2d0], -R151.reuse ;  /* 0x0000b400b7b77a23 */ /* 0x100fe40000010897 */
[--C-:B------:R-:W-:Y:S02]  /*87b0*/  FFMA.FTZ R182, R182, c[0x0][0x2d0], -R151.reuse ;  /* 0x0000b400b6b67a23 */ /* 0x100fe40000010897 */
[C---:B------:R-:W-:Y:S01]  /*87c0*/  HMMA.16816.F32.BF16 R44, R128.reuse, R52, R44 ;  /* 0x00000034802c723c */ /* 0x040fe2000004182c */
[----:B------:R-:W-:Y:S02]  /*87d0*/  MUFU.EX2 R180, R180 ;  /* 0x000000b400b47308 */ /* 0x000fe40000000800 */
[--C-:B------:R-:W-:Y:S01]  /*87e0*/  FFMA.FTZ R167, R167, c[0x0][0x2d0], -R151.reuse ;  /* 0x0000b400a7a77a23 */ /* 0x100fe20000010897 */
[----:B----4-:R-:W-:Y:S01]  /*87f0*/  F2FP.BF16.PACK_AB R69, R107, R106 ;  /* 0x0000006a6b45723e */ /* 0x010fe200000010ff */
[--C-:B------:R-:W-:Y:S02]  /*8800*/  FFMA.FTZ R166, R166, c[0x0][0x2d0], -R151.reuse ;  /* 0x0000b400a6a67a23 */ /* 0x100fe40000010897 */
[C---:B------:R-:W-:Y:S01]  /*8810*/  FMUL.FTZ R52, R2.reuse, R80 ;  /* 0x0000005002347220 */ /* 0x040fe20000410000 */
[C---:B------:R-:W-:Y:S03]  /*8820*/  HMMA.16816.F32.BF16 R48, R128.reuse, R54, R48 ;  /* 0x000000368030723c */ /* 0x040fe60000041830 */
[----:B------:R-:W4:Y:S01]  /*8830*/  MUFU.EX2 R181, R181 ;  /* 0x000000b500b57308 */ /* 0x000f220000000800 */
[----:B------:R-:W-:Y:S02]  /*8840*/  FMUL.FTZ R53, R2, R81 ;  /* 0x0000005102357220 */ /* 0x000fe40000410000 */
[--C-:B------:R-:W-:Y:S02]  /*8850*/  FFMA.FTZ R162, R162, c[0x0][0x2d0], -R151.reuse ;  /* 0x0000b400a2a27a23 */ /* 0x100fe40000010897 */
[C---:B------:R-:W-:Y:S04]  /*8860*/  FMUL.FTZ R54, R0.reuse, R82 ;  /* 0x0000005200367220 */ /* 0x040fe80000410000 */
[----:B------:R-:W-:Y:S01]  /*8870*/  FMUL.FTZ R55, R0, R83 ;  /* 0x0000005300377220 */ /* 0x000fe20000410000 */
[----:B------:R-:W-:Y:S01]  /*8880*/  MUFU.EX2 R206, R206 ;  /* 0x000000ce00ce7308 */ /* 0x000fe20000000800 */
[----:B------:R-:W-:Y:S01]  /*8890*/  LDSM.16.MT88.4 R80, [R233+0x900] ;  /* 0x00090000e950783b */ /* 0x000fe20000004200 */
[--C-:B------:R-:W-:Y:S02]  /*88a0*/  FFMA.FTZ R160, R160, c[0x0][0x2d0], -R151.reuse ;  /* 0x0000b400a0a07a23 */ /* 0x100fe40000010897 */
[--C-:B------:R-:W-:Y:S02]  /*88b0*/  FFMA.FTZ R156, R156, c[0x0][0x2d0], -R151.reuse ;  /* 0x0000b4009c9c7a23 */ /* 0x100fe40000010897 */
[C---:B------:R-:W-:Y:S03]  /*88c0*/  HMMA.16816.F32.BF16 R52, R128.reuse, R60, R52 ;  /* 0x0000003c8034723c */ /* 0x040fe60000041834 */
[--C-:B------:R-:W-:Y:S01]  /*88d0*/  FFMA.FTZ R155, R155, c[0x0][0x2d0], -R151.reuse ;  /* 0x0000b4009b9b7a23 */ /* 0x100fe20000010897 */
[----:B------:R-:W-:Y:S01]  /*88e0*/  MUFU.EX2 R204, R204 ;  /* 0x000000cc00cc7308 */ /* 0x000fe20000000800 */
[----:B------:R-:W-:Y:S02]  /*88f0*/  FFMA.FTZ R134, R134, c[0x0][0x2d0], -R151 ;  /* 0x0000b40086867a23 */ /* 0x000fe40000010897 */
[C---:B------:R-:W-:Y:S01]  /*8900*/  FMUL.FTZ R60, R2.reuse, R72 ;  /* 0x00000048023c7220 */ /* 0x040fe20000410000 */
[C---:B------:R-:W-:Y:S04]  /*8910*/  HMMA.16816.F32.BF16 R56, R128.reuse, R62, R56 ;  /* 0x0000003e8038723c */ /* 0x040fe80000041838 */
[----:B------:R-:W-:Y:S02]  /*8920*/  FMUL.FTZ R61, R2, R73 ;  /* 0x00000049023d7220 */ /* 0x000fe40000410000 */
[----:B------:R-:W5:Y:S01]  /*8930*/  MUFU.EX2 R207, R207 ;  /* 0x000000cf00cf7308 */ /* 0x000f620000000800 */
[C---:B------:R-:W-:Y:S02]  /*8940*/  FMUL.FTZ R62, R0.reuse, R74 ;  /* 0x0000004a003e7220 */ /* 0x040fe40000410000 */
[----:B------:R-:W-:Y:S02]  /*8950*/  FMUL.FTZ R63, R0, R75 ;  /* 0x0000004b003f7220 */ /* 0x000fe40000410000 */
[----:B------:R-:W1:Y:S01]  /*8960*/  LDSM.16.MT88.4 R72, [R234+0x900] ;  /* 0x00090000ea48783b */ /* 0x000e620000004200 */
[----:B------:R-:W-:Y:S02]  /*8970*/  FFMA.FTZ R150, R2, R249, R150 ;  /* 0x000000f902967223 */ /* 0x000fe40000010096 */
[----:B------:R-:W-:Y:S02]  /*8980*/  FFMA.FTZ R146, R0, R248, R146 ;  /* 0x000000f800927223 */ /* 0x000fe40000010092 */
[C---:B--2---:R-:W-:Y:S01]  /*8990*/  HMMA.16816.F32.BF16 R60, R128.reuse, R84, R60 ;  /* 0x00000054803c723c */ /* 0x044fe2000004183c */
[----:B------:R-:W2:Y:S02]  /*89a0*/  MUFU.EX2 R209, R209 ;  /* 0x000000d100d17308 */ /* 0x000ea40000000800 */
[----:B------:R-:W-:Y:S02]  /*89b0*/  FADD.FTZ R150, R149, R150 ;  /* 0x0000009695967221 */ /* 0x000fe40000010000 */
[----:B------:R-:W-:Y:S02]  /*89c0*/  FADD.FTZ R146, R145, R146 ;  /* 0x0000009291927221 */ /* 0x000fe40000010000 */
[----:B------:R-:W-:Y:S01]  /*89d0*/  FADD.FTZ R148, R148, R150 ;  /* 0x0000009694947221 */ /* 0x000fe20000010000 */
[----:B------:R-:W-:Y:S01]  /*89e0*/  HMMA.16816.F32.BF16 R64, R128, R86, R64 ;  /* 0x000000568040723c */ /* 0x000fe20000041840 */
[----:B------:R-:W2:Y:S02]  /*89f0*/  LDSM.16.MT88.4 R84, [R232+0x900] ;  /* 0x00090000e854783b */ /* 0x000ea40000004200 */
[----:B------:R-:W-:Y:S01]  /*8a00*/  MUFU.EX2 R210, R210 ;  /* 0x000000d200d27308 */ /* 0x000fe20000000800 */
[----:B------:R-:W-:Y:S02]  /*8a10*/  FADD.FTZ R148, R147, R148 ;  /* 0x0000009493947221 */ /* 0x000fe40000010000 */
[----:B------:R-:W-:Y:S02]  /*8a20*/  FADD.FTZ R146, R144, R146 ;  /* 0x0000009290927221 */ /* 0x000fe40000010000 */
[C---:B---3--:R-:W-:Y:S05]  /*8a30*/  HMMA.16816.F32.BF16 R4, R68.reuse, R76, R4 ;  /* 0x0000004c4404723c */ /* 0x048fea0000041804 */
[----:B------:R-:W3:Y:S01]  /*8a40*/  MUFU.EX2 R211, R211 ;  /* 0x000000d300d37308 */ /* 0x000ee20000000800 */
[----:B------:R-:W-:Y:S02]  /*8a50*/  FADD.FTZ R104, R104, R148 ;  /* 0x0000009468687221 */ /* 0x000fe40000010000 */
[C---:B------:R-:W-:Y:S01]  /*8a60*/  HMMA.16816.F32.BF16 R8, R68.reuse, R78, R8 ;  /* 0x0000004e4408723c */ /* 0x040fe20000041808 */
[----:B------:R-:W2:Y:S03]  /*8a70*/  LDSM.16.MT88.4 R76, [R236+0x4900] ;  /* 0x00490000ec4c783b */ /* 0x000ea60000004200 */
[----:B------:R-:W-:Y:S02]  /*8a80*/  FADD.FTZ R135, R135, R146 ;  /* 0x0000009287877221 */ /* 0x000fe40000010000 */
[----:B------:R-:W-:Y:S01]  /*8a90*/  FADD.FTZ R0, R105, R104 ;  /* 0x0000006869007221 */ /* 0x000fe20000010000 */
[----:B------:R-:W-:Y:S01]  /*8aa0*/  MUFU.EX2 R250, R250 ;  /* 0x000000fa00fa7308 */ /* 0x000fe20000000800 */
[----:B------:R-:W-:Y:S01]  /*8ab0*/  FADD.FTZ R135, R106, R135 ;  /* 0x000000876a877221 */ /* 0x000fe20000010000 */
[C---:B-1----:R-:W-:Y:S03]  /*8ac0*/  HMMA.16816.F32.BF16 R12, R68.reuse, R72, R12 ;  /* 0x00000048440c723c */ /* 0x042fe6000004180c */
[----:B------:R-:W-:Y:S02]  /*8ad0*/  FADD.FTZ R0, R112, R0 ;  /* 0x0000000070007221 */ /* 0x000fe40000010000 */
[----:B------:R-:W-:Y:S03]  /*8ae0*/  FADD.FTZ R107, R107, R135 ;  /* 0x000000876b6b7221 */ /* 0x000fe60000010000 */
[----:B------:R-:W1:Y:S01]  /*8af0*/  MUFU.EX2 R251, R251 ;  /* 0x000000fb00fb7308 */ /* 0x000e620000000800 */
[----:B------:R-:W-:Y:S01]  /*8b00*/  FADD.FTZ R0, R158, R0 ;  /* 0x000000009e007221 */ /* 0x000fe20000010000 */
[C---:B------:R-:W-:Y:S01]  /*8b10*/  HMMA.16816.F32.BF16 R16, R68.reuse, R74, R16 ;  /* 0x0000004a4410723c */ /* 0x040fe20000041810 */
[----:B------:R-:W1:Y:S02]  /*8b20*/  LDSM.16.MT88.4 R72, [R234+0x4900] ;  /* 0x00490000ea48783b */ /* 0x000e640000004200 */
[----:B------:R-:W-:Y:S05]  /*8b30*/  FADD.FTZ R107, R161, R107 ;  /* 0x0000006ba16b7221 */ /* 0x000fea0000010000 */
[C---:B------:R-:W-:Y:S01]  /*8b40*/  HMMA.16816.F32.BF16 R20, R68.reuse, R80, R20 ;  /* 0x000000504414723c */ /* 0x040fe20000041814 */
[----:B------:R-:W-:Y:S03]  /*8b50*/  MUFU.EX2 R208, R208 ;  /* 0x000000d000d07308 */ /* 0x000fe60000000800 */
[----:B------:R-:W-:Y:S04]  /*8b60*/  FADD.FTZ R164, R164, R107 ;  /* 0x0000006ba4a47221 */ /* 0x000fe80000010000 */
[C---:B------:R-:W-:Y:S01]  /*8b70*/  HMMA.16816.F32.BF16 R24, R68.reuse, R82, R24 ;  /* 0x000000524418723c */ /* 0x040fe20000041818 */
[----:B------:R-:W3:Y:S02]  /*8b80*/  LDSM.16.MT88.4 R80, [R233+0x4900] ;  /* 0x00490000e950783b */ /* 0x000ee40000004200 */
[----:B------:R-:W-:Y:S01]  /*8b90*/  MUFU.EX2 R205, R205 ;  /* 0x000000cd00cd7308 */ /* 0x000fe20000000800 */
[----:B------:R-:W-:Y:S04]  /*8ba0*/  FADD.FTZ R164, R176, R164 ;  /* 0x000000a4b0a47221 */ /* 0x000fe80000010000 */
[C---:B--2---:R-:W-:Y:S05]  /*8bb0*/  HMMA.16816.F32.BF16 R28, R68.reuse, R84, R28 ;  /* 0x00000054441c723c */ /* 0x044fea000004181c */
[----:B------:R-:W-:Y:S03]  /*8bc0*/  MUFU.EX2 R203, R203 ;  /* 0x000000cb00cb7308 */ /* 0x000fe60000000800 */
[C---:B------:R-:W-:Y:S01]  /*8bd0*/  HMMA.16816.F32.BF16 R32, R68.reuse, R86, R32 ;  /* 0x000000564420723c */ /* 0x040fe20000041820 */
[----:B------:R-:W2:Y:S06]  /*8be0*/  LDSM.16.MT88.4 R84, [R236+0x1100] ;  /* 0x00110000ec54783b */ /* 0x000eac0000004200 */
[----:B------:R-:W-:Y:S01]  /*8bf0*/  MUFU.EX2 R202, R202 ;  /* 0x000000ca00ca7308 */ /* 0x000fe20000000800 */
[C---:B------:R-:W-:Y:S08]  /*8c00*/  HMMA.16816.F32.BF16 R36, R68.reuse, R76, R36 ;  /* 0x0000004c4424723c */ /* 0x040ff00000041824 */
[C---:B------:R-:W-:Y:S01]  /*8c10*/  HMMA.16816.F32.BF16 R40, R68.reuse, R78, R40 ;  /* 0x0000004e4428723c */ /* 0x040fe20000041828 */
[----:B------:R-:W2:Y:S01]  /*8c20*/  LDSM.16.MT88.4 R76, [R234+0x1100] ;  /* 0x00110000ea4c783b */ /* 0x000ea20000004200 */
[----:B------:R-:W-:Y:S06]  /*8c30*/  MUFU.EX2 R201, R201 ;  /* 0x000000c900c97308 */ /* 0x000fec0000000800 */
[C---:B-1----:R-:W-:Y:S04]  /*8c40*/  HMMA.16816.F32.BF16 R44, R68.reuse, R72, R44 ;  /* 0x00000048442c723c */ /* 0x042fe8000004182c */
[----:B------:R-:W-:Y:S04]  /*8c50*/  MUFU.EX2 R200, R200 ;  /* 0x000000c800c87308 */ /* 0x000fe80000000800 */
[C---:B------:R-:W-:Y:S01]  /*8c60*/  HMMA.16816.F32.BF16 R48, R68.reuse, R74, R48 ;  /* 0x0000004a4430723c */ /* 0x040fe20000041830 */
[----:B------:R-:W1:Y:S05]  /*8c70*/  LDSM.16.MT88.4 R72, [R233+0x1100] ;  /* 0x00110000e948783b */ /* 0x000e6a0000004200 */
[----:B------:R-:W-:Y:S02]  /*8c80*/  MUFU.EX2 R183, R183 ;  /* 0x000000b700b77308 */ /* 0x000fe40000000800 */
[C---:B---3--:R-:W-:Y:S08]  /*8c90*/  HMMA.16816.F32.BF16 R52, R68.reuse, R80, R52 ;  /* 0x000000504434723c */ /* 0x048ff00000041834 */
[C---:B------:R-:W-:Y:S01]  /*8ca0*/  HMMA.16816.F32.BF16 R56, R68.reuse, R82, R56 ;  /* 0x000000524438723c */ /* 0x040fe20000041838 */
[----:B------:R-:W3:Y:S01]  /*8cb0*/  LDSM.16.MT88.4 R80, [R232+0x1100] ;  /* 0x00110000e850783b */ /* 0x000ee20000004200 */
[----:B------:R-:W-:Y:S06]  /*8cc0*/  MUFU.EX2 R182, R182 ;  /* 0x000000b600b67308 */ /* 0x000fec0000000800 */
[C---:B------:R-:W-:Y:S04]  /*8cd0*/  HMMA.16816.F32.BF16 R60, R68.reuse, R88, R60 ;  /* 0x00000058443c723c */ /* 0x040fe8000004183c */
[----:B------:R-:W-:Y:S04]  /*8ce0*/  MUFU.EX2 R168, R168 ;  /* 0x000000a800a87308 */ /* 0x000fe80000000800 */
[----:B------:R-:W-:Y:S01]  /*8cf0*/  HMMA.16816.F32.BF16 R64, R68, R90, R64 ;  /* 0x0000005a4440723c */ /* 0x000fe20000041840 */
[----:B------:R-:W-:Y:S05]  /*8d00*/  LDSM.16.MT88.4 R88, [R233+0x5100] ;  /* 0x00510000e958783b */ /* 0x000fea0000004200 */
[----:B------:R-:W-:Y:S01]  /*8d10*/  MUFU.EX2 R169, R169 ;  /* 0x000000a900a97308 */ /* 0x000fe20000000800 */
[----:B------:R-:W-:Y:S01]  /*8d20*/  F2FP.BF16.PACK_AB R68, R171, R170 ;  /* 0x000000aaab44723e */ /* 0x000fe200000010ff */
[----:B------:R-:W-:Y:S01]  /*8d30*/  FADD.FTZ R170, R170, R0 ;  /* 0x00000000aaaa7221 */ /* 0x000fe20000010000 */
[----:B------:R-:W-:Y:S03]  /*8d40*/  F2FP.BF16.PACK_AB R69, R177, R176 ;  /* 0x000000b0b145723e */ /* 0x000fe600000010ff */
[----:B------:R-:W-:Y:S01]  /*8d50*/  F2FP.BF16.PACK_AB R70, R179, R178 ;  /* 0x000000b2b346723e */ /* 0x000fe200000010ff */
[----:B------:R-:W-:Y:S01]  /*8d60*/  FADD.FTZ R170, R171, R170 ;  /* 0x000000aaabaa7221 */ /* 0x000fe20000010000 */
[----:B----4-:R-:W-:Y:S01]  /*8d70*/  F2FP.BF16.PACK_AB R71, R181, R180 ;  /* 0x000000b4b547723e */ /* 0x010fe200000010ff */
[----:B------:R-:W-:Y:S01]  /*8d80*/  FADD.FTZ R177, R177, R164 ;  /* 0x000000a4b1b17221 */ /* 0x000fe20000010000 */
[----:B------:R-:W-:Y:S01]  /*8d90*/  MUFU.EX2 R167, R167 ;  /* 0x000000a700a77308 */ /* 0x000fe20000000800 */
[----:B------:R-:W-:Y:S02]  /*8da0*/  FADD.FTZ R178, R178, R170 ;  /* 0x000000aab2b27221 */ /* 0x000fe40000010000 */
[----:B------:R-:W-:Y:S02]  /*8db0*/  FADD.FTZ R177, R180, R177 ;  /* 0x000000b1b4b17221 */ /* 0x000fe40000010000 */
[C---:B--2---:R-:W-:Y:S03]  /*8dc0*/  HMMA.16816.F32.BF16 R4, R68.reuse, R84, R4 ;  /* 0x000000544404723c */ /* 0x044fe60000041804 */
[----:B------:R-:W-:Y:S02]  /*8dd0*/  FADD.FTZ R178, R179, R178 ;  /* 0x000000b2b3b27221 */ /* 0x000fe40000010000 */
[----:B------:R-:W-:Y:S01]  /*8de0*/  MUFU.EX2 R166, R166 ;  /* 0x000000a600a67308 */ /* 0x000fe20000000800 */
[----:B------:R-:W-:Y:S02]  /*8df0*/  FADD.FTZ R181, R181, R177 ;  /* 0x000000b1b5b57221 */ /* 0x000fe40000010000 */
[C---:B------:R-:W-:Y:S01]  /*8e00*/  HMMA.16816.F32.BF16 R8, R68.reuse, R86, R8 ;  /* 0x000000564408723c */ /* 0x040fe20000041808 */
[----:B------:R-:W2:Y:S03]  /*8e10*/  LDSM.16.MT88.4 R84, [R236+0x5100] ;  /* 0x00510000ec54783b */ /* 0x000ea60000004200 */
[----:B-----5:R-:W-:Y:S03]  /*8e20*/  FADD.FTZ R181, R207, R181 ;  /* 0x000000b5cfb57221 */ /* 0x020fe60000010000 */
[----:B------:R-:W-:Y:S01]  /*8e30*/  MUFU.EX2 R165, R165 ;  /* 0x000000a500a57308 */ /* 0x000fe20000000800 */
[C---:B------:R-:W-:Y:S08]  /*8e40*/  HMMA.16816.F32.BF16 R12, R68.reuse, R76, R12 ;  /* 0x0000004c440c723c */ /* 0x040ff0000004180c */
[C---:B------:R-:W-:Y:S01]  /*8e50*/  HMMA.16816.F32.BF16 R16, R68.reuse, R78, R16 ;  /* 0x0000004e4410723c */ /* 0x040fe20000041810 */
[----:B------:R-:W4:Y:S01]  /*8e60*/  LDSM.16.MT88.4 R76, [R234+0x5100] ;  /* 0x00510000ea4c783b */ /* 0x000f220000004200 */
        /* <DEDUP_REMOVED lines=10> */
[C---:B--2---:R-:W-:Y:S04]  /*8f10*/  HMMA.16816.F32.BF16 R36, R68.reuse, R84, R36 ;  /* 0x000000544424723c */ /* 0x044fe80000041824 */
[----:B------:R-:W-:Y:S04]  /*8f20*/  MUFU.EX2 R159, R159 ;  /* 0x0000009f009f7308 */ /* 0x000fe80000000800 */
[C---:B------:R-:W-:Y:S01]  /*8f30*/  HMMA.16816.F32.BF16 R40, R68.reuse, R86, R40 ;  /* 0x000000564428723c */ /* 0x040fe20000041828 */
[----:B------:R-:W-:Y:S05]  /*8f40*/  LDSM.16.MT88.4 R84, [R232+0x1900] ;  /* 0x00190000e854783b */ /* 0x000fea0000004200 */
[----:B------:R-:W-:Y:S02]  /*8f50*/  MUFU.EX2 R156, R156 ;  /* 0x0000009c009c7308 */ /* 0x000fe40000000800 */
[C---:B----4-:R-:W-:Y:S08]  /*8f60*/  HMMA.16816.F32.BF16 R44, R68.reuse, R76, R44 ;  /* 0x0000004c442c723c */ /* 0x050ff0000004182c */
[C---:B------:R-:W-:Y:S01]  /*8f70*/  HMMA.16816.F32.BF16 R48, R68.reuse, R78, R48 ;  /* 0x0000004e4430723c */ /* 0x040fe20000041830 */
[----:B------:R-:W2:Y:S01]  /*8f80*/  LDSM.16.MT88.4 R76, [R233+0x1900] ;  /* 0x00190000e94c783b */ /* 0x000ea20000004200 */
[----:B------:R-:W-:Y:S06]  /*8f90*/  MUFU.EX2 R155, R155 ;  /* 0x0000009b009b7308 */ /* 0x000fec0000000800 */
[C---:B------:R-:W-:Y:S04]  /*8fa0*/  HMMA.16816.F32.BF16 R52, R68.reuse, R88, R52 ;  /* 0x000000584434723c */ /* 0x040fe80000041834 */
[----:B------:R-:W-:Y:S04]  /*8fb0*/  MUFU.EX2 R154, R154 ;  /* 0x0000009a009a7308 */ /* 0x000fe80000000800 */
[C---:B------:R-:W-:Y:S01]  /*8fc0*/  HMMA.16816.F32.BF16 R56, R68.reuse, R90, R56 ;  /* 0x0000005a4438723c */ /* 0x040fe20000041838 */
[----:B------:R-:W-:Y:S05]  /*8fd0*/  LDSM.16.MT88.4 R88, [R233+0x5900] ;  /* 0x00590000e958783b */ /* 0x000fea0000004200 */
[----:B------:R-:W-:Y:S02]  /*8fe0*/  MUFU.EX2 R134, R134 ;  /* 0x0000008600867308 */ /* 0x000fe40000000800 */
[C---:B------:R-:W-:Y:S07]  /*8ff0*/  HMMA.16816.F32.BF16 R60, R68.reuse, R92, R60 ;  /* 0x0000005c443c723c */ /* 0x040fee000004183c */
[----:B------:R-:W-:Y:S01]  /*9000*/  FFMA.FTZ R92, R125, c[0x0][0x2d0], -R153 ;  /* 0x0000b4007d5c7a23 */ /* 0x000fe20000010899 */
[----:B------:R-:W-:Y:S03]  /*9010*/  HMMA.16816.F32.BF16 R64, R68, R94, R64 ;  /* 0x0000005e4440723c */ /* 0x000fe60000041840 */
[----:B------:R4:W-:Y:S04]  /*9020*/  MUFU.EX2 R97, R92 ;  /* 0x0000005c00617308 */ /* 0x0009e80000000800 */
[----:B------:R-:W-:Y:S01]  /*9030*/  F2FP.BF16.PACK_AB R68, R204, R206 ;  /* 0x000000cecc44723e */ /* 0x000fe200000010ff */
[----:B------:R-:W-:Y:S01]  /*9040*/  FADD.FTZ R206, R206, R178 ;  /* 0x000000b2cece7221 */ /* 0x000fe20000010000 */
[----:B------:R-:W-:Y:S03]  /*9050*/  F2FP.BF16.PACK_AB R69, R209, R207 ;  /* 0x000000cfd145723e */ /* 0x000fe600000010ff */
[----:B------:R-:W-:Y:S01]  /*9060*/  F2FP.BF16.PACK_AB R70, R211, R210 ;  /* 0x000000d2d346723e */ /* 0x000fe200000010ff */
[----:B------:R-:W-:Y:S01]  /*9070*/  FADD.FTZ R206, R204, R206 ;  /* 0x000000ceccce7221 */ /* 0x000fe20000010000 */
[----:B------:R-:W-:Y:S01]  /*9080*/  F2FP.BF16.PACK_AB R71, R251, R250 ;  /* 0x000000fafb47723e */ /* 0x000fe200000010ff */
[----:B------:R-:W-:Y:S02]  /*9090*/  FADD.FTZ R209, R209, R181 ;  /* 0x000000b5d1d17221 */ /* 0x000fe40000010000 */
[----:B------:R-:W-:Y:S02]  /*90a0*/  FADD.FTZ R210, R210, R206 ;  /* 0x000000ced2d27221 */ /* 0x000fe40000010000 */
[----:B------:R-:W-:Y:S02]  /*90b0*/  FADD.FTZ R209, R250, R209 ;  /* 0x000000d1fad17221 */ /* 0x000fe40000010000 */
[C---:B-1----:R-:W-:Y:S03]  /*90c0*/  HMMA.16816.F32.BF16 R4, R68.reuse, R72, R4 ;  /* 0x000000484404723c */ /* 0x042fe60000041804 */
[----:B------:R-:W-:Y:S02]  /*90d0*/  FADD.FTZ R0, R211, R210 ;  /* 0x000000d2d3007221 */ /* 0x000fe40000010000 */
[----:B------:R-:W-:Y:S01]  /*90e0*/  FADD.FTZ R251, R251, R209 ;  /* 0x000000d1fbfb7221 */ /* 0x000fe20000010000 */
[----:B----4-:R-:W-:Y:S01]  /*90f0*/  LDSM.16.MT88.4 R92, [R232+0x6100] ;  /* 0x00610000e85c783b */ /* 0x010fe20000004200 */
[----:B------:R-:W-:Y:S01]  /*9100*/  FFMA.FTZ R72, R122, c[0x0][0x2d0], -R153 ;  /* 0x0000b4007a487a23 */ /* 0x000fe20000010899 */
[C---:B------:R-:W-:Y:S03]  /*9110*/  HMMA.16816.F32.BF16 R8, R68.reuse, R74, R8 ;  /* 0x0000004a4408723c */ /* 0x040fe60000041808 */
[----:B------:R1:W-:Y:S05]  /*9120*/  MUFU.EX2 R100, R72 ;  /* 0x0000004800647308 */ /* 0x0003ea0000000800 */
[C---:B---3--:R-:W-:Y:S07]  /*9130*/  HMMA.16816.F32.BF16 R12, R68.reuse, R80, R12 ;  /* 0x00000050440c723c */ /* 0x048fee000004180c */
[----:B------:R-:W-:Y:S01]  /*9140*/  FFMA.FTZ R80, R120, c[0x0][0x2d0], -R151 ;  /* 0x0000b40078507a23 */ /* 0x000fe20000010897 */
[C---:B------:R-:W-:Y:S03]  /*9150*/  HMMA.16816.F32.BF16 R16, R68.reuse, R82, R16 ;  /* 0x000000524410723c */ /* 0x040fe60000041810 */
[----:B------:R3:W-:Y:S05]  /*9160*/  MUFU.EX2 R101, R80 ;  /* 0x0000005000657308 */ /* 0x0007ea0000000800 */
[C---:B--2---:R-:W-:Y:S04]  /*9170*/  HMMA.16816.F32.BF16 R20, R68.reuse, R76, R20 ;  /* 0x0000004c4414723c */ /* 0x044fe80000041814 */
[--C-:B-1----:R-:W-:Y:S03]  /*9180*/  FFMA.FTZ R72, R121, c[0x0][0x2d0], -R153.reuse ;  /* 0x0000b40079487a23 */ /* 0x102fe60000010899 */
[--C-:B------:R-:W-:Y:S01]  /*9190*/  FFMA.FTZ R76, R126, c[0x0][0x2d0], -R153.reuse ;  /* 0x0000b4007e4c7a23 */ /* 0x100fe20000010899 */
[C---:B------:R-:W-:Y:S01]  /*91a0*/  HMMA.16816.F32.BF16 R24, R68.reuse, R78, R24 ;  /* 0x0000004e4418723c */ /* 0x040fe20000041818 */
[----:B------:R1:W-:Y:S03]  /*91b0*/  MUFU.EX2 R102, R72 ;  /* 0x0000004800667308 */ /* 0x0003e60000000800 */
[----:B------:R-:W-:Y:S04]  /*91c0*/  FFMA.FTZ R153, R152, c[0x0][0x2d0], -R153 ;  /* 0x0000b40098997a23 */ /* 0x000fe80000010899 */
[C---:B------:R-:W-:Y:S03]  /*91d0*/  HMMA.16816.F32.BF16 R28, R68.reuse, R84, R28 ;  /* 0x00000054441c723c */ /* 0x040fe6000004181c */
[----:B------:R2:W4:Y:S01]  /*91e0*/  MUFU.EX2 R108, R76 ;  /* 0x0000004c006c7308 */ /* 0x0005220000000800 */
[--C-:B---3--:R-:W-:Y:S03]  /*91f0*/  FFMA.FTZ R80, R127, c[0x0][0x2d0], -R151.reuse ;  /* 0x0000b4007f507a23 */ /* 0x108fe60000010897 */
[--C-:B------:R-:W-:Y:S01]  /*9200*/  FFMA.FTZ R84, R124, c[0x0][0x2d0], -R151.reuse ;  /* 0x0000b4007c547a23 */ /* 0x100fe20000010897 */
[C---:B------:R-:W-:Y:S01]  /*9210*/  HMMA.16816.F32.BF16 R32, R68.reuse, R86, R32 ;  /* 0x000000564420723c */ /* 0x040fe20000041820 */
[----:B------:R-:W-:Y:S03]  /*9220*/  LDSM.16.MT88.4 R124, [R236+0x3900] ;  /* 0x00390000ec7c783b */ /* 0x000fe60000004200 */
[----:B------:R-:W-:Y:S01]  /*9230*/  FFMA.FTZ R151, R133, c[0x0][0x2d0], -R151 ;  /* 0x0000b40085977a23 */ /* 0x000fe20000010897 */
[----:B------:R3:W5:Y:S04]  /*9240*/  MUFU.EX2 R103, R80 ;  /* 0x0000005000677308 */ /* 0x0007680000000800 */
[----:B-1----:R-:W1:Y:S06]  /*9250*/  LDSM.16.MT88.4 R72, [R236+0x5900] ;  /* 0x00590000ec48783b */ /* 0x002e6c0000004200 */
[----:B------:R5:W1:Y:S02]  /*9260*/  MUFU.EX2 R96, R84 ;  /* 0x0000005400607308 */ /* 0x000a640000000800 */
[----:B--2---:R-:W-:Y:S01]  /*9270*/  LDSM.16.MT88.4 R76, [R232+0x5900] ;  /* 0x00590000e84c783b */ /* 0x004fe20000004200 */
[----:B----4-:R-:W-:Y:S07]  /*9280*/  MOV R152, R108 ;  /* 0x0000006c00987202 */ /* 0x010fee0000000f00 */
[----:B------:R-:W2:Y:S01]  /*9290*/  MUFU.EX2 R153, R153 ;  /* 0x0000009900997308 */ /* 0x000ea20000000800 */
[----:B---3--:R-:W3:Y:S09]  /*92a0*/  LDSM.16.MT88.4 R80, [R234+0x5900] ;  /* 0x00590000ea50783b */ /* 0x008ef20000004200 */
[----:B------:R-:W4:Y:S01]  /*92b0*/  MUFU.EX2 R151, R151 ;  /* 0x0000009700977308 */ /* 0x000f220000000800 */
[----:B-----5:R-:W5:Y:S01]  /*92c0*/  LDSM.16.MT88.4 R84, [R236+0x2100] ;  /* 0x00210000ec54783b */ /* 0x020f620000004200 */
[C---:B-1----:R-:W-:Y:S08]  /*92d0*/  HMMA.16816.F32.BF16 R36, R68.reuse, R72, R36 ;  /* 0x000000484424723c */ /* 0x042ff00000041824 */
[C---:B------:R-:W-:Y:S01]  /*92e0*/  HMMA.16816.F32.BF16 R40, R68.reuse, R74, R40 ;  /* 0x0000004a4428723c */ /* 0x040fe20000041828 */
[----:B------:R-:W1:Y:S07]  /*92f0*/  LDSM.16.MT88.4 R72, [R234+0x2100] ;  /* 0x00210000ea48783b */ /* 0x000e6e0000004200 */
[C---:B---3--:R-:W-:Y:S08]  /*9300*/  HMMA.16816.F32.BF16 R44, R68.reuse, R80, R44 ;  /* 0x00000050442c723c */ /* 0x048ff0000004182c */
[C---:B------:R-:W-:Y:S01]  /*9310*/  HMMA.16816.F32.BF16 R48, R68.reuse, R82, R48 ;  /* 0x000000524430723c */ /* 0x040fe20000041830 */
[----:B------:R-:W-:Y:S07]  /*9320*/  LDSM.16.MT88.4 R80, [R232+0x2100] ;  /* 0x00210000e850783b */ /* 0x000fee0000004200 */
[C---:B------:R-:W-:Y:S08]  /*9330*/  HMMA.16816.F32.BF16 R52, R68.reuse, R88, R52 ;  /* 0x000000584434723c */ /* 0x040ff00000041834 */
[C---:B------:R-:W-:Y:S01]  /*9340*/  HMMA.16816.F32.BF16 R56, R68.reuse, R90, R56 ;  /* 0x0000005a4438723c */ /* 0x040fe20000041838 */
[----:B------:R-:W-:Y:S07]  /*9350*/  LDSM.16.MT88.4 R88, [R233+0x6100] ;  /* 0x00610000e958783b */ /* 0x000fee0000004200 */
[C---:B------:R-:W-:Y:S08]  /*9360*/  HMMA.16816.F32.BF16 R60, R68.reuse, R76, R60 ;  /* 0x0000004c443c723c */ /* 0x040ff0000004183c */
[----:B------:R-:W-:Y:S01]  /*9370*/  HMMA.16816.F32.BF16 R64, R68, R78, R64 ;  /* 0x0000004e4440723c */ /* 0x000fe20000041840 */
[----:B------:R-:W3:Y:S06]  /*9380*/  LDSM.16.MT88.4 R76, [R233+0x2100] ;  /* 0x00210000e94c783b */ /* 0x000eec0000004200 */
[----:B------:R-:W-:Y:S02]  /*9390*/  F2FP.BF16.PACK_AB R68, R102, R100 ;  /* 0x000000646644723e */ /* 0x000fe400000010ff */
[----:B------:R-:W-:Y:S03]  /*93a0*/  F2FP.BF16.PACK_AB R69, R103, R101 ;  /* 0x000000656745723e */ /* 0x000fe600000010ff */
[----:B------:R-:W-:Y:S02]  /*93b0*/  F2FP.BF16.PACK_AB R70, R97, R108 ;  /* 0x0000006c6146723e */ /* 0x000fe400000010ff */
[----:B------:R-:W-:Y:S01]  /*93c0*/  F2FP.BF16.PACK_AB R71, R252, R96 ;  /* 0x00000060fc47723e */ /* 0x000fe200000010ff */
[----:B------:R-:W-:Y:S06]  /*93d0*/  LDSM.16.MT88.4 R108, [R233+0x3900] ;  /* 0x00390000e96c783b */ /* 0x000fec0000004200 */
[C---:B-----5:R-:W-:Y:S08]  /*93e0*/  HMMA.16816.F32.BF16 R4, R68.reuse, R84, R4 ;  /* 0x000000544404723c */ /* 0x060ff00000041804 */
[C---:B------:R-:W-:Y:S01]  /*93f0*/  HMMA.16816.F32.BF16 R8, R68.reuse, R86, R8 ;  /* 0x000000564408723c */ /* 0x040fe20000041808 */
[----:B------:R-:W5:Y:S07]  /*9400*/  LDSM.16.MT88.4 R84, [R236+0x6100] ;  /* 0x00610000ec54783b */ /* 0x000f6e0000004200 */
[C---:B-1----:R-:W-:Y:S08]  /*9410*/  HMMA.16816.F32.BF16 R12, R68.reuse, R72, R12 ;  /* 0x00000048440c723c */ /* 0x042ff0000004180c */
[C---:B------:R-:W-:Y:S01]  /*9420*/  HMMA.16816.F32.BF16 R16, R68.reuse, R74, R16 ;  /* 0x0000004a4410723c */ /* 0x040fe20000041810 */
[----:B------:R-:W1:Y:S07]  /*9430*/  LDSM.16.MT88.4 R72, [R234+0x6100] ;  /* 0x00610000ea48783b */ /* 0x000e6e0000004200 */
[C---:B---3--:R-:W-:Y:S08]  /*9440*/  HMMA.16816.F32.BF16 R20, R68.reuse, R76, R20 ;  /* 0x0000004c4414723c */ /* 0x048ff00000041814 */
[C---:B------:R-:W-:Y:S01]  /*9450*/  HMMA.16816.F32.BF16 R24, R68.reuse, R78, R24 ;  /* 0x0000004e4418723c */ /* 0x040fe20000041818 */
[----:B------:R-:W3:Y:S07]  /*9460*/  LDSM.16.MT88.4 R76, [R236+0x2900] ;  /* 0x00290000ec4c783b */ /* 0x000eee0000004200 */
[C---:B------:R-:W-:Y:S08]  /*9470*/  HMMA.16816.F32.BF16 R28, R68.reuse, R80, R28 ;  /* 0x00000050441c723c */ /* 0x040ff0000004181c */
[C---:B------:R-:W-:Y:S01]  /*9480*/  HMMA.16816.F32.BF16 R32, R68.reuse, R82, R32 ;  /* 0x000000524420723c */ /* 0x040fe20000041820 */
[----:B------:R-:W2:Y:S07]  /*9490*/  LDSM.16.MT88.4 R80, [R234+0x2900] ;  /* 0x00290000ea50783b */ /* 0x000eae0000004200 */
[C---:B-----5:R-:W-:Y:S08]  /*94a0*/  HMMA.16816.F32.BF16 R36, R68.reuse, R84, R36 ;  /* 0x000000544424723c */ /* 0x060ff00000041824 */
[C---:B------:R-:W-:Y:S01]  /*94b0*/  HMMA.16816.F32.BF16 R40, R68.reuse, R86, R40 ;  /* 0x000000564428723c */ /* 0x040fe20000041828 */
[----:B------:R-:W5:Y:S07]  /*94c0*/  LDSM.16.MT88.4 R84, [R233+0x2900] ;  /* 0x00290000e954783b */ /* 0x000f6e0000004200 */
[C---:B-1----:R-:W-:Y:S08]  /*94d0*/  HMMA.16816.F32.BF16 R44, R68.reuse, R72, R44 ;  /* 0x00000048442c723c */ /* 0x042ff0000004182c */
[C---:B------:R-:W-:Y:S01]  /*94e0*/  HMMA.16816.F32.BF16 R48, R68.reuse, R74, R48 ;  /* 0x0000004a4430723c */ /* 0x040fe20000041830 */
[----:B------:R-:W1:Y:S07]  /*94f0*/  LDSM.16.MT88.4 R72, [R232+0x2900] ;  /* 0x00290000e848783b */ /* 0x000e6e0000004200 */
[C---:B------:R-:W-:Y:S08]  /*9500*/  HMMA.16816.F32.BF16 R52, R68.reuse, R88, R52 ;  /* 0x000000584434723c */ /* 0x040ff00000041834 */
[C---:B------:R-:W-:Y:S01]  /*9510*/  HMMA.16816.F32.BF16 R56, R68.reuse, R90, R56 ;  /* 0x0000005a4438723c */ /* 0x040fe20000041838 */
[----:B------:R-:W1:Y:S07]  /*9520*/  LDSM.16.MT88.4 R88, [R236+0x6900] ;  /* 0x00690000ec58783b */ /* 0x000e6e0000004200 */
[C---:B------:R-:W-:Y:S08]  /*9530*/  HMMA.16816.F32.BF16 R60, R68.reuse, R92, R60 ;  /* 0x0000005c443c723c */ /* 0x040ff0000004183c */
[----:B------:R-:W-:Y:S01]  /*9540*/  HMMA.16816.F32.BF16 R64, R68, R94, R64 ;  /* 0x0000005e4440723c */ /* 0x000fe20000041840 */
[----:B------:R-:W-:Y:S06]  /*9550*/  LDSM.16.MT88.4 R92, [R233+0x7100] ;  /* 0x00710000e95c783b */ /* 0x000fec0000004200 */
[----:B------:R-:W-:Y:S02]  /*9560*/  F2FP.BF16.PACK_AB R68, R205, R208 ;  /* 0x000000d0cd44723e */ /* 0x000fe400000010ff */
[----:B------:R-:W-:Y:S03]  /*9570*/  F2FP.BF16.PACK_AB R69, R202, R203 ;  /* 0x000000cbca45723e */ /* 0x000fe600000010ff */
[----:B------:R-:W-:Y:S02]  /*9580*/  F2FP.BF16.PACK_AB R70, R200, R201 ;  /* 0x000000c9c846723e */ /* 0x000fe400000010ff */
[----:B------:R-:W-:Y:S07]  /*9590*/  F2FP.BF16.PACK_AB R71, R182, R183 ;  /* 0x000000b7b647723e */ /* 0x000fee00000010ff */
[C---:B---3--:R-:W-:Y:S08]  /*95a0*/  HMMA.16816.F32.BF16 R4, R68.reuse, R76, R4 ;  /* 0x0000004c4404723c */ /* 0x048ff00000041804 */
[C---:B------:R-:W-:Y:S01]  /*95b0*/  HMMA.16816.F32.BF16 R8, R68.reuse, R78, R8 ;  /* 0x0000004e4408723c */ /* 0x040fe20000041808 */
[----:B------:R-:W3:Y:S07]  /*95c0*/  LDSM.16.MT88.4 R76, [R234+0x6900] ;  /* 0x00690000ea4c783b */ /* 0x000eee0000004200 */
[C---:B--2---:R-:W-:Y:S08]  /*95d0*/  HMMA.16816.F32.BF16 R12, R68.reuse, R80, R12 ;  /* 0x00000050440c723c */ /* 0x044ff0000004180c */
[C---:B------:R-:W-:Y:S01]  /*95e0*/  HMMA.16816.F32.BF16 R16, R68.reuse, R82, R16 ;  /* 0x000000524410723c */ /* 0x040fe20000041810 */
[----:B------:R-:W2:Y:S07]  /*95f0*/  LDSM.16.MT88.4 R80, [R233+0x6900] ;  /* 0x00690000e950783b */ /* 0x000eae0000004200 */
[C---:B-----5:R-:W-:Y:S08]  /*9600*/  HMMA.16816.F32.BF16 R20, R68.reuse, R84, R20 ;  /* 0x000000544414723c */ /* 0x060ff00000041814 */
[C---:B------:R-:W-:Y:S01]  /*9610*/  HMMA.16816.F32.BF16 R24, R68.reuse, R86, R24 ;  /* 0x000000564418723c */ /* 0x040fe20000041818 */
[----:B------:R-:W-:Y:S07]  /*9620*/  LDSM.16.MT88.4 R84, [R232+0x3100] ;  /* 0x00310000e854783b */ /* 0x000fee0000004200 */
[C---:B-1----:R-:W-:Y:S08]  /*9630*/  HMMA.16816.F32.BF16 R28, R68.reuse, R72, R28 ;  /* 0x00000048441c723c */ /* 0x042ff0000004181c */
[C---:B------:R-:W-:Y:S01]  /*9640*/  HMMA.16816.F32.BF16 R32, R68.reuse, R74, R32 ;  /* 0x0000004a4420723c */ /* 0x040fe20000041820 */
[----:B------:R-:W1:Y:S07]  /*9650*/  LDSM.16.MT88.4 R72, [R232+0x6900] ;  /* 0x00690000e848783b */ /* 0x000e6e0000004200 */
[C---:B------:R-:W-:Y:S08]  /*9660*/  HMMA.16816.F32.BF16 R36, R68.reuse, R88, R36 ;  /* 0x000000584424723c */ /* 0x040ff00000041824 */
        /* <DEDUP_REMOVED lines=9> */
[----:B------:R-:W-:Y:S01]  /*9700*/  HMMA.16816.F32.BF16 R64, R68, R74, R64 ;  /* 0x0000004a4440723c */ /* 0x000fe20000041840 */
[----:B------:R-:W1:Y:S06]  /*9710*/  LDSM.16.MT88.4 R72, [R233+0x3100] ;  /* 0x00310000e948783b */ /* 0x000e6c0000004200 */
[----:B------:R-:W-:Y:S02]  /*9720*/  F2FP.BF16.PACK_AB R68, R169, R168 ;  /* 0x000000a8a944723e */ /* 0x000fe400000010ff */
[----:B------:R-:W-:Y:S03]  /*9730*/  F2FP.BF16.PACK_AB R69, R166, R167 ;  /* 0x000000a7a645723e */ /* 0x000fe600000010ff */
[----:B------:R-:W-:Y:S02]  /*9740*/  F2FP.BF16.PACK_AB R70, R163, R165 ;  /* 0x000000a5a346723e */ /* 0x000fe400000010ff */
[----:B------:R-:W-:Y:S07]  /*9750*/  F2FP.BF16.PACK_AB R71, R160, R162 ;  /* 0x000000a2a047723e */ /* 0x000fee00000010ff */
[C---:B---3--:R-:W-:Y:S08]  /*9760*/  HMMA.16816.F32.BF16 R4, R68.reuse, R76, R4 ;  /* 0x0000004c4404723c */ /* 0x048ff00000041804 */
[C---:B------:R-:W-:Y:S01]  /*9770*/  HMMA.16816.F32.BF16 R8, R68.reuse, R78, R8 ;  /* 0x0000004e4408723c */ /* 0x040fe20000041808 */
[----:B------:R-:W3:Y:S07]  /*9780*/  LDSM.16.MT88.4 R76, [R236+0x7100] ;  /* 0x00710000ec4c783b */ /* 0x000eee0000004200 */
[C---:B--2---:R-:W-:Y:S07]  /*9790*/  HMMA.16816.F32.BF16 R12, R68.reuse, R80, R12 ;  /* 0x00000050440c723c */ /* 0x044fee000004180c */
[----:B------:R-:W-:Y:S01]  /*97a0*/  MOV R81, R97 ;  /* 0x0000006100517202 */ /* 0x000fe20000000f00 */
[C---:B------:R-:W-:Y:S04]  /*97b0*/  HMMA.16816.F32.BF16 R16, R68.reuse, R82, R16 ;  /* 0x000000524410723c */ /* 0x040fe80000041810 */
[----:B------:R-:W-:Y:S02]  /*97c0*/  MOV R80, R96 ;  /* 0x0000006000507202 */ /* 0x000fe40000000f00 */
[----:B------:R-:W2:Y:S01]  /*97d0*/  LDSM.16.MT88.4 R96, [R232+0x7100] ;  /* 0x00710000e860783b */ /* 0x000ea20000004200 */
[----:B------:R-:W-:Y:S01]  /*97e0*/  MOV R83, R103 ;  /* 0x0000006700537202 */ /* 0x000fe20000000f00 */
[C---:B-1----:R-:W-:Y:S04]  /*97f0*/  HMMA.16816.F32.BF16 R20, R68.reuse, R72, R20 ;  /* 0x000000484414723c */ /* 0x042fe80000041814 */
[----:B------:R-:W-:Y:S03]  /*9800*/  MOV R82, R102 ;  /* 0x0000006600527202 */ /* 0x000fe60000000f00 */
[----:B------:R-:W-:Y:S01]  /*9810*/  MOV R73, R101 ;  /* 0x0000006500497202 */ /* 0x000fe20000000f00 */
[C---:B------:R-:W-:Y:S04]  /*9820*/  HMMA.16816.F32.BF16 R24, R68.reuse, R74, R24 ;  /* 0x0000004a4418723c */ /* 0x040fe80000041818 */
[----:B------:R-:W-:Y:S01]  /*9830*/  MOV R72, R100 ;  /* 0x0000006400487202 */ /* 0x000fe20000000f00 */
[----:B------:R-:W-:Y:S01]  /*9840*/  FADD.FTZ R251, R73, R251 ;  /* 0x000000fb49fb7221 */ /* 0x000fe20000010000 */
[----:B------:R-:W1:Y:S02]  /*9850*/  LDSM.16.MT88.4 R100, [R232+0x3900] ;  /* 0x00390000e864783b */ /* 0x000e640000004200 */
[C---:B------:R-:W-:Y:S04]  /*9860*/  HMMA.16816.F32.BF16 R28, R68.reuse, R84, R28 ;  /* 0x00000054441c723c */ /* 0x040fe8000004181c */
[----:B------:R-:W-:Y:S04]  /*9870*/  FADD.FTZ R0, R72, R0 ;  /* 0x0000000048007221 */ /* 0x000fe80000010000 */
[C---:B------:R-:W-:Y:S01]  /*9880*/  HMMA.16816.F32.BF16 R32, R68.reuse, R86, R32 ;  /* 0x000000564420723c */ /* 0x040fe20000041820 */
[----:B------:R-:W-:Y:S03]  /*9890*/  LDSM.16.MT88.4 R84, [R234+0x7900] ;  /* 0x00790000ea54783b */ /* 0x000fe60000004200 */
[----:B------:R-:W-:Y:S02]  /*98a0*/  FADD.FTZ R2, R82, R0 ;  /* 0x0000000052027221 */ /* 0x000fe40000010000 */
[----:B------:R-:W-:Y:S02]  /*98b0*/  FADD.FTZ R0, R83, R251 ;  /* 0x000000fb53007221 */ /* 0x000fe40000010000 */
[C---:B---3--:R-:W-:Y:S04]  /*98c0*/  HMMA.16816.F32.BF16 R36, R68.reuse, R76, R36 ;  /* 0x0000004c4424723c */ /* 0x048fe80000041824 */
[----:B------:R-:W-:Y:S02]  /*98d0*/  FADD.FTZ R2, R152, R2 ;  /* 0x0000000298027221 */ /* 0x000fe40000010000 */
[----:B------:R-:W-:Y:S02]  /*98e0*/  FADD.FTZ R0, R80, R0 ;  /* 0x0000000050007221 */ /* 0x000fe40000010000 */
[C---:B------:R-:W-:Y:S01]  /*98f0*/  HMMA.16816.F32.BF16 R40, R68.reuse, R78, R40 ;  /* 0x0000004e4428723c */ /* 0x040fe20000041828 */
[----:B------:R-:W-:Y:S03]  /*9900*/  LDSM.16.MT88.4 R76, [R233+0x7900] ;  /* 0x00790000e94c783b */ /* 0x000fe60000004200 */
[----:B------:R-:W-:Y:S02]  /*9910*/  FADD.FTZ R2, R81, R2 ;  /* 0x0000000251027221 */ /* 0x000fe40000010000 */
[----:B------:R-:W-:Y:S01]  /*9920*/  FADD.FTZ R252, R252, R0 ;  /* 0x00000000fcfc7221 */ /* 0x000fe20000010000 */
[----:B------:R-:W-:Y:S01]  /*9930*/  MOV R0, R3 ;  /* 0x0000000300007202 */ /* 0x000fe20000000f00 */
[C---:B------:R-:W-:Y:S04]  /*9940*/  HMMA.16816.F32.BF16 R44, R68.reuse, R88, R44 ;  /* 0x00000058442c723c */ /* 0x040fe8000004182c */
[----:B------:R-:W-:Y:S01]  /*9950*/  FADD.FTZ R208, R208, R2 ;  /* 0x00000002d0d07221 */ /* 0x000fe20000010000 */
[----:B------:R-:W-:Y:S01]  /*9960*/  MOV R2, R132 ;  /* 0x0000008400027202 */ /* 0x000fe20000000f00 */
[----:B------:R-:W-:Y:S02]  /*9970*/  FADD.FTZ R252, R203, R252 ;  /* 0x000000fccbfc7221 */ /* 0x000fe40000010000 */
[C---:B------:R-:W-:Y:S04]  /*9980*/  HMMA.16816.F32.BF16 R48, R68.reuse, R90, R48 ;  /* 0x0000005a4430723c */ /* 0x040fe80000041830 */
[----:B------:R-:W-:Y:S02]  /*9990*/  FADD.FTZ R208, R205, R208 ;  /* 0x000000d0cdd07221 */ /* 0x000fe40000010000 */
[----:B------:R-:W-:Y:S02]  /*99a0*/  FADD.FTZ R202, R202, R252 ;  /* 0x000000fccaca7221 */ /* 0x000fe40000010000 */
[C---:B------:R-:W-:Y:S04]  /*99b0*/  HMMA.16816.F32.BF16 R52, R68.reuse, R92, R52 ;  /* 0x0000005c4434723c */ /* 0x040fe80000041834 */
[----:B------:R-:W-:Y:S02]  /*99c0*/  FADD.FTZ R201, R201, R208 ;  /* 0x000000d0c9c97221 */ /* 0x000fe40000010000 */
[----:B------:R-:W-:Y:S02]  /*99d0*/  FADD.FTZ R202, R183, R202 ;  /* 0x000000cab7ca7221 */ /* 0x000fe40000010000 */
[C---:B------:R-:W-:Y:S01]  /*99e0*/  HMMA.16816.F32.BF16 R56, R68.reuse, R94, R56 ;  /* 0x0000005e4438723c */ /* 0x040fe20000041838 */
[----:B------:R-:W3:Y:S03]  /*99f0*/  LDSM.16.MT88.4 R92, [R236+0x7900] ;  /* 0x00790000ec5c783b */ /* 0x000ee60000004200 */
[----:B------:R-:W-:Y:S02]  /*9a00*/  FADD.FTZ R201, R200, R201 ;  /* 0x000000c9c8c97221 */ /* 0x000fe40000010000 */
[----:B------:R-:W-:Y:S02]  /*9a10*/  FADD.FTZ R182, R182, R202 ;  /* 0x000000cab6b67221 */ /* 0x000fe40000010000 */
[C---:B--2---:R-:W-:Y:S04]  /*9a20*/  HMMA.16816.F32.BF16 R60, R68.reuse, R96, R60 ;  /* 0x00000060443c723c */ /* 0x044fe8000004183c */
[----:B------:R-:W-:Y:S02]  /*9a30*/  FADD.FTZ R168, R168, R201 ;  /* 0x000000c9a8a87221 */ /* 0x000fe40000010000 */
[----:B------:R-:W-:Y:S02]  /*9a40*/  FADD.FTZ R182, R167, R182 ;  /* 0x000000b6a7b67221 */ /* 0x000fe40000010000 */
[----:B------:R-:W-:Y:S04]  /*9a50*/  HMMA.16816.F32.BF16 R64, R68, R98, R64 ;  /* 0x000000624440723c */ /* 0x000fe80000041840 */
[----:B------:R-:W-:Y:S02]  /*9a60*/  FADD.FTZ R168, R169, R168 ;  /* 0x000000a8a9a87221 */ /* 0x000fe40000010000 */
[----:B------:R-:W-:Y:S01]  /*9a70*/  FADD.FTZ R166, R166, R182 ;  /* 0x000000b6a6a67221 */ /* 0x000fe20000010000 */
[----:B------:R-:W-:Y:S01]  /*9a80*/  F2FP.BF16.PACK_AB R68, R159, R157 ;  /* 0x0000009d9f44723e */ /* 0x000fe200000010ff */
[----:B------:R-:W-:Y:S01]  /*9a90*/  FADD.FTZ R165, R165, R168 ;  /* 0x000000a8a5a57221 */ /* 0x000fe20000010000 */
[----:B------:R-:W-:Y:S03]  /*9aa0*/  F2FP.BF16.PACK_AB R69, R155, R156 ;  /* 0x0000009c9b45723e */ /* 0x000fe600000010ff */
[----:B------:R-:W-:Y:S01]  /*9ab0*/  F2FP.BF16.PACK_AB R70, R153, R154 ;  /* 0x0000009a9946723e */ /* 0x000fe200000010ff */
[----:B------:R-:W-:Y:S01]  /*9ac0*/  FADD.FTZ R166, R162, R166 ;  /* 0x000000a6a2a67221 */ /* 0x000fe20000010000 */
[----:B----4-:R-:W-:Y:S01]  /*9ad0*/  F2FP.BF16.PACK_AB R71, R151, R134 ;  /* 0x000000869747723e */ /* 0x010fe200000010ff */
[----:B------:R-:W-:Y:S02]  /*9ae0*/  FADD.FTZ R165, R163, R165 ;  /* 0x000000a5a3a57221 */ /* 0x000fe40000010000 */
[----:B------:R-:W-:Y:S02]  /*9af0*/  FADD.FTZ R160, R160, R166 ;  /* 0x000000a6a0a07221 */ /* 0x000fe40000010000 */
[----:B------:R-:W-:Y:S02]  /*9b00*/  FADD.FTZ R157, R157, R165 ;  /* 0x000000a59d9d7221 */ /* 0x000fe40000010000 */
[C---:B------:R-:W-:Y:S01]  /*9b10*/  HMMA.16816.F32.BF16 R128, R68.reuse, R124, R4 ;  /* 0x0000007c4480723c */ /* 0x040fe20000041804 */
[----:B------:R-:W2:Y:S02]  /*9b20*/  LDSM.16.MT88.4 R4, [R232+0x7900] ;  /* 0x00790000e804783b */ /* 0x000ea40000004200 */
[----:B------:R-:W-:Y:S02]  /*9b30*/  FADD.FTZ R160, R156, R160 ;  /* 0x000000a09ca07221 */ /* 0x000fe40000010000 */
[----:B------:R-:W-:Y:S02]  /*9b40*/  FADD.FTZ R157, R159, R157 ;  /* 0x0000009d9f9d7221 */ /* 0x000fe40000010000 */
[----:B------:R-:W-:Y:S01]  /*9b50*/  FADD.FTZ R160, R155, R160 ;  /* 0x000000a09ba07221 */ /* 0x000fe20000010000 */
[C---:B------:R-:W-:Y:S04]  /*9b60*/  HMMA.16816.F32.BF16 R124, R68.reuse, R126, R8 ;  /* 0x0000007e447c723c */ /* 0x040fe80000041808 */
[----:B------:R-:W-:Y:S02]  /*9b70*/  FADD.FTZ R157, R154, R157 ;  /* 0x0000009d9a9d7221 */ /* 0x000fe40000010000 */
[----:B------:R-:W-:Y:S02]  /*9b80*/  FADD.FTZ R160, R134, R160 ;  /* 0x000000a086a07221 */ /* 0x000fe40000010000 */
[C---:B------:R-:W-:Y:S04]  /*9b90*/  HMMA.16816.F32.BF16 R120, R68.reuse, R116, R12 ;  /* 0x000000744478723c */ /* 0x040fe8000004180c */
[----:B------:R-:W-:Y:S02]  /*9ba0*/  FADD.FTZ R249, R153, R157 ;  /* 0x0000009d99f97221 */ /* 0x000fe40000010000 */
[----:B------:R-:W-:Y:S02]  /*9bb0*/  FADD.FTZ R248, R151, R160 ;  /* 0x000000a097f87221 */ /* 0x000fe40000010000 */
[C---:B------:R-:W-:Y:S08]  /*9bc0*/  HMMA.16816.F32.BF16 R116, R68.reuse, R118, R16 ;  /* 0x000000764474723c */ /* 0x040ff00000041810 */
[C---:B------:R-:W-:Y:S08]  /*9bd0*/  HMMA.16816.F32.BF16 R112, R68.reuse, R108, R20 ;  /* 0x0000006c4470723c */ /* 0x040ff00000041814 */
[C---:B------:R-:W-:Y:S08]  /*9be0*/  HMMA.16816.F32.BF16 R108, R68.reuse, R110, R24 ;  /* 0x0000006e446c723c */ /* 0x040ff00000041818 */
[C---:B-1----:R-:W-:Y:S08]  /*9bf0*/  HMMA.16816.F32.BF16 R104, R68.reuse, R100, R28 ;  /* 0x000000644468723c */ /* 0x042ff0000004181c */
[C---:B------:R-:W-:Y:S08]  /*9c00*/  HMMA.16816.F32.BF16 R100, R68.reuse, R102, R32 ;  /* 0x000000664464723c */ /* 0x040ff00000041820 */
[C---:B---3--:R-:W-:Y:S08]  /*9c10*/  HMMA.16816.F32.BF16 R96, R68.reuse, R92, R36 ;  /* 0x0000005c4460723c */ /* 0x048ff00000041824 */
[C---:B------:R-:W-:Y:S08]  /*9c20*/  HMMA.16816.F32.BF16 R92, R68.reuse, R94, R40 ;  /* 0x0000005e445c723c */ /* 0x040ff00000041828 */
[C---:B------:R-:W-:Y:S08]  /*9c30*/  HMMA.16816.F32.BF16 R88, R68.reuse, R84, R44 ;  /* 0x000000544458723c */ /* 0x040ff0000004182c */
[C---:B------:R-:W-:Y:S08]  /*9c40*/  HMMA.16816.F32.BF16 R84, R68.reuse, R86, R48 ;  /* 0x000000564454723c */ /* 0x040ff00000041830 */
[C---:B------:R-:W-:Y:S08]  /*9c50*/  HMMA.16816.F32.BF16 R80, R68.reuse, R76, R52 ;  /* 0x0000004c4450723c */ /* 0x040ff00000041834 */
[C---:B------:R-:W-:Y:S08]  /*9c60*/  HMMA.16816.F32.BF16 R76, R68.reuse, R78, R56 ;  /* 0x0000004e444c723c */ /* 0x040ff00000041838 */
[C---:B--2---:R-:W-:Y:S08]  /*9c70*/  HMMA.16816.F32.BF16 R72, R68.reuse, R4, R60 ;  /* 0x000000044448723c */ /* 0x044ff0000004183c */
[----:B------:R-:W-:Y:S01]  /*9c80*/  HMMA.16816.F32.BF16 R68, R68, R6, R64 ;  /* 0x000000064444723c */ /* 0x000fe20000041840 */
[----:B------:R-:W-:-:S07]  /*9c90*/  @P1 BRA `(.L_x_6) ;  /* 0xffffc2d000001947 */ /* 0x000fce000383ffff */
.L_x_5:
[----:B------:R-:W1:Y:S01]  /*9ca0*/  SHFL.BFLY PT, R4, R249, 0x2, 0x1f ;  /* 0x0c401f00f9047f89 */ /* 0x000e6200000e0000 */
[----:B------:R-:W-:-:S02]  /*9cb0*/  MOV R5, RZ ;  /* 0x000000ff00057202 */ /* 0x000fc40000000f00 */
[----:B------:R-:W-:Y:S01]  /*9cc0*/  MOV R6, 0xff800000 ;  /* 0xff80000000067802 */ /* 0x000fe20000000f00 */
[----:B------:R-:W2:Y:S01]  /*9cd0*/  SHFL.BFLY PT, R2, R248, 0x2, 0x1f ;  /* 0x0c401f00f8027f89 */ /* 0x000ea200000e0000 */
[----:B------:R-:W-:Y:S01]  /*9ce0*/  PLOP3.LUT P2, PT, PT, PT, PT, 0x8, 0x0 ;  /* 0x000000000000781c */ /* 0x000fe20003f4e170 */
[----:B-1----:R-:W-:Y:S02]  /*9cf0*/  FADD.FTZ R4, R4, R249 ;  /* 0x000000f904047221 */ /* 0x002fe40000010000 */
[----:B--2---:R-:W-:-:S03]  /*9d00*/  FADD.FTZ R248, R2, R248 ;  /* 0x000000f802f87221 */ /* 0x004fc60000010000 */
[----:B------:R-:W1:Y:S04]  /*9d10*/  SHFL.BFLY PT, R0, R4, 0x1, 0x1f ;  /* 0x0c201f0004007f89 */ /* 0x000e6800000e0000 */
[----:B------:R-:W2:Y:S01]  /*9d20*/  SHFL.BFLY PT, R2, R248, 0x1, 0x1f ;  /* 0x0c201f00f8027f89 */ /* 0x000ea200000e0000 */
[----:B-1----:R-:W-:Y:S01]  /*9d30*/  FADD.FTZ R4, R4, R0 ;  /* 0x0000000004047221 */ /* 0x002fe20000010000 */
[----:B------:R-:W-:Y:S01]  /*9d40*/  MOV R0, RZ ;  /* 0x000000ff00007202 */ /* 0x000fe20000000f00 */
[----:B--2---:R-:W-:-:S03]  /*9d50*/  FADD.FTZ R2, R2, R248 ;  /* 0x000000f802027221 */ /* 0x004fc60000010000 */
[----:B------:R-:W-:Y:S02]  /*9d60*/  FSETP.NE.FTZ.AND P1, PT, R4, RZ, PT ;  /* 0x000000ff0400720b */ /* 0x000fe40003f35000 */
[----:B------:R-:W-:-:S11]  /*9d70*/  FSETP.NE.FTZ.AND P0, PT, R2, RZ, PT ;  /* 0x000000ff0200720b */ /* 0x000fd60003f15000 */
[----:B------:R-:W1:Y:S01]  /*9d80*/  @P1 MUFU.RCP R5, R4 ;  /* 0x0000000400051308 */ /* 0x000e620000001000 */
[----:B------:R-:W-:Y:S02]  /*9d90*/  @P1 MOV R7, 0x3f317218 ;  /* 0x3f31721800071802 */ /* 0x000fe40000000f00 */
[----:B------:R-:W-:-:S03]  /*9da0*/  @P0 MOV R9, 0x3f317218 ;  /* 0x3f31721800090802 */ /* 0x000fc60000000f00 */
[----:B------:R-:W-:Y:S02]  /*9db0*/  @P1 FMUL.FTZ R7, R7, c[0x0][0x2d0] ;  /* 0x0000b40007071a20 */ /* 0x000fe40000410000 */
[----:B------:R-:W2:Y:S01]  /*9dc0*/  @P1 MUFU.LG2 R4, R4 ;  /* 0x0000000400041308 */ /* 0x000ea20000000c00 */
[----:B-1----:R-:W-:-:S07]  /*9dd0*/  FMUL.FTZ R128, R5, R128 ;  /* 0x0000008005807220 */ /* 0x002fce0000410000 */
[----:B------:R-:W1:Y:S01]  /*9de0*/  @P0 MUFU.RCP R0, R2 ;  /* 0x0000000200000308 */ /* 0x000e620000001000 */
[C---:B------:R-:W-:Y:S02]  /*9df0*/  FMUL.FTZ R129, R5.reuse, R129 ;  /* 0x0000008105817220 */ /* 0x040fe40000410000 */
[C---:B------:R-:W-:Y:S02]  /*9e00*/  FMUL.FTZ R124, R5.reuse, R124 ;  /* 0x0000007c057c7220 */ /* 0x040fe40000410000 */
[C---:B------:R-:W-:Y:S02]  /*9e10*/  FMUL.FTZ R125, R5.reuse, R125 ;  /* 0x0000007d057d7220 */ /* 0x040fe40000410000 */
[C---:B------:R-:W-:Y:S02]  /*9e20*/  FMUL.FTZ R120, R5.reuse, R120 ;  /* 0x0000007805787220 */ /* 0x040fe40000410000 */
[C---:B------:R-:W-:Y:S02]  /*9e30*/  FMUL.FTZ R121, R5.reuse, R121 ;  /* 0x0000007905797220 */ /* 0x040fe40000410000 */
[----:B------:R-:W-:-:S02]  /*9e40*/  FMUL.FTZ R116, R5, R116 ;  /* 0x0000007405747220 */ /* 0x000fc40000410000 */
        /* <DEDUP_REMOVED lines=24> */
[----:B------:R-:W-:Y:S02]  /*9fd0*/  FMUL.FTZ R69, R5, R69 ;  /* 0x0000004505457220 */ /* 0x000fe40000410000 */
[----:B------:R3:W4:Y:S01]  /*9fe0*/  @P0 MUFU.LG2 R5, R2 ;  /* 0x0000000200050308 */ /* 0x0007220000000c00 */
[----:B--2---:R-:W-:Y:S02]  /*9ff0*/  @P1 FMUL.FTZ R4, R4, 0.69314718246459960938 ;  /* 0x3f31721804041820 */ /* 0x004fe40000410000 */
[C---:B-1----:R-:W-:Y:S02]  /*a000*/  FMUL.FTZ R130, R0.reuse, R130 ;  /* 0x0000008200827220 */ /* 0x042fe40000410000 */
[C---:B------:R-:W-:Y:S02]  /*a010*/  FMUL.FTZ R131, R0.reuse, R131 ;  /* 0x0000008300837220 */ /* 0x040fe40000410000 */
[C---:B------:R-:W-:Y:S02]  /*a020*/  FMUL.FTZ R126, R0.reuse, R126 ;  /* 0x0000007e007e7220 */ /* 0x040fe40000410000 */
[----:B------:R-:W-:-:S02]  /*a030*/  FMUL.FTZ R127, R0, R127 ;  /* 0x0000007f007f7220 */ /* 0x000fc40000410000 */
[C---:B------:R-:W-:Y:S02]  /*a040*/  FMUL.FTZ R122, R0.reuse, R122 ;  /* 0x0000007a007a7220 */ /* 0x040fe40000410000 */
[C---:B------:R-:W-:Y:S02]  /*a050*/  FMUL.FTZ R123, R0.reuse, R123 ;  /* 0x0000007b007b7220 */ /* 0x040fe40000410000 */
[C---:B------:R-:W-:Y:S01]  /*a060*/  FMUL.FTZ R118, R0.reuse, R118 ;  /* 0x0000007600767220 */ /* 0x040fe20000410000 */
[----:B---3--:R-:W-:Y:S01]  /*a070*/  MOV R2, 0xff800000 ;  /* 0xff80000000027802 */ /* 0x008fe20000000f00 */
[----:B----4-:R-:W-:Y:S02]  /*a080*/  @P0 FMUL.FTZ R8, R5, 0.69314718246459960938 ;  /* 0x3f31721805080820 */ /* 0x010fe40000410000 */
[----:B------:R-:W-:Y:S02]  /*a090*/  @P0 FMUL.FTZ R5, R9, c[0x0][0x2d0] ;  /* 0x0000b40009050a20 */ /* 0x000fe40000410000 */
        /* <DEDUP_REMOVED lines=25> */
[----:B------:R-:W-:Y:S02]  /*a230*/  @P1 FFMA.FTZ R2, R7, R132, R4 ;  /* 0x0000008407021223 */ /* 0x000fe40000010004 */
[----:B------:R-:W-:Y:S02]  /*a240*/  @P0 FFMA.FTZ R6, R5, R3, R8 ;  /* 0x0000000305060223 */ /* 0x000fe40000010008 */
.L_x_3:
[----:B------:R-:W-:Y:S05]  /*a250*/  @P2 BRA `(.L_x_9) ;  /* 0x0000135000002947 */ /* 0x000fea0003800000 */
[----:B------:R-:W1:Y:S01]  /*a260*/  S2R R0, SR_CTAID.Y ;  /* 0x0000000000007919 */ /* 0x000e620000002600 */
[----:B------:R-:W-:Y:S01]  /*a270*/  IMAD R5, RZ, RZ, -UR10 ;  /* 0x8000000aff057e24 */ /* 0x000fe2000f8e02ff */
[----:B------:R-:W-:Y:S01]  /*a280*/  USHF.R.S32.HI UR6, URZ, 0x1f, UR10 ;  /* 0x0000001f3f067899 */ /* 0x000fe2000801140a */
[----:B------:R-:W-:Y:S01]  /*a290*/  IMAD.MOV.U32 R9, RZ, RZ, c[0x0][0x4e8] ;  /* 0x00013a00ff097624 */ /* 0x000fe200078e00ff */
[----:B------:R-:W2:Y:S01]  /*a2a0*/  S2R R11, SR_TID.X ;  /* 0x00000000000b7919 */ /* 0x000ea20000002100 */
[----:B------:R-:W-:Y:S01]  /*a2b0*/  ULDC.64 UR4, c[0x0][0x4d0] ;  /* 0x0001340000047ab9 */ /* 0x000fe20000000a00 */
[----:B------:R-:W-:Y:S01]  /*a2c0*/  BSSY B0, `(.L_x_10) ;  /* 0x00000cc000007945 */ /* 0x000fe20003800000 */
[----:B------:R-:W-:Y:S01]  /*a2d0*/  UIMAD UR7, UR6, UR4, URZ ;  /* 0x00000004060772a4 */ /* 0x000fe2000f8e023f */
[----:B------:R-:W3:Y:S01]  /*a2e0*/  S2R R8, SR_CTAID.Z ;  /* 0x0000000000087919 */ /* 0x000ee20000002700 */
[----:B------:R-:W-:-:S03]  /*a2f0*/  UIMAD.WIDE.U32 UR8, UR10, UR4, URZ ;  /* 0x000000040a0872a5 */ /* 0x000fc6000f8e003f */
[----:B------:R-:W-:Y:S01]  /*a300*/  BAR.SYNC.DEFER_BLOCKING 0x1, 0x100 ;  /* 0x0044000000007b1d */ /* 0x000fe20000010000 */
[----:B------:R-:W-:Y:S01]  /*a310*/  UIMAD UR7, UR10, UR5, UR7 ;  /* 0x000000050a0772a4 */ /* 0x000fe2000f8e0207 */
[C---:B------:R-:W-:Y:S01]  /*a320*/  ISETP.NE.AND P1, PT, R9.reuse, 0x1, PT ;  /* 0x000000010900780c */ /* 0x040fe20003f25270 */
[----:B------:R-:W-:Y:S01]  /*a330*/  IMAD.U32 R16, RZ, RZ, UR8 ;  /* 0x00000008ff107e24 */ /* 0x000fe2000f8e00ff */
[----:B------:R-:W-:Y:S01]  /*a340*/  MOV R17, UR9 ;  /* 0x0000000900117c02 */ /* 0x000fe20008000f00 */
[----:B------:R-:W-:Y:S01]  /*a350*/  UIADD3 UR7, UR9, UR7, URZ ;  /* 0x0000000709077290 */ /* 0x000fe2000fffe03f */
[----:B------:R-:W-:Y:S01]  /*a360*/  IMAD R9, R9, c[0x0][0x388], RZ ;  /* 0x0000e20009097a24 */ /* 0x000fe200078e02ff */
[----:B------:R-:W-:Y:S02]  /*a370*/  ULDC.64 UR4, c[0x0][0x438] ;  /* 0x00010e0000047ab9 */ /* 0x000fe40000000a00 */
[----:B------:R-:W-:Y:S02]  /*a380*/  UIMAD.WIDE.U32 UR14, UR10, UR4, URZ ;  /* 0x000000040a0e72a5 */ /* 0x000fe4000f8e003f */
[----:B------:R-:W-:Y:S01]  /*a390*/  UIMAD UR4, UR6, UR4, URZ ;  /* 0x00000004060472a4 */ /* 0x000fe2000f8e023f */
[----:B-1----:R-:W-:-:S02]  /*a3a0*/  IMAD R5, R5, c[0x0][0x550], R0 ;  /* 0x0001540005057a24 */ /* 0x002fc400078e0200 */
[----:B------:R-:W-:Y:S01]  /*a3b0*/  IMAD.U32 R17, RZ, RZ, UR7 ;  /* 0x00000007ff117e24 */ /* 0x000fe2000f8e00ff */
[----:B------:R-:W-:Y:S01]  /*a3c0*/  UIMAD UR4, UR10, UR5, UR4 ;  /* 0x000000050a0472a4 */ /* 0x000fe2000f8e0204 */
[----:B--2---:R-:W-:Y:S01]  /*a3d0*/  SHF.R.S32.HI R0, RZ, 0x1f, R11 ;  /* 0x0000001fff007819 */ /* 0x004fe2000001140b */
[----:B------:R-:W-:Y:S01]  /*a3e0*/  IMAD.U32 R15, RZ, RZ, UR15 ;  /* 0x0000000fff0f7e24 */ /* 0x000fe2000f8e00ff */
[----:B------:R-:W-:Y:S01]  /*a3f0*/  MOV R14, UR14 ;  /* 0x0000000e000e7c02 */ /* 0x000fe20008000f00 */
[----:B------:R-:W-:Y:S01]  /*a400*/  UIADD3 UR4, UR15, UR4, URZ ;  /* 0x000000040f047290 */ /* 0x000fe2000fffe03f */
[-C--:B------:R-:W-:Y:S01]  /*a410*/  LEA.HI R13, R0, R11.reuse, RZ, 0x5 ;  /* 0x0000000b000d7211 */ /* 0x080fe200078f28ff */
[----:B---3--:R-:W-:Y:S01]  /*a420*/  IMAD.WIDE.U32 R16, R8, c[0x0][0x4d8], R16 ;  /* 0x0001360008107a25 */ /* 0x008fe200078e0010 */
[----:B------:R-:W-:Y:S02]  /*a430*/  LEA.HI R0, R0, R11, RZ, 0x2 ;  /* 0x0000000b00007211 */ /* 0x000fe400078f10ff */
[----:B------:R-:W-:Y:S01]  /*a440*/  LOP3.LUT R4, R13, 0xffffffe0, RZ, 0xc0, !PT ;  /* 0xffffffe00d047812 */ /* 0x000fe200078ec0ff */
[----:B------:R-:W-:Y:S01]  /*a450*/  IMAD.U32 R15, RZ, RZ, UR4 ;  /* 0x00000004ff0f7e24 */ /* 0x000fe2000f8e00ff */
[----:B------:R-:W-:-:S02]  /*a460*/  LOP3.LUT R0, R0, 0xfffffffc, RZ, 0xc0, !PT ;  /* 0xfffffffc00007812 */ /* 0x000fc400078ec0ff */
[--C-:B------:R-:W-:Y:S01]  /*a470*/  SHF.R.S32.HI R7, RZ, 0x5, R13.reuse ;  /* 0x00000005ff077819 */ /* 0x100fe2000001140d */
[----:B------:R-:W-:Y:S01]  /*a480*/  IMAD.IADD R4, R11, 0x1, -R4 ;  /* 0x000000010b047824 */ /* 0x000fe200078e0a04 */
[----:B------:R-:W-:Y:S01]  /*a490*/  SHF.R.S32.HI R13, RZ, 0x1f, R13 ;  /* 0x0000001fff0d7819 */ /* 0x000fe2000001140d */
[----:B------:R-:W-:Y:S01]  /*a4a0*/  IMAD.WIDE.U32 R14, R8, c[0x0][0x440], R14 ;  /* 0x00011000080e7a25 */ /* 0x000fe200078e000e */
[----:B------:R-:W-:Y:S02]  /*a4b0*/  IADD3 R11, -R0, R11, RZ ;  /* 0x0000000b000b7210 */ /* 0x000fe40007ffe1ff */
[----:B------:R-:W1:Y:S01]  /*a4c0*/  S2R R0, SR_CTAID.X ;  /* 0x0000000000007919 */ /* 0x000e620000002500 */
[----:B------:R-:W-:Y:S02]  /*a4d0*/  LEA.HI R13, R13, R7, RZ, 0x3 ;  /* 0x000000070d0d7211 */ /* 0x000fe400078f18ff */
[----:B------:R-:W-:Y:S02]  /*a4e0*/  SHF.R.S32.HI R3, RZ, 0x1f, R4 ;  /* 0x0000001fff037819 */ /* 0x000fe40000011404 */
[----:B------:R-:W-:-:S02]  /*a4f0*/  LOP3.LUT R13, R13, 0xffffff8, RZ, 0xc0, !PT ;  /* 0x0ffffff80d0d7812 */ /* 0x000fc400078ec0ff */
[----:B------:R-:W-:Y:S02]  /*a500*/  LEA.HI R10, R11, R11, RZ, 0x1 ;  /* 0x0000000b0b0a7211 */ /* 0x000fe400078f08ff */
[----:B------:R-:W-:Y:S01]  /*a510*/  LEA.HI R3, R3, R4, RZ, 0x2 ;  /* 0x0000000403037211 */ /* 0x000fe200078f10ff */
[----:B------:R-:W-:Y:S01]  /*a520*/  IMAD.IADD R13, R7, 0x1, -R13 ;  /* 0x00000001070d7824 */ /* 0x000fe200078e0a0d */
[----:B------:R-:W-:Y:S02]  /*a530*/  LOP3.LUT R10, R10, 0x1ffffffe, RZ, 0xc0, !PT ;  /* 0x1ffffffe0a0a7812 */ /* 0x000fe400078ec0ff */
[----:B------:R-:W-:Y:S02]  /*a540*/  SHF.R.S32.HI R12, RZ, 0x2, R3 ;  /* 0x00000002ff0c7819 */ /* 0x000fe40000011403 */
[----:B------:R-:W-:Y:S02]  /*a550*/  SHF.R.S32.HI R7, RZ, 0x1f, R8 ;  /* 0x0000001fff077819 */ /* 0x000fe40000011408 */
[----:B------:R-:W-:Y:S01]  /*a560*/  IADD3 R10, R11, -R10, RZ ;  /* 0x8000000a0b0a7210 */ /* 0x000fe20007ffe0ff */
[----:B------:R-:W-:Y:S01]  /*a570*/  IMAD R12, R13, 0x10, R12 ;  /* 0x000000100d0c7824 */ /* 0x000fe200078e020c */
[----:B------:R-:W-:Y:S01]  /*a580*/  LOP3.LUT R3, R3, 0x7ffffffc, RZ, 0xc0, !PT ;  /* 0x7ffffffc03037812 */ /* 0x000fe200078ec0ff */
[----:B------:R-:W-:-:S02]  /*a590*/  IMAD R11, R7, c[0x0][0x4d8], RZ ;  /* 0x00013600070b7a24 */ /* 0x000fc400078e02ff */
[----:B------:R-:W-:Y:S02]  /*a5a0*/  IMAD R10, R10, 0x8, R12 ;  /* 0x000000080a0a7824 */ /* 0x000fe400078e020c */
[----:B------:R-:W-:Y:S02]  /*a5b0*/  IMAD R7, R7, c[0x0][0x440], RZ ;  /* 0x0001100007077a24 */ /* 0x000fe400078e02ff */
[----:B------:R-:W-:Y:S01]  /*a5c0*/  IMAD R11, R8, c[0x0][0x4dc], R11 ;  /* 0x00013700080b7a24 */ /* 0x000fe200078e020b */
[----:B-1----:R-:W-:Y:S01]  /*a5d0*/  LEA R10, R0, R10, 0x7 ;  /* 0x0000000a000a7211 */ /* 0x002fe200078e38ff */
[----:B------:R-:W-:Y:S01]  /*a5e0*/  IMAD R7, R8, c[0x0][0x444], R7 ;  /* 0x0001110008077a24 */ /* 0x000fe200078e0207 */
[----:B------:R-:W-:Y:S01]  /*a5f0*/  SHF.R.S32.HI R8, RZ, 0x1f, R5 ;  /* 0x0000001fff087819 */ /* 0x000fe20000011405 */
[----:B------:R-:W-:Y:S01]  /*a600*/  IMAD.IADD R17, R17, 0x1, R11 ;  /* 0x0000000111117824 */ /* 0x000fe200078e020b */
[----:B------:R-:W-:Y:S01]  /*a610*/  MOV R11, R10 ;  /* 0x0000000a000b7202 */ /* 0x000fe20000000f00 */
[----:B------:R-:W-:Y:S01]  /*a620*/  IMAD.IADD R15, R15, 0x1, R7 ;  /* 0x000000010f0f7824 */ /* 0x000fe200078e0207 */
[----:B------:R-:W-:Y:S01]  /*a630*/  LEA R0, R0, R12, 0x7 ;  /* 0x0000000c00007211 */ /* 0x000fe200078e38ff */
[----:B------:R-:W-:-:S04]  /*a640*/  @P1 IMAD.HI.U32 R7, R10, c[0x0][0x4ec], RZ ;  /* 0x00013b000a071a27 */ /* 0x000fc800078e00ff */
[C---:B------:R-:W-:Y:S01]  /*a650*/  IMAD R13, R8.reuse, c[0x0][0x4e0], RZ ;  /* 0x00013800080d7a24 */ /* 0x040fe200078e02ff */
[----:B------:R-:W-:Y:S01]  /*a660*/  @P1 SHF.R.U32.HI R11, RZ, c[0x0][0x4f0], R7 ;  /* 0x00013c00ff0b1a19 */ /* 0x000fe20000011607 */
[----:B------:R-:W-:Y:S02]  /*a670*/  IMAD R8, R8, c[0x0][0x448], RZ ;  /* 0x0001120008087a24 */ /* 0x000fe400078e02ff */
[C---:B------:R-:W-:Y:S02]  /*a680*/  IMAD R13, R5.reuse, c[0x0][0x4e4], R13 ;  /* 0x00013900050d7a24 */ /* 0x040fe400078e020d */
[----:B------:R-:W-:Y:S02]  /*a690*/  IMAD.MOV R7, RZ, RZ, -R11 ;  /* 0x000000ffff077224 */ /* 0x000fe400078e0a0b */
[C---:B------:R-:W-:Y:S02]  /*a6a0*/  IMAD R8, R5.reuse, c[0x0][0x44c], R8 ;  /* 0x0001130005087a24 */ /* 0x040fe400078e0208 */
[----:B------:R-:W-:-:S04]  /*a6b0*/  IMAD.WIDE.U32 R14, R5, c[0x0][0x448], R14 ;  /* 0x00011200050e7a25 */ /* 0x000fc800078e000e */
[----:B------:R-:W-:Y:S01]  /*a6c0*/  IMAD.WIDE.U32 R18, R5, c[0x0][0x4e0], R16 ;  /* 0x0001380005127a25 */ /* 0x000fe200078e0010 */
[----:B------:R-:W-:-:S03]  /*a6d0*/  MOV R16, R10 ;  /* 0x0000000a00107202 */ /* 0x000fc60000000f00 */
[----:B------:R-:W-:Y:S01]  /*a6e0*/  @P1 IMAD.HI.U32 R5, R10, c[0x0][0x4ec], RZ ;  /* 0x00013b000a051a27 */ /* 0x000fe200078e00ff */
[----:B------:R-:W-:-:S03]  /*a6f0*/  IADD3 R18, P0, R11, R18, RZ ;  /* 0x000000120b127210 */ /* 0x000fc60007f1e0ff */
[----:B------:R-:W-:Y:S01]  /*a700*/  IMAD R7, R7, c[0x0][0x4e8], R10 ;  /* 0x00013a0007077a24 */ /* 0x000fe200078e020a */
[----:B------:R-:W-:Y:S01]  /*a710*/  @P1 SHF.R.U32.HI R16, RZ, c[0x0][0x4f0], R5 ;  /* 0x00013c00ff101a19 */ /* 0x000fe20000011605 */
[----:B------:R-:W-:Y:S01]  /*a720*/  IMAD.IADD R15, R15, 0x1, R8 ;  /* 0x000000010f0f7824 */ /* 0x000fe200078e0208 */
[----:B------:R-:W-:Y:S01]  /*a730*/  SHF.R.S32.HI R8, RZ, 0x1f, R11 ;  /* 0x0000001fff087819 */ /* 0x000fe2000001140b */
[----:B------:R-:W-:Y:S01]  /*a740*/  IMAD.IADD R3, R4, 0x1, -R3 ;  /* 0x0000000104037824 */ /* 0x000fe200078e0a03 */
[----:B------:R-:W-:Y:S01]  /*a750*/  SHF.R.S32.HI R5, RZ, 0x1f, R7 ;  /* 0x0000001fff057819 */ /* 0x000fe20000011407 */
[----:B------:R-:W-:Y:S01]  /*a760*/  IMAD.WIDE.U32 R14, R16, c[0x0][0x430], R14 ;  /* 0x00010c00100e7a25 */ /* 0x000fe200078e000e */
[----:B------:R-:W-:Y:S02]  /*a770*/  IADD3.X R19, R8, R19, R13, P0, !PT ;  /* 0x0000001308137210 */ /* 0x000fe400007fe40d */
[----:B------:R-:W-:Y:S01]  /*a780*/  SHF.R.S32.HI R11, RZ, 0x1f, R16 ;  /* 0x0000001fff0b7819 */ /* 0x000fe20000011410 */
[----:B------:R-:W-:Y:S01]  /*a790*/  IMAD R5, R5, c[0x0][0x4c8], RZ ;  /* 0x0001320005057a24 */ /* 0x000fe200078e02ff */
[----:B------:R-:W-:Y:S01]  /*a7a0*/  IADD3 R8, -R16, RZ, RZ ;  /* 0x000000ff10087210 */ /* 0x000fe20007ffe1ff */
[----:B------:R-:W-:Y:S01]  /*a7b0*/  IMAD.WIDE.U32 R18, R7, c[0x0][0x4c8], R18 ;  /* 0x0001320007127a25 */ /* 0x000fe200078e0012 */
[----:B------:R-:W-:-:S03]  /*a7c0*/  LOP3.LUT P1, RZ, R4, 0x3, RZ, 0xc0, !PT ;  /* 0x0000000304ff7812 */ /* 0x000fc6000782c0ff */
[----:B------:R-:W-:Y:S01]  /*a7d0*/  IMAD R5, R7, c[0x0][0x4cc], R5 ;  /* 0x0001330007057a24 */ /* 0x000fe200078e0205 */
[----:B------:R-:W-:Y:S01]  /*a7e0*/  LEA R7, P0, R18, c[0x0][0x4a8], 0x2 ;  /* 0x00012a0012077a11 */ /* 0x000fe200078010ff */
[----:B------:R-:W-:Y:S01]  /*a7f0*/  IMAD R11, R11, c[0x0][0x430], RZ ;  /* 0x00010c000b0b7a24 */ /* 0x000fe200078e02ff */
[----:B------:R-:W-:Y:S01]  /*a800*/  ISETP.GE.OR P2, PT, R0, R9, P1 ;  /* 0x000000090000720c */ /* 0x000fe20000f46670 */
[----:B------:R-:W-:Y:S02]  /*a810*/  IMAD.IADD R5, R19, 0x1, R5 ;  /* 0x0000000113057824 */ /* 0x000fe400078e0205 */
[----:B------:R-:W-:Y:S01]  /*a820*/  IMAD R11, R16, c[0x0][0x434], R11 ;  /* 0x00010d00100b7a24 */ /* 0x000fe200078e020b */
[----:B------:R-:W-:Y:S01]  /*a830*/  SHFL.IDX PT, R12, R7, RZ, 0x1c1f ;  /* 0x001c1fff070c7589 */ /* 0x000fe200000e0000 */
[----:B------:R-:W-:Y:S01]  /*a840*/  IMAD R8, R8, c[0x0][0x4e8], R10 ;  /* 0x00013a0008087a24 */ /* 0x000fe200078e020a */
[----:B------:R-:W-:Y:S01]  /*a850*/  LEA.HI.X R5, R18, c[0x0][0x4ac], R5, 0x2, P0 ;  /* 0x00012b0012057a11 */ /* 0x000fe200000f1405 */
[----:B------:R-:W-:Y:S01]  /*a860*/  IMAD.IADD R15, R15, 0x1, R11 ;  /* 0x000000010f0f7824 */ /* 0x000fe200078e020b */
[----:B------:R1:W-:Y:S02]  /*a870*/  SHFL.IDX PT, R16, R7, 0x1, 0x1c1f ;  /* 0x003c1f0007107f89 */ /* 0x0003e400000e0000 */
[----:B------:R-:W-:Y:S01]  /*a880*/  SHF.R.S32.HI R10, RZ, 0x1f, R8 ;  /* 0x0000001fff0a7819 */ /* 0x000fe20000011408 */
[----:B------:R-:W-:Y:S01]  /*a890*/  IMAD.WIDE.U32 R14, R8, c[0x0][0x428], R14 ;  /* 0x00010a00080e7a25 */ /* 0x000fe200078e000e */
[----:B------:R-:W2:Y:S03]  /*a8a0*/  SHFL.IDX PT, R13, R5, RZ, 0x1c1f ;  /* 0x001c1fff050d7589 */ /* 0x000ea600000e0000 */
[----:B------:R-:W-:Y:S01]  /*a8b0*/  IMAD R10, R10, c[0x0][0x428], RZ ;  /* 0x00010a000a0a7a24 */ /* 0x000fe200078e02ff */
[----:B------:R3:W4:Y:S03]  /*a8c0*/  SHFL.IDX PT, R17, R5, 0x1, 0x1c1f ;  /* 0x003c1f0005117f89 */ /* 0x00072600000e0000 */
[----:B------:R-:W-:-:S05]  /*a8d0*/  IMAD R10, R8, c[0x0][0x42c], R10 ;  /* 0x00010b00080a7a24 */ /* 0x000fca00078e020a */
[----:B------:R-:W-:Y:S02]  /*a8e0*/  IADD3 R10, R15, R10, RZ ;  /* 0x0000000a0f0a7210 */ /* 0x000fe40007ffe0ff */
[----:B-1----:R-:W-:-:S04]  /*a8f0*/  LEA R7, P0, R14, c[0x0][0x400], 0x2 ;  /* 0x000100000e077a11 */ /* 0x002fc800078010ff */
[----:B------:R-:W-:Y:S01]  /*a900*/  LEA.HI.X R10, R14, c[0x0][0x404], R10, 0x2, P0 ;  /* 0x000101000e0a7a11 */ /* 0x000fe200000f140a */
[----:B--2---:R1:W-:Y:S01]  /*a910*/  @!P2 ST.E [R12.64], R2 ;  /* 0x000000020c00a985 */ /* 0x0043e2000c10190c */
[----:B---3--:R-:W-:-:S03]  /*a920*/  IADD3 R5, R0, 0x8, RZ ;  /* 0x0000000800057810 */ /* 0x008fc60007ffe0ff */
[----:B------:R1:W2:Y:S01]  /*a930*/  SHFL.IDX PT, R14, R7, RZ, 0x1c1f ;  /* 0x001c1fff070e7589 */ /* 0x0002a200000e0000 */
[----:B------:R-:W-:-:S03]  /*a940*/  ISETP.GE.OR P1, PT, R5, R9, P1 ;  /* 0x000000090500720c */ /* 0x000fc60000f26670 */
[----:B------:R1:W3:Y:S01]  /*a950*/  SHFL.IDX PT, R15, R10, RZ, 0x1c1f ;  /* 0x001c1fff0a0f7589 */ /* 0x0002e200000e0000 */
[----:B------:R-:W-:Y:S02]  /*a960*/  ISETP.GE.AND P0, PT, R5, R9, PT ;  /* 0x000000090500720c */ /* 0x000fe40003f06270 */
[----:B------:R-:W-:-:S07]  /*a970*/  SHF.L.U32 R5, R3, 0x1, RZ ;  /* 0x0000000103057819 */ /* 0x000fce00000006ff */
[----:B----4-:R1:W-:Y:S01]  /*a980*/  @!P1 ST.E [R16.64], R6 ;  /* 0x0000000610009985 */ /* 0x0103e2000c10190c */
[----:B------:R-:W-:-:S13]  /*a990*/  ISETP.GE.AND P1, PT, R0, R9, PT ;  /* 0x000000090000720c */ /* 0x000fda0003f26270 */
[----:B------:R-:W-:Y:S05]  /*a9a0*/  @P1 BRA `(.L_x_11) ;  /* 0x000005d000001947 */ /* 0x000fea0003800000 */
[C---:B--23--:R-:W-:Y:S02]  /*a9b0*/  IADD3 R4, R5.reuse, 0x8, RZ ;  /* 0x0000000805047810 */ /* 0x04cfe40007ffe0ff */
[C---:B------:R-:W-:Y:S02]  /*a9c0*/  IADD3 R3, R5.reuse, 0x10, RZ ;  /* 0x0000001005037810 */ /* 0x040fe40007ffe0ff */
[----:B------:R-:W-:Y:S02]  /*a9d0*/  ISETP.GE.AND P3, PT, R4, c[0x0][0x3c8], PT ;  /* 0x0000f20004007a0c */ /* 0x000fe40003f66270 */
[----:B-1----:R-:W-:Y:S02]  /*a9e0*/  IADD3 R2, R5, 0x18, RZ ;  /* 0x0000001805027810 */ /* 0x002fe40007ffe0ff */
[----:B------:R-:W-:Y:S02]  /*a9f0*/  ISETP.GE.AND P2, PT, R3, c[0x0][0x3c8], PT ;  /* 0x0000f20003007a0c */ /* 0x000fe40003f46270 */
[----:B------:R-:W-:-:S02]  /*aa00*/  ISETP.GE.AND P4, PT, R5, c[0x0][0x3c8], PT ;  /* 0x0000f20005007a0c */ /* 0x000fc40003f86270 */
[----:B------:R-:W-:Y:S02]  /*aa10*/  ISETP.GE.AND P1, PT, R2, c[0x0][0x3c8], PT ;  /* 0x0000f20002007a0c */ /* 0x000fe40003f26270 */
[C---:B------:R-:W-:Y:S02]  /*aa20*/  IADD3 R0, R5.reuse, 0x20, RZ ;  /* 0x0000002005007810 */ /* 0x040fe40007ffe0ff */
[----:B------:R-:W-:Y:S02]  /*aa30*/  IADD3 R6, R5, 0x28, RZ ;  /* 0x0000002805067810 */ /* 0x000fe40007ffe0ff */
[----:B------:R-:W-:Y:S02]  /*aa40*/  @!P3 LEA.HI R4, R4, R4, RZ, 0x1 ;  /* 0x000000040404b211 */ /* 0x000fe400078f08ff */
[----:B------:R-:W-:Y:S02]  /*aa50*/  ISETP.GE.AND P6, PT, R0, c[0x0][0x3c8], PT ;  /* 0x0000f20000007a0c */ /* 0x000fe40003fc6270 */
[----:B------:R-:W-:Y:S01]  /*aa60*/  @!P2 LEA.HI R3, R3, R3, RZ, 0x1 ;  /* 0x000000030303a211 */ /* 0x000fe200078f08ff */
[----:B------:R-:W-:Y:S01]  /*aa70*/  @!P4 IMAD.WIDE R8, R5, 0x4, R14 ;  /* 0x000000040508c825 */ /* 0x000fe200078e020e */
[----:B------:R-:W-:-:S02]  /*aa80*/  @!P3 LOP3.LUT R4, R4, 0xfffffffe, RZ, 0xc0, !PT ;  /* 0xfffffffe0404b812 */ /* 0x000fc400078ec0ff */
[----:B------:R-:W-:Y:S02]  /*aa90*/  @!P1 LEA.HI R2, R2, R2, RZ, 0x1 ;  /* 0x0000000202029211 */ /* 0x000fe400078f08ff */
[----:B------:R-:W-:Y:S01]  /*aaa0*/  @!P2 LOP3.LUT R3, R3, 0xfffffffe, RZ, 0xc0, !PT ;  /* 0xfffffffe0303a812 */ /* 0x000fe200078ec0ff */
[--C-:B------:R-:W-:Y:S01]  /*aab0*/  @!P3 IMAD.WIDE R12, R4, 0x4, R14.reuse ;  /* 0x00000004040cb825 */ /* 0x100fe200078e020e */
[----:B------:R1:W-:Y:S01]  /*aac0*/  @!P4 ST.E.64 [R8.64], R128 ;  /* 0x000000800800c985 */ /* 0x0003e2000c101b0c */
[----:B------:R-:W-:Y:S02]  /*aad0*/  IADD3 R4, R5, 0x30, RZ ;  /* 0x0000003005047810 */ /* 0x000fe40007ffe0ff */
[----:B------:R-:W-:Y:S01]  /*aae0*/  @!P2 IMAD.WIDE R16, R3, 0x4, R14 ;  /* 0x000000040310a825 */ /* 0x000fe200078e020e */
[----:B------:R2:W-:Y:S01]  /*aaf0*/  @!P3 ST.E.64 [R12.64], R124 ;  /* 0x0000007c0c00b985 */ /* 0x0005e2000c101b0c */
[----:B------:R-:W-:Y:S02]  /*ab00*/  IADD3 R3, R5, 0x38, RZ ;  /* 0x0000003805037810 */ /* 0x000fe40007ffe0ff */
[----:B------:R-:W-:Y:S01]  /*ab10*/  ISETP.GE.AND P5, PT, R6, c[0x0][0x3c8], PT ;  /* 0x0000f20006007a0c */ /* 0x000fe20003fa6270 */
[----:B------:R3:W-:Y:S01]  /*ab20*/  @!P2 ST.E.64 [R16.64], R120 ;  /* 0x000000781000a985 */ /* 0x0007e2000c101b0c */
[----:B------:R-:W-:-:S02]  /*ab30*/  ISETP.GE.AND P4, PT, R4, c[0x0][0x3c8], PT ;  /* 0x0000f20004007a0c */ /* 0x000fc40003f86270 */
[----:B------:R-:W-:Y:S02]  /*ab40*/  ISETP.GE.AND P3, PT, R3, c[0x0][0x3c8], PT ;  /* 0x0000f20003007a0c */ /* 0x000fe40003f66270 */
[----:B------:R-:W-:-:S04]  /*ab50*/  @!P6 LEA.HI R0, R0, R0, RZ, 0x1 ;  /* 0x000000000000e211 */ /* 0x000fc800078f08ff */
[----:B------:R-:W-:-:S03]  /*ab60*/  @!P6 LOP3.LUT R0, R0, 0xfffffffe, RZ, 0xc0, !PT ;  /* 0xfffffffe0000e812 */ /* 0x000fc600078ec0ff */
[----:B------:R-:W-:Y:S02]  /*ab70*/  @!P5 LEA.HI R6, R6, R6, RZ, 0x1 ;  /* 0x000000060606d211 */ /* 0x000fe400078f08ff */
[----:B------:R-:W-:Y:S02]  /*ab80*/  @!P4 LEA.HI R4, R4, R4, RZ, 0x1 ;  /* 0x000000040404c211 */ /* 0x000fe400078f08ff */
[----:B------:R-:W-:Y:S02]  /*ab90*/  @!P3 LEA.HI R3, R3, R3, RZ, 0x1 ;  /* 0x000000030303b211 */ /* 0x000fe400078f08ff */
[----:B------:R-:W-:Y:S02]  /*aba0*/  @!P5 LOP3.LUT R6, R6, 0xfffffffe, RZ, 0xc0, !PT ;  /* 0xfffffffe0606d812 */ /* 0x000fe400078ec0ff */
[----:B------:R-:W-:Y:S02]  /*abb0*/  @!P4 LOP3.LUT R4, R4, 0xfffffffe, RZ, 0xc0, !PT ;  /* 0xfffffffe0404c812 */ /* 0x000fe400078ec0ff */
[----:B-1----:R-:W-:-:S02]  /*abc0*/  @!P1 LOP3.LUT R9, R2, 0xfffffffe, RZ, 0xc0, !PT ;  /* 0xfffffffe02099812 */ /* 0x002fc400078ec0ff */
[C---:B------:R-:W-:Y:S02]  /*abd0*/  IADD3 R8, R5.reuse, 0x40, RZ ;  /* 0x0000004005087810 */ /* 0x040fe40007ffe0ff */
[----:B------:R-:W-:Y:S01]  /*abe0*/  IADD3 R2, R5, 0x48, RZ ;  /* 0x0000004805027810 */ /* 0x000fe20007ffe0ff */
[--C-:B--2---:R-:W-:Y:S01]  /*abf0*/  @!P1 IMAD.WIDE R12, R9, 0x4, R14.reuse ;  /* 0x00000004090c9825 */ /* 0x104fe200078e020e */
[----:B------:R-:W-:Y:S02]  /*ac00*/  ISETP.GE.AND P2, PT, R8, c[0x0][0x3c8], PT ;  /* 0x0000f20008007a0c */ /* 0x000fe40003f46270 */
[----:B------:R-:W-:Y:S01]  /*ac10*/  @!P3 LOP3.LUT R3, R3, 0xfffffffe, RZ, 0xc0, !PT ;  /* 0xfffffffe0303b812 */ /* 0x000fe200078ec0ff */
[--C-:B---3--:R-:W-:Y:S01]  /*ac20*/  @!P4 IMAD.WIDE R16, R4, 0x4, R14.reuse ;  /* 0x000000040410c825 */ /* 0x108fe200078e020e */
[----:B------:R1:W-:Y:S01]  /*ac30*/  @!P1 ST.E.64 [R12.64], R116 ;  /* 0x000000740c009985 */ /* 0x0003e2000c101b0c */
[----:B------:R-:W-:Y:S02]  /*ac40*/  ISETP.GE.AND P1, PT, R2, c[0x0][0x3c8], PT ;  /* 0x0000f20002007a0c */ /* 0x000fe40003f26270 */
[----:B------:R-:W-:Y:S01]  /*ac50*/  @!P3 IMAD.WIDE R18, R3, 0x4, R14 ;  /* 0x000000040312b825 */ /* 0x000fe200078e020e */
[----:B------:R-:W-:-:S05]  /*ac60*/  IADD3 R4, R5, 0x58, RZ ;  /* 0x0000005805047810 */ /* 0x000fca0007ffe0ff */
[----:B------:R-:W-:-:S04]  /*ac70*/  @!P2 LEA.HI R8, R8, R8, RZ, 0x1 ;  /* 0x000000080808a211 */ /* 0x000fc800078f08ff */
[----:B------:R-:W-:Y:S02]  /*ac80*/  @!P2 LOP3.LUT R8, R8, 0xfffffffe, RZ, 0xc0, !PT ;  /* 0xfffffffe0808a812 */ /* 0x000fe400078ec0ff */
[----:B------:R-:W-:-:S03]  /*ac90*/  @!P1 LEA.HI R2, R2, R2, RZ, 0x1 ;  /* 0x0000000202029211 */ /* 0x000fc600078f08ff */
[----:B------:R-:W-:Y:S01]  /*aca0*/  @!P2 IMAD.WIDE R8, R8, 0x4, R14 ;  /* 0x000000040808a825 */ /* 0x000fe200078e020e */
[----:B------:R-:W-:-:S05]  /*acb0*/  @!P1 LOP3.LUT R2, R2, 0xfffffffe, RZ, 0xc0, !PT ;  /* 0xfffffffe02029812 */ /* 0x000fca00078ec0ff */
[----:B------:R-:W-:-:S04]  /*acc0*/  @!P1 IMAD.WIDE R2, R2, 0x4, R14 ;  /* 0x0000000402029825 */ /* 0x000fc800078e020e */
[----:B-1----:R-:W-:Y:S01]  /*acd0*/  @!P6 IMAD.WIDE R12, R0, 0x4, R14 ;  /* 0x00000004000ce825 */ /* 0x002fe200078e020e */
[----:B------:R-:W-:-:S04]  /*ace0*/  IADD3 R0, R5, 0x50, RZ ;  /* 0x0000005005007810 */ /* 0x000fc80007ffe0ff */
[----:B------:R1:W-:Y:S01]  /*acf0*/  @!P6 ST.E.64 [R12.64], R112 ;  /* 0x000000700c00e985 */ /* 0x0003e2000c101b0c */
[----:B------:R-:W-:-:S13]  /*ad00*/  ISETP.GE.AND P6, PT, R0, c[0x0][0x3c8], PT ;  /* 0x0000f20000007a0c */ /* 0x000fda0003fc6270 */
[----:B------:R-:W-:-:S04]  /*ad10*/  @!P6 LEA.HI R0, R0, R0, RZ, 0x1 ;  /* 0x000000000000e211 */ /* 0x000fc800078f08ff */
[----:B------:R-:W-:Y:S01]  /*ad20*/  @!P6 LOP3.LUT R0, R0, 0xfffffffe, RZ, 0xc0, !PT ;  /* 0xfffffffe0000e812 */ /* 0x000fe200078ec0ff */
[----:B-1----:R-:W-:Y:S01]  /*ad30*/  @!P5 IMAD.WIDE R12, R6, 0x4, R14 ;  /* 0x00000004060cd825 */ /* 0x002fe200078e020e */
[----:B------:R-:W-:-:S04]  /*ad40*/  IADD3 R6, R5, 0x68, RZ ;  /* 0x0000006805067810 */ /* 0x000fc80007ffe0ff */
[----:B------:R1:W-:Y:S01]  /*ad50*/  @!P5 ST.E.64 [R12.64], R108 ;  /* 0x0000006c0c00d985 */ /* 0x0003e2000c101b0c */
[----:B------:R-:W-:-:S03]  /*ad60*/  ISETP.GE.AND P5, PT, R4, c[0x0][0x3c8], PT ;  /* 0x0000f20004007a0c */ /* 0x000fc60003fa6270 */
[----:B------:R2:W-:Y:S04]  /*ad70*/  @!P4 ST.E.64 [R16.64], R104 ;  /* 0x000000681000c985 */ /* 0x0005e8000c101b0c */
[----:B------:R3:W-:Y:S01]  /*ad80*/  @!P3 ST.E.64 [R18.64], R100 ;  /* 0x000000641200b985 */ /* 0x0007e2000c101b0c */
[----:B------:R-:W-:-:S03]  /*ad90*/  ISETP.GE.AND P3, PT, R6, c[0x0][0x3c8], PT ;  /* 0x0000f20006007a0c */ /* 0x000fc60003f66270 */
[----:B------:R4:W-:Y:S02]  /*ada0*/  @!P2 ST.E.64 [R8.64], R96 ;  /* 0x000000600800a985 */ /* 0x0009e4000c101b0c */
[----:B------:R-:W-:Y:S02]  /*adb0*/  @!P5 LEA.HI R4, R4, R4, RZ, 0x1 ;  /* 0x000000040404d211 */ /* 0x000fe400078f08ff */
[----:B------:R5:W-:Y:S02]  /*adc0*/  @!P1 ST.E.64 [R2.64], R92 ;  /* 0x0000005c02009985 */ /* 0x000be4000c101b0c */
[----:B------:R-:W-:-:S04]  /*add0*/  @!P5 LOP3.LUT R4, R4, 0xfffffffe, RZ, 0xc0, !PT ;  /* 0xfffffffe0404d812 */ /* 0x000fc800078ec0ff */
[----:B------:R-:W-:-:S04]  /*ade0*/  @!P3 LEA.HI R6, R6, R6, RZ, 0x1 ;  /* 0x000000060606b211 */ /* 0x000fc800078f08ff */
[----:B------:R-:W-:Y:S01]  /*adf0*/  @!P3 LOP3.LUT R6, R6, 0xfffffffe, RZ, 0xc0, !PT ;  /* 0xfffffffe0606b812 */ /* 0x000fe200078ec0ff */
[----:B-1----:R-:W-:-:S04]  /*ae00*/  @!P6 IMAD.WIDE R12, R0, 0x4, R14 ;  /* 0x00000004000ce825 */ /* 0x002fc800078e020e */
[--C-:B--2---:R-:W-:Y:S01]  /*ae10*/  @!P5 IMAD.WIDE R16, R4, 0x4, R14.reuse ;  /* 0x000000040410d825 */ /* 0x104fe200078e020e */
[----:B------:R1:W-:Y:S03]  /*ae20*/  @!P6 ST.E.64 [R12.64], R88 ;  /* 0x000000580c00e985 */ /* 0x0003e6000c101b0c */
[----:B---3--:R-:W-:Y:S01]  /*ae30*/  @!P3 IMAD.WIDE R18, R6, 0x4, R14 ;  /* 0x000000040612b825 */ /* 0x008fe200078e020e */
[----:B------:R1:W-:Y:S01]  /*ae40*/  @!P5 ST.E.64 [R16.64], R84 ;  /* 0x000000541000d985 */ /* 0x0003e2000c101b0c */
[C---:B----4-:R-:W-:Y:S02]  /*ae50*/  IADD3 R8, R5.reuse, 0x60, RZ ;  /* 0x0000006005087810 */ /* 0x050fe40007ffe0ff */
[C---:B-----5:R-:W-:Y:S02]  /*ae60*/  IADD3 R3, R5.reuse, 0x70, RZ ;  /* 0x0000007005037810 */ /* 0x060fe40007ffe0ff */
[----:B------:R-:W-:-:S02]  /*ae70*/  IADD3 R2, R5, 0x78, RZ ;  /* 0x0000007805027810 */ /* 0x000fc40007ffe0ff */
[----:B------:R-:W-:Y:S02]  /*ae80*/  ISETP.GE.AND P4, PT, R8, c[0x0][0x3c8], PT ;  /* 0x0000f20008007a0c */ /* 0x000fe40003f86270 */
[----:B------:R-:W-:Y:S02]  /*ae90*/  ISETP.GE.AND P2, PT, R3, c[0x0][0x3c8], PT ;  /* 0x0000f20003007a0c */ /* 0x000fe40003f46270 */
[----:B------:R-:W-:-:S09]  /*aea0*/  ISETP.GE.AND P1, PT, R2, c[0x0][0x3c8], PT ;  /* 0x0000f20002007a0c */ /* 0x000fd20003f26270 */
[----:B------:R-:W-:Y:S02]  /*aeb0*/  @!P4 LEA.HI R8, R8, R8, RZ, 0x1 ;  /* 0x000000080808c211 */ /* 0x000fe400078f08ff */
[----:B------:R-:W-:Y:S02]  /*aec0*/  @!P2 LEA.HI R3, R3, R3, RZ, 0x1 ;  /* 0x000000030303a211 */ /* 0x000fe400078f08ff */
[----:B------:R-:W-:Y:S02]  /*aed0*/  @!P1 LEA.HI R2, R2, R2, RZ, 0x1 ;  /* 0x0000000202029211 */ /* 0x000fe400078f08ff */
[----:B------:R-:W-:Y:S02]  /*aee0*/  @!P4 LOP3.LUT R8, R8, 0xfffffffe, RZ, 0xc0, !PT ;  /* 0xfffffffe0808c812 */ /* 0x000fe400078ec0ff */
[----:B------:R-:W-:Y:S02]  /*aef0*/  @!P2 LOP3.LUT R3, R3, 0xfffffffe, RZ, 0xc0, !PT ;  /* 0xfffffffe0303a812 */ /* 0x000fe400078ec0ff */
[----:B------:R-:W-:Y:S01]  /*af00*/  @!P1 LOP3.LUT R2, R2, 0xfffffffe, RZ, 0xc0, !PT ;  /* 0xfffffffe02029812 */ /* 0x000fe200078ec0ff */
[----:B------:R-:W-:-:S04]  /*af10*/  @!P4 IMAD.WIDE R8, R8, 0x4, R14 ;  /* 0x000000040808c825 */ /* 0x000fc800078e020e */
[--C-:B------:R-:W-:Y:S01]  /*af20*/  @!P2 IMAD.WIDE R20, R3, 0x4, R14.reuse ;  /* 0x000000040314a825 */ /* 0x100fe200078e020e */
[----:B------:R1:W-:Y:S03]  /*af30*/  @!P4 ST.E.64 [R8.64], R80 ;  /* 0x000000500800c985 */ /* 0x0003e6000c101b0c */
[----:B------:R-:W-:Y:S01]  /*af40*/  @!P1 IMAD.WIDE R2, R2, 0x4, R14 ;  /* 0x0000000402029825 */ /* 0x000fe200078e020e */
[----:B------:R1:W-:Y:S04]  /*af50*/  @!P3 ST.E.64 [R18.64], R76 ;  /* 0x0000004c1200b985 */ /* 0x0003e8000c101b0c */
[----:B------:R1:W-:Y:S04]  /*af60*/  @!P2 ST.E.64 [R20.64], R72 ;  /* 0x000000481400a985 */ /* 0x0003e8000c101b0c */
[----:B------:R1:W-:Y:S02]  /*af70*/  @!P1 ST.E.64 [R2.64], R68 ;  /* 0x0000004402009985 */ /* 0x0003e4000c101b0c */
.L_x_11:
[----:B--23--:R-:W-:Y:S05]  /*af80*/  BSYNC B0 ;  /* 0x0000000000007941 */ /* 0x00cfea0003800000 */
.L_x_10:
[----:B------:R2:W3:Y:S04]  /*af90*/  SHFL.IDX PT, R11, R10, 0x1, 0x1c1f ;  /* 0x003c1f000a0b7f89 */ /* 0x0004e800000e0000 */
[----:B-1----:R2:W1:Y:S01]  /*afa0*/  SHFL.IDX PT, R10, R7, 0x1, 0x1c1f ;  /* 0x003c1f00070a7f89 */ /* 0x00246200000e0000 */
[----:B------:R-:W-:Y:S05]  /*afb0*/  @P0 EXIT ;  /* 0x000000000000094d */ /* 0x000fea0003800000 */
[C---:B------:R-:W-:Y:S02]  /*afc0*/  ISETP.GE.AND P0, PT, R5.reuse, c[0x0][0x3c8], PT ;  /* 0x0000f20005007a0c */ /* 0x040fe40003f06270 */
[----:B------:R-:W-:-:S02]  /*afd0*/  IADD3 R2, R5, 0x8, RZ ;  /* 0x0000000805027810 */ /* 0x000fc40007ffe0ff */
[C---:B------:R-:W-:Y:S02]  /*afe0*/  IADD3 R0, R5.reuse, 0x10, RZ ;  /* 0x0000001005007810 */ /* 0x040fe40007ffe0ff */
[----:B------:R-:W-:Y:S02]  /*aff0*/  ISETP.GE.AND P6, PT, R2, c[0x0][0x3c8], PT ;  /* 0x0000f20002007a0c */ /* 0x000fe40003fc6270 */
[C---:B------:R-:W-:Y:S02]  /*b000*/  IADD3 R8, R5.reuse, 0x18, RZ ;  /* 0x0000001805087810 */ /* 0x040fe40007ffe0ff */
[----:B------:R-:W-:Y:S02]  /*b010*/  ISETP.GE.AND P5, PT, R0, c[0x0][0x3c8], PT ;  /* 0x0000f20000007a0c */ /* 0x000fe40003fa6270 */
[----:B------:R-:W-:Y:S01]  /*b020*/  ISETP.GE.AND P4, PT, R8, c[0x0][0x3c8], PT ;  /* 0x0000f20008007a0c */ /* 0x000fe20003f86270 */
[C---:B-123--:R-:W-:Y:S01]  /*b030*/  @!P0 IMAD.WIDE R6, R5.reuse, 0x4, R10 ;  /* 0x0000000405068825 */ /* 0x04efe200078e020a */
[----:B------:R-:W-:-:S02]  /*b040*/  IADD3 R4, R5, 0x30, RZ ;  /* 0x0000003005047810 */ /* 0x000fc40007ffe0ff */
[----:B------:R-:W-:Y:S02]  /*b050*/  IADD3 R3, R5, 0x38, RZ ;  /* 0x0000003805037810 */ /* 0x000fe40007ffe0ff */
[----:B------:R1:W-:Y:S01]  /*b060*/  @!P0 ST.E.64 [R6.64], R130 ;  /* 0x0000008206008985 */ /* 0x0003e2000c101b0c */
[----:B------:R-:W-:Y:S02]  /*b070*/  @!P6 LEA.HI R2, R2, R2, RZ, 0x1 ;  /* 0x000000020202e211 */ /* 0x000fe400078f08ff */
[----:B------:R-:W-:Y:S02]  /*b080*/  ISETP.GE.AND P1, PT, R4, c[0x0][0x3c8], PT ;  /* 0x0000f20004007a0c */ /* 0x000fe40003f26270 */
[----:B------:R-:W-:Y:S02]  /*b090*/  ISETP.GE.AND P0, PT, R3, c[0x0][0x3c8], PT ;  /* 0x0000f20003007a0c */ /* 0x000fe40003f06270 */
[----:B------:R-:W-:Y:S02]  /*b0a0*/  @!P5 LEA.HI R0, R0, R0, RZ, 0x1 ;  /* 0x000000000000d211 */ /* 0x000fe400078f08ff */
[----:B------:R-:W-:-:S02]  /*b0b0*/  @!P6 LOP3.LUT R2, R2, 0xfffffffe, RZ, 0xc0, !PT ;  /* 0xfffffffe0202e812 */ /* 0x000fc400078ec0ff */
[----:B------:R-:W-:Y:S02]  /*b0c0*/  @!P4 LEA.HI R8, R8, R8, RZ, 0x1 ;  /* 0x000000080808c211 */ /* 0x000fe400078f08ff */
[----:B------:R-:W-:Y:S01]  /*b0d0*/  @!P5 LOP3.LUT R0, R0, 0xfffffffe, RZ, 0xc0, !PT ;  /* 0xfffffffe0000d812 */ /* 0x000fe200078ec0ff */
[--C-:B------:R-:W-:Y:S01]  /*b0e0*/  @!P6 IMAD.WIDE R12, R2, 0x4, R10.reuse ;  /* 0x00000004020ce825 */ /* 0x100fe200078e020a */
[----:B------:R-:W-:Y:S02]  /*b0f0*/  @!P4 LOP3.LUT R8, R8, 0xfffffffe, RZ, 0xc0, !PT ;  /* 0xfffffffe0808c812 */ /* 0x000fe400078ec0ff */
[----:B------:R-:W-:Y:S01]  /*b100*/  @!P1 LEA.HI R4, R4, R4, RZ, 0x1 ;  /* 0x0000000404049211 */ /* 0x000fe200078f08ff */
[--C-:B------:R-:W-:Y:S01]  /*b110*/  @!P5 IMAD.WIDE R14, R0, 0x4, R10.reuse ;  /* 0x00000004000ed825 */ /* 0x100fe200078e020a */
[----:B------:R-:W-:Y:S01]  /*b120*/  @!P6 ST.E.64 [R12.64], R126 ;  /* 0x0000007e0c00e985 */ /* 0x000fe2000c101b0c */
[----:B------:R-:W-:Y:S02]  /*b130*/  @!P0 LEA.HI R3, R3, R3, RZ, 0x1 ;  /* 0x0000000303038211 */ /* 0x000fe400078f08ff */
[----:B------:R-:W-:Y:S01]  /*b140*/  @!P4 IMAD.WIDE R8, R8, 0x4, R10 ;  /* 0x000000040808c825 */ /* 0x000fe200078e020a */
[----:B------:R-:W-:Y:S01]  /*b150*/  IADD3 R2, R5, 0x40, RZ ;  /* 0x0000004005027810 */ /* 0x000fe20007ffe0ff */
[----:B------:R2:W-:Y:S01]  /*b160*/  @!P5 ST.E.64 [R14.64], R122 ;  /* 0x0000007a0e00d985 */ /* 0x0005e2000c101b0c */
[----:B------:R-:W-:-:S02]  /*b170*/  @!P1 LOP3.LUT R4, R4, 0xfffffffe, RZ, 0xc0, !PT ;  /* 0xfffffffe04049812 */ /* 0x000fc400078ec0ff */
[C---:B------:R-:W-:Y:S01]  /*b180*/  IADD3 R0, R5.reuse, 0x48, RZ ;  /* 0x0000004805007810 */ /* 0x040fe20007ffe0ff */
[----:B------:R3:W-:Y:S01]  /*b190*/  @!P4 ST.E.64 [R8.64], R118 ;  /* 0x000000760800c985 */ /* 0x0007e2000c101b0c */
[C---:B-1----:R-:W-:Y:S02]  /*b1a0*/  IADD3 R7, R5.reuse, 0x20, RZ ;  /* 0x0000002005077810 */ /* 0x042fe40007ffe0ff */
[----:B------:R-:W-:Y:S02]  /*b1b0*/  IADD3 R6, R5, 0x28, RZ ;  /* 0x0000002805067810 */ /* 0x000fe40007ffe0ff */
[----:B------:R-:W-:Y:S02]  /*b1c0*/  ISETP.GE.AND P3, PT, R7, c[0x0][0x3c8], PT ;  /* 0x0000f20007007a0c */ /* 0x000fe40003f66270 */
[----:B------:R-:W-:Y:S02]  /*b1d0*/  ISETP.GE.AND P2, PT, R6, c[0x0][0x3c8], PT ;  /* 0x0000f20006007a0c */ /* 0x000fe40003f46270 */
[----:B------:R-:W-:-:S02]  /*b1e0*/  @!P0 LOP3.LUT R3, R3, 0xfffffffe, RZ, 0xc0, !PT ;  /* 0xfffffffe03038812 */ /* 0x000fc400078ec0ff */
[----:B------:R-:W-:Y:S02]  /*b1f0*/  ISETP.GE.AND P6, PT, R2, c[0x0][0x3c8], PT ;  /* 0x0000f20002007a0c */ /* 0x000fe40003fc6270 */
[----:B------:R-:W-:Y:S01]  /*b200*/  ISETP.GE.AND P5, PT, R0, c[0x0][0x3c8], PT ;  /* 0x0000f20000007a0c */ /* 0x000fe20003fa6270 */
[----:B------:R-:W-:Y:S01]  /*b210*/  @!P0 IMAD.WIDE R16, R3, 0x4, R10 ;  /* 0x0000000403108825 */ /* 0x000fe200078e020a */
[----:B------:R-:W-:-:S03]  /*b220*/  IADD3 R3, R5, 0x70, RZ ;  /* 0x0000007005037810 */ /* 0x000fc60007ffe0ff */
[----:B------:R-:W-:Y:S02]  /*b230*/  @!P3 LEA.HI R7, R7, R7, RZ, 0x1 ;  /* 0x000000070707b211 */ /* 0x000fe400078f08ff */
[----:B------:R-:W-:Y:S02]  /*b240*/  @!P2 LEA.HI R6, R6, R6, RZ, 0x1 ;  /* 0x000000060606a211 */ /* 0x000fe400078f08ff */
[----:B------:R-:W-:Y:S02]  /*b250*/  @!P3 LOP3.LUT R7, R7, 0xfffffffe, RZ, 0xc0, !PT ;  /* 0xfffffffe0707b812 */ /* 0x000fe400078ec0ff */
[----:B------:R-:W-:Y:S01]  /*b260*/  @!P2 LOP3.LUT R6, R6, 0xfffffffe, RZ, 0xc0, !PT ;  /* 0xfffffffe0606a812 */ /* 0x000fe200078ec0ff */
[--C-:B--2---:R-:W-:Y:S01]  /*b270*/  @!P1 IMAD.WIDE R14, R4, 0x4, R10.reuse ;  /* 0x00000004040e9825 */ /* 0x104fe200078e020a */
[----:B------:R-:W-:Y:S02]  /*b280*/  IADD3 R4, R5, 0x68, RZ ;  /* 0x0000006805047810 */ /* 0x000fe40007ffe0ff */
[----:B------:R-:W-:Y:S01]  /*b290*/  @!P6 LEA.HI R2, R2, R2, RZ, 0x1 ;  /* 0x000000020202e211 */ /* 0x000fe200078f08ff */
[----:B------:R-:W-:Y:S01]  /*b2a0*/  @!P3 IMAD.WIDE R12, R7, 0x4, R10 ;  /* 0x00000004070cb825 */ /* 0x000fe200078e020a */
[----:B---3--:R-:W-:-:S02]  /*b2b0*/  IADD3 R8, R5, 0x50, RZ ;  /* 0x0000005005087810 */ /* 0x008fc40007ffe0ff */
[----:B------:R-:W-:Y:S01]  /*b2c0*/  @!P5 LEA.HI R0, R0, R0, RZ, 0x1 ;  /* 0x000000000000d211 */ /* 0x000fe200078f08ff */
[----:B------:R-:W-:Y:S01]  /*b2d0*/  @!P2 IMAD.WIDE R6, R6, 0x4, R10 ;  /* 0x000000040606a825 */ /* 0x000fe200078e020a */
[----:B------:R1:W-:Y:S01]  /*b2e0*/  @!P3 ST.E.64 [R12.64], R114 ;  /* 0x000000720c00b985 */ /* 0x0003e2000c101b0c */
[----:B------:R-:W-:Y:S02]  /*b2f0*/  ISETP.GE.AND P4, PT, R8, c[0x0][0x3c8], PT ;  /* 0x0000f20008007a0c */ /* 0x000fe40003f86270 */
[----:B------:R-:W-:Y:S01]  /*b300*/  @!P6 LOP3.LUT R2, R2, 0xfffffffe, RZ, 0xc0, !PT ;  /* 0xfffffffe0202e812 */ /* 0x000fe200078ec0ff */
[----:B------:R2:W-:Y:S01]  /*b310*/  @!P2 ST.E.64 [R6.64], R110 ;  /* 0x0000006e0600a985 */ /* 0x0005e2000c101b0c */
[----:B------:R-:W-:-:S03]  /*b320*/  @!P5 LOP3.LUT R0, R0, 0xfffffffe, RZ, 0xc0, !PT ;  /* 0xfffffffe0000d812 */ /* 0x000fc600078ec0ff */
[----:B------:R3:W-:Y:S01]  /*b330*/  @!P1 ST.E.64 [R14.64], R106 ;  /* 0x0000006a0e009985 */ /* 0x0007e2000c101b0c */
[----:B------:R-:W-:-:S03]  /*b340*/  ISETP.GE.AND P1, PT, R4, c[0x0][0x3c8], PT ;  /* 0x0000f20004007a0c */ /* 0x000fc60003f26270 */
[----:B------:R-:W-:Y:S01]  /*b350*/  @!P0 ST.E.64 [R16.64], R102 ;  /* 0x0000006610008985 */ /* 0x000fe2000c101b0c */
[----:B------:R-:W-:Y:S02]  /*b360*/  ISETP.GE.AND P0, PT, R3, c[0x0][0x3c8], PT ;  /* 0x0000f20003007a0c */ /* 0x000fe40003f06270 */
[----:B------:R-:W-:-:S04]  /*b370*/  @!P4 LEA.HI R8, R8, R8, RZ, 0x1 ;  /* 0x000000080808c211 */ /* 0x000fc800078f08ff */
[----:B------:R-:W-:-:S03]  /*b380*/  @!P4 LOP3.LUT R8, R8, 0xfffffffe, RZ, 0xc0, !PT ;  /* 0xfffffffe0808c812 */ /* 0x000fc600078ec0ff */
[----:B------:R-:W-:Y:S02]  /*b390*/  @!P1 LEA.HI R4, R4, R4, RZ, 0x1 ;  /* 0x0000000404049211 */ /* 0x000fe400078f08ff */
[--C-:B------:R-:W-:Y:S02]  /*b3a0*/  @!P4 IMAD.WIDE R8, R8, 0x4, R10.reuse ;  /* 0x000000040808c825 */ /* 0x100fe400078e020a */
[----:B------:R-:W-:Y:S02]  /*b3b0*/  @!P0 LEA.HI R3, R3, R3, RZ, 0x1 ;  /* 0x0000000303038211 */ /* 0x000fe400078f08ff */
[----:B------:R-:W-:Y:S01]  /*b3c0*/  @!P1 LOP3.LUT R4, R4, 0xfffffffe, RZ, 0xc0, !PT ;  /* 0xfffffffe04049812 */ /* 0x000fe200078ec0ff */
[----:B-1----:R-:W-:Y:S01]  /*b3d0*/  @!P6 IMAD.WIDE R12, R2, 0x4, R10 ;  /* 0x00000004020ce825 */ /* 0x002fe200078e020a */
[----:B------:R-:W-:Y:S02]  /*b3e0*/  @!P0 LOP3.LUT R3, R3, 0xfffffffe, RZ, 0xc0, !PT ;  /* 0xfffffffe03038812 */ /* 0x000fe400078ec0ff */
[----:B--2---:R-:W-:-:S02]  /*b3f0*/  IADD3 R7, R5, 0x58, RZ ;  /* 0x0000005805077810 */ /* 0x004fc40007ffe0ff */
[----:B------:R1:W-:Y:S01]  /*b400*/  @!P6 ST.E.64 [R12.64], R98 ;  /* 0x000000620c00e985 */ /* 0x0003e2000c101b0c */
[----:B------:R-:W-:Y:S01]  /*b410*/  IADD3 R6, R5, 0x60, RZ ;  /* 0x0000006005067810 */ /* 0x000fe20007ffe0ff */
[--C-:B------:R-:W-:Y:S01]  /*b420*/  @!P0 IMAD.WIDE R2, R3, 0x4, R10.reuse ;  /* 0x0000000403028825 */ /* 0x100fe200078e020a */
[----:B------:R-:W-:Y:S02]  /*b430*/  ISETP.GE.AND P3, PT, R7, c[0x0][0x3c8], PT ;  /* 0x0000f20007007a0c */ /* 0x000fe40003f66270 */
[----:B------:R-:W-:Y:S01]  /*b440*/  ISETP.GE.AND P2, PT, R6, c[0x0][0x3c8], PT ;  /* 0x0000f20006007a0c */ /* 0x000fe20003f46270 */
[----:B---3--:R-:W-:Y:S01]  /*b450*/  @!P5 IMAD.WIDE R14, R0, 0x4, R10 ;  /* 0x00000004000ed825 */ /* 0x008fe200078e020a */
[----:B------:R-:W-:-:S04]  /*b460*/  IADD3 R0, R5, 0x78, RZ ;  /* 0x0000007805007810 */ /* 0x000fc80007ffe0ff */
[----:B------:R2:W-:Y:S04]  /*b470*/  @!P5 ST.E.64 [R14.64], R94 ;  /* 0x0000005e0e00d985 */ /* 0x0005e8000c101b0c */
[----:B------:R3:W-:Y:S01]  /*b480*/  @!P4 ST.E.64 [R8.64], R90 ;  /* 0x0000005a0800c985 */ /* 0x0007e2000c101b0c */
[----:B------:R-:W-:Y:S02]  /*b490*/  @!P3 LEA.HI R7, R7, R7, RZ, 0x1 ;  /* 0x000000070707b211 */ /* 0x000fe400078f08ff */
[----:B------:R-:W-:Y:S02]  /*b4a0*/  @!P2 LEA.HI R6, R6, R6, RZ, 0x1 ;  /* 0x000000060606a211 */ /* 0x000fe400078f08ff */
[----:B------:R-:W-:Y:S02]  /*b4b0*/  @!P3 LOP3.LUT R7, R7, 0xfffffffe, RZ, 0xc0, !PT ;  /* 0xfffffffe0707b812 */ /* 0x000fe400078ec0ff */
[----:B------:R-:W-:-:S03]  /*b4c0*/  @!P2 LOP3.LUT R6, R6, 0xfffffffe, RZ, 0xc0, !PT ;  /* 0xfffffffe0606a812 */ /* 0x000fc600078ec0ff */
[----:B-1----:R-:W-:-:S04]  /*b4d0*/  @!P3 IMAD.WIDE R12, R7, 0x4, R10 ;  /* 0x00000004070cb825 */ /* 0x002fc800078e020a */
[--C-:B------:R-:W-:Y:S01]  /*b4e0*/  @!P2 IMAD.WIDE R6, R6, 0x4, R10.reuse ;  /* 0x000000040606a825 */ /* 0x100fe200078e020a */
[----:B------:R3:W-:Y:S04]  /*b4f0*/  @!P3 ST.E.64 [R12.64], R86 ;  /* 0x000000560c00b985 */ /* 0x0007e8000c101b0c */
[----:B------:R3:W-:Y:S01]  /*b500*/  @!P2 ST.E.64 [R6.64], R82 ;  /* 0x000000520600a985 */ /* 0x0007e2000c101b0c */
[----:B--2---:R-:W-:-:S05]  /*b510*/  @!P1 IMAD.WIDE R14, R4, 0x4, R10 ;  /* 0x00000004040e9825 */ /* 0x004fca00078e020a */
[----:B------:R3:W-:Y:S04]  /*b520*/  @!P1 ST.E.64 [R14.64], R78 ;  /* 0x0000004e0e009985 */ /* 0x0007e8000c101b0c */
[----:B------:R3:W-:Y:S01]  /*b530*/  @!P0 ST.E.64 [R2.64], R74 ;  /* 0x0000004a02008985 */ /* 0x0007e2000c101b0c */
[----:B------:R-:W-:-:S13]  /*b540*/  ISETP.GE.AND P0, PT, R0, c[0x0][0x3c8], PT ;  /* 0x0000f20000007a0c */ /* 0x000fda0003f06270 */
[----:B------:R-:W-:Y:S05]  /*b550*/  @P0 EXIT ;  /* 0x000000000000094d */ /* 0x000fea0003800000 */
[----:B------:R-:W-:-:S04]  /*b560*/  LEA.HI R0, R0, R0, RZ, 0x1 ;  /* 0x0000000000007211 */ /* 0x000fc800078f08ff */
[----:B------:R-:W-:-:S05]  /*b570*/  LOP3.LUT R0, R0, 0xfffffffe, RZ, 0xc0, !PT ;  /* 0xfffffffe00007812 */ /* 0x000fca00078ec0ff */
[----:B------:R-:W-:-:S05]  /*b580*/  IMAD.WIDE R10, R0, 0x4, R10 ;  /* 0x00000004000a7825 */ /* 0x000fca00078e020a */
[----:B------:R-:W-:Y:S01]  /*b590*/  ST.E.64 [R10.64], R70 ;  /* 0x000000460a007985 */ /* 0x000fe2000c101b0c */
[----:B------:R-:W-:Y:S05]  /*b5a0*/  EXIT ;  /* 0x000000000000794d */ /* 0x000fea0003800000 */
.L_x_9:
[----:B------:R-:W1:Y:S02]  /*b5b0*/  S2R R3, SR_TID.X ;  /* 0x0000000000037919 */ /* 0x000e640000002100 */
[----:B-1----:R-:W-:-:S13]  /*b5c0*/  ISETP.GT.AND P0, PT, R3, 0x7f, PT ;  /* 0x0000007f0300780c */ /* 0x002fda0003f04270 */
[----:B------:R-:W-:Y:S05]  /*b5d0*/  @P0 EXIT ;  /* 0x000000000000094d */ /* 0x000fea0003800000 */
[----:B------:R-:W1:Y:S01]  /*b5e0*/  S2R R7, SR_CTAID.X ;  /* 0x0000000000077919 */ /* 0x000e620000002500 */
[----:B------:R-:W-:-:S05]  /*b5f0*/  MOV R0, c[0x0][0x4e8] ;  /* 0x00013a0000007a02 */ /* 0x000fca0000000f00 */
[----:B------:R-:W-:Y:S01]  /*b600*/  IMAD R2, R0, c[0x0][0x388], RZ ;  /* 0x0000e20000027a24 */ /* 0x000fe200078e02ff */
[----:B-1----:R-:W-:-:S04]  /*b610*/  LEA R7, R7, R3, 0x7 ;  /* 0x0000000307077211 */ /* 0x002fc800078e38ff */
[----:B------:R-:W-:-:S13]  /*b620*/  ISETP.GE.AND P0, PT, R7, R2, PT ;  /* 0x000000020700720c */ /* 0x000fda0003f06270 */
[----:B------:R-:W-:Y:S05]  /*b630*/  @P0 EXIT ;  /* 0x000000000000094d */ /* 0x000fea0003800000 */
[----:B------:R-:W1:Y:S01]  /*b640*/  S2R R4, SR_CTAID.Z ;  /* 0x0000000000047919 */ /* 0x000e620000002700 */
[----:B------:R-:W-:Y:S01]  /*b650*/  USHF.R.S32.HI UR6, URZ, 0x1f, UR10 ;  /* 0x0000001f3f067899 */ /* 0x000fe2000801140a */
[----:B------:R-:W-:Y:S01]  /*b660*/  ISETP.NE.AND P0, PT, R0, 0x1, PT ;  /* 0x000000010000780c */ /* 0x000fe20003f05270 */
[----:B------:R-:W-:Y:S01]  /*b670*/  ULDC.64 UR4, c[0x0][0x4d0] ;  /* 0x0001340000047ab9 */ /* 0x000fe20000000a00 */
[----:B------:R-:W2:Y:S01]  /*b680*/  S2R R3, SR_CTAID.Y ;  /* 0x0000000000037919 */ /* 0x000ea20000002600 */
[----:B------:R-:W-:Y:S01]  /*b690*/  UIMAD UR6, UR6, UR4, URZ ;  /* 0x00000004060672a4 */ /* 0x000fe2000f8e023f */
[----:B------:R-:W-:Y:S01]  /*b6a0*/  IADD3 R2, RZ, -UR10, RZ ;  /* 0x8000000aff027c10 */ /* 0x000fe2000fffe0ff */
[----:B------:R-:W-:Y:S01]  /*b6b0*/  UIMAD.WIDE.U32 UR8, UR10, UR4, URZ ;  /* 0x000000040a0872a5 */ /* 0x000fe2000f8e003f */
[----:B------:R-:W-:Y:S01]  /*b6c0*/  MOV R6, R7 ;  /* 0x0000000700067202 */ /* 0x000fe20000000f00 */
[----:B------:R-:W-:-:S04]  /*b6d0*/  UIMAD UR4, UR10, UR5, UR6 ;  /* 0x000000050a0472a4 */ /* 0x000fc8000f8e0206 */
[----:B------:R-:W-:Y:S01]  /*b6e0*/  UIADD3 UR4, UR9, UR4, URZ ;  /* 0x0000000409047290 */ /* 0x000fe2000fffe03f */
[----:B------:R-:W-:Y:S01]  /*b6f0*/  MOV R9, UR9 ;  /* 0x0000000900097c02 */ /* 0x000fe20008000f00 */
[----:B------:R-:W-:-:S04]  /*b700*/  @P0 IMAD.HI.U32 R5, R7, c[0x0][0x4ec], RZ ;  /* 0x00013b0007050a27 */ /* 0x000fc800078e00ff */
[----:B------:R-:W-:Y:S01]  /*b710*/  IMAD.U32 R8, RZ, RZ, UR8 ;  /* 0x00000008ff087e24 */ /* 0x000fe2000f8e00ff */
[----:B------:R-:W-:Y:S01]  /*b720*/  @P0 SHF.R.U32.HI R6, RZ, c[0x0][0x4f0], R5 ;  /* 0x00013c00ff060a19 */ /* 0x000fe20000011605 */
[----:B------:R-:W-:Y:S01]  /*b730*/  IMAD.U32 R9, RZ, RZ, UR4 ;  /* 0x00000004ff097e24 */ /* 0x000fe2000f8e00ff */
[----:B-1----:R-:W-:-:S03]  /*b740*/  SHF.R.S32.HI R0, RZ, 0x1f, R4 ;  /* 0x0000001fff007819 */ /* 0x002fc60000011404 */
[----:B------:R-:W-:-:S04]  /*b750*/  IMAD.WIDE.U32 R8, R4, c[0x0][0x4d8], R8 ;  /* 0x0001360004087a25 */ /* 0x000fc800078e0008 */
[----:B------:R-:W-:Y:S02]  /*b760*/  IMAD R0, R0, c[0x0][0x4d8], RZ ;  /* 0x0001360000007a24 */ /* 0x000fe400078e02ff */
[----:B--2---:R-:W-:Y:S02]  /*b770*/  IMAD R2, R2, c[0x0][0x550], R3 ;  /* 0x0001540002027a24 */ /* 0x004fe400078e0203 */
[----:B------:R-:W-:Y:S01]  /*b780*/  IMAD R0, R4, c[0x0][0x4dc], R0 ;  /* 0x0001370004007a24 */ /* 0x000fe200078e0200 */
[----:B------:R-:W-:Y:S02]  /*b790*/  IADD3 R4, -R6, RZ, RZ ;  /* 0x000000ff06047210 */ /* 0x000fe40007ffe1ff */
[----:B------:R-:W-:Y:S01]  /*b7a0*/  SHF.R.S32.HI R3, RZ, 0x1f, R2 ;  /* 0x0000001fff037819 */ /* 0x000fe20000011402 */
[----:B------:R-:W-:Y:S01]  /*b7b0*/  IMAD.IADD R9, R0, 0x1, R9 ;  /* 0x0000000100097824 */ /* 0x000fe200078e0209 */
[----:B------:R-:W-:Y:S01]  /*b7c0*/  SHF.R.S32.HI R0, RZ, 0x1f, R6 ;  /* 0x0000001fff007819 */ /* 0x000fe20000011406 */
[----:B------:R-:W-:-:S02]  /*b7d0*/  IMAD R4, R4, c[0x0][0x4e8], R7 ;  /* 0x00013a0004047a24 */ /* 0x000fc400078e0207 */
[----:B------:R-:W-:Y:S02]  /*b7e0*/  IMAD R3, R3, c[0x0][0x4e0], RZ ;  /* 0x0001380003037a24 */ /* 0x000fe400078e02ff */
[----:B------:R-:W-:-:S04]  /*b7f0*/  IMAD.WIDE.U32 R8, R2, c[0x0][0x4e0], R8 ;  /* 0x0001380002087a25 */ /* 0x000fc800078e0008 */
[----:B------:R-:W-:Y:S01]  /*b800*/  IMAD R3, R2, c[0x0][0x4e4], R3 ;  /* 0x0001390002037a24 */ /* 0x000fe200078e0203 */
[----:B------:R-:W-:Y:S02]  /*b810*/  SHF.R.S32.HI R2, RZ, 0x1f, R4 ;  /* 0x0000001fff027819 */ /* 0x000fe40000011404 */
[----:B------:R-:W-:-:S03]  /*b820*/  IADD3 R6, P0, R6, R8, RZ ;  /* 0x0000000806067210 */ /* 0x000fc60007f1e0ff */
[----:B------:R-:W-:Y:S01]  /*b830*/  IMAD R2, R2, c[0x0][0x4c8], RZ ;  /* 0x0001320002027a24 */ /* 0x000fe200078e02ff */
[----:B------:R-:W-:Y:S02]  /*b840*/  IADD3.X R7, R0, R9, R3, P0, !PT ;  /* 0x0000000900077210 */ /* 0x000fe400007fe403 */
[----:B------:R-:W-:Y:S01]  /*b850*/  MOV R0, 0xff800000 ;  /* 0xff80000000007802 */ /* 0x000fe20000000f00 */
[C---:B------:R-:W-:Y:S02]  /*b860*/  IMAD R2, R4.reuse, c[0x0][0x4cc], R2 ;  /* 0x0001330004027a24 */ /* 0x040fe400078e0202 */
[----:B------:R-:W-:-:S05]  /*b870*/  IMAD.WIDE.U32 R6, R4, c[0x0][0x4c8], R6 ;  /* 0x0001320004067a25 */ /* 0x000fca00078e0006 */
[----:B------:R-:W-:Y:S02]  /*b880*/  IADD3 R2, R7, R2, RZ ;  /* 0x0000000207027210 */ /* 0x000fe40007ffe0ff */
[----:B------:R-:W-:-:S04]  /*b890*/  LEA R4, P0, R6, c[0x0][0x4a8], 0x2 ;  /* 0x00012a0006047a11 */ /* 0x000fc800078010ff */
[----:B------:R-:W-:-:S05]  /*b8a0*/  LEA.HI.X R5, R6, c[0x0][0x4ac], R2, 0x2, P0 ;  /* 0x00012b0006057a11 */ /* 0x000fca00000f1402 */
[----:B------:R-:W-:Y:S01]  /*b8b0*/  STG.E [R4.64], R0 ;  /* 0x0000000004007986 */ /* 0x000fe2000c10190c */
[----:B------:R-:W-:Y:S05]  /*b8c0*/  EXIT ;  /* 0x000000000000794d */ /* 0x000fea0003800000 */
.L_x_12:
[----:B------:R-:W-:-:S00]  /*b8d0*/  BRA `(.L_x_12) ;  /* 0xfffffff000007947 */ /* 0x000fc0000383ffff */
[----:B------:R-:W-:-:S00]  /*b8e0*/  NOP ;  /* 0x0000000000007918 */ /* 0x000fc00000000000 */
        /* <DEDUP_REMOVED lines=9> */
.L_x_1784:


//--------------------- .text._ZN7cutlass13device_kernelIN5flash19enable_sm80_to_sm89INS1_16FlashAttnFwdSm80INS1_25CollectiveMainloopFwdSm80ILi8ELi1ELb1EN4cute5tupleIJNS5_1CILi128EEENS7_ILi96EEES8_EEELi128ENS_10bfloat16_tEfNS_4arch4Sm80ELb0ELb1ELb1ELb0ELb1ELb0ELb1ELb1EEENS1_21CollectiveEpilogueFwdINS6_IJS8_S8_S9_EEENS6_IJNS7_ILi1EEESH_SH_EEESB_SD_Li256ELb0ELb1ELb1ELb0EEENS1_19SingleTileSchedulerILb0ELb1ELb1ELi128EEEEEEEEEvNT_6ParamsE --------------------------
	.section	.text._ZN7cutlass13device_kernelIN5flash19enable_sm80_to_sm89INS1_16FlashAttnFwdSm80INS1_25CollectiveMainloopFwdSm80ILi8ELi1ELb1EN4cute5tupleIJNS5_1CILi128EEENS7_ILi96EEES8_EEELi128ENS_10bfloat16_tEfNS_4arch4Sm80ELb0ELb1ELb1ELb0ELb1ELb0ELb1ELb1EEENS1_21CollectiveEpilogueFwdINS6_IJS8_S8_S9_EEENS6_IJNS7_ILi1EEESH_SH_EEESB_SD_Li256ELb0ELb1ELb1ELb0EEENS1_19SingleTileSchedulerILb0ELb1ELb1ELi128EEEEEEEEEvNT_6ParamsE,"ax",@progbits
	.sectioninfo	@"SHI_REGISTERS=255"
	.align	128
.text._ZN7cutlass13device_kernelIN5flash19enable_sm80_to_sm89INS1_16FlashAttnFwdSm80INS1_25CollectiveMainloopFwdSm80ILi8ELi1ELb1EN4cute5tupleIJNS5_1CILi128EEENS7_ILi96EEES8_EEELi128ENS_10bfloat16_tEfNS_4arch4Sm80ELb0ELb1ELb1ELb0ELb1ELb0ELb1ELb1EEENS1_21CollectiveEpilogueFwdINS6_IJS8_S8_S9_EEENS6_IJNS7_ILi1EEESH_SH_EEESB_SD_Li256ELb0ELb1ELb1ELb0EEENS1_19SingleTileSchedulerILb0ELb1ELb1ELi128EEEEEEEEEvNT_6ParamsE:
        .type           _ZN7cutlass13device_kernelIN5flash19enable_sm80_to_sm89INS1_16FlashAttnFwdSm80INS1_25CollectiveMainloopFwdSm80ILi8ELi1ELb1EN4cute5tupleIJNS5_1CILi128EEENS7_ILi96EEES8_EEELi128ENS_10bfloat16_tEfNS_4arch4Sm80ELb0ELb1ELb1ELb0ELb1ELb0ELb1ELb1EEENS1_21CollectiveEpilogueFwdINS6_IJS8_S8_S9_EEENS6_IJNS7_ILi1EEESH_SH_EEESB_SD_Li256ELb0ELb1ELb1ELb0EEENS1_19SingleTileSchedulerILb0ELb1ELb1ELi128EEEEEEEEEvNT_6ParamsE,@function
        .size           _ZN7cutlass13device_kernelIN5flash19enable_sm80_to_sm89INS1_16FlashAttnFwdSm80INS1_25CollectiveMainloopFwdSm80ILi8ELi1ELb1EN4cute5tupleIJNS5_1CILi128EEENS7_ILi96EEES8_EEELi128ENS_10bfloat16_tEfNS_4arch4Sm80ELb0ELb1ELb1ELb0ELb1ELb0ELb1ELb1EEENS1_21CollectiveEpilogueFwdINS6_IJS8_S8_S9_EEENS6_IJNS7_ILi1EEESH_SH_EEESB_SD_Li256ELb0ELb1ELb1ELb0EEENS1_19SingleTileSchedulerILb0ELb1ELb1ELi128EEEEEEEEEvNT_6ParamsE,(.L_x_1785 - _ZN7cutlass13device_kernelIN5flash19enable_sm80_to_sm89INS1_16FlashAttnFwdSm80INS1_25CollectiveMainloopFwdSm80ILi8ELi1ELb1EN4cute5tupleIJNS5_1CILi128EEENS7_ILi96EEES8_EEELi128ENS_10bfloat16_tEfNS_4arch4Sm80ELb0ELb1ELb1ELb0ELb1ELb0ELb1ELb1EEENS1_21CollectiveEpilogueFwdINS6_IJS8_S8_S9_EEENS6_IJNS7_ILi1EEESH_SH_EEESB_SD_Li256ELb0ELb1ELb1ELb0EEENS1_19SingleTileSchedulerILb0ELb1ELb1ELi128EEEEEEEEEvNT_6ParamsE)
        .other          _ZN7cutlass13device_kernelIN5flash19enable_sm80_to_sm89INS1_16FlashAttnFwdSm80INS1_25CollectiveMainloopFwdSm80ILi8ELi1ELb1EN4cute5tupleIJNS5_1CILi128EEENS7_ILi96EEES8_EEELi128ENS_10bfloat16_tEfNS_4arch4Sm80ELb0ELb1ELb1ELb0ELb1ELb0ELb1ELb1EEENS1_21CollectiveEpilogueFwdINS6_IJS8_S8_S9_EEENS6_IJNS7_ILi1EEESH_SH_EEESB_SD_Li256ELb0ELb1ELb1ELb0EEENS1_19SingleTileSchedulerILb0ELb1ELb1ELi128EEEEEEEEEvNT_6ParamsE,@"STO_CUDA_ENTRY STV_DEFAULT"
_ZN7cutlass13device_kernelIN5flash19enable_sm80_to_sm89INS1_16FlashAttnFwdSm80INS1_25CollectiveMainloopFwdSm80ILi8ELi1ELb1EN4cute5tupleIJNS5_1CILi128EEENS7_ILi96EEES8_EEELi128ENS_10bfloat16_tEfNS_4arch4Sm80ELb0ELb1ELb1ELb0ELb1ELb0ELb1ELb1EEENS1_21CollectiveEpilogueFwdINS6_IJS8_S8_S9_EEENS6_IJNS7_ILi1EEESH_SH_EEESB_SD_Li256ELb0ELb1ELb1ELb0EEENS1_19SingleTileSchedulerILb0ELb1ELb1ELi128EEEEEEEEEvNT_6ParamsE:
[----:B------:R-:W-:Y:S02]  /*0000*/  MOV R1, c[0x0][0x28] ;  /* 0x00000a0000017a02 */ /* 0x000fe40000000f00 */
[----:B------:R-:W1:Y:S01]  /*0010*/  S2R R101, SR_TID.X ;  /* 0x0000000000657919 */ /* 0x000e620000002100 */
[----:B------:R-:W2:Y:S08]  /*0020*/  S2UR UR6, SR_CTAID.Y ;  /* 0x00000000000679c3 */ /* 0x000eb00000002600 */
        /* <DEDUP_REMOVED lines=14> */
.L_x_13:
[----:B------:R-:W-:Y:S02]  /*0110*/  ULDC.64 UR4, c[0x0][0x550] ;  /* 0x0001540000047ab9 */ /* 0x000fe40000000a00 */
[----:B------:R-:W-:Y:S02]  /*0120*/  UISETP.NE.AND UP0, UPT, UR4, 0x1, UPT ;  /* 0x000000010400788c */ /* 0x000fe4000bf05270 */
[----:B------:R-:W-:-:S02]  /*0130*/  UIMAD.WIDE.U32 UR12, UR6, UR5, URZ ;  /* 0x00000005060c72a5 */ /* 0x000fc4000f8e003f */
[----:B------:R-:W-:Y:S02]  /*0140*/  ULDC UR4, c[0x0][0x558] ;  /* 0x0001560000047ab9 */ /* 0x000fe40000000800 */
[----:B------:R-:W-:-:S05]  /*0150*/  UMOV UR9, UR6 ;  /* 0x0000000600097c82 */ /* 0x000fca0008000000 */
[----:B------:R-:W-:-:S03]  /*0160*/  @UP0 USHF.R.U32.HI UR9, URZ, UR4, UR13 ;  /* 0x000000043f090299 */ /* 0x000fc6000801160d */
.L_x_14:
[----:B------:R-:W-:Y:S01]  /*0170*/  ISETP.LE.AND P0, PT, RZ, UR10, PT ;  /* 0x0000000aff007c0c */ /* 0x000fe2000bf03270 */
[----:B------:R-:W-:Y:S02]  /*0180*/  UIADD3 UR4, -UR9, URZ, URZ ;  /* 0x0000003f09047290 */ /* 0x000fe4000fffe13f */
[----:B------:R-:W-:Y:S02]  /*0190*/  ULDC UR7, c[0x0][0x550] ;  /* 0x0001540000077ab9 */ /* 0x000fe40000000800 */
[----:B------:R-:W-:-:S08]  /*01a0*/  UIMAD UR7, UR4, UR7, UR6 ;  /* 0x00000007040772a4 */ /* 0x000fd0000f8e0206 */
[----:B------:R-:W-:Y:S05]  /*01b0*/  @!P0 EXIT ;  /* 0x000000000000894d */ /* 0x000fea0003800000 */
[----:B------:R-:W1:Y:S01]  /*01c0*/  S2UR UR21, SR_CTAID.X ;  /* 0x00000000001579c3 */ /* 0x000e620000002500 */
[----:B------:R-:W-:Y:S01]  /*01d0*/  ULDC.64 UR4, c[0x0][0x370] ;  /* 0x0000dc0000047ab9 */ /* 0x000fe20000000a00 */
[----:B------:R-:W-:Y:S01]  /*01e0*/  IMAD.MOV.U32 R220, RZ, RZ, RZ ;  /* 0x000000ffffdc7224 */ /* 0x000fe200078e00ff */
[----:B------:R-:W-:Y:S02]  /*01f0*/  UISETP.NE.U32.AND UP0, UPT, URZ, UR4, UPT ;  /* 0x000000043f00728c */ /* 0x000fe4000bf05070 */
[----:B------:R-:W-:Y:S02]  /*0200*/  ULDC.64 UR12, c[0x0][0x370] ;  /* 0x0000dc00000c7ab9 */ /* 0x000fe40000000a00 */
[----:B------:R-:W-:Y:S02]  /*0210*/  UISETP.NE.AND.EX UP0, UPT, URZ, UR5, UPT, UP0 ;  /* 0x000000053f00728c */ /* 0x000fe4000bf05300 */
[----:B------:R-:W-:Y:S02]  /*0220*/  ULDC UR6, c[0x0][0x2c4] ;  /* 0x0000b10000067ab9 */ /* 0x000fe40000000800 */
[----:B------:R-:W-:-:S02]  /*0230*/  UISETP.NE.AND UP2, UPT, UR6, 0x1, UPT ;  /* 0x000000010600788c */ /* 0x000fc4000bf45270 */
[----:B------:R-:W-:Y:S01]  /*0240*/  PLOP3.LUT P0, PT, PT, PT, UP0, 0x80, 0x0 ;  /* 0x000000000000781c */ /* 0x000fe20003f0f008 */
[----:B------:R-:W-:-:S04]  /*0250*/  ULDC.64 UR14, c[0x0][0x118] ;  /* 0x00004600000e7ab9 */ /* 0x000fc80000000a00 */
[----:B------:R-:W-:Y:S02]  /*0260*/  @UP0 UMOV UR4, 0x4 ;  /* 0x0000000400040882 */ /* 0x000fe40000000000 */
[----:B------:R-:W-:Y:S02]  /*0270*/  @UP0 UIMAD.WIDE UR4, UR10, UR4, UR12 ;  /* 0x000000040a0402a5 */ /* 0x000fe4000f8e020c */
[----:B-1----:R-:W-:-:S04]  /*0280*/  USHF.L.U32 UR21, UR21, 0x7, URZ ;  /* 0x0000000715157899 */ /* 0x002fc8000800063f */
[----:B------:R-:W-:Y:S01]  /*0290*/  MOV R2, UR4 ;  /* 0x0000000400027c02 */ /* 0x000fe20008000f00 */
[----:B------:R-:W-:Y:S01]  /*02a0*/  IMAD.U32 R3, RZ, RZ, UR5 ;  /* 0x00000005ff037e24 */ /* 0x000fe2000f8e00ff */
[----:B------:R-:W-:Y:S02]  /*02b0*/  @UP2 UIADD3 UR12, UR21, 0x7f, URZ ;  /* 0x0000007f150c2890 */ /* 0x000fe4000fffe03f */
[----:B------:R-:W-:Y:S02]  /*02c0*/  ULDC.64 UR4, c[0x0][0x2c8] ;  /* 0x0000b20000047ab9 */ /* 0x000fe40000000a00 */
[----:B------:R-:W-:Y:S01]  /*02d0*/  UIMAD.WIDE.U32 UR12, UR12, UR4, URZ ;  /* 0x000000040c0c72a5 */ /* 0x000fe2000f8e003f */
[----:B------:R1:W5:Y:S01]  /*02e0*/  @P0 LDG.E R220, [R2.64] ;  /* 0x0000000e02dc0981 */ /* 0x000362000c1e1900 */
[----:B------:R-:W-:Y:S02]  /*02f0*/  ULDC UR8, c[0x0][0x2ac] ;  /* 0x0000ab0000087ab9 */ /* 0x000fe40000000800 */
[----:B------:R-:W-:-:S02]  /*0300*/  ULDC UR4, c[0x0][0x1d0] ;  /* 0x0000740000047ab9 */ /* 0x000fc40000000800 */
[----:B------:R-:W-:Y:S02]  /*0310*/  UIADD3 UR11, UR21, 0x7f, URZ ;  /* 0x0000007f150b7890 */ /* 0x000fe4000fffe03f */
[----:B------:R-:W-:Y:S02]  /*0320*/  @UP2 USHF.R.U32.HI UR11, URZ, UR5, UR13 ;  /* 0x000000053f0b2299 */ /* 0x000fe4000801160d */
[----:B------:R-:W-:Y:S02]  /*0330*/  UIMAD UR8, UR8, UR4, URZ ;  /* 0x00000004080872a4 */ /* 0x000fe4000f8e023f */
[----:B------:R-:W-:Y:S02]  /*0340*/  UMOV UR12, 0x1 ;  /* 0x00000001000c7882 */ /* 0x000fe40000000000 */
[----:B------:R-:W-:Y:S02]  /*0350*/  ULDC.64 UR4, c[0x0][0x328] ;  /* 0x0000ca0000047ab9 */ /* 0x000fe40000000a00 */
[----:B------:R-:W-:-:S02]  /*0360*/  UISETP.LE.AND UP1, UPT, UR12, UR5, UPT ;  /* 0x000000050c00728c */ /* 0x000fc4000bf23270 */
[----:B------:R-:W-:Y:S02]  /*0370*/  ULDC UR13, c[0x0][0x168] ;  /* 0x00005a00000d7ab9 */ /* 0x000fe40000000800 */
[----:B------:R-:W-:Y:S02]  /*0380*/  UIADD3 UR13, UR8, -UR13, UR12 ;  /* 0x8000000d080d7290 */ /* 0x000fe4000fffe00c */
[----:B------:R-:W-:Y:S02]  /*0390*/  PLOP3.LUT P0, PT, PT, PT, UP1, 0x40, 0x0 ;  /* 0x000000000000781c */ /* 0x000fe40003f0e818 */
[----:B------:R-:W-:-:S04]  /*03a0*/  UIADD3 UR5, UR13, UR11, URZ ;  /* 0x0000000b0d057290 */ /* 0x000fc8000fffe03f */
[----:B------:R-:W-:-:S07]  /*03b0*/  UIADD3 UR11, UR5, UR4, URZ ;  /* 0x00000004050b7290 */ /* 0x000fce000fffe03f */
[----:B------:R-:W-:Y:S05]  /*03c0*/  @P0 BRA `(.L_x_15) ;  /* 0x0000014000000947 */ /* 0x000fea0003800000 */
[----:B-1----:R-:W-:Y:S01]  /*03d0*/  ISETP.LT.AND P0, PT, RZ, UR5, PT ;  /* 0x00000005ff007c0c */ /* 0x002fe2000bf01270 */
[----:B------:R-:W-:-:S12]  /*03e0*/  UIADD3 UR13, UR5, -0x1, URZ ;  /* 0xffffffff050d7890 */ /* 0x000fd8000fffe03f */
[----:B------:R-:W-:Y:S05]  /*03f0*/  @P0 BRA `(.L_x_16) ;  /* 0x0000008000000947 */ /* 0x000fea0003800000 */
[----:B------:R-:W-:Y:S02]  /*0400*/  ULDC UR4, c[0x0][0x32c] ;  /* 0x0000cb0000047ab9 */ /* 0x000fe40000000800 */
[----:B------:R-:W-:Y:S02]  /*0410*/  UISETP.NE.AND UP0, UPT, UR12, UR4, UPT ;  /* 0x000000040c00728c */ /* 0x000fe4000bf05270 */
[----:B------:R-:W-:-:S03]  /*0420*/  UIADD3 UR13, -UR5, URZ, URZ ;  /* 0x0000003f050d7290 */ /* 0x000fc6000fffe13f */
[----:B------:R-:W-:Y:S02]  /*0430*/  ULDC.64 UR4, c[0x0][0x330] ;  /* 0x0000cc0000047ab9 */ /* 0x000fe40000000a00 */
[----:B------:R-:W-:-:S04]  /*0440*/  UIMAD.WIDE.U32 UR16, UR13, UR4, URZ ;  /* 0x000000040d1072a5 */ /* 0x000fc8000f8e003f */
[----:B------:R-:W-:-:S04]  /*0450*/  @UP0 USHF.R.U32.HI UR13, URZ, UR5, UR17 ;  /* 0x000000053f0d0299 */ /* 0x000fc80008011611 */
[----:B------:R-:W-:Y:S01]  /*0460*/  ULOP3.LUT UR13, URZ, UR13, URZ, 0x33, !UPT ;  /* 0x0000000d3f0d7292 */ /* 0x000fe2000f8e333f */
[----:B------:R-:W-:Y:S05]  /*0470*/  BRA `(.L_x_17) ;  /* 0x0000005000007947 */ /* 0x000fea0003800000 */
.L_x_16:
[----:B------:R-:W-:Y:S02]  /*0480*/  ULDC UR4, c[0x0][0x32c] ;  /* 0x0000cb0000047ab9 */ /* 0x000fe40000000800 */
[----:B------:R-:W-:-:S03]  /*0490*/  UISETP.NE.AND UP0, UPT, UR12, UR4, UPT ;  /* 0x000000040c00728c */ /* 0x000fc6000bf05270 */
[----:B------:R-:W-:Y:S02]  /*04a0*/  ULDC.64 UR4, c[0x0][0x330] ;  /* 0x0000cc0000047ab9 */ /* 0x000fe40000000a00 */
[----:B------:R-:W-:-:S06]  /*04b0*/  UIMAD.WIDE.U32 UR16, UR13, UR4, URZ ;  /* 0x000000040d1072a5 */ /* 0x000fcc000f8e003f */
[----:B------:R-:W-:Y:S02]  /*04c0*/  @UP0 USHF.R.U32.HI UR13, URZ, UR5, UR17 ;  /* 0x000000053f0d0299 */ /* 0x000fe40008011611 */
.L_x_17:
[----:B------:R-:W-:Y:S02]  /*04d0*/  ULDC UR4, c[0x0][0x32c] ;  /* 0x0000cb0000047ab9 */ /* 0x000fe40000000800 */
[----:B------:R-:W-:-:S04]  /*04e0*/  UIMAD UR4, UR13, UR4, UR4 ;  /* 0x000000040d0472a4 */ /* 0x000fc8000f8e0204 */
[----:B------:R-:W-:-:S04]  /*04f0*/  UISETP.LT.AND UP0, UPT, UR11, UR4, UPT ;  /* 0x000000040b00728c */ /* 0x000fc8000bf01270 */
[----:B------:R-:W-:Y:S02]  /*0500*/  USEL UR11, UR11, UR4, UP0 ;  /* 0x000000040b0b7287 */ /* 0x000fe40008000000 */
.L_x_15:
[----:B-1----:R-:W-:Y:S01]  /*0510*/  UIADD3 UR12, UR8, 0x5f, URZ ;  /* 0x0000005f080c7890 */ /* 0x002fe2000fffe03f */
[----:B------:R-:W-:Y:S01]  /*0520*/  PLOP3.LUT P0, PT, PT, PT, UP1, 0x40, 0x0 ;  /* 0x000000000000781c */ /* 0x000fe20003f0e818 */
[----:B------:R-:W-:Y:S02]  /*0530*/  UIADD3 UR18, UR11, 0x5f, URZ ;  /* 0x0000005f0b127890 */ /* 0x000fe4000fffe03f */
[----:B------:R-:W-:Y:S02]  /*0540*/  ULDC.64 UR4, c[0x0][0x2c8] ;  /* 0x0000b20000047ab9 */ /* 0x000fe40000000a00 */
[----:B------:R-:W-:Y:S02]  /*0550*/  UIMAD.WIDE.U32 UR16, UR21, UR4, URZ ;  /* 0x00000004151072a5 */ /* 0x000fe4000f8e003f */
[----:B------:R-:W-:Y:S02]  /*0560*/  UIMAD.WIDE UR12, UR12, 0x2aaaaaab, URZ ;  /* 0x2aaaaaab0c0c78a5 */ /* 0x000fe4000f8e023f */
[----:B------:R-:W-:-:S02]  /*0570*/  UIMAD.WIDE UR18, UR18, 0x2aaaaaab, URZ ;  /* 0x2aaaaaab121278a5 */ /* 0x000fc4000f8e023f */
[----:B------:R-:W-:Y:S02]  /*0580*/  UMOV UR4, UR21 ;  /* 0x0000001500047c82 */ /* 0x000fe40008000000 */
[----:B------:R-:W-:Y:S02]  /*0590*/  @UP2 USHF.R.U32.HI UR4, URZ, UR5, UR17 ;  /* 0x000000053f042299 */ /* 0x000fe40008011611 */
[----:B------:R-:W-:Y:S02]  /*05a0*/  ULDC UR20, c[0x0][0x168] ;  /* 0x00005a0000147ab9 */ /* 0x000fe40000000800 */
[----:B------:R-:W-:Y:S02]  /*05b0*/  UMOV UR17, UR13 ;  /* 0x0000000d00117c82 */ /* 0x000fe40008000000 */
[----:B------:R-:W-:Y:S02]  /*05c0*/  UMOV UR13, UR19 ;  /* 0x00000013000d7c82 */ /* 0x000fe40008000000 */
[----:B------:R-:W-:-:S02]  /*05d0*/  UIADD3 UR20, UR8, -UR20, URZ ;  /* 0x8000001408147290 */ /* 0x000fc4000fffe03f */
[----:B------:R-:W-:Y:S02]  /*05e0*/  USHF.R.U32.HI UR12, URZ, 0x1f, UR17 ;  /* 0x0000001f3f0c7899 */ /* 0x000fe40008011611 */
[----:B------:R-:W-:Y:S02]  /*05f0*/  USHF.R.U32.HI UR11, URZ, 0x1f, UR13 ;  /* 0x0000001f3f0b7899 */ /* 0x000fe4000801160d */
[----:B------:R-:W-:Y:S02]  /*0600*/  UIADD3 UR4, UR20, UR4, URZ ;  /* 0x0000000414047290 */ /* 0x000fe4000fffe03f */
[----:B------:R-:W-:Y:S02]  /*0610*/  ULDC UR5, c[0x0][0x324] ;  /* 0x0000c90000057ab9 */ /* 0x000fe40000000800 */
[----:B------:R-:W-:Y:S02]  /*0620*/  ULEA.HI.SX32 UR12, UR17, UR12, 0x1c ;  /* 0x0000000c110c7291 */ /* 0x000fe4000f8fe23f */
[----:B------:R-:W-:-:S02]  /*0630*/  ULEA.HI.SX32 UR11, UR13, UR11, 0x1c ;  /* 0x0000000b0d0b7291 */ /* 0x000fc4000f8fe23f */
[----:B------:R-:W-:Y:S02]  /*0640*/  UIADD3 UR5, UR4, -UR5, URZ ;  /* 0x8000000504057290 */ /* 0x000fe4000fffe03f */
[----:B------:R-:W-:-:S04]  /*0650*/  UISETP.LT.AND UP0, UPT, UR12, UR11, UPT ;  /* 0x0000000b0c00728c */ /* 0x000fc8000bf01270 */
[----:B------:R-:W-:Y:S01]  /*0660*/  USEL UR11, UR12, UR11, UP0 ;  /* 0x0000000b0c0b7287 */ /* 0x000fe20008000000 */
[----:B------:R-:W-:Y:S01]  /*0670*/  MOV R2, UR5 ;  /* 0x0000000500027c02 */ /* 0x000fe20008000f00 */
[----:B------:R-:W-:Y:S05]  /*0680*/  @P0 BRA `(.L_x_18) ;  /* 0x0000010000000947 */ /* 0x000fea0003800000 */
[----:B------:R-:W-:-:S04]  /*0690*/  MOV R3, UR4 ;  /* 0x0000000400037c02 */ /* 0x000fc80008000f00 */
[----:B------:R-:W-:-:S13]  /*06a0*/  ISETP.GT.AND P0, PT, R3, -0x1, PT ;  /* 0xffffffff0300780c */ /* 0x000fda0003f04270 */
[----:B------:R-:W-:Y:S05]  /*06b0*/  @P0 BRA `(.L_x_19) ;  /* 0x0000007000000947 */ /* 0x000fea0003800000 */
[----:B------:R-:W-:Y:S01]  /*06c0*/  IMAD.MOV.U32 R0, RZ, RZ, c[0x0][0x32c] ;  /* 0x0000cb00ff007624 */ /* 0x000fe200078e00ff */
[----:B------:R-:W-:-:S04]  /*06d0*/  LOP3.LUT R3, RZ, R3, RZ, 0x33, !PT ;  /* 0x00000003ff037212 */ /* 0x000fc800078e33ff */
[----:B------:R-:W-:-:S13]  /*06e0*/  ISETP.NE.AND P0, PT, R0, 0x1, PT ;  /* 0x000000010000780c */ /* 0x000fda0003f05270 */
[----:B------:R-:W-:-:S05]  /*06f0*/  @P0 IMAD.HI.U32 R0, R3, c[0x0][0x330], RZ ;  /* 0x0000cc0003000a27 */ /* 0x000fca00078e00ff */
[----:B------:R-:W-:-:S04]  /*0700*/  @P0 SHF.R.U32.HI R3, RZ, c[0x0][0x334], R0 ;  /* 0x0000cd00ff030a19 */ /* 0x000fc80000011600 */
[----:B------:R-:W-:Y:S01]  /*0710*/  LOP3.LUT R3, RZ, R3, RZ, 0x33, !PT ;  /* 0x00000003ff037212 */ /* 0x000fe200078e33ff */
[----:B------:R-:W-:Y:S05]  /*0720*/  BRA `(.L_x_20) ;  /* 0x0000004000007947 */ /* 0x000fea0003800000 */
.L_x_19:
[----:B------:R-:W-:-:S04]  /*0730*/  MOV R0, c[0x0][0x32c] ;  /* 0x0000cb0000007a02 */ /* 0x000fc80000000f00 */
[----:B------:R-:W-:-:S13]  /*0740*/  ISETP.NE.AND P0, PT, R0, 0x1, PT ;  /* 0x000000010000780c */ /* 0x000fda0003f05270 */
[----:B------:R-:W-:-:S05]  /*0750*/  @P0 IMAD.HI.U32 R0, R3, c[0x0][0x330], RZ ;  /* 0x0000cc0003000a27 */ /* 0x000fca00078e00ff */
[----:B------:R-:W-:-:S05]  /*0760*/  @P0 SHF.R.U32.HI R3, RZ, c[0x0][0x334], R0 ;  /* 0x0000cd00ff030a19 */ /* 0x000fca0000011600 */
.L_x_20:
[----:B------:R-:W-:-:S05]  /*0770*/  IMAD R3, R3, c[0x0][0x32c], RZ ;  /* 0x0000cb0003037a24 */ /* 0x000fca00078e02ff */
[----:B------:R-:W-:-:S05]  /*0780*/  IMNMX R2, R2, R3, !PT ;  /* 0x0000000302027217 */ /* 0x000fca0007800200 */
.L_x_18:
[----:B------:R-:W-:Y:S01]  /*0790*/  IMAD.HI R3, R2, 0x2aaaaaab, RZ ;  /* 0x2aaaaaab02037827 */ /* 0x000fe200078e02ff */
[----:B------:R-:W-:Y:S02]  /*07a0*/  USHF.R.U32.HI UR5, URZ, 0x10, UR7 ;  /* 0x000000103f057899 */ /* 0x000fe40008011607 */
[----:B------:R-:W-:Y:S01]  /*07b0*/  ULDC UR4, c[0x0][0x338] ;  /* 0x0000ce0000047ab9 */ /* 0x000fe20000000800 */
[----:B------:R-:W-:Y:S01]  /*07c0*/  IMAD.MOV.U32 R36, RZ, RZ, RZ ;  /* 0x000000ffff247224 */ /* 0x000fe200078e00ff */
[----:B------:R-:W-:Y:S01]  /*07d0*/  SHF.R.U32.HI R0, RZ, 0x1f, R3 ;  /* 0x0000001fff007819 */ /* 0x000fe20000011603 */
[----:B------:R-:W-:-:S03]  /*07e0*/  UISETP.NE.AND UP0, UPT, UR5, URZ, UPT ;  /* 0x0000003f0500728c */ /* 0x000fc6000bf05270 */
[----:B------:R-:W-:Y:S01]  /*07f0*/  LEA.HI.SX32 R0, R3, R0, 0x1c ;  /* 0x0000000003007211 */ /* 0x000fe200078fe2ff */
[----:B------:R-:W-:-:S03]  /*0800*/  USEL UR4, UR5, UR4, UP0 ;  /* 0x0000000405047287 */ /* 0x000fc60008000000 */
[----:B------:R-:W-:-:S04]  /*0810*/  IMNMX R215, RZ, R0, !PT ;  /* 0x00000000ffd77217 */ /* 0x000fc80007800200 */
[----:B------:R-:W-:-:S13]  /*0820*/  ISETP.LT.AND P0, PT, R215, UR11, PT ;  /* 0x0000000bd7007c0c */ /* 0x000fda000bf01270 */
[----:B------:R-:W-:Y:S05]  /*0830*/  @!P0 BRA `(.L_x_21) ;  /* 0x000001c000008947 */ /* 0x000fea0003800000 */
[----:B------:R-:W-:Y:S01]  /*0840*/  IMAD.U32 R0, RZ, RZ, UR4 ;  /* 0x00000004ff007e24 */ /* 0x000fe2000f8e00ff */
[----:B------:R-:W-:-:S04]  /*0850*/  UIADD3 UR5, UR4, -0x1, UR11 ;  /* 0xffffffff04057890 */ /* 0x000fc8000fffe00b */
[-C--:B------:R-:W-:Y:S02]  /*0860*/  IABS R4, R0.reuse ;  /* 0x0000000000047213 */ /* 0x080fe40000000000 */
[----:B------:R-:W-:Y:S02]  /*0870*/  IADD3 R5, -R215, UR5, RZ ;  /* 0x00000005d7057c10 */ /* 0x000fe4000fffe1ff */
[----:B------:R-:W1:Y:S01]  /*0880*/  I2F.RP R8, R4 ;  /* 0x0000000400087306 */ /* 0x000e620000209400 */
[----:B------:R-:W-:Y:S02]  /*0890*/  IABS R0, R0 ;  /* 0x0000000000007213 */ /* 0x000fe40000000000 */
[----:B------:R-:W-:Y:S02]  /*08a0*/  IABS R2, R5 ;  /* 0x0000000500027213 */ /* 0x000fe40000000000 */
[----:B------:R-:W-:Y:S01]  /*08b0*/  LOP3.LUT R5, R5, UR4, RZ, 0x3c, !PT ;  /* 0x0000000405057c12 */ /* 0x000fe2000f8e3cff */
[----:B------:R-:W-:-:S03]  /*08c0*/  IMAD.MOV R0, RZ, RZ, -R0 ;  /* 0x000000ffff007224 */ /* 0x000fc600078e0a00 */
[----:B------:R-:W-:Y:S01]  /*08d0*/  ISETP.GE.AND P0, PT, R5, RZ, PT ;  /* 0x000000ff0500720c */ /* 0x000fe20003f06270 */
[----:B-1----:R-:W1:Y:S02]  /*08e0*/  MUFU.RCP R6, R8 ;  /* 0x0000000800067308 */ /* 0x002e640000001000 */
[----:B-1----:R-:W-:-:S06]  /*08f0*/  IADD3 R6, R6, 0xffffffe, RZ ;  /* 0x0ffffffe06067810 */ /* 0x002fcc0007ffe0ff */
[----:B------:R-:W1:Y:S02]  /*0900*/  F2I.FTZ.U32.TRUNC.NTZ R7, R6 ;  /* 0x0000000600077305 */ /* 0x000e64000021f000 */
[----:B-1----:R-:W-:Y:S02]  /*0910*/  IMAD.MOV R3, RZ, RZ, -R7 ;  /* 0x000000ffff037224 */ /* 0x002fe400078e0a07 */
[----:B------:R-:W-:Y:S02]  /*0920*/  IMAD.MOV.U32 R6, RZ, RZ, RZ ;  /* 0x000000ffff067224 */ /* 0x000fe400078e00ff */
[----:B------:R-:W-:-:S04]  /*0930*/  IMAD R3, R3, R4, RZ ;  /* 0x0000000403037224 */ /* 0x000fc800078e02ff */
[----:B------:R-:W-:-:S06]  /*0940*/  IMAD.HI.U32 R3, R7, R3, R6 ;  /* 0x0000000307037227 */ /* 0x000fcc00078e0006 */
[----:B------:R-:W-:-:S04]  /*0950*/  IMAD.HI.U32 R3, R3, R2, RZ ;  /* 0x0000000203037227 */ /* 0x000fc800078e00ff */
[----:B------:R-:W-:-:S05]  /*0960*/  IMAD R7, R3, R0, R2 ;  /* 0x0000000003077224 */ /* 0x000fca00078e0202 */
[----:B------:R-:W-:-:S13]  /*0970*/  ISETP.GT.U32.AND P1, PT, R4, R7, PT ;  /* 0x000000070400720c */ /* 0x000fda0003f24070 */
[----:B------:R-:W-:Y:S01]  /*0980*/  @!P1 IMAD.IADD R7, R7, 0x1, -R4 ;  /* 0x0000000107079824 */ /* 0x000fe200078e0a04 */
[----:B------:R-:W-:Y:S02]  /*0990*/  @!P1 IADD3 R3, R3, 0x1, RZ ;  /* 0x0000000103039810 */ /* 0x000fe40007ffe0ff */
[----:B------:R-:W-:Y:S02]  /*09a0*/  ISETP.NE.AND P1, PT, RZ, UR4, PT ;  /* 0x00000004ff007c0c */ /* 0x000fe4000bf25270 */
[----:B------:R-:W-:-:S13]  /*09b0*/  ISETP.GE.U32.AND P2, PT, R7, R4, PT ;  /* 0x000000040700720c */ /* 0x000fda0003f46070 */
[----:B------:R-:W-:-:S05]  /*09c0*/  @P2 IADD3 R3, R3, 0x1, RZ ;  /* 0x0000000103032810 */ /* 0x000fca0007ffe0ff */
[----:B------:R-:W-:Y:S01]  /*09d0*/  @!P0 IMAD.MOV R3, RZ, RZ, -R3 ;  /* 0x000000ffff038224 */ /* 0x000fe200078e0a03 */
[----:B------:R-:W-:-:S05]  /*09e0*/  @!P1 LOP3.LUT R3, RZ, UR4, RZ, 0x33, !PT ;  /* 0x00000004ff039c12 */ /* 0x000fca000f8e33ff */
[----:B------:R-:W-:Y:S02]  /*09f0*/  IMAD.MOV.U32 R36, RZ, RZ, R3 ;  /* 0x000000ffff247224 */ /* 0x000fe400078e0003 */
.L_x_21:
[----:B------:R-:W-:Y:S01]  /*0a00*/  ULOP3.LUT UR7, UR7, 0xffff, URZ, 0xc0, !UPT ;  /* 0x0000ffff07077892 */ /* 0x000fe2000f8ec03f */
[----:B------:R-:W-:Y:S01]  /*0a10*/  PLOP3.LUT P2, PT, PT, PT, PT, 0x80, 0x0 ;  /* 0x000000000000781c */ /* 0x000fe20003f4f070 */
[----:B------:R-:W-:Y:S01]  /*0a20*/  IMAD.MOV.U32 R7, RZ, RZ, RZ ;  /* 0x000000ffff077224 */ /* 0x000fe200078e00ff */
[----:B------:R-:W-:Y:S01]  /*0a30*/  MOV R5, RZ ;  /* 0x000000ff00057202 */ /* 0x000fe20000000f00 */
[----:B------:R-:W-:Y:S01]  /*0a40*/  CS2R R66, SRZ ;  /* 0x0000000000427805 */ /* 0x000fe2000001ff00 */
[----:B------:R-:W-:Y:S01]  /*0a50*/  CS2R R64, SRZ ;  /* 0x0000000000407805 */ /* 0x000fe2000001ff00 */
[----:B------:R-:W-:Y:S01]  /*0a60*/  IMAD R215, R36, UR7, R215 ;  /* 0x0000000724d77c24 */ /* 0x000fe2000f8e02d7 */
[----:B------:R-:W-:Y:S01]  /*0a70*/  CS2R R62, SRZ ;  /* 0x00000000003e7805 */ /* 0x000fe2000001ff00 */
[----:B------:R-:W-:Y:S01]  /*0a80*/  CS2R R60, SRZ ;  /* 0x00000000003c7805 */ /* 0x000fe2000001ff00 */
[----:B------:R-:W-:Y:S01]  /*0a90*/  CS2R R58, SRZ ;  /* 0x00000000003a7805 */ /* 0x000fe2000001ff00 */
[----:B------:R-:W-:Y:S01]  /*0aa0*/  IMAD.IADD R36, R215, 0x1, R36 ;  /* 0x00000001d7247824 */ /* 0x000fe200078e0224 */
[----:B------:R-:W-:Y:S01]  /*0ab0*/  CS2R R56, SRZ ;  /* 0x0000000000387805 */ /* 0x000fe2000001ff00 */
[----:B------:R-:W-:Y:S01]  /*0ac0*/  CS2R R54, SRZ ;  /* 0x0000000000367805 */ /* 0x000fe2000001ff00 */
[----:B------:R-:W-:Y:S01]  /*0ad0*/  CS2R R52, SRZ ;  /* 0x0000000000347805 */ /* 0x000fe2000001ff00 */
[----:B------:R-:W-:Y:S01]  /*0ae0*/  CS2R R70, SRZ ;  /* 0x0000000000467805 */ /* 0x000fe2000001ff00 */
[----:B------:R-:W-:Y:S01]  /*0af0*/  IMNMX R36, R36, UR11, PT ;  /* 0x0000000b24247c17 */ /* 0x000fe2000b800200 */
[----:B------:R-:W-:Y:S01]  /*0b00*/  CS2R R68, SRZ ;  /* 0x0000000000447805 */ /* 0x000fe2000001ff00 */
[----:B------:R-:W-:Y:S01]  /*0b10*/  CS2R R74, SRZ ;  /* 0x00000000004a7805 */ /* 0x000fe2000001ff00 */
[----:B------:R-:W-:Y:S01]  /*0b20*/  CS2R R72, SRZ ;  /* 0x0000000000487805 */ /* 0x000fe2000001ff00 */
[----:B------:R-:W-:Y:S01]  /*0b30*/  ISETP.GT.AND P0, PT, R36, R215, PT ;  /* 0x000000d72400720c */ /* 0x000fe20003f04270 */
        /* <DEDUP_REMOVED lines=29> */
[----:B------:R-:W-:-:S05]  /*0d10*/  IMAD.U32 R5, RZ, RZ, UR5 ;  /* 0x00000005ff057e24 */ /* 0x000fca000f8e00ff */
[----:B------:R-:W2:Y:S01]  /*0d20*/  @P0 LDG.E R0, [R4.64] ;  /* 0x0000000e04000981 */ /* 0x000ea2000c1e1900 */
[----:B------:R-:W-:Y:S01]  /*0d30*/  SHF.R.S32.HI R104, RZ, 0x1f, R101 ;  /* 0x0000001fff687819 */ /* 0x000fe20000011465 */
[----:B------:R-:W-:Y:S01]  /*0d40*/  ULDC UR4, c[0x0][0x2b8] ;  /* 0x0000ae0000047ab9 */ /* 0x000fe20000000800 */
[----:B------:R-:W-:Y:S01]  /*0d50*/  IMAD.MOV.U32 R37, RZ, RZ, 0x60 ;  /* 0x00000060ff257424 */ /* 0x000fe200078e00ff */
[----:B------:R-:W-:Y:S01]  /*0d60*/  UISETP.NE.AND UP3, UPT, UR4, 0x1, UPT ;  /* 0x000000010400788c */ /* 0x000fe2000bf65270 */
[----:B------:R-:W-:Y:S01]  /*0d70*/  LEA.HI R3, R104, R101, RZ, 0x3 ;  /* 0x0000006568037211 */ /* 0x000fe200078f18ff */
[----:B------:R-:W-:Y:S01]  /*0d80*/  IMAD.MOV.U32 R216, RZ, RZ, RZ ;  /* 0x000000ffffd87224 */ /* 0x000fe200078e00ff */
[----:B------:R-:W-:Y:S01]  /*0d90*/  ULDC.64 UR4, c[0x0][0x2b0] ;  /* 0x0000ac0000047ab9 */ /* 0x000fe20000000a00 */
[----:B------:R-:W-:Y:S01]  /*0da0*/  IMAD R100, R36, R37, -0x60 ;  /* 0xffffffa024647424 */ /* 0x000fe200078e0225 */
[----:B------:R-:W-:Y:S02]  /*0db0*/  LOP3.LUT R42, R3, 0xfffffff8, RZ, 0xc0, !PT ;  /* 0xfffffff8032a7812 */ /* 0x000fe400078ec0ff */
[----:B------:R-:W-:-:S02]  /*0dc0*/  SHF.R.S32.HI R3, RZ, 0x3, R3 ;  /* 0x00000003ff037819 */ /* 0x000fc40000011403 */
[----:B------:R-:W-:Y:S01]  /*0dd0*/  PLOP3.LUT P1, PT, PT, PT, UP3, 0x80, 0x0 ;  /* 0x000000000000781c */ /* 0x000fe20003f2f038 */
[----:B------:R-:W-:-:S04]  /*0de0*/  IMAD.IADD R42, R101, 0x1, -R42 ;  /* 0x00000001652a7824 */ /* 0x000fc800078e0a2a */
[----:B------:R-:W-:-:S04]  /*0df0*/  IMAD R219, R42, 0x20, R3 ;  /* 0x000000202adb7824 */ /* 0x000fc800078e0203 */
[----:B------:R-:W-:-:S05]  /*0e00*/  IMAD.IADD R217, R219, 0x1, R100 ;  /* 0x00000001dbd97824 */ /* 0x000fca00078e0264 */
[C---:B------:R-:W-:Y:S01]  /*0e10*/  ISETP.GE.AND P2, PT, R217.reuse, UR8, PT ;  /* 0x00000008d9007c0c */ /* 0x040fe2000bf46270 */
[----:B-----5:R-:W-:-:S03]  /*0e20*/  IMAD.IADD R217, R217, 0x1, R220 ;  /* 0x00000001d9d97824 */ /* 0x020fc600078e02dc */
[----:B------:R-:W-:Y:S01]  /*0e30*/  ISETP.GT.OR P2, PT, R219, 0x5f, P2 ;  /* 0x0000005fdb00780c */ /* 0x000fe20001744670 */
[----:B------:R-:W-:Y:S01]  /*0e40*/  @P1 IMAD.HI.U32 R2, R217, c[0x0][0x2bc], RZ ;  /* 0x0000af00d9021a27 */ /* 0x000fe200078e00ff */
[----:B------:R-:W-:Y:S01]  /*0e50*/  BAR.SYNC.DEFER_BLOCKING 0x0 ;  /* 0x0000000000007b1d */ /* 0x000fe20000010000 */
[----:B------:R-:W-:-:S05]  /*0e60*/  USHF.R.S32.HI UR16, URZ, 0x1f, UR9 ;  /* 0x0000001f3f107899 */ /* 0x000fca0008011409 */
[----:B--2---:R1:W2:Y:S01]  /*0e70*/  @P0 R2UR UR11, R0 ;  /* 0x00000000000b03c2 */ /* 0x0042a200000e0000 */
[----:B------:R-:W-:Y:S01]  /*0e80*/  PLOP3.LUT P0, PT, PT, PT, UP3, 0x80, 0x0 ;  /* 0x000000000000781c */ /* 0x000fe20003f0f038 */
[----:B--2---:R-:W-:Y:S02]  /*0e90*/  @!UP0 UMOV UR11, UR10 ;  /* 0x0000000a000b8c82 */ /* 0x004fe40008000000 */
[----:B------:R-:W-:Y:S02]  /*0ea0*/  USHF.R.S32.HI UR7, URZ, 0x1f, UR11 ;  /* 0x0000001f3f077899 */ /* 0x000fe4000801140b */
[----:B------:R-:W-:Y:S02]  /*0eb0*/  UIMAD.WIDE.U32 UR12, UR11, UR4, URZ ;  /* 0x000000040b0c72a5 */ /* 0x000fe4000f8e003f */
[----:B------:R-:W-:-:S04]  /*0ec0*/  UIMAD UR7, UR7, UR4, URZ ;  /* 0x00000004070772a4 */ /* 0x000fc8000f8e023f */
[----:B------:R-:W-:-:S03]  /*0ed0*/  UIMAD UR7, UR11, UR5, UR7 ;  /* 0x000000050b0772a4 */ /* 0x000fc6000f8e0207 */
[----:B------:R-:W-:Y:S02]  /*0ee0*/  ULDC.64 UR4, c[0x0][0x1b8] ;  /* 0x00006e0000047ab9 */ /* 0x000fe40000000a00 */
[----:B------:R-:W-:Y:S01]  /*0ef0*/  UIADD3 UR7, UR13, UR7, URZ ;  /* 0x000000070d077290 */ /* 0x000fe2000fffe03f */
[----:B-1----:R-:W-:Y:S01]  /*0f00*/  IMAD.MOV.U32 R0, RZ, RZ, R217 ;  /* 0x000000ffff007224 */ /* 0x002fe200078e00d9 */
[----:B------:R-:W-:-:S04]  /*0f10*/  @P0 SHF.R.U32.HI R0, RZ, c[0x0][0x2c0], R2 ;  /* 0x0000b000ff000a19 */ /* 0x000fc80000011602 */
[----:B------:R-:W-:-:S04]  /*0f20*/  @!P2 IADD3 R5, P1, R0, UR12, RZ ;  /* 0x0000000c0005ac10 */ /* 0x000fc8000ff3e0ff */
[----:B------:R-:W-:Y:S02]  /*0f30*/  @!P2 LEA R4, P0, R5, c[0x0][0x2a0], 0x2 ;  /* 0x0000a8000504aa11 */ /* 0x000fe400078010ff */
[----:B------:R-:W-:-:S04]  /*0f40*/  @!P2 LEA.HI.X.SX32 R2, R0, UR7, 0x1, P1 ;  /* 0x000000070002ac11 */ /* 0x000fc800088f0eff */
[----:B------:R-:W-:-:S05]  /*0f50*/  @!P2 LEA.HI.X R5, R5, c[0x0][0x2a4], R2, 0x2, P0 ;  /* 0x0000a9000505aa11 */ /* 0x000fca00000f1402 */
[----:B------:R1:W2:Y:S01]  /*0f60*/  @!P2 LDG.E R216, [R4.64] ;  /* 0x0000000e04d8a981 */ /* 0x0002a2000c1e1900 */
[----:B------:R-:W-:Y:S01]  /*0f70*/  PLOP3.LUT P1, PT, PT, PT, UP2, 0x80, 0x0 ;  /* 0x000000000000781c */ /* 0x000fe20003f2f028 */
[----:B------:R-:W-:Y:S01]  /*0f80*/  UIMAD UR11, UR16, UR4, URZ ;  /* 0x00000004100b72a4 */ /* 0x000fe2000f8e023f */
[----:B------:R-:W-:Y:S01]  /*0f90*/  PLOP3.LUT P0, PT, PT, PT, UP2, 0x80, 0x0 ;  /* 0x000000000000781c */ /* 0x000fe20003f0f028 */
[----:B------:R-:W-:Y:S01]  /*0fa0*/  USHF.R.S32.HI UR17, URZ, 0x1f, UR10 ;  /* 0x0000001f3f117899 */ /* 0x000fe2000801140a */
[----:B------:R-:W-:Y:S01]  /*0fb0*/  IADD3 R6, R3, UR21, RZ ;  /* 0x0000001503067c10 */ /* 0x000fe2000fffe0ff */
[----:B------:R-:W-:Y:S01]  /*0fc0*/  UIMAD.WIDE.U32 UR18, UR9, UR4, URZ ;  /* 0x00000004091272a5 */ /* 0x000fe2000f8e003f */
[----:B------:R-:W-:Y:S01]  /*0fd0*/  IMAD.SHL.U32 R231, R42, 0x8, RZ ;  /* 0x000000082ae77824 */ /* 0x000fe200078e00ff */
[----:B------:R-:W-:Y:S01]  /*0fe0*/  UIMAD UR11, UR9, UR5, UR11 ;  /* 0x00000005090b72a4 */ /* 0x000fe2000f8e020b */
[-C--:B------:R-:W-:Y:S01]  /*0ff0*/  LEA.HI R218, R104, R101.reuse, RZ, 0x6 ;  /* 0x0000006568da7211 */ /* 0x080fe200078f30ff */
[----:B------:R-:W-:Y:S01]  /*1000*/  IMAD R37, R36, -0x60, R37 ;  /* 0xffffffa024257824 */ /* 0x000fe200078e0225 */
[----:B------:R-:W-:Y:S01]  /*1010*/  ULDC.64 UR4, c[0x0][0x1c0] ;  /* 0x0000700000047ab9 */ /* 0x000fe20000000a00 */
[----:B------:R-:W-:Y:S01]  /*1020*/  IADD3 R41, R231, 0x40, RZ ;  /* 0x00000040e7297810 */ /* 0x000fe20007ffe0ff */
[----:B------:R-:W-:Y:S01]  /*1030*/  UIMAD UR17, UR17, UR4, URZ ;  /* 0x00000004111172a4 */ /* 0x000fe2000f8e023f */
[----:B------:R-:W-:Y:S01]  /*1040*/  IMAD.SHL.U32 R218, R218, 0x8, RZ ;  /* 0x00000008dada7824 */ /* 0x000fe200078e00ff */
[----:B------:R-:W-:Y:S01]  /*1050*/  UIADD3 UR19, UR19, UR11, URZ ;  /* 0x0000000b13137290 */ /* 0x000fe2000fffe03f */
[----:B------:R-:W-:Y:S01]  /*1060*/  ISETP.GE.AND P6, PT, R41, c[0x0][0x198], PT ;  /* 0x0000660029007a0c */ /* 0x000fe20003fc6270 */
[----:B------:R-:W-:Y:S01]  /*1070*/  UIMAD UR5, UR10, UR5, UR17 ;  /* 0x000000050a0572a4 */ /* 0x000fe2000f8e0211 */
[----:B------:R-:W-:Y:S01]  /*1080*/  IADD3 R39, R37, UR8, RZ ;  /* 0x0000000825277c10 */ /* 0x000fe2000fffe0ff */
[----:B------:R-:W-:Y:S01]  /*1090*/  UIMAD.WIDE.U32 UR10, UR10, UR4, UR18 ;  /* 0x000000040a0a72a5 */ /* 0x000fe2000f8e0012 */
[----:B------:R-:W-:Y:S01]  /*10a0*/  LEA.HI R102, R104, R101, RZ, 0x5 ;  /* 0x0000006568667211 */ /* 0x000fe200078f28ff */
[----:B------:R-:W-:Y:S01]  /*10b0*/  IMAD.MOV.U32 R40, RZ, RZ, 0x20 ;  /* 0x00000020ff287424 */ /* 0x000fe200078e00ff */
[----:B------:R-:W-:Y:S01]  /*10c0*/  ULDC UR4, c[0x0][0x168] ;  /* 0x00005a0000047ab9 */ /* 0x000fe20000000800 */
[----:B------:R-:W-:Y:S01]  /*10d0*/  IMAD.IADD R38, R39, 0x1, -R3 ;  /* 0x0000000127267824 */ /* 0x000fe200078e0a03 */
[----:B------:R-:W-:Y:S01]  /*10e0*/  UIADD3 UR5, UR11, UR5, URZ ;  /* 0x000000050b057290 */ /* 0x000fe2000fffe03f */
[----:B-1----:R-:W-:Y:S01]  /*10f0*/  IADD3 R4, R219, UR21, RZ ;  /* 0x00000015db047c10 */ /* 0x002fe2000fffe0ff */
[----:B------:R-:W-:Y:S01]  /*1100*/  UIMAD UR4, UR6, UR4, URZ ;  /* 0x00000004060472a4 */ /* 0x000fe2000f8e023f */
[----:B------:R-:W-:Y:S01]  /*1110*/  IADD3 R5, R6, 0x20, RZ ;  /* 0x0000002006057810 */ /* 0x000fe20007ffe0ff */
[----:B------:R-:W-:Y:S01]  /*1120*/  IMAD.U32 R9, RZ, RZ, UR11 ;  /* 0x0000000bff097e24 */ /* 0x000fe2000f8e00ff */
[----:B------:R-:W-:Y:S01]  /*1130*/  SHF.R.S32.HI R103, RZ, 0x5, R102 ;  /* 0x00000005ff677819 */ /* 0x000fe20000011466 */
[----:B------:R-:W-:-:S02]  /*1140*/  @P1 IMAD.HI.U32 R2, R4, c[0x0][0x2c8], RZ ;  /* 0x0000b20004021a27 */ /* 0x000fc400078e00ff */
[----:B------:R-:W-:Y:S02]  /*1150*/  ISETP.GE.AND P3, PT, R5, UR4, PT ;  /* 0x0000000405007c0c */ /* 0x000fe4000bf66270 */
[----:B------:R-:W-:Y:S01]  /*1160*/  IMAD.MOV.U32 R10, RZ, RZ, R4 ;  /* 0x000000ffff0a7224 */ /* 0x000fe200078e0004 */
[----:B------:R-:W-:Y:S01]  /*1170*/  @P0 SHF.R.U32.HI R10, RZ, c[0x0][0x2cc], R2 ;  /* 0x0000b300ff0a0a19 */ /* 0x000fe20000011602 */
[----:B------:R-:W-:Y:S01]  /*1180*/  IMAD.U32 R8, RZ, RZ, UR10 ;  /* 0x0000000aff087e24 */ /* 0x000fe2000f8e00ff */
[----:B------:R-:W-:Y:S01]  /*1190*/  LEA.HI R2, R104, R101, RZ, 0x4 ;  /* 0x0000006568027211 */ /* 0x000fe200078f20ff */
[----:B------:R-:W-:Y:S01]  /*11a0*/  IMAD.U32 R9, RZ, RZ, UR5 ;  /* 0x00000005ff097e24 */ /* 0x000fe2000f8e00ff */
[--C-:B------:R-:W-:Y:S01]  /*11b0*/  SHF.R.S32.HI R11, RZ, 0x1f, R10.reuse ;  /* 0x0000001fff0b7819 */ /* 0x100fe2000001140a */
[----:B------:R-:W-:Y:S01]  /*11c0*/  IMAD.MOV R7, RZ, RZ, -R10 ;  /* 0x000000ffff077224 */ /* 0x000fe200078e0a0a */
[----:B------:R-:W-:Y:S01]  /*11d0*/  SHF.R.S32.HI R5, RZ, 0x4, R2 ;  /* 0x00000004ff057819 */ /* 0x000fe20000011402 */
[----:B------:R-:W-:Y:S01]  /*11e0*/  IMAD.WIDE.U32 R8, R10, c[0x0][0x1b0], R8 ;  /* 0x00006c000a087a25 */ /* 0x000fe200078e0008 */
[----:B------:R-:W-:-:S02]  /*11f0*/  ISETP.GE.AND P4, PT, R6, UR4, PT ;  /* 0x0000000406007c0c */ /* 0x000fc4000bf86270 */
[C---:B------:R-:W-:Y:S01]  /*1200*/  LEA.HI R214, R2.reuse, R5, RZ, 0x1 ;  /* 0x0000000502d67211 */ /* 0x040fe200078f08ff */
[----:B------:R-:W-:Y:S01]  /*1210*/  IMAD R11, R11, c[0x0][0x1b0], RZ ;  /* 0x00006c000b0b7a24 */ /* 0x000fe200078e02ff */
[----:B------:R-:W-:Y:S01]  /*1220*/  LOP3.LUT R2, R2, 0xfffffff0, RZ, 0xc0, !PT ;  /* 0xfffffff002027812 */ /* 0x000fe200078ec0ff */
[----:B------:R-:W-:Y:S01]  /*1230*/  IMAD R4, R7, c[0x0][0x2c4], R4 ;  /* 0x0000b10007047a24 */ /* 0x000fe200078e0204 */
[----:B------:R-:W-:Y:S01]  /*1240*/  LOP3.LUT R214, R214, 0xfffffffe, RZ, 0xc0, !PT ;  /* 0xfffffffed6d67812 */ /* 0x000fe200078ec0ff */
[----:B------:R-:W-:Y:S01]  /*1250*/  IMAD R11, R10, c[0x0][0x1b4], R11 ;  /* 0x00006d000a0b7a24 */ /* 0x000fe200078e020b */
[C---:B------:R-:W-:Y:S02]  /*1260*/  IADD3 R10, R6.reuse, 0x40, RZ ;  /* 0x00000040060a7810 */ /* 0x040fe40007ffe0ff */
[----:B------:R-:W-:Y:S01]  /*1270*/  SHF.R.S32.HI R7, RZ, 0x1f, R4 ;  /* 0x0000001fff077819 */ /* 0x000fe20000011404 */
[----:B------:R-:W-:Y:S01]  /*1280*/  IMAD.IADD R9, R9, 0x1, R11 ;  /* 0x0000000109097824 */ /* 0x000fe200078e020b */
[----:B------:R-:W-:Y:S01]  /*1290*/  IADD3 R6, R6, 0x60, RZ ;  /* 0x0000006006067810 */ /* 0x000fe20007ffe0ff */
[----:B------:R-:W-:Y:S01]  /*12a0*/  IMAD.IADD R214, R5, 0x1, -R214 ;  /* 0x0000000105d67824 */ /* 0x000fe200078e0ad6 */
[----:B------:R-:W-:Y:S01]  /*12b0*/  ISETP.GE.AND P2, PT, R10, UR4, PT ;  /* 0x000000040a007c0c */ /* 0x000fe2000bf46270 */
[----:B------:R-:W-:Y:S01]  /*12c0*/  IMAD R7, R7, c[0x0][0x1a8], RZ ;  /* 0x00006a0007077a24 */ /* 0x000fe200078e02ff */
[----:B------:R-:W-:Y:S01]  /*12d0*/  ISETP.GE.AND P5, PT, R6, UR4, PT ;  /* 0x0000000406007c0c */ /* 0x000fe2000bfa6270 */
[----:B------:R-:W-:Y:S01]  /*12e0*/  IMAD.SHL.U32 R6, R3, 0x40, RZ ;  /* 0x0000004003067824 */ /* 0x000fe200078e00ff */
[----:B------:R-:W-:Y:S01]  /*12f0*/  ULDC.64 UR4, c[0x0][0x1e8] ;  /* 0x00007a0000047ab9 */ /* 0x000fe20000000a00 */
[C---:B------:R-:W-:Y:S01]  /*1300*/  IMAD R7, R4.reuse, c[0x0][0x1ac], R7 ;  /* 0x00006b0004077a24 */ /* 0x040fe200078e0207 */
[----:B------:R-:W-:Y:S01]  /*1310*/  UIMAD.WIDE.U32 UR10, UR9, UR4, URZ ;  /* 0x00000004090a72a5 */ /* 0x000fe2000f8e003f */
[----:B------:R-:W-:Y:S01]  /*1320*/  IMAD.WIDE.U32 R4, R4, c[0x0][0x1a8], R8 ;  /* 0x00006a0004047a25 */ /* 0x000fe200078e0008 */
[----:B------:R-:W-:Y:S01]  /*1330*/  LOP3.LUT R8, R6, 0x1c0, RZ, 0xc0, !PT ;  /* 0x000001c006087812 */ /* 0x000fe200078ec0ff */
[----:B------:R-:W-:-:S02]  /*1340*/  UIMAD UR4, UR16, UR4, URZ ;  /* 0x00000004100472a4 */ /* 0x000fc4000f8e023f */
[----:B------:R-:W-:Y:S01]  /*1350*/  IMAD.MOV R6, RZ, RZ, -R0 ;  /* 0x000000ffff067224 */ /* 0x000fe200078e0a00 */
[----:B------:R-:W-:Y:S01]  /*1360*/  SHF.R.U32.HI R0, RZ, 0x3, R8 ;  /* 0x00000003ff007819 */ /* 0x000fe20000011608 */
[----:B------:R-:W-:Y:S01]  /*1370*/  UIMAD UR4, UR9, UR5, UR4 ;  /* 0x00000005090472a4 */ /* 0x000fe2000f8e0204 */
[----:B------:R-:W-:Y:S01]  /*1380*/  LOP3.LUT R9, R8, 0x38, R231, 0xf8, !PT ;  /* 0x0000003808097812 */ /* 0x000fe200078ef8e7 */
[----:B------:R-:W-:Y:S01]  /*1390*/  IMAD R217, R6, c[0x0][0x2b8], R217 ;  /* 0x0000ae0006d97a24 */ /* 0x000fe200078e02d9 */
[C---:B------:R-:W-:Y:S01]  /*13a0*/  LEA R24, P0, R4.reuse, c[0x0][0x160], 0x1 ;  /* 0x0000580004187a11 */ /* 0x040fe200078008ff */
[----:B------:R-:W-:Y:S01]  /*13b0*/  IMAD.IADD R8, R5, 0x1, R7 ;  /* 0x0000000105087824 */ /* 0x000fe200078e0207 */
[----:B------:R-:W-:Y:S01]  /*13c0*/  LOP3.LUT R9, R9, R0, RZ, 0x3c, !PT ;  /* 0x0000000009097212 */ /* 0x000fe200078e3cff */
[----:B------:R-:W-:Y:S01]  /*13d0*/  IMAD.IADD R5, R101, 0x1, -R2 ;  /* 0x0000000165057824 */ /* 0x000fe200078e0a02 */
[----:B------:R-:W-:Y:S01]  /*13e0*/  SHF.R.S32.HI R21, RZ, 0x1f, R217 ;  /* 0x0000001fff157819 */ /* 0x000fe200000114d9 */
[----:B------:R-:W-:Y:S01]  /*13f0*/  IMAD.WIDE.U32 R10, R217, c[0x0][0x1e0], RZ ;  /* 0x00007800d90a7a25 */ /* 0x000fe200078e00ff */
[----:B------:R-:W-:Y:S01]  /*1400*/  LEA.HI.X R8, R4, c[0x0][0x164], R8, 0x1, P0 ;  /* 0x0000590004087a11 */ /* 0x000fe200000f0c08 */
[----:B------:R-:W-:Y:S01]  /*1410*/  SHFL.IDX PT, R16, R24, RZ, 0x181f ;  /* 0x00181fff18107589 */ /* 0x000fe200000e0000 */
[----:B------:R-:W-:Y:S01]  /*1420*/  SHF.R.S32.HI R2, RZ, 0x1f, R5 ;  /* 0x0000001fff027819 */ /* 0x000fe20000011405 */
[----:B------:R-:W-:Y:S01]  /*1430*/  IMAD R6, R21, c[0x0][0x1e0], RZ ;  /* 0x0000780015067a24 */ /* 0x000fe200078e02ff */
[----:B------:R-:W-:Y:S01]  /*1440*/  SHF.R.S32.HI R4, RZ, 0x1f, R41 ;  /* 0x0000001fff047819 */ /* 0x000fe20000011429 */
[----:B------:R-:W1:Y:S01]  /*1450*/  SHFL.IDX PT, R17, R8, RZ, 0x181f ;  /* 0x00181fff08117589 */ /* 0x000e6200000e0000 */
[----:B------:R-:W-:Y:S01]  /*1460*/  LEA.HI R2, R2, R5, RZ, 0x3 ;  /* 0x0000000502027211 */ /* 0x000fe200078f18ff */
[----:B------:R-:W-:Y:S01]  /*1470*/  IMAD R6, R217, c[0x0][0x1e4], R6 ;  /* 0x00007900d9067a24 */ /* 0x000fe200078e0206 */
[----:B------:R-:W-:Y:S01]  /*1480*/  LEA.HI R4, R4, R41, RZ, 0x3 ;  /* 0x0000002904047211 */ /* 0x000fe200078f18ff */
[----:B------:R-:W-:Y:S01]  /*1490*/  SHFL.IDX PT, R22, R24, 0x1, 0x181f ;  /* 0x00381f0018167f89 */ /* 0x000fe200000e0000 */
[----:B------:R-:W-:Y:S01]  /*14a0*/  LOP3.LUT R0, R2, 0xfffffff8, RZ, 0xc0, !PT ;  /* 0xfffffff802007812 */ /* 0x000fe200078ec0ff */
[----:B------:R-:W-:Y:S01]  /*14b0*/  IMAD.IADD R7, R11, 0x1, R6 ;  /* 0x000000010b077824 */ /* 0x000fe200078e0206 */
[----:B------:R-:W-:Y:S01]  /*14c0*/  UIADD3 UR6, UR11, UR4, URZ ;  /* 0x000000040b067290 */ /* 0x000fe2000fffe03f */
[----:B------:R-:W-:Y:S01]  /*14d0*/  IMAD.MOV.U32 R6, RZ, RZ, R10 ;  /* 0x000000ffff067224 */ /* 0x000fe200078e000a */
[----:B------:R-:W3:Y:S01]  /*14e0*/  SHFL.IDX PT, R23, R8, 0x1, 0x181f ;  /* 0x00381f0008177f89 */ /* 0x000ee200000e0000 */
[----:B------:R-:W-:Y:S01]  /*14f0*/  IMAD.IADD R0, R5, 0x1, -R0 ;  /* 0x0000000105007824 */ /* 0x000fe200078e0a00 */
[----:B------:R-:W-:Y:S01]  /*1500*/  LOP3.LUT R230, R4, 0xfffffff8, RZ, 0xc0, !PT ;  /* 0xfffffff804e67812 */ /* 0x000fe200078ec0ff */
[----:B------:R-:W-:Y:S01]  /*1510*/  IMAD.SHL.U32 R2, R2, 0x40, RZ ;  /* 0x0000004002027824 */ /* 0x000fe200078e00ff */
[----:B------:R-:W-:Y:S01]  /*1520*/  LOP3.LUT R218, R9, 0xfffffe00, R218, 0xf8, !PT ;  /* 0xfffffe0009da7812 */ /* 0x000fe200078ef8da */
[----:B------:R-:W-:Y:S01]  /*1530*/  SHFL.IDX PT, R14, R24, 0x2, 0x181f ;  /* 0x00581f00180e7f89 */ /* 0x000fe200000e0000 */
[----:B------:R-:W-:Y:S01]  /*1540*/  ISETP.GE.AND P0, PT, R231, c[0x0][0x198], PT ;  /* 0x00006600e7007a0c */ /* 0x000fe20003f06270 */
[----:B------:R-:W-:Y:S01]  /*1550*/  IMAD.SHL.U32 R3, R3, 0x8, RZ ;  /* 0x0000000803037824 */ /* 0x000fe200078e00ff */
[----:B------:R-:W-:Y:S01]  /*1560*/  ULDC.64 UR4, c[0x0][0x210] ;  /* 0x0000840000047ab9 */ /* 0x000fe20000000a00 */
[----:B------:R-:W4:Y:S01]  /*1570*/  SHFL.IDX PT, R15, R8, 0x2, 0x181f ;  /* 0x00581f00080f7f89 */ /* 0x000f2200000e0000 */
[----:B------:R-:W-:Y:S01]  /*1580*/  IMAD.SHL.U32 R218, R218, 0x2, RZ ;  /* 0x00000002dada7824 */ /* 0x000fe200078e00ff */
[----:B------:R-:W-:Y:S01]  /*1590*/  UIMAD.WIDE.U32 UR18, UR9, UR4, URZ ;  /* 0x00000004091272a5 */ /* 0x000fe2000f8e003f */
[----:B------:R-:W-:Y:S01]  /*15a0*/  SHF.R.S32.HI R233, RZ, 0x1f, R230 ;  /* 0x0000001fffe97819 */ /* 0x000fe200000114e6 */
[----:B------:R4:W-:Y:S01]  /*15b0*/  SHFL.IDX PT, R10, R24, 0x3, 0x181f ;  /* 0x00781f00180a7f89 */ /* 0x0009e200000e0000 */
[----:B------:R-:W-:Y:S01]  /*15c0*/  UIMAD UR4, UR16, UR4, URZ ;  /* 0x00000004100472a4 */ /* 0x000fe2000f8e023f */
[C-C-:B-1----:R-:W-:Y:S01]  /*15d0*/  @!P4 IMAD.WIDE R18, R231.reuse, 0x2, R16.reuse ;  /* 0x00000002e712c825 */ /* 0x142fe200078e0210 */
[----:B------:R-:W-:Y:S01]  /*15e0*/  IADD3 R226, R218, 0x100, RZ ;  /* 0x00000100dae27810 */ /* 0x000fe20007ffe0ff */
[----:B------:R-:W1:Y:S01]  /*15f0*/  SHFL.IDX PT, R11, R8, 0x3, 0x181f ;  /* 0x00781f00080b7f89 */ /* 0x000e6200000e0000 */
[----:B------:R-:W-:Y:S01]  /*1600*/  UIMAD UR4, UR9, UR5, UR4 ;  /* 0x00000005090472a4 */ /* 0x000fe2000f8e0204 */
[----:B------:R-:W-:Y:S01]  /*1610*/  @!P4 IMAD.WIDE R16, R230, 0x2, R16 ;  /* 0x00000002e610c825 */ /* 0x000fe200078e0210 */
[C---:B------:R-:W-:Y:S01]  /*1620*/  IADD3 R225, R218.reuse, 0x3100, RZ ;  /* 0x00003100dae17810 */ /* 0x040fe20007ffe0ff */
[----:B------:R1:W-:Y:S01]  /*1630*/  @!P4 LDGSTS.E.BYPASS.LTC128B.128 [R218+0x100], [R18.64], !P0 ;  /* 0x0010000012dacfae */ /* 0x0003e2000c101d4e */
[----:B------:R-:W-:Y:S01]  /*1640*/  UIADD3 UR16, UR19, UR4, URZ ;  /* 0x0000000413107290 */ /* 0x000fe2000fffe03f */
[----:B------:R-:W-:Y:S01]  /*1650*/  IADD3 R224, R218, 0x1100, RZ ;  /* 0x00001100dae07810 */ /* 0x000fe20007ffe0ff */
[C---:B---3--:R-:W-:Y:S01]  /*1660*/  @!P3 IMAD.WIDE R12, R231.reuse, 0x2, R22 ;  /* 0x00000002e70cb825 */ /* 0x048fe200078e0216 */
[----:B------:R3:W-:Y:S01]  /*1670*/  @!P4 LDGSTS.E.BYPASS.LTC128B.128 [R218+0x4100], [R16.64], !P6 ;  /* 0x0410000010dacfae */ /* 0x0007e2000f101d4e */
[----:B------:R-:W-:-:S02]  /*1680*/  ISETP.GE.AND P4, PT, R231, c[0x0][0x1d4], PT ;  /* 0x00007500e7007a0c */ /* 0x000fc40003f86270 */
[----:B------:R-:W-:Y:S01]  /*1690*/  @!P3 IMAD.WIDE R22, R230, 0x2, R22 ;  /* 0x00000002e616b825 */ /* 0x000fe200078e0216 */
[----:B------:R1:W-:Y:S01]  /*16a0*/  @!P3 LDGSTS.E.BYPASS.LTC128B.128 [R218+0x1100], [R12.64], !P0 ;  /* 0x011000000cdabfae */ /* 0x0003e2000c101d4e */
[----:B------:R-:W-:-:S03]  /*16b0*/  IADD3 R223, R218, 0x4100, RZ ;  /* 0x00004100dadf7810 */ /* 0x000fc60007ffe0ff */
[----:B------:R1:W-:Y:S01]  /*16c0*/  @!P3 LDGSTS.E.BYPASS.LTC128B.128 [R218+0x5100], [R22.64], !P6 ;  /* 0x0510000016dabfae */ /* 0x0003e2000f101d4e */
[----:B------:R-:W-:Y:S01]  /*16d0*/  ISETP.GE.AND P3, PT, R41, c[0x0][0x1d4], PT ;  /* 0x0000750029007a0c */ /* 0x000fe20003f66270 */
[----:B----4-:R-:W-:-:S03]  /*16e0*/  IMAD.SHL.U32 R24, R214, 0x8, RZ ;  /* 0x00000008d6187824 */ /* 0x010fc600078e00ff */
[----:B------:R-:W-:Y:S01]  /*16f0*/  SEL R232, RZ, 0x10, P3 ;  /* 0x00000010ffe87807 */ /* 0x000fe20001800000 */
[----:B---3--:R-:W-:-:S04]  /*1700*/  @!P2 IMAD.WIDE R16, R231, 0x2, R14 ;  /* 0x00000002e710a825 */ /* 0x008fc800078e020e */
[----:B------:R-:W-:Y:S01]  /*1710*/  @!P2 IMAD.WIDE R14, R230, 0x2, R14 ;  /* 0x00000002e60ea825 */ /* 0x000fe200078e020e */
[----:B------:R3:W-:Y:S03]  /*1720*/  @!P2 LDGSTS.E.BYPASS.LTC128B.128 [R218+0x2100], [R16.64], !P0 ;  /* 0x0210000010daafae */ /* 0x0007e6000c101d4e */
[--C-:B-1----:R-:W-:Y:S01]  /*1730*/  @!P5 IMAD.WIDE R12, R231, 0x2, R10.reuse ;  /* 0x00000002e70cd825 */ /* 0x102fe200078e020a */
[----:B------:R1:W-:Y:S01]  /*1740*/  @!P2 LDGSTS.E.BYPASS.LTC128B.128 [R218+0x6100], [R14.64], !P6 ;  /* 0x061000000edaafae */ /* 0x0003e2000f101d4e */
[----:B------:R-:W-:Y:S02]  /*1750*/  ISETP.GE.AND P2, PT, R38, 0x1, PT ;  /* 0x000000012600780c */ /* 0x000fe40003f46270 */
[----:B------:R-:W-:Y:S01]  /*1760*/  @!P5 IMAD.WIDE R10, R230, 0x2, R10 ;  /* 0x00000002e60ad825 */ /* 0x000fe200078e020a */
[----:B------:R4:W-:Y:S01]  /*1770*/  @!P5 LDGSTS.E.BYPASS.LTC128B.128 [R218+0x3100], [R12.64], !P0 ;  /* 0x031000000cdadfae */ /* 0x0009e2000c101d4e */
[----:B------:R-:W-:-:S03]  /*1780*/  ISETP.GT.AND P0, PT, R38, 0x40, PT ;  /* 0x000000402600780c */ /* 0x000fc60003f04270 */
[----:B------:R1:W-:Y:S04]  /*1790*/  @!P5 LDGSTS.E.BYPASS.LTC128B.128 [R218+0x7100], [R10.64], !P6 ;  /* 0x071000000adadfae */ /* 0x0003e8000f101d4e */
[----:B------:R-:W0:Y:S01]  /*17a0*/  LDGDEPBAR ;  /* 0x00000000000079af */ /* 0x000e220000000000 */
[----:B--2---:R-:W-:Y:S01]  /*17b0*/  SHF.R.S32.HI R20, RZ, 0x1f, R216 ;  /* 0x0000001fff147819 */ /* 0x004fe200000114d8 */
[----:B------:R-:W-:-:S04]  /*17c0*/  IMAD.WIDE.U32 R6, R216, c[0x0][0x1f0], R6 ;  /* 0x00007c00d8067a25 */ /* 0x000fc800078e0006 */
[----:B------:R-:W-:Y:S01]  /*17d0*/  IMAD R5, R20, c[0x0][0x1f0], RZ ;  /* 0x00007c0014057a24 */ /* 0x000fe200078e02ff */
[----:B------:R-:W-:Y:S01]  /*17e0*/  IADD3 R9, P1, R6, UR10, RZ ;  /* 0x0000000a06097c10 */ /* 0x000fe2000ff3e0ff */
[----:B------:R-:W-:Y:S02]  /*17f0*/  IMAD.U32 R6, RZ, RZ, UR9 ;  /* 0x00000009ff067e24 */ /* 0x000fe4000f8e00ff */
[----:B------:R-:W-:-:S05]  /*1800*/  IMAD R4, R216, c[0x0][0x1f4], R5 ;  /* 0x00007d00d8047a24 */ /* 0x000fca00078e0205 */
[----:B------:R-:W-:Y:S01]  /*1810*/  IADD3.X R4, R7, UR6, R4, P1, !PT ;  /* 0x0000000607047c10 */ /* 0x000fe20008ffe404 */
[----:B------:R-:W-:Y:S01]  /*1820*/  IMAD R7, R217, c[0x0][0x1e0], RZ ;  /* 0x00007800d9077a24 */ /* 0x000fe200078e02ff */
[----:B------:R-:W-:-:S03]  /*1830*/  LEA R5, P1, R9, c[0x0][0x1c8], 0x1 ;  /* 0x0000720009057a11 */ /* 0x000fc600078208ff */
[----:B------:R-:W-:Y:S01]  /*1840*/  IMAD R7, R216, c[0x0][0x1f0], R7 ;  /* 0x00007c00d8077a24 */ /* 0x000fe200078e0207 */
[----:B------:R-:W-:Y:S01]  /*1850*/  LEA.HI.X R4, R9, c[0x0][0x1cc], R4, 0x1, P1 ;  /* 0x0000730009047a11 */ /* 0x000fe200008f0c04 */
[----:B------:R-:W-:Y:S01]  /*1860*/  SHFL.IDX PT, R8, R5, RZ, 0x181f ;  /* 0x00181fff05087589 */ /* 0x000fe200000e0000 */
[----:B------:R-:W-:Y:S01]  /*1870*/  ISETP.GE.AND P1, PT, R38, 0x21, PT ;  /* 0x000000212600780c */ /* 0x000fe20003f26270 */
[----:B------:R-:W-:Y:S02]  /*1880*/  IMAD R6, R6, c[0x0][0x1e8], R7 ;  /* 0x00007a0006067a24 */ /* 0x000fe400078e0207 */
[----:B------:R-:W4:Y:S01]  /*1890*/  SHFL.IDX PT, R9, R4, RZ, 0x181f ;  /* 0x00181fff04097589 */ /* 0x000f2200000e0000 */
[----:B------:R-:W-:Y:S02]  /*18a0*/  IMAD.SHL.U32 R7, R0, 0x40, RZ ;  /* 0x0000004000077824 */ /* 0x000fe400078e00ff */
[----:B------:R-:W-:Y:S01]  /*18b0*/  LEA R6, R6, c[0x0][0x1c8], 0x1 ;  /* 0x0000720006067a11 */ /* 0x000fe200078e08ff */
[----:B------:R-:W-:Y:S02]  /*18c0*/  SHFL.IDX PT, R18, R5, 0x1, 0x181f ;  /* 0x00381f0005127f89 */ /* 0x000fe400000e0000 */
[----:B------:R-:W-:-:S02]  /*18d0*/  LOP3.LUT R7, R7, 0x1c0, RZ, 0xc0, !PT ;  /* 0x000001c007077812 */ /* 0x000fc400078ec0ff */
[----:B------:R-:W2:Y:S02]  /*18e0*/  SHFL.IDX PT, R19, R4, 0x1, 0x181f ;  /* 0x00381f0004137f89 */ /* 0x000ea400000e0000 */
[----:B------:R-:W-:Y:S02]  /*18f0*/  LOP3.LUT R24, R7, 0x8, R24, 0xf8, !PT ;  /* 0x0000000807187812 */ /* 0x000fe400078ef818 */
[----:B------:R1:W-:Y:S01]  /*1900*/  SHFL.IDX PT, R22, R6, 0x2, 0x181f ;  /* 0x00581f0006167f89 */ /* 0x0003e200000e0000 */
[----:B------:R-:W-:-:S03]  /*1910*/  SHF.R.U32.HI R7, RZ, 0x3, R7 ;  /* 0x00000003ff077819 */ /* 0x000fc60000011607 */
[----:B------:R2:W3:Y:S01]  /*1920*/  SHFL.IDX PT, R23, R4, 0x2, 0x181f ;  /* 0x00581f0004177f89 */ /* 0x0004e200000e0000 */
[----:B------:R-:W-:-:S04]  /*1930*/  LOP3.LUT R7, R24, R7, RZ, 0x3c, !PT ;  /* 0x0000000718077212 */ /* 0x000fc800078e3cff */
[----:B------:R-:W-:Y:S01]  /*1940*/  LOP3.LUT R2, R7, 0xfffffe00, R2, 0xf8, !PT ;  /* 0xfffffe0007027812 */ /* 0x000fe200078ef802 */
[----:B----4-:R-:W-:-:S04]  /*1950*/  @P2 IMAD.WIDE R12, R230, 0x2, R8 ;  /* 0x00000002e60c2825 */ /* 0x010fc800078e0208 */
[----:B------:R-:W-:Y:S02]  /*1960*/  IMAD R7, R103, 0x400, R2 ;  /* 0x0000040067077824 */ /* 0x000fe400078e0202 */
[----:B-1----:R-:W-:Y:S02]  /*1970*/  IMAD.SHL.U32 R6, R42, 0x40, RZ ;  /* 0x000000402a067824 */ /* 0x002fe400078e00ff */
[----:B--2---:R-:W-:-:S03]  /*1980*/  @P2 IMAD.WIDE R4, R231, 0x2, R8 ;  /* 0x00000002e7042825 */ /* 0x004fc600078e0208 */
[----:B------:R-:W-:Y:S01]  /*1990*/  LOP3.LUT R6, R6, 0x1c0, RZ, 0xc0, !PT ;  /* 0x000001c006067812 */ /* 0x000fe200078ec0ff */
[C---:B------:R-:W-:Y:S01]  /*19a0*/  @P1 IMAD.WIDE R8, R231.reuse, 0x2, R18 ;  /* 0x00000002e7081825 */ /* 0x040fe200078e0212 */
[----:B------:R1:W-:Y:S02]  /*19b0*/  @P2 LDGSTS.E.BYPASS.LTC128B.128 [R218+0x8100], [R4.64], !P4 ;  /* 0x0810000004da2fae */ /* 0x0003e4000e101d4e */
[----:B------:R-:W-:Y:S01]  /*19c0*/  LOP3.LUT R3, R6, 0x8, R3, 0xf8, !PT ;  /* 0x0000000806037812 */ /* 0x000fe200078ef803 */
[C---:B------:R-:W-:Y:S01]  /*19d0*/  @P1 IMAD.WIDE R18, R230.reuse, 0x2, R18 ;  /* 0x00000002e6121825 */ /* 0x040fe200078e0212 */
[----:B------:R2:W-:Y:S03]  /*19e0*/  @P2 LDGSTS.E.BYPASS.LTC128B.128 [R218+0xb100], [R12.64], !P3 ;  /* 0x0b1000000cda2fae */ /* 0x0005e6000d901d4e */
[--C-:B---3--:R-:W-:Y:S01]  /*19f0*/  @P0 IMAD.WIDE R14, R231, 0x2, R22.reuse ;  /* 0x00000002e70e0825 */ /* 0x108fe200078e0216 */
[----:B------:R3:W-:Y:S03]  /*1a00*/  @P1 LDGSTS.E.BYPASS.LTC128B.128 [R218+0x9100], [R8.64], !P4 ;  /* 0x0910000008da1fae */ /* 0x0007e6000e101d4e */
[----:B------:R-:W-:Y:S01]  /*1a10*/  @P0 IMAD.WIDE R22, R230, 0x2, R22 ;  /* 0x00000002e6160825 */ /* 0x000fe200078e0216 */
[----:B------:R4:W-:Y:S01]  /*1a20*/  @P1 LDGSTS.E.BYPASS.LTC128B.128 [R218+0xc100], [R18.64], !P3 ;  /* 0x0c10000012da1fae */ /* 0x0009e2000d901d4e */
[----:B------:R-:W-:-:S02]  /*1a30*/  R2P PR, R0, 0x6 ;  /* 0x0000000600007804 */ /* 0x000fc40000000000 */
[----:B------:R-:W-:Y:S01]  /*1a40*/  ISETP.GE.AND P6, PT, R231, c[0x0][0x1d4], PT ;  /* 0x00007500e7007a0c */ /* 0x000fe20003fc6270 */
[----:B------:R2:W-:Y:S03]  /*1a50*/  @P0 LDGSTS.E.BYPASS.LTC128B.128 [R218+0xa100], [R14.64], !P4 ;  /* 0x0a1000000eda0fae */ /* 0x0005e6000e101d4e */
[----:B------:R-:W-:Y:S01]  /*1a60*/  ISETP.LT.OR P5, PT, R38, 0x1, P6 ;  /* 0x000000012600780c */ /* 0x000fe200037a1670 */
[----:B------:R2:W-:Y:S01]  /*1a70*/  @P0 LDGSTS.E.BYPASS.LTC128B.128 [R218+0xd100], [R22.64], !P3 ;  /* 0x0d10000016da0fae */ /* 0x0005e2000d901d4e */
[----:B------:R-:W-:-:S03]  /*1a80*/  LOP3.LUT P0, RZ, R42, 0x2, RZ, 0xc0, !PT ;  /* 0x000000022aff7812 */ /* 0x000fc6000780c0ff */
[----:B------:R-:W0:Y:S01]  /*1a90*/  LDGDEPBAR ;  /* 0x00000000000079af */ /* 0x000e220000000000 */
[----:B-1----:R-:W-:Y:S01]  /*1aa0*/  SHF.R.U32.HI R4, RZ, 0x3, R6 ;  /* 0x00000003ff047819 */ /* 0x002fe20000011606 */
[----:B------:R-:W-:-:S03]  /*1ab0*/  IMAD.MOV.U32 R5, RZ, RZ, 0x10 ;  /* 0x00000010ff057424 */ /* 0x000fc600078e00ff */
[----:B------:R-:W-:Y:S02]  /*1ac0*/  LOP3.LUT R3, R3, R4, RZ, 0x3c, !PT ;  /* 0x0000000403037212 */ /* 0x000fe400078e3cff */
[----:B------:R-:W-:Y:S02]  /*1ad0*/  SEL R5, R5, 0xfffffff0, !P1 ;  /* 0xfffffff005057807 */ /* 0x000fe40004800000 */
[C---:B------:R-:W-:Y:S01]  /*1ae0*/  LEA R4, R7.reuse, 0x100, 0x1 ;  /* 0x0000010007047811 */ /* 0x040fe200078e08ff */
[----:B------:R-:W-:Y:S01]  /*1af0*/  IMAD R214, R214, 0x200, R3 ;  /* 0x00000200d6d67824 */ /* 0x000fe200078e0203 */
[----:B------:R-:W-:Y:S01]  /*1b00*/  SEL R3, R40, 0xffffffe0, !P2 ;  /* 0xffffffe028037807 */ /* 0x000fe20005000000 */
[----:B------:R-:W-:Y:S02]  /*1b10*/  IMAD.SHL.U32 R7, R7, 0x2, RZ ;  /* 0x0000000207077824 */ /* 0x000fe400078e00ff */
[--C-:B------:R-:W-:Y:S02]  /*1b20*/  IMAD R6, R5, 0x2, R4.reuse ;  /* 0x0000000205067824 */ /* 0x100fe400078e0204 */
[----:B------:R-:W-:-:S02]  /*1b30*/  IMAD R4, R3, 0x2, R4 ;  /* 0x0000000203047824 */ /* 0x000fc400078e0204 */
[----:B------:R-:W-:Y:S02]  /*1b40*/  IMAD R0, R3, 0x2, R6 ;  /* 0x0000000203007824 */ /* 0x000fe400078e0206 */
[----:B------:R-:W-:Y:S01]  /*1b50*/  IMAD.SHL.U32 R214, R214, 0x2, RZ ;  /* 0x00000002d6d67824 */ /* 0x000fe200078e00ff */
[----:B------:R-:W-:-:S04]  /*1b60*/  DEPBAR.LE SB0, 0x1 ;  /* 0x000080400000791a */ /* 0x000fc80000000000 */
[----:B------:R-:W-:Y:S01]  /*1b70*/  BAR.SYNC.DEFER_BLOCKING 0x0 ;  /* 0x0000000000007b1d */ /* 0x000fe20000010000 */
[----:B------:R-:W-:-:S05]  /*1b80*/  IADD3 R213, R214, 0x8120, RZ ;  /* 0x00008120d6d57810 */ /* 0x000fca0007ffe0ff */
[----:B------:R-:W-:Y:S04]  /*1b90*/  LDSM.16.M88.4 R120, [R7+0x100] ;  /* 0x000100000778783b */ /* 0x000fe80000000200 */
[----:B------:R1:W-:Y:S04]  /*1ba0*/  LDSM.16.M88.4 R180, [R7+0x4100] ;  /* 0x0041000007b4783b */ /* 0x0003e80000000200 */
[----:B------:R-:W-:Y:S04]  /*1bb0*/  LDSM.16.M88.4 R144, [R6] ;  /* 0x000000000690783b */ /* 0x000fe80000000200 */
[----:B------:R2:W-:Y:S04]  /*1bc0*/  LDSM.16.M88.4 R184, [R6+0x4000] ;  /* 0x0040000006b8783b */ /* 0x0005e80000000200 */
[----:B------:R-:W-:Y:S04]  /*1bd0*/  LDSM.16.M88.4 R172, [R4] ;  /* 0x0000000004ac783b */ /* 0x000fe80000000200 */
[----:B------:R-:W-:Y:S04]  /*1be0*/  LDSM.16.M88.4 R188, [R4+0x4000] ;  /* 0x0040000004bc783b */ /* 0x000fe80000000200 */
[----:B------:R-:W-:Y:S01]  /*1bf0*/  LDSM.16.M88.4 R176, [R0] ;  /* 0x0000000000b0783b */ /* 0x000fe20000000200 */
[----:B-1----:R-:W-:-:S03]  /*1c00*/  IADD3 R7, R214, 0x8100, RZ ;  /* 0x00008100d6077810 */ /* 0x002fc60007ffe0ff */
[----:B------:R1:W-:Y:S01]  /*1c10*/  LDSM.16.M88.4 R192, [R0+0x4000] ;  /* 0x0040000000c0783b */ /* 0x0003e20000000200 */
[----:B------:R-:W-:-:S03]  /*1c20*/  @P0 IADD3 R213, R7, -0x20, RZ ;  /* 0xffffffe007d50810 */ /* 0x000fc60007ffe0ff */
[----:B------:R-:W-:Y:S01]  /*1c30*/  BAR.SYNC.DEFER_BLOCKING 0x0 ;  /* 0x0000000000007b1d */ /* 0x000fe20000010000 */
[----:B--2---:R-:W-:Y:S01]  /*1c40*/  IMAD.WIDE.U32 R6, R217, c[0x0][0x208], RZ ;  /* 0x00008200d9067a25 */ /* 0x004fe200078e00ff */
[C---:B------:R-:W-:Y:S02]  /*1c50*/  IADD3 R207, R213.reuse, 0x800, RZ ;  /* 0x00000800d5cf7810 */ /* 0x040fe40007ffe0ff */
[C---:B------:R-:W-:Y:S02]  /*1c60*/  IADD3 R206, R213.reuse, 0x1000, RZ ;  /* 0x00001000d5ce7810 */ /* 0x040fe40007ffe0ff */
[C---:B------:R-:W-:Y:S02]  /*1c70*/  IADD3 R205, R213.reuse, 0x1800, RZ ;  /* 0x00001800d5cd7810 */ /* 0x040fe40007ffe0ff */
[C---:B------:R-:W-:Y:S02]  /*1c80*/  IADD3 R204, R213.reuse, 0x2000, RZ ;  /* 0x00002000d5cc7810 */ /* 0x040fe40007ffe0ff */
[----:B------:R-:W-:-:S02]  /*1c90*/  IADD3 R203, R213, 0x2800, RZ ;  /* 0x00002800d5cb7810 */ /* 0x000fc40007ffe0ff */
[C---:B------:R-:W-:Y:S02]  /*1ca0*/  IADD3 R201, R213.reuse, 0x3000, RZ ;  /* 0x00003000d5c97810 */ /* 0x040fe40007ffe0ff */
[C---:B------:R-:W-:Y:S02]  /*1cb0*/  IADD3 R200, R213.reuse, 0x3800, RZ ;  /* 0x00003800d5c87810 */ /* 0x040fe40007ffe0ff */
[----:B------:R-:W-:Y:S01]  /*1cc0*/  IADD3 R199, R213, 0x4000, RZ ;  /* 0x00004000d5c77810 */ /* 0x000fe20007ffe0ff */
[----:B-1----:R-:W-:Y:S01]  /*1cd0*/  IMAD R0, R21, c[0x0][0x208], RZ ;  /* 0x0000820015007a24 */ /* 0x002fe200078e02ff */
[C---:B------:R-:W-:Y:S02]  /*1ce0*/  IADD3 R198, R213.reuse, 0x4800, RZ ;  /* 0x00004800d5c67810 */ /* 0x040fe40007ffe0ff */
[----:B------:R-:W-:Y:S01]  /*1cf0*/  IADD3 R197, R213, 0x5000, RZ ;  /* 0x00005000d5c57810 */ /* 0x000fe20007ffe0ff */
[----:B------:R-:W-:-:S04]  /*1d00*/  DEPBAR.LE SB0, 0x0 ;  /* 0x000080000000791a */ /* 0x000fc80000000000 */
[----:B------:R-:W-:Y:S01]  /*1d10*/  BAR.SYNC.DEFER_BLOCKING 0x0 ;  /* 0x0000000000007b1d */ /* 0x000fe20000010000 */
[----:B------:R-:W-:-:S05]  /*1d20*/  IADD3 R196, R213, 0x5800, RZ ;  /* 0x00005800d5c47810 */ /* 0x000fca0007ffe0ff */
[----:B------:R-:W3:Y:S04]  /*1d30*/  LDSM.16.M88.4 R12, [R214+0x8100] ;  /* 0x00810000d60c783b */ /* 0x000ee80000000200 */
[----:B------:R-:W-:Y:S04]  /*1d40*/  LDSM.16.M88.4 R32, [R213] ;  /* 0x00000000d520783b */ /* 0x000fe80000000200 */
[----:B----4-:R-:W-:Y:S04]  /*1d50*/  LDSM.16.M88.4 R16, [R214+0x8900] ;  /* 0x00890000d610783b */ /* 0x010fe80000000200 */
[----:B------:R-:W1:Y:S04]  /*1d60*/  LDSM.16.M88.4 R52, [R214+0x9100] ;  /* 0x00910000d634783b */ /* 0x000e680000000200 */
[----:B------:R-:W2:Y:S04]  /*1d70*/  LDSM.16.M88.4 R44, [R214+0x9900] ;  /* 0x00990000d62c783b */ /* 0x000ea80000000200 */
[----:B------:R-:W4:Y:S04]  /*1d80*/  LDSM.16.M88.4 R28, [R213+0x800] ;  /* 0x00080000d51c783b */ /* 0x000f280000000200 */
[----:B------:R-:W-:Y:S04]  /*1d90*/  LDSM.16.M88.4 R24, [R213+0x1000] ;  /* 0x00100000d518783b */ /* 0x000fe80000000200 */
[----:B------:R-:W-:Y:S04]  /*1da0*/  LDSM.16.M88.4 R60, [R213+0x1800] ;  /* 0x00180000d53c783b */ /* 0x000fe80000000200 */
[----:B------:R-:W-:Y:S04]  /*1db0*/  LDSM.16.M88.4 R72, [R213+0x2000] ;  /* 0x00200000d548783b */ /* 0x000fe80000000200 */
[----:B------:R-:W-:Y:S01]  /*1dc0*/  LDSM.16.M88.4 R68, [R213+0x2800] ;  /* 0x00280000d544783b */ /* 0x000fe20000000200 */
[----:B---3--:R-:W-:Y:S07]  /*1dd0*/  HMMA.16816.F32.BF16 R8, R120, R12, RZ ;  /* 0x0000000c7808723c */ /* 0x008fee00000418ff */
[----:B------:R-:W-:-:S04]  /*1de0*/  IMAD R13, R217, c[0x0][0x20c], R0 ;  /* 0x00008300d90d7a24 */ /* 0x000fc800078e0200 */
[----:B------:R-:W-:Y:S01]  /*1df0*/  IMAD.IADD R7, R7, 0x1, R13 ;  /* 0x0000000107077824 */ /* 0x000fe200078e020d */
[----:B-1----:R-:W-:Y:S03]  /*1e00*/  HMMA.16816.F32.BF16 R56, R120, R52, RZ ;  /* 0x000000347838723c */ /* 0x002fe600000418ff */
[----:B------:R-:W-:-:S05]  /*1e10*/  IMAD.WIDE.U32 R6, R216, c[0x0][0x218], R6 ;  /* 0x00008600d8067a25 */ /* 0x000fca00078e0006 */
[----:B------:R-:W-:Y:S01]  /*1e20*/  IADD3 R65, P0, R6, UR18, RZ ;  /* 0x0000001206417c10 */ /* 0x000fe2000ff1e0ff */
[----:B------:R-:W-:Y:S08]  /*1e30*/  HMMA.16816.F32.BF16 R12, R120, R14, RZ ;  /* 0x0000000e780c723c */ /* 0x000ff000000418ff */
[----:B------:R-:W-:Y:S07]  /*1e40*/  HMMA.16816.F32.BF16 R8, R144, R32, R8 ;  /* 0x000000209008723c */ /* 0x000fee0000041808 */
[----:B------:R-:W-:Y:S01]  /*1e50*/  IMAD R33, R20, c[0x0][0x218], RZ ;  /* 0x0000860014217a24 */ /* 0x000fe200078e02ff */
[----:B------:R-:W-:Y:S03]  /*1e60*/  HMMA.16816.F32.BF16 R52, R120, R54, RZ ;  /* 0x000000367834723c */ /* 0x000fe600000418ff */
[----:B------:R-:W-:-:S05]  /*1e70*/  IMAD R33, R216, c[0x0][0x21c], R33 ;  /* 0x00008700d8217a24 */ /* 0x000fca00078e0221 */
[----:B------:R-:W-:Y:S01]  /*1e80*/  IADD3.X R6, R7, UR16, R33, P0, !PT ;  /* 0x0000001007067c10 */ /* 0x000fe200087fe421 */
[----:B------:R-:W-:Y:S01]  /*1e90*/  HMMA.16816.F32.BF16 R20, R120, R16, RZ ;  /* 0x000000107814723c */ /* 0x000fe200000418ff */
[----:B------:R-:W-:-:S04]  /*1ea0*/  LEA R32, P0, R65, c[0x0][0x1f8], 0x1 ;  /* 0x00007e0041207a11 */ /* 0x000fc800078008ff */
[----:B------:R-:W-:Y:S01]  /*1eb0*/  LEA.HI.X R65, R65, c[0x0][0x1fc], R6, 0x1, P0 ;  /* 0x00007f0041417a11 */ /* 0x000fe200000f0c06 */
[----:B------:R-:W1:Y:S02]  /*1ec0*/  SHFL.IDX PT, R64, R32, RZ, 0x181f ;  /* 0x00181fff20407589 */ /* 0x000e6400000e0000 */
[C---:B------:R-:W-:Y:S02]  /*1ed0*/  HMMA.16816.F32.BF16 R16, R120.reuse, R18, RZ ;  /* 0x000000127810723c */ /* 0x040fe400000418ff */
[----:B------:R-:W3:Y:S04]  /*1ee0*/  SHFL.IDX PT, R43, R32, 0x1, 0x181f ;  /* 0x00381f00202b7f89 */ /* 0x000ee800000e0000 */
[----:B------:R-:W3:Y:S02]  /*1ef0*/  SHFL.IDX PT, R7, R32, 0x2, 0x181f ;  /* 0x00581f0020077f89 */ /* 0x000ee400000e0000 */
[----:B--2---:R-:W-:Y:S02]  /*1f00*/  HMMA.16816.F32.BF16 R48, R120, R44, RZ ;  /* 0x0000002c7830723c */ /* 0x004fe400000418ff */
[----:B------:R-:W2:Y:S04]  /*1f10*/  SHFL.IDX PT, R6, R65, RZ, 0x181f ;  /* 0x00181fff41067589 */ /* 0x000ea800000e0000 */
[----:B------:R-:W2:Y:S01]  /*1f20*/  SHFL.IDX PT, R4, R65, 0x1, 0x181f ;  /* 0x00381f0041047f89 */ /* 0x000ea200000e0000 */
[----:B------:R-:W-:Y:S01]  /*1f30*/  IMAD.WIDE R44, R231, 0x2, RZ ;  /* 0x00000002e72c7825 */ /* 0x000fe200078e02ff */
[C---:B----4-:R-:W-:Y:S02]  /*1f40*/  HMMA.16816.F32.BF16 R20, R144.reuse, R28, R20 ;  /* 0x0000001c9014723c */ /* 0x050fe40000041814 */
[----:B------:R-:W4:Y:S05]  /*1f50*/  SHFL.IDX PT, R0, R65, 0x2, 0x181f ;  /* 0x00581f0041007f89 */ /* 0x000f2a00000e0000 */
[----:B-1----:R-:W-:Y:S01]  /*1f60*/  IADD3 R28, P2, R64, R44, RZ ;  /* 0x0000002c401c7210 */ /* 0x002fe20007f5e0ff */
[----:B------:R-:W-:Y:S01]  /*1f70*/  HMMA.16816.F32.BF16 R16, R144, R30, R16 ;  /* 0x0000001e9010723c */ /* 0x000fe20000041810 */
[----:B---3--:R-:W-:-:S02]  /*1f80*/  IADD3 R82, P1, R44, R43, RZ ;  /* 0x0000002b2c527210 */ /* 0x008fc40007f3e0ff */
[----:B------:R-:W-:-:S04]  /*1f90*/  IADD3 R80, P0, R44, R7, RZ ;  /* 0x000000072c507210 */ /* 0x000fc80007f1e0ff */
[----:B------:R-:W-:Y:S01]  /*1fa0*/  IMAD.WIDE R30, R230, 0x2, RZ ;  /* 0x00000002e61e7825 */ /* 0x000fe200078e02ff */
[C---:B------:R-:W-:Y:S01]  /*1fb0*/  HMMA.16816.F32.BF16 R12, R144.reuse, R34, R12 ;  /* 0x00000022900c723c */ /* 0x040fe2000004180c */
[----:B------:R-:W1:Y:S02]  /*1fc0*/  LDSM.16.M88.4 R32, [R214+0xa100] ;  /* 0x00a10000d620783b */ /* 0x000e640000000200 */
[----:B--2---:R-:W-:Y:S01]  /*1fd0*/  IMAD.X R29, R6, 0x1, R45, P2 ;  /* 0x00000001061d7824 */ /* 0x004fe200010e062d */
[----:B------:R-:W-:Y:S01]  /*1fe0*/  IADD3 R76, P2, R64, R30, RZ ;  /* 0x0000001e404c7210 */ /* 0x000fe20007f5e0ff */
[C---:B------:R-:W-:Y:S01]  /*1ff0*/  IMAD.X R83, R45.reuse, 0x1, R4, P1 ;  /* 0x000000012d537824 */ /* 0x040fe200008e0604 */
[----:B------:R-:W-:Y:S02]  /*2000*/  IADD3 R86, P1, R30, R43, RZ ;  /* 0x0000002b1e567210 */ /* 0x000fe40007f3e0ff */
[----:B------:R-:W-:Y:S01]  /*2010*/  HMMA.16816.F32.BF16 R56, R144, R24, R56 ;  /* 0x000000189038723c */ /* 0x000fe20000041838 */
[----:B------:R-:W-:Y:S01]  /*2020*/  IMAD.X R77, R6, 0x1, R31, P2 ;  /* 0x00000001064d7824 */ /* 0x000fe200010e061f */
[----:B------:R-:W-:Y:S01]  /*2030*/  LOP3.LUT P2, RZ, R42, 0x4, RZ, 0xc0, !PT ;  /* 0x000000042aff7812 */ /* 0x000fe2000784c0ff */
[----:B----4-:R-:W-:Y:S01]  /*2040*/  IMAD.X R81, R45, 0x1, R0, P0 ;  /* 0x000000012d517824 */ /* 0x010fe200000e0600 */
[----:B------:R-:W-:Y:S01]  /*2050*/  IADD3 R84, P0, R30, R7, RZ ;  /* 0x000000071e547210 */ /* 0x000fe20007f1e0ff */
[----:B------:R-:W-:Y:S01]  /*2060*/  IMAD.X R87, R31, 0x1, R4, P1 ;  /* 0x000000011f577824 */ /* 0x000fe200008e0604 */
[----:B------:R-:W-:-:S02]  /*2070*/  ISETP.GE.AND P1, PT, R41, c[0x0][0x1d4], PT ;  /* 0x0000750029007a0c */ /* 0x000fc40003f26270 */
[----:B------:R-:W-:Y:S01]  /*2080*/  HMMA.16816.F32.BF16 R52, R144, R26, R52 ;  /* 0x0000001a9034723c */ /* 0x000fe20000041834 */
[----:B------:R-:W2:Y:S01]  /*2090*/  LDSM.16.M88.4 R24, [R214+0xa900] ;  /* 0x00a90000d618783b */ /* 0x000ea20000000200 */
[----:B------:R-:W-:Y:S01]  /*20a0*/  IMAD.X R85, R31, 0x1, R0, P0 ;  /* 0x000000011f557824 */ /* 0x000fe200000e0600 */
[----:B------:R-:W-:Y:S02]  /*20b0*/  SEL R0, R40, 0xffffffe0, !P2 ;  /* 0xffffffe028007807 */ /* 0x000fe40005000000 */
[C---:B------:R-:W-:Y:S01]  /*20c0*/  ISETP.LT.OR P2, PT, R38.reuse, 0x1, P1 ;  /* 0x000000012600780c */ /* 0x040fe20000f41670 */
[----:B------:R-:W-:Y:S01]  /*20d0*/  @!PT LDS RZ, [RZ] ;  /* 0x00000000fffff984 */ /* 0x000fe20000000800 */
[----:B------:R-:W-:Y:S01]  /*20e0*/  @!PT LDS RZ, [RZ] ;  /* 0x00000000fffff984 */ /* 0x000fe20000000800 */
[----:B------:R-:W-:Y:S01]  /*20f0*/  @!PT LDS RZ, [RZ] ;  /* 0x00000000fffff984 */ /* 0x000fe20000000800 */
[----:B------:R2:W-:Y:S01]  /*2100*/  LDGSTS.E.BYPASS.LTC128B.128 [R218+0x100], [R28.64], !P5 ;  /* 0x001000001cda7fae */ /* 0x0005e2000e901d4e */
[C---:B------:R-:W-:Y:S01]  /*2110*/  ISETP.LT.OR P0, PT, R38.reuse, 0x21, P6 ;  /* 0x000000212600780c */ /* 0x040fe20003701670 */
[----:B------:R-:W-:Y:S01]  /*2120*/  HMMA.16816.F32.BF16 R44, R120, R46, RZ ;  /* 0x0000002e782c723c */ /* 0x000fe200000418ff */
[----:B------:R-:W-:Y:S01]  /*2130*/  ISETP.LT.OR P5, PT, R38, 0x21, P1 ;  /* 0x000000212600780c */ /* 0x000fe20000fa1670 */
[----:B------:R-:W-:Y:S01]  /*2140*/  IMAD R211, R0, 0x2, R214 ;  /* 0x0000000200d37824 */ /* 0x000fe200078e02d6 */
[----:B------:R-:W-:Y:S01]  /*2150*/  ISETP.LT.OR P6, PT, R38, 0x41, P6 ;  /* 0x000000412600780c */ /* 0x000fe200037c1670 */
[----:B------:R-:W-:Y:S01]  /*2160*/  IMAD R202, R0, 0x2, R213 ;  /* 0x0000000200ca7824 */ /* 0x000fe200078e02d5 */
[----:B------:R-:W-:-:S02]  /*2170*/  ISETP.LT.OR P1, PT, R38, 0x41, P1 ;  /* 0x000000412600780c */ /* 0x000fc40000f21670 */
[----:B------:R-:W-:Y:S01]  /*2180*/  IADD3 R0, R36, -0x1, RZ ;  /* 0xffffffff24007810 */ /* 0x000fe20007ffe0ff */
[----:B------:R-:W-:Y:S01]  /*2190*/  HMMA.16816.F32.BF16 R48, R144, R60, R48 ;  /* 0x0000003c9030723c */ /* 0x000fe20000041830 */
[----:B------:R-:W-:Y:S01]  /*21a0*/  SHF.R.S32.HI R38, RZ, 0x1f, R231 ;  /* 0x0000001fff267819 */ /* 0x000fe200000114e7 */
[----:B------:R3:W-:Y:S04]  /*21b0*/  LDGSTS.E.BYPASS.LTC128B.128 [R218+0x3100], [R76.64], !P2 ;  /* 0x031000004cda7fae */ /* 0x0007e8000d101d4e */
[----:B------:R4:W-:Y:S01]  /*21c0*/  LDGSTS.E.BYPASS.LTC128B.128 [R218+0x1100], [R82.64], !P0 ;  /* 0x0110000052da7fae */ /* 0x0009e2000c101d4e */
[----:B------:R-:W-:Y:S01]  /*21d0*/  ISETP.GT.AND P0, PT, R0, R215, PT ;  /* 0x000000d70000720c */ /* 0x000fe20003f04270 */
[----:B-1----:R-:W-:Y:S02]  /*21e0*/  HMMA.16816.F32.BF16 R40, R120, R32, RZ ;  /* 0x000000207828723c */ /* 0x002fe400000418ff */
[----:B------:R1:W-:Y:S04]  /*21f0*/  LDGSTS.E.BYPASS.LTC128B.128 [R218+0x4100], [R86.64], !P5 ;  /* 0x0410000056da7fae */ /* 0x0003e8000e901d4e */
[----:B------:R4:W-:Y:S02]  /*2200*/  LDGSTS.E.BYPASS.LTC128B.128 [R218+0x2100], [R80.64], !P6 ;  /* 0x0210000050da7fae */ /* 0x0009e4000f101d4e */
[----:B------:R-:W-:Y:S02]  /*2210*/  HMMA.16816.F32.BF16 R44, R144, R62, R44 ;  /* 0x0000003e902c723c */ /* 0x000fe4000004182c */
[----:B------:R1:W-:Y:S01]  /*2220*/  LDGSTS.E.BYPASS.LTC128B.128 [R218+0x5100], [R84.64], !P1 ;  /* 0x0510000054da7fae */ /* 0x0003e2000c901d4e */
[----:B------:R-:W-:-:S03]  /*2230*/  ISETP.GT.AND P1, PT, R219, 0x5f, PT ;  /* 0x0000005fdb00780c */ /* 0x000fc60003f24270 */
[----:B------:R-:W1:Y:S02]  /*2240*/  LDSM.16.M88.4 R64, [R211+0x8100] ;  /* 0x00810000d340783b */ /* 0x000e640000000200 */
[C---:B--2---:R-:W-:Y:S02]  /*2250*/  HMMA.16816.F32.BF16 R28, R120.reuse, R24, RZ ;  /* 0x00000018781c723c */ /* 0x044fe400000418ff */
[----:B------:R-:W2:Y:S04]  /*2260*/  LDSM.16.M88.4 R60, [R211+0x9100] ;  /* 0x00910000d33c783b */ /* 0x000ea80000000200 */
[----:B---3--:R-:W3:Y:S02]  /*2270*/  LDSM.16.M88.4 R76, [R211+0x8900] ;  /* 0x00890000d34c783b */ /* 0x008ee40000000200 */
[C---:B------:R-:W-:Y:S02]  /*2280*/  HMMA.16816.F32.BF16 R32, R120.reuse, R34, RZ ;  /* 0x000000227820723c */ /* 0x040fe400000418ff */
[----:B------:R-:W-:Y:S04]  /*2290*/  LDSM.16.M88.4 R92, [R214+0xd100] ;  /* 0x00d10000d65c783b */ /* 0x000fe80000000200 */
[----:B------:R-:W-:Y:S02]  /*22a0*/  LDSM.16.M88.4 R88, [R213+0x3000] ;  /* 0x00300000d558783b */ /* 0x000fe40000000200 */
[----:B------:R-:W-:Y:S02]  /*22b0*/  HMMA.16816.F32.BF16 R24, R120, R26, RZ ;  /* 0x0000001a7818723c */ /* 0x000fe400000418ff */
[----:B----4-:R-:W-:Y:S04]  /*22c0*/  LDSM.16.M88.4 R80, [R213+0x4000] ;  /* 0x00400000d550783b */ /* 0x010fe80000000200 */
[----:B-1----:R-:W-:Y:S02]  /*22d0*/  LDSM.16.M88.4 R84, [R213+0x3800] ;  /* 0x00380000d554783b */ /* 0x002fe40000000200 */
[C---:B------:R-:W-:Y:S02]  /*22e0*/  HMMA.16816.F32.BF16 R40, R144.reuse, R72, R40 ;  /* 0x000000489028723c */ /* 0x040fe40000041828 */
[----:B------:R-:W-:Y:S04]  /*22f0*/  LDSM.16.M88.4 R96, [R211+0xc100] ;  /* 0x00c10000d360783b */ /* 0x000fe80000000200 */
[----:B------:R-:W0:Y:S02]  /*2300*/  LDGDEPBAR ;  /* 0x00000000000079af */ /* 0x000e240000000000 */
[C---:B------:R-:W-:Y:S02]  /*2310*/  HMMA.16816.F32.BF16 R32, R144.reuse, R74, R32 ;  /* 0x0000004a9020723c */ /* 0x040fe40000041820 */
[----:B------:R-:W1:Y:S06]  /*2320*/  LDSM.16.M88.4 R72, [R211+0x9900] ;  /* 0x00990000d348783b */ /* 0x000e6c0000000200 */
[C---:B------:R-:W-:Y:S08]  /*2330*/  HMMA.16816.F32.BF16 R28, R144.reuse, R68, R28 ;  /* 0x00000044901c723c */ /* 0x040ff0000004181c */
[----:B------:R-:W-:Y:S01]  /*2340*/  HMMA.16816.F32.BF16 R24, R144, R70, R24 ;  /* 0x000000469018723c */ /* 0x000fe20000041818 */
[----:B------:R-:W4:Y:S07]  /*2350*/  LDSM.16.M88.4 R68, [R211+0xa100] ;  /* 0x00a10000d344783b */ /* 0x000f2e0000000200 */
[C---:B------:R-:W-:Y:S08]  /*2360*/  HMMA.16816.F32.BF16 R8, R172.reuse, R64, R8 ;  /* 0x00000040ac08723c */ /* 0x040ff00000041808 */
[C---:B------:R-:W-:Y:S01]  /*2370*/  HMMA.16816.F32.BF16 R12, R172.reuse, R66, R12 ;  /* 0x00000042ac0c723c */ /* 0x040fe2000004180c */
[----:B------:R-:W4:Y:S07]  /*2380*/  LDSM.16.M88.4 R64, [R211+0xa900] ;  /* 0x00a90000d340783b */ /* 0x000f2e0000000200 */
[C---:B--2---:R-:W-:Y:S08]  /*2390*/  HMMA.16816.F32.BF16 R56, R172.reuse, R60, R56 ;  /* 0x0000003cac38723c */ /* 0x044ff00000041838 */
[C---:B------:R-:W-:Y:S01]  /*23a0*/  HMMA.16816.F32.BF16 R52, R172.reuse, R62, R52 ;  /* 0x0000003eac34723c */ /* 0x040fe20000041834 */
[----:B------:R-:W2:Y:S07]  /*23b0*/  LDSM.16.M88.4 R60, [R202+0x800] ;  /* 0x00080000ca3c783b */ /* 0x000eae0000000200 */
[C---:B---3--:R-:W-:Y:S08]  /*23c0*/  HMMA.16816.F32.BF16 R20, R172.reuse, R76, R20 ;  /* 0x0000004cac14723c */ /* 0x048ff00000041814 */
[C---:B------:R-:W-:Y:S01]  /*23d0*/  HMMA.16816.F32.BF16 R16, R172.reuse, R78, R16 ;  /* 0x0000004eac10723c */ /* 0x040fe20000041810 */
[----:B------:R-:W3:Y:S07]  /*23e0*/  LDSM.16.M88.4 R76, [R202] ;  /* 0x00000000ca4c783b */ /* 0x000eee0000000200 */
[C---:B-1----:R-:W-:Y:S08]  /*23f0*/  HMMA.16816.F32.BF16 R48, R172.reuse, R72, R48 ;  /* 0x00000048ac30723c */ /* 0x042ff00000041830 */
[C---:B------:R-:W-:Y:S01]  /*2400*/  HMMA.16816.F32.BF16 R44, R172.reuse, R74, R44 ;  /* 0x0000004aac2c723c */ /* 0x040fe2000004182c */
[----:B------:R-:W1:Y:S07]  /*2410*/  LDSM.16.M88.4 R72, [R202+0x1000] ;  /* 0x00100000ca48783b */ /* 0x000e6e0000000200 */
[C---:B----4-:R-:W-:Y:S08]  /*2420*/  HMMA.16816.F32.BF16 R40, R172.reuse, R68, R40 ;  /* 0x00000044ac28723c */ /* 0x050ff00000041828 */
[C---:B------:R-:W-:Y:S01]  /*2430*/  HMMA.16816.F32.BF16 R32, R172.reuse, R70, R32 ;  /* 0x00000046ac20723c */ /* 0x040fe20000041820 */
[----:B------:R-:W4:Y:S07]  /*2440*/  LDSM.16.M88.4 R68, [R202+0x1800] ;  /* 0x00180000ca44783b */ /* 0x000f2e0000000200 */
[C---:B------:R-:W-:Y:S08]  /*2450*/  HMMA.16816.F32.BF16 R28, R172.reuse, R64, R28 ;  /* 0x00000040ac1c723c */ /* 0x040ff0000004181c */
[----:B------:R-:W-:Y:S01]  /*2460*/  HMMA.16816.F32.BF16 R24, R172, R66, R24 ;  /* 0x00000042ac18723c */ /* 0x000fe20000041818 */
[----:B------:R-:W4:Y:S07]  /*2470*/  LDSM.16.M88.4 R64, [R202+0x2000] ;  /* 0x00200000ca40783b */ /* 0x000f2e0000000200 */
[C---:B--2---:R-:W-:Y:S08]  /*2480*/  HMMA.16816.F32.BF16 R20, R176.reuse, R60, R20 ;  /* 0x0000003cb014723c */ /* 0x044ff00000041814 */
[C---:B------:R-:W-:Y:S01]  /*2490*/  HMMA.16816.F32.BF16 R16, R176.reuse, R62, R16 ;  /* 0x0000003eb010723c */ /* 0x040fe20000041810 */
[----:B------:R-:W2:Y:S07]  /*24a0*/  LDSM.16.M88.4 R60, [R214+0xb100] ;  /* 0x00b10000d63c783b */ /* 0x000eae0000000200 */
[C---:B---3--:R-:W-:Y:S08]  /*24b0*/  HMMA.16816.F32.BF16 R8, R176.reuse, R76, R8 ;  /* 0x0000004cb008723c */ /* 0x048ff00000041808 */
[C---:B------:R-:W-:Y:S01]  /*24c0*/  HMMA.16816.F32.BF16 R12, R176.reuse, R78, R12 ;  /* 0x0000004eb00c723c */ /* 0x040fe2000004180c */
[----:B------:R-:W3:Y:S07]  /*24d0*/  LDSM.16.M88.4 R76, [R202+0x2800] ;  /* 0x00280000ca4c783b */ /* 0x000eee0000000200 */
        /* <DEDUP_REMOVED lines=10> */
[----:B------:R-:W-:Y:S01]  /*2580*/  HMMA.16816.F32.BF16 R12, R180, R62, R12 ;  /* 0x0000003eb40c723c */ /* 0x000fe2000004180c */
[----:B------:R-:W2:Y:S07]  /*2590*/  LDSM.16.M88.4 R60, [R214+0xd900] ;  /* 0x00d90000d63c783b */ /* 0x000eae0000000200 */
[C---:B---3--:R-:W-:Y:S08]  /*25a0*/  HMMA.16816.F32.BF16 R28, R176.reuse, R76, R28 ;  /* 0x0000004cb01c723c */ /* 0x048ff0000004181c */
[----:B------:R-:W-:Y:S01]  /*25b0*/  HMMA.16816.F32.BF16 R24, R176, R78, R24 ;  /* 0x0000004eb018723c */ /* 0x000fe20000041818 */
        /* <DEDUP_REMOVED lines=8> */
[C---:B------:R-:W-:Y:S01]  /*2640*/  HMMA.16816.F32.BF16 R44, R180.reuse, R66, R44 ;  /* 0x00000042b42c723c */ /* 0x040fe2000004182c */
[----:B------:R-:W1:Y:S07]  /*2650*/  LDSM.16.M88.4 R64, [R211+0xb100] ;  /* 0x00b10000d340783b */ /* 0x000e6e0000000200 */
[C---:B--2---:R-:W-:Y:S08]  /*2660*/  HMMA.16816.F32.BF16 R28, R180.reuse, R60, R28 ;  /* 0x0000003cb41c723c */ /* 0x044ff0000004181c */
[C---:B------:R-:W-:Y:S01]  /*2670*/  HMMA.16816.F32.BF16 R24, R180.reuse, R62, R24 ;  /* 0x0000003eb418723c */ /* 0x040fe20000041818 */
[----:B------:R-:W2:Y:S07]  /*2680*/  LDSM.16.M88.4 R60, [R211+0xb900] ;  /* 0x00b90000d33c783b */ /* 0x000eae0000000200 */
[C---:B------:R-:W-:Y:S08]  /*2690*/  HMMA.16816.F32.BF16 R40, R180.reuse, R92, R40 ;  /* 0x0000005cb428723c */ /* 0x040ff00000041828 */
[----:B------:R-:W-:Y:S01]  /*26a0*/  HMMA.16816.F32.BF16 R32, R180, R94, R32 ;  /* 0x0000005eb420723c */ /* 0x000fe20000041820 */
[----:B------:R-:W1:Y:S07]  /*26b0*/  LDSM.16.M88.4 R92, [R211+0xc900] ;  /* 0x00c90000d35c783b */ /* 0x000e6e0000000200 */
[C---:B------:R-:W-:Y:S08]  /*26c0*/  HMMA.16816.F32.BF16 R8, R184.reuse, R88, R8 ;  /* 0x00000058b808723c */ /* 0x040ff00000041808 */
[C---:B------:R-:W-:Y:S01]  /*26d0*/  HMMA.16816.F32.BF16 R12, R184.reuse, R90, R12 ;  /* 0x0000005ab80c723c */ /* 0x040fe2000004180c */
[----:B------:R-:W1:Y:S07]  /*26e0*/  LDSM.16.M88.4 R88, [R211+0xd100] ;  /* 0x00d10000d358783b */ /* 0x000e6e0000000200 */
[C---:B------:R-:W-:Y:S08]  /*26f0*/  HMMA.16816.F32.BF16 R20, R184.reuse, R84, R20 ;  /* 0x00000054b814723c */ /* 0x040ff00000041814 */
[C---:B------:R-:W-:Y:S01]  /*2700*/  HMMA.16816.F32.BF16 R16, R184.reuse, R86, R16 ;  /* 0x00000056b810723c */ /* 0x040fe20000041810 */
[----:B------:R-:W2:Y:S07]  /*2710*/  LDSM.16.M88.4 R84, [R211+0xd900] ;  /* 0x00d90000d354783b */ /* 0x000eae0000000200 */
[C---:B------:R-:W-:Y:S08]  /*2720*/  HMMA.16816.F32.BF16 R56, R184.reuse, R80, R56 ;  /* 0x00000050b838723c */ /* 0x040ff00000041838 */
        /* <DEDUP_REMOVED lines=9> */
[----:B------:R-:W-:Y:S01]  /*27c0*/  HMMA.16816.F32.BF16 R24, R184, R70, R24 ;  /* 0x00000046b818723c */ /* 0x000fe20000041818 */
[----:B------:R-:W4:Y:S07]  /*27d0*/  LDSM.16.M88.4 R68, [R202+0x4800] ;  /* 0x00480000ca44783b */ /* 0x000f2e0000000200 */
[C---:B------:R-:W-:Y:S08]  /*27e0*/  HMMA.16816.F32.BF16 R8, R188.reuse, R64, R8 ;  /* 0x00000040bc08723c */ /* 0x040ff00000041808 */
[C---:B------:R-:W-:Y:S01]  /*27f0*/  HMMA.16816.F32.BF16 R12, R188.reuse, R66, R12 ;  /* 0x00000042bc0c723c */ /* 0x040fe2000004180c */
[----:B------:R-:W1:Y:S07]  /*2800*/  LDSM.16.M88.4 R64, [R202+0x5000] ;  /* 0x00500000ca40783b */ /* 0x000e6e0000000200 */
[C---:B--2---:R-:W-:Y:S08]  /*2810*/  HMMA.16816.F32.BF16 R20, R188.reuse, R60, R20 ;  /* 0x0000003cbc14723c */ /* 0x044ff00000041814 */
[----:B------:R-:W-:Y:S01]  /*2820*/  HMMA.16816.F32.BF16 R16, R188, R62, R16 ;  /* 0x0000003ebc10723c */ /* 0x000fe20000041810 */
[----:B------:R-:W2:Y:S01]  /*2830*/  LDSM.16.M88.4 R60, [R202+0x5800] ;  /* 0x00580000ca3c783b */ /* 0x000ea20000000200 */
[----:B------:R-:W-:-:S06]  /*2840*/  DEPBAR.LE SB0, 0x0 ;  /* 0x000080000000791a */ /* 0x000fcc0000000000 */
        /* <DEDUP_REMOVED lines=8> */
[C---:B------:R-:W-:Y:S08]  /*28d0*/  HMMA.16816.F32.BF16 R8, R192.reuse, R80, R8 ;  /* 0x00000050c008723c */ /* 0x040ff00000041808 */
[C---:B------:R-:W-:Y:S08]  /*28e0*/  HMMA.16816.F32.BF16 R12, R192.reuse, R82, R12 ;  /* 0x00000052c00c723c */ /* 0x040ff0000004180c */
[C---:B---3--:R-:W-:Y:S08]  /*28f0*/  HMMA.16816.F32.BF16 R20, R192.reuse, R76, R20 ;  /* 0x0000004cc014723c */ /* 0x048ff00000041814 */
[C---:B------:R-:W-:Y:S08]  /*2900*/  HMMA.16816.F32.BF16 R16, R192.reuse, R78, R16 ;  /* 0x0000004ec010723c */ /* 0x040ff00000041810 */
[C---:B-1----:R-:W-:Y:S08]  /*2910*/  HMMA.16816.F32.BF16 R56, R192.reuse, R72, R56 ;  /* 0x00000048c038723c */ /* 0x042ff00000041838 */
[C---:B------:R-:W-:Y:S08]  /*2920*/  HMMA.16816.F32.BF16 R52, R192.reuse, R74, R52 ;  /* 0x0000004ac034723c */ /* 0x040ff00000041834 */
[C---:B----4-:R-:W-:Y:S08]  /*2930*/  HMMA.16816.F32.BF16 R48, R192.reuse, R68, R48 ;  /* 0x00000044c030723c */ /* 0x050ff00000041830 */
[C---:B------:R-:W-:Y:S08]  /*2940*/  HMMA.16816.F32.BF16 R44, R192.reuse, R70, R44 ;  /* 0x00000046c02c723c */ /* 0x040ff0000004182c */
[C---:B------:R-:W-:Y:S08]  /*2950*/  HMMA.16816.F32.BF16 R40, R192.reuse, R64, R40 ;  /* 0x00000040c028723c */ /* 0x040ff00000041828 */
[C---:B------:R-:W-:Y:S08]  /*2960*/  HMMA.16816.F32.BF16 R32, R192.reuse, R66, R32 ;  /* 0x00000042c020723c */ /* 0x040ff00000041820 */
[C---:B--2---:R-:W-:Y:S08]  /*2970*/  HMMA.16816.F32.BF16 R28, R192.reuse, R60, R28 ;  /* 0x0000003cc01c723c */ /* 0x044ff0000004181c */
[----:B------:R-:W-:Y:S01]  /*2980*/  HMMA.16816.F32.BF16 R24, R192, R62, R24 ;  /* 0x0000003ec018723c */ /* 0x000fe20000041818 */
[----:B------:R-:W-:Y:S06]  /*2990*/  BAR.SYNC.DEFER_BLOCKING 0x0 ;  /* 0x0000000000007b1d */ /* 0x000fec0000010000 */
[----:B------:R-:W-:Y:S06]  /*29a0*/  @!P0 BRA `(.L_x_23) ;  /* 0x000003f000008947 */ /* 0x000fec0003800000 */
[----:B------:R-:W-:Y:S01]  /*29b0*/  PLOP3.LUT P2, PT, PT, PT, UP3, 0x80, 0x0 ;  /* 0x000000000000781c */ /* 0x000fe20003f4f038 */
[----:B------:R-:W-:Y:S01]  /*29c0*/  IMAD.MOV.U32 R216, RZ, RZ, RZ ;  /* 0x000000ffffd87224 */ /* 0x000fe200078e00ff */
[----:B------:R-:W-:-:S02]  /*29d0*/  IADD3 R217, R219, R100, R220 ;  /* 0x00000064dbd97210 */ /* 0x000fc40007ffe0dc */
[----:B------:R-:W-:Y:S02]  /*29e0*/  PLOP3.LUT P0, PT, PT, PT, UP3, 0x80, 0x0 ;  /* 0x000000000000781c */ /* 0x000fe40003f0f038 */
[----:B------:R-:W-:-:S05]  /*29f0*/  IADD3 R217, R217, -0x60, RZ ;  /* 0xffffffa0d9d97810 */ /* 0x000fca0007ffe0ff */
[----:B------:R-:W-:Y:S02]  /*2a00*/  IMAD.MOV.U32 R0, RZ, RZ, R217 ;  /* 0x000000ffff007224 */ /* 0x000fe400078e00d9 */
[----:B------:R-:W-:-:S05]  /*2a10*/  @P2 IMAD.HI.U32 R4, R217, c[0x0][0x2bc], RZ ;  /* 0x0000af00d9042a27 */ /* 0x000fca00078e00ff */
[----:B------:R-:W-:-:S04]  /*2a20*/  @P0 SHF.R.U32.HI R0, RZ, c[0x0][0x2c0], R4 ;  /* 0x0000b000ff000a19 */ /* 0x000fc80000011604 */
[----:B------:R-:W-:-:S04]  /*2a30*/  @!P1 IADD3 R7, P0, R0, UR12, RZ ;  /* 0x0000000c00079c10 */ /* 0x000fc8000ff1e0ff */
[----:B------:R-:W-:Y:S02]  /*2a40*/  @!P1 LEA.HI.X.SX32 R4, R0, UR7, 0x1, P0 ;  /* 0x0000000700049c11 */ /* 0x000fe400080f0eff */
[----:B------:R-:W-:-:S04]  /*2a50*/  @!P1 LEA R6, P0, R7, c[0x0][0x2a0], 0x2 ;  /* 0x0000a80007069a11 */ /* 0x000fc800078010ff */
[----:B------:R-:W-:-:S05]  /*2a60*/  @!P1 LEA.HI.X R7, R7, c[0x0][0x2a4], R4, 0x2, P0 ;  /* 0x0000a90007079a11 */ /* 0x000fca00000f1404 */
[----:B------:R-:W2:Y:S01]  /*2a70*/  @!P1 LDG.E R216, [R6.64] ;  /* 0x0000000e06d89981 */ /* 0x000ea2000c1e1900 */
[----:B------:R-:W-:Y:S01]  /*2a80*/  IMAD.MOV R0, RZ, RZ, -R0 ;  /* 0x000000ffff007224 */ /* 0x000fe200078e0a00 */
[----:B------:R-:W-:Y:S02]  /*2a90*/  SHF.L.U64.HI R60, R231, 0x1, R38 ;  /* 0x00000001e73c7819 */ /* 0x000fe40000010226 */
[----:B------:R-:W-:Y:S01]  /*2aa0*/  SHF.L.U64.HI R4, R230, 0x1, R233 ;  /* 0x00000001e6047819 */ /* 0x000fe200000102e9 */
[----:B------:R-:W-:-:S04]  /*2ab0*/  IMAD R217, R0, c[0x0][0x2b8], R217 ;  /* 0x0000ae0000d97a24 */ /* 0x000fc800078e02d9 */
[----:B------:R-:W-:Y:S01]  /*2ac0*/  IMAD.WIDE.U32 R62, R217, c[0x0][0x1e0], RZ ;  /* 0x00007800d93e7a25 */ /* 0x000fe200078e00ff */
[----:B------:R-:W-:-:S05]  /*2ad0*/  SHF.R.S32.HI R0, RZ, 0x1f, R217 ;  /* 0x0000001fff007819 */ /* 0x000fca00000114d9 */
[----:B------:R-:W-:-:S04]  /*2ae0*/  IMAD R0, R0, c[0x0][0x1e0], RZ ;  /* 0x0000780000007a24 */ /* 0x000fc800078e02ff */
[----:B------:R-:W-:-:S04]  /*2af0*/  IMAD R61, R217, c[0x0][0x1e4], R0 ;  /* 0x00007900d93d7a24 */ /* 0x000fc800078e0200 */
[----:B------:R-:W-:Y:S01]  /*2b00*/  IMAD.IADD R63, R63, 0x1, R61 ;  /* 0x000000013f3f7824 */ /* 0x000fe200078e023d */
[----:B--2---:R-:W-:-:S03]  /*2b10*/  SHF.R.S32.HI R61, RZ, 0x1f, R216 ;  /* 0x0000001fff3d7819 */ /* 0x004fc600000114d8 */
[----:B------:R-:W-:-:S04]  /*2b20*/  IMAD.WIDE.U32 R6, R216, c[0x0][0x1f0], R62 ;  /* 0x00007c00d8067a25 */ /* 0x000fc800078e003e */
[----:B------:R-:W-:Y:S01]  /*2b30*/  IMAD R61, R61, c[0x0][0x1f0], RZ ;  /* 0x00007c003d3d7a24 */ /* 0x000fe200078e02ff */
[----:B------:R-:W-:Y:S02]  /*2b40*/  IADD3 R68, P0, R6, UR10, RZ ;  /* 0x0000000a06447c10 */ /* 0x000fe4000ff1e0ff */
[----:B------:R-:W-:Y:S01]  /*2b50*/  SEL R6, RZ, 0x10, P4 ;  /* 0x00000010ff067807 */ /* 0x000fe20002000000 */
[----:B------:R-:W-:Y:S01]  /*2b60*/  IMAD R0, R216, c[0x0][0x1f4], R61 ;  /* 0x00007d00d8007a24 */ /* 0x000fe200078e023d */
[----:B------:R-:W-:Y:S02]  /*2b70*/  IADD3 R61, -R232, 0x10, RZ ;  /* 0x00000010e83d7810 */ /* 0x000fe40007ffe1ff */
[----:B------:R-:W-:Y:S02]  /*2b80*/  IADD3 R62, -R6, 0x10, RZ ;  /* 0x00000010063e7810 */ /* 0x000fe40007ffe1ff */
[----:B------:R-:W-:Y:S01]  /*2b90*/  IADD3.X R7, R7, UR6, R0, P0, !PT ;  /* 0x0000000607077c10 */ /* 0x000fe200087fe400 */
[----:B------:R-:W-:Y:S01]  /*2ba0*/  IMAD.SHL.U32 R0, R230, 0x2, RZ ;  /* 0x00000002e6007824 */ /* 0x000fe200078e00ff */
[----:B------:R-:W-:-:S02]  /*2bb0*/  LEA R70, P0, R68, c[0x0][0x1c8], 0x1 ;  /* 0x0000720044467a11 */ /* 0x000fc400078008ff */
[----:B------:R-:W-:Y:S02]  /*2bc0*/  LOP3.LUT R62, R62, 0xf, RZ, 0xc0, !PT ;  /* 0x0000000f3e3e7812 */ /* 0x000fe400078ec0ff */
[----:B------:R-:W-:Y:S01]  /*2bd0*/  LEA.HI.X R68, R68, c[0x0][0x1cc], R7, 0x1, P0 ;  /* 0x0000730044447a11 */ /* 0x000fe200000f0c07 */
[----:B------:R-:W-:Y:S01]  /*2be0*/  SHFL.IDX PT, R66, R70, RZ, 0x181f ;  /* 0x00181fff46427589 */ /* 0x000fe200000e0000 */
[----:B------:R-:W-:Y:S01]  /*2bf0*/  IMAD.SHL.U32 R7, R231, 0x2, RZ ;  /* 0x00000002e7077824 */ /* 0x000fe200078e00ff */
[----:B------:R-:W-:Y:S02]  /*2c00*/  LOP3.LUT R61, R61, 0xf, RZ, 0xc0, !PT ;  /* 0x0000000f3d3d7812 */ /* 0x000fe400078ec0ff */
[----:B------:R-:W1:Y:S04]  /*2c10*/  SHFL.IDX PT, R63, R70, 0x2, 0x181f ;  /* 0x00581f00463f7f89 */ /* 0x000e6800000e0000 */
[----:B------:R-:W2:Y:S04]  /*2c20*/  SHFL.IDX PT, R69, R68, RZ, 0x181f ;  /* 0x00181fff44457589 */ /* 0x000ea800000e0000 */
[----:B------:R3:W4:Y:S04]  /*2c30*/  SHFL.IDX PT, R64, R70, 0x1, 0x181f ;  /* 0x00381f0046407f89 */ /* 0x00072800000e0000 */
[----:B------:R-:W5:Y:S04]  /*2c40*/  SHFL.IDX PT, R65, R68, 0x2, 0x181f ;  /* 0x00581f0044417f89 */ /* 0x000f6800000e0000 */
[----:B------:R5:W5:Y:S01]  /*2c50*/  SHFL.IDX PT, R67, R68, 0x1, 0x181f ;  /* 0x00381f0044437f89 */ /* 0x000b6200000e0000 */
[----:B-1----:R-:W-:-:S02]  /*2c60*/  IADD3 R72, P2, P0, R62, R63, R7 ;  /* 0x0000003f3e487210 */ /* 0x002fc4000785e007 */
[----:B---3--:R-:W-:-:S05]  /*2c70*/  IADD3 R70, P6, R66, R7, RZ ;  /* 0x0000000742467210 */ /* 0x008fca0007fde0ff */
[C-C-:B--2---:R-:W-:Y:S01]  /*2c80*/  IMAD.X R71, R69.reuse, 0x1, R60.reuse, P6 ;  /* 0x0000000145477824 */ /* 0x144fe200030e063c */
[----:B----4-:R-:W-:Y:S02]  /*2c90*/  IADD3 R62, P6, R64, R7, RZ ;  /* 0x00000007403e7210 */ /* 0x010fe40007fde0ff */
[-C--:B-----5:R-:W-:Y:S02]  /*2ca0*/  IADD3 R68, P5, R66, R0.reuse, RZ ;  /* 0x0000000042447210 */ /* 0x0a0fe40007fbe0ff */
[----:B------:R-:W-:Y:S01]  /*2cb0*/  IADD3.X R73, RZ, R65, R60, P2, P0 ;  /* 0x00000041ff497210 */ /* 0x000fe200017e043c */
[----:B------:R1:W-:Y:S02]  /*2cc0*/  LDGSTS.E.BYPASS.LTC128B.128 [R218+0x8100], [R70.64], !P4 ;  /* 0x0810000046da7fae */ /* 0x0003e4000e101d4e */
[----:B------:R-:W-:Y:S01]  /*2cd0*/  IMAD.X R69, R69, 0x1, R4, P5 ;  /* 0x0000000145457824 */ /* 0x000fe200028e0604 */
[----:B------:R-:W-:Y:S02]  /*2ce0*/  IADD3 R66, P5, R64, R0, RZ ;  /* 0x0000000040427210 */ /* 0x000fe40007fbe0ff */
[----:B------:R-:W-:Y:S01]  /*2cf0*/  IADD3 R64, P2, P0, R61, R63, R0 ;  /* 0x0000003f3d407210 */ /* 0x000fe2000785e000 */
[C---:B------:R-:W-:Y:S01]  /*2d00*/  IMAD.X R63, R67.reuse, 0x1, R60, P6 ;  /* 0x00000001433f7824 */ /* 0x040fe200030e063c */
[----:B------:R-:W-:Y:S01]  /*2d10*/  ISETP.NE.U32.AND P6, PT, R6, RZ, PT ;  /* 0x000000ff0600720c */ /* 0x000fe20003fc5070 */
[--C-:B------:R-:W-:Y:S01]  /*2d20*/  IMAD.X R67, R67, 0x1, R4.reuse, P5 ;  /* 0x0000000143437824 */ /* 0x100fe200028e0604 */
[----:B------:R-:W-:Y:S01]  /*2d30*/  ISETP.NE.U32.AND P5, PT, R232, RZ, PT ;  /* 0x000000ffe800720c */ /* 0x000fe20003fa5070 */
[----:B------:R1:W-:Y:S01]  /*2d40*/  LDGSTS.E.BYPASS.LTC128B.128 [R218+0xb100], [R68.64], !P3 ;  /* 0x0b10000044da7fae */ /* 0x0003e2000d901d4e */
[----:B------:R-:W-:-:S03]  /*2d50*/  IADD3.X R65, RZ, R65, R4, P2, P0 ;  /* 0x00000041ff417210 */ /* 0x000fc600017e0404 */
[----:B------:R1:W-:Y:S04]  /*2d60*/  LDGSTS.E.BYPASS.LTC128B.128 [R218+0x9100], [R62.64], !P4 ;  /* 0x091000003eda7fae */ /* 0x0003e8000e101d4e */
[----:B------:R1:W-:Y:S04]  /*2d70*/  LDGSTS.E.BYPASS.LTC128B.128 [R218+0xc100], [R66.64], !P3 ;  /* 0x0c10000042da7fae */ /* 0x0003e8000d901d4e */
[----:B------:R1:W-:Y:S04]  /*2d80*/  LDGSTS.E.BYPASS.LTC128B.128.ZFILL [R218+0xa100], [R72.64], P6 ;  /* 0x0a10000048da7fae */ /* 0x0003e8000b141d4e */
[----:B------:R1:W-:Y:S02]  /*2d90*/  LDGSTS.E.BYPASS.LTC128B.128.ZFILL [R218+0xd100], [R64.64], P5 ;  /* 0x0d10000040da7fae */ /* 0x0003e4000a941d4e */
.L_x_23:
[----:B------:R-:W-:Y:S01]  /*2da0*/  LOP3.LUT R102, R102, 0xffffffe0, RZ, 0xc0, !PT ;  /* 0xffffffe066667812 */ /* 0x000fe200078ec0ff */
[----:B------:R-:W-:Y:S01]  /*2db0*/  FMUL.FTZ R4, R16, c[0x0][0x320] ;  /* 0x0000c80010047a20 */ /* 0x000fe20000410000 */
[-C--:B------:R-:W-:Y:S01]  /*2dc0*/  LEA.HI R104, R104, R101.reuse, RZ, 0x2 ;  /* 0x0000006568687211 */ /* 0x080fe200078f10ff */
[----:B------:R-:W-:Y:S01]  /*2dd0*/  FMUL.FTZ R20, R20, c[0x0][0x320] ;  /* 0x0000c80014147a20 */ /* 0x000fe20000410000 */
[----:B------:R-:W-:Y:S01]  /*2de0*/  SHF.R.S32.HI R16, RZ, 0x1f, R103 ;  /* 0x0000001fff107819 */ /* 0x000fe20000011467 */
[----:B------:R-:W-:Y:S01]  /*2df0*/  FMUL.FTZ R17, R17, c[0x0][0x320] ;  /* 0x0000c80011117a20 */ /* 0x000fe20000410000 */
[----:B------:R-:W-:Y:S01]  /*2e00*/  IADD3 R7, -R102, R101, RZ ;  /* 0x0000006566077210 */ /* 0x000fe20007ffe1ff */
[----:B-1----:R1:W2:Y:S01]  /*2e10*/  MUFU.TANH R70, R20 ;  /* 0x0000001400467308 */ /* 0x0022a20000002400 */
[----:B------:R-:W-:Y:S01]  /*2e20*/  LOP3.LUT R104, R104, 0xfffffffc, RZ, 0xc0, !PT ;  /* 0xfffffffc68687812 */ /* 0x000fe200078ec0ff */
[----:B------:R-:W-:Y:S01]  /*2e30*/  FMUL.FTZ R33, R33, c[0x0][0x320] ;  /* 0x0000c80021217a20 */ /* 0x000fe20000410000 */
[----:B------:R-:W-:Y:S01]  /*2e40*/  LEA.HI R16, R16, R103, RZ, 0x3 ;  /* 0x0000006710107211 */ /* 0x000fe200078f18ff */
[----:B------:R-:W-:Y:S01]  /*2e50*/  FMUL.FTZ R24, R24, c[0x0][0x320] ;  /* 0x0000c80018187a20 */ /* 0x000fe20000410000 */
[----:B------:R-:W-:Y:S01]  /*2e60*/  IADD3 R104, -R104, R101, RZ ;  /* 0x0000006568687210 */ /* 0x000fe20007ffe1ff */
[----:B------:R-:W-:Y:S01]  /*2e70*/  FMUL.FTZ R134, R25, c[0x0][0x320] ;  /* 0x0000c80019867a20 */ /* 0x000fe20000410000 */
[----:B------:R-:W-:Y:S01]  /*2e80*/  LOP3.LUT R16, R16, 0xffffff8, RZ, 0xc0, !PT ;  /* 0x0ffffff810107812 */ /* 0x000fe200078ec0ff */
[----:B------:R3:W4:Y:S01]  /*2e90*/  MUFU.TANH R69, R17 ;  /* 0x0000001100457308 */ /* 0x0007220000002400 */
[----:B------:R-:W-:Y:S01]  /*2ea0*/  PLOP3.LUT P2, PT, PT, PT, UP2, 0x80, 0x0 ;  /* 0x000000000000781c */ /* 0x000fe20003f4f028 */
[----:B------:R-:W-:Y:S01]  /*2eb0*/  FMUL.FTZ R25, R13, c[0x0][0x320] ;  /* 0x0000c8000d197a20 */ /* 0x000fe20000410000 */
[----:B------:R-:W-:Y:S01]  /*2ec0*/  PLOP3.LUT P0, PT, PT, PT, UP2, 0x80, 0x0 ;  /* 0x000000000000781c */ /* 0x000fe20003f0f028 */
[----:B------:R-:W-:Y:S01]  /*2ed0*/  IMAD.IADD R16, R103, 0x1, -R16 ;  /* 0x0000000167107824 */ /* 0x000fe200078e0a10 */
[----:B------:R-:W-:Y:S01]  /*2ee0*/  ULDC UR17, c[0x0][0x324] ;  /* 0x0000c90000117ab9 */ /* 0x000fe20000000800 */
[----:B------:R-:W-:Y:S01]  /*2ef0*/  FMUL.FTZ R13, R12, c[0x0][0x320] ;  /* 0x0000c8000c0d7a20 */ /* 0x000fe20000410000 */
[----:B------:R-:W-:Y:S01]  /*2f00*/  ULOP3.LUT UR17, URZ, UR17, URZ, 0x33, !UPT ;  /* 0x000000113f117292 */ /* 0x000fe2000f8e333f */
[----:B-1----:R-:W-:Y:S01]  /*2f10*/  SHF.R.S32.HI R20, RZ, 0x1f, R7 ;  /* 0x0000001fff147819 */ /* 0x002fe20000011407 */
[----:B------:R1:W1:Y:S01]  /*2f20*/  MUFU.TANH R154, R33 ;  /* 0x00000021009a7308 */ /* 0x0002620000002400 */
[----:B------:R-:W-:Y:S01]  /*2f30*/  FMUL.FTZ R6, R21, c[0x0][0x320] ;  /* 0x0000c80015067a20 */ /* 0x000fe20000410000 */
[----:B------:R-:W0:Y:S01]  /*2f40*/  LDGDEPBAR ;  /* 0x00000000000079af */ /* 0x000e220000000000 */
[----:B------:R-:W-:Y:S01]  /*2f50*/  LEA.HI R20, R20, R7, RZ, 0x2 ;  /* 0x0000000714147211 */ /* 0x000fe200078f10ff */
[----:B------:R-:W-:-:S02]  /*2f60*/  FMUL.FTZ R21, R56, c[0x0][0x320] ;  /* 0x0000c80038157a20 */ /* 0x000fc40000410000 */
[----:B------:R-:W-:Y:S01]  /*2f70*/  FMUL.FTZ R0, R52, c[0x0][0x320] ;  /* 0x0000c80034007a20 */ /* 0x000fe20000410000 */
[----:B---3--:R-:W-:Y:S01]  /*2f80*/  LEA.HI R17, R104, R104, RZ, 0x1 ;  /* 0x0000006868117211 */ /* 0x008fe200078f08ff */
[----:B------:R3:W2:Y:S01]  /*2f90*/  MUFU.TANH R136, R24 ;  /* 0x0000001800887308 */ /* 0x0006a20000002400 */
[----:B------:R-:W-:Y:S02]  /*2fa0*/  FMUL.FTZ R57, R57, c[0x0][0x320] ;  /* 0x0000c80039397a20 */ /* 0x000fe40000410000 */
[----:B------:R-:W-:Y:S01]  /*2fb0*/  LOP3.LUT R17, R17, 0x1ffffffe, RZ, 0xc0, !PT ;  /* 0x1ffffffe11117812 */ /* 0x000fe200078ec0ff */
[----:B------:R-:W-:Y:S02]  /*2fc0*/  FMUL.FTZ R53, R53, c[0x0][0x320] ;  /* 0x0000c80035357a20 */ /* 0x000fe40000410000 */
[----:B------:R-:W-:Y:S01]  /*2fd0*/  FMUL.FTZ R48, R48, c[0x0][0x320] ;  /* 0x0000c80030307a20 */ /* 0x000fe20000410000 */
[----:B------:R-:W-:Y:S01]  /*2fe0*/  IADD3 R17, R104, -R17, RZ ;  /* 0x8000001168117210 */ /* 0x000fe20007ffe0ff */
[----:B------:R-:W-:Y:S01]  /*2ff0*/  FMUL.FTZ R49, R49, c[0x0][0x320] ;  /* 0x0000c80031317a20 */ /* 0x000fe20000410000 */
[----:B-1----:R-:W-:Y:S01]  /*3000*/  LEA.HI.SX32 R33, R20, UR21, 0x1e ;  /* 0x0000001514217c11 */ /* 0x002fe2000f8ff2ff */
[----:B------:R-:W-:Y:S01]  /*3010*/  FMUL.FTZ R44, R44, c[0x0][0x320] ;  /* 0x0000c8002c2c7a20 */ /* 0x000fe20000410000 */
[----:B------:R-:W1:Y:S01]  /*3020*/  MUFU.TANH R6, R6 ;  /* 0x0000000600067308 */ /* 0x000e620000002400 */
[----:B------:R-:W-:Y:S01]  /*3030*/  FMUL.FTZ R45, R45, c[0x0][0x320] ;  /* 0x0000c8002d2d7a20 */ /* 0x000fe20000410000 */
[----:B------:R-:W-:Y:S01]  /*3040*/  LEA R16, R16, R33, 0x4 ;  /* 0x0000002110107211 */ /* 0x000fe200078e20ff */
[----:B------:R-:W-:Y:S01]  /*3050*/  FMUL.FTZ R40, R40, c[0x0][0x320] ;  /* 0x0000c80028287a20 */ /* 0x000fe20000410000 */
[----:B---3--:R-:W-:Y:S01]  /*3060*/  LOP3.LUT R24, R20, 0x7ffffffc, RZ, 0xc0, !PT ;  /* 0x7ffffffc14187812 */ /* 0x008fe200078ec0ff */
[----:B------:R-:W-:-:S02]  /*3070*/  FMUL.FTZ R41, R41, c[0x0][0x320] ;  /* 0x0000c80029297a20 */ /* 0x000fc40000410000 */
[----:B------:R-:W-:Y:S01]  /*3080*/  IMAD R221, R17, 0x8, R16 ;  /* 0x0000000811dd7824 */ /* 0x000fe200078e0210 */
[----:B------:R-:W-:Y:S01]  /*3090*/  IADD3 R24, R7, -R24, RZ ;  /* 0x8000001807187210 */ /* 0x000fe20007ffe0ff */
[----:B------:R-:W-:Y:S01]  /*30a0*/  FMUL.FTZ R7, R8, c[0x0][0x320] ;  /* 0x0000c80008077a20 */ /* 0x000fe20000410000 */
[----:B------:R-:W-:Y:S01]  /*30b0*/  MOV R8, c[0x0][0x2ac] ;  /* 0x0000ab0000087a02 */ /* 0x000fe20000000f00 */
[----:B------:R-:W-:Y:S01]  /*30c0*/  @P2 IMAD.HI.U32 R16, R221, c[0x0][0x2c8], RZ ;  /* 0x0000b200dd102a27 */ /* 0x000fe200078e00ff */
[----:B------:R-:W-:Y:S01]  /*30d0*/  MOV R17, R221 ;  /* 0x000000dd00117202 */ /* 0x000fe20000000f00 */
[----:B------:R-:W3:Y:S02]  /*30e0*/  MUFU.TANH R4, R4 ;  /* 0x0000000400047308 */ /* 0x000ee40000002400 */
[----:B------:R-:W-:Y:S01]  /*30f0*/  IMAD.SHL.U32 R222, R24, 0x2, RZ ;  /* 0x0000000218de7824 */ /* 0x000fe200078e00ff */
[----:B------:R-:W-:Y:S01]  /*3100*/  @P0 SHF.R.U32.HI R17, RZ, c[0x0][0x2cc], R16 ;  /* 0x0000b300ff110a19 */ /* 0x000fe20000011610 */
[----:B------:R-:W-:Y:S01]  /*3110*/  FMUL.FTZ R32, R32, c[0x0][0x320] ;  /* 0x0000c80020207a20 */ /* 0x000fe20000410000 */
[----:B------:R-:W-:Y:S01]  /*3120*/  PLOP3.LUT P0, PT, PT, PT, UP1, 0x40, 0x0 ;  /* 0x000000000000781c */ /* 0x000fe20003f0e818 */
[----:B------:R-:W-:Y:S01]  /*3130*/  FMUL.FTZ R28, R28, c[0x0][0x320] ;  /* 0x0000c8001c1c7a20 */ /* 0x000fe20000410000 */
[----:B------:R-:W-:Y:S01]  /*3140*/  IADD3 R64, -R222, 0x1, R39 ;  /* 0x00000001de407810 */ /* 0x000fe20007ffe127 */
[----:B------:R-:W5:Y:S01]  /*3150*/  SHFL.IDX PT, R12, R17, RZ, 0x1c1f ;  /* 0x001c1fff110c7589 */ /* 0x000f6200000e0000 */
[----:B------:R-:W-:Y:S01]  /*3160*/  FMUL.FTZ R29, R29, c[0x0][0x320] ;  /* 0x0000c8001d1d7a20 */ /* 0x000fe20000410000 */
[----:B------:R-:W1:Y:S01]  /*3170*/  MUFU.TANH R21, R21 ;  /* 0x0000001500157308 */ /* 0x000e620000002400 */
[----:B------:R-:W-:Y:S01]  /*3180*/  FMUL.FTZ R9, R9, c[0x0][0x320] ;  /* 0x0000c80009097a20 */ /* 0x000fe20000410000 */
[----:B------:R-:W-:Y:S01]  /*3190*/  IADD3 R64, R64, -c[0x0][0x168], RZ ;  /* 0x80005a0040407a10 */ /* 0x000fe20007ffe0ff */
[----:B------:R-:W-:Y:S01]  /*31a0*/  IMAD R63, R8, c[0x0][0x1d0], R37 ;  /* 0x00007400083f7a24 */ /* 0x000fe200078e0225 */
[----:B------:R-:W-:-:S02]  /*31b0*/  IADD3 R62, R37, -R222, RZ ;  /* 0x800000de253e7210 */ /* 0x000fc40007ffe0ff */
[----:B------:R-:W-:Y:S02]  /*31c0*/  IADD3 R65, R64, c[0x0][0x328], RZ ;  /* 0x0000ca0040417a10 */ /* 0x000fe40007ffe0ff */
[----:B------:R1:W1:Y:S01]  /*31d0*/  MUFU.TANH R126, R57 ;  /* 0x00000039007e7308 */ /* 0x0002620000002400 */
[----:B------:R-:W-:Y:S02]  /*31e0*/  IADD3 R63, -R222, R63, RZ ;  /* 0x0000003fde3f7210 */ /* 0x000fe40007ffe1ff */
[----:B------:R-:W-:-:S05]  /*31f0*/  IADD3 R64, R64, UR17, RZ ;  /* 0x0000001140407c10 */ /* 0x000fca000fffe0ff */
[----:B------:R-:W1:Y:S01]  /*3200*/  MUFU.TANH R0, R0 ;  /* 0x0000000000007308 */ /* 0x000e620000002400 */
[----:B-----5:R-:W-:Y:S01]  /*3210*/  IMAD.IADD R68, R65, 0x1, R12 ;  /* 0x0000000141447824 */ /* 0x020fe200078e020c */
[----:B------:R-:W-:-:S06]  /*3220*/  IADD3 R67, R64, R12, RZ ;  /* 0x0000000c40437210 */ /* 0x000fcc0007ffe0ff */
[----:B------:R1:W1:Y:S01]  /*3230*/  MUFU.TANH R128, R53 ;  /* 0x0000003500807308 */ /* 0x0002620000002400 */
[----:B------:R-:W-:-:S07]  /*3240*/  IMNMX R68, R68, R63, PT ;  /* 0x0000003f44447217 */ /* 0x000fce0003800200 */
        /* <DEDUP_REMOVED lines=10> */
[----:B------:R1:W1:Y:S08]  /*32f0*/  MUFU.TANH R16, R25 ;  /* 0x0000001900107308 */ /* 0x0002700000002400 */
[----:B------:R1:W1:Y:S08]  /*3300*/  MUFU.TANH R20, R13 ;  /* 0x0000000d00147308 */ /* 0x0002700000002400 */
[----:B------:R-:W1:Y:S08]  /*3310*/  MUFU.TANH R7, R7 ;  /* 0x0000000700077308 */ /* 0x000e700000002400 */
[----:B------:R1:W1:Y:S01]  /*3320*/  MUFU.TANH R24, R9 ;  /* 0x0000000900187308 */ /* 0x0002620000002400 */
[----:B------:R-:W-:Y:S05]  /*3330*/  @P0 BRA `(.L_x_24) ;  /* 0x0000015000000947 */ /* 0x000fea0003800000 */
[----:B-1234-:R-:W-:Y:S01]  /*3340*/  IMAD.U32 R9, RZ, RZ, UR8 ;  /* 0x00000008ff097e24 */ /* 0x01efe2000f8e00ff */
[----:B------:R-:W-:Y:S04]  /*3350*/  BSSY B0, `(.L_x_25) ;  /* 0x000000f000007945 */ /* 0x000fe80003800000 */
[----:B------:R-:W-:-:S04]  /*3360*/  IADD3 R9, R9, -c[0x0][0x168], R12 ;  /* 0x80005a0009097a10 */ /* 0x000fc80007ffe00c */
        /* <DEDUP_REMOVED lines=9> */
.L_x_26:
[----:B------:R-:W-:-:S04]  /*3400*/  MOV R8, c[0x0][0x32c] ;  /* 0x0000cb0000087a02 */ /* 0x000fc80000000f00 */
[----:B------:R-:W-:-:S13]  /*3410*/  ISETP.NE.AND P0, PT, R8, 0x1, PT ;  /* 0x000000010800780c */ /* 0x000fda0003f05270 */
[----:B------:R-:W-:-:S05]  /*3420*/  @P0 IMAD.HI.U32 R8, R9, c[0x0][0x330], RZ ;  /* 0x0000cc0009080a27 */ /* 0x000fca00078e00ff */
[----:B------:R-:W-:Y:S02]  /*3430*/  @P0 SHF.R.U32.HI R9, RZ, c[0x0][0x334], R8 ;  /* 0x0000cd00ff090a19 */ /* 0x000fe40000011608 */
.L_x_27:
[----:B------:R-:W-:Y:S05]  /*3440*/  BSYNC B0 ;  /* 0x0000000000007941 */ /* 0x000fea0003800000 */
.L_x_25:
[----:B------:R-:W-:-:S05]  /*3450*/  IMAD R8, R9, c[0x0][0x32c], R62 ;  /* 0x0000cb0009087a24 */ /* 0x000fca00078e023e */
[----:B------:R-:W-:Y:S02]  /*3460*/  IADD3 R9, R8, c[0x0][0x32c], RZ ;  /* 0x0000cb0008097a10 */ /* 0x000fe40007ffe0ff */
[----:B------:R-:W-:Y:S02]  /*3470*/  IMNMX R67, R67, R8, !PT ;  /* 0x0000000843437217 */ /* 0x000fe40007800200 */
[----:B------:R-:W-:Y:S02]  /*3480*/  IMNMX R68, R68, R9, PT ;  /* 0x0000000944447217 */ /* 0x000fe40003800200 */
.L_x_24:
[C---:B--234-:R-:W-:Y:S01]  /*3490*/  ISETP.GE.AND P0, PT, R37.reuse, 0x9, PT ;  /* 0x000000092500780c */ /* 0x05cfe20003f06270 */
[----:B------:R-:W2:Y:S01]  /*34a0*/  SHFL.IDX PT, R17, R17, 0x1, 0x1c1f ;  /* 0x003c1f0011117f89 */ /* 0x000ea200000e0000 */
[----:B------:R-:W-:Y:S01]  /*34b0*/  ISETP.GE.AND P2, PT, R37, 0x2, PT ;  /* 0x000000022500780c */ /* 0x000fe20003f46270 */
[----:B------:R-:W-:Y:S01]  /*34c0*/  FMUL.FTZ R133, R30, c[0x0][0x320] ;  /* 0x0000c8001e857a20 */ /* 0x000fe20000410000 */
[----:B------:R-:W-:Y:S01]  /*34d0*/  P2R R61, PR, RZ, 0x1 ;  /* 0x00000001ff3d7803 */ /* 0x000fe20000000000 */
[----:B------:R-:W-:Y:S01]  /*34e0*/  FMUL.FTZ R30, R18, c[0x0][0x320] ;  /* 0x0000c800121e7a20 */ /* 0x000fe20000410000 */
[----:B------:R-:W-:Y:S01]  /*34f0*/  ISETP.GT.AND P0, PT, R67, 0x8, !P0 ;  /* 0x000000084300780c */ /* 0x000fe20004704270 */
[----:B------:R-:W-:Y:S01]  /*3500*/  FMUL.FTZ R18, R19, c[0x0][0x320] ;  /* 0x0000c80013127a20 */ /* 0x000fe20000410000 */
[----:B------:R-:W-:Y:S01]  /*3510*/  P2R R66, PR, RZ, 0x4 ;  /* 0x00000004ff427803 */ /* 0x000fe20000000000 */
[----:B------:R-:W-:Y:S01]  /*3520*/  FMUL.FTZ R10, R10, c[0x0][0x320] ;  /* 0x0000c8000a0a7a20 */ /* 0x000fe20000410000 */
[----:B------:R-:W-:Y:S01]  /*3530*/  ISETP.LT.OR P0, PT, R68, 0x9, P0 ;  /* 0x000000094400780c */ /* 0x000fe20000701670 */
[----:B------:R-:W-:Y:S01]  /*3540*/  FMUL.FTZ R47, R47, c[0x0][0x320] ;  /* 0x0000c8002f2f7a20 */ /* 0x000fe20000410000 */
[----:B------:R-:W-:Y:S01]  /*3550*/  ISETP.GT.AND P2, PT, R67, 0x1, !P2 ;  /* 0x000000014300780c */ /* 0x000fe20005744270 */
[----:B------:R-:W-:Y:S01]  /*3560*/  FMUL.FTZ R58, R58, c[0x0][0x320] ;  /* 0x0000c8003a3a7a20 */ /* 0x000fe20000410000 */
[----:B------:R-:W-:Y:S01]  /*3570*/  ISETP.GE.AND P5, PT, R37, 0xa, PT ;  /* 0x0000000a2500780c */ /* 0x000fe20003fa6270 */
[----:B------:R-:W-:Y:S01]  /*3580*/  FMUL.FTZ R59, R59, c[0x0][0x320] ;  /* 0x0000c8003b3b7a20 */ /* 0x000fe20000410000 */
[----:B-1----:R-:W-:Y:S01]  /*3590*/  FSEL R20, R20, -INF , !P0 ;  /* 0xff80000014147808 */ /* 0x002fe20004000000 */
[----:B------:R-:W-:Y:S01]  /*35a0*/  FMUL.FTZ R42, R42, c[0x0][0x320] ;  /* 0x0000c8002a2a7a20 */ /* 0x000fe20000410000 */
[----:B------:R-:W-:Y:S01]  /*35b0*/  ISETP.LT.OR P2, PT, R68, 0x2, P2 ;  /* 0x000000024400780c */ /* 0x000fe20001741670 */
[----:B------:R-:W-:Y:S01]  /*35c0*/  FMUL.FTZ R43, R43, c[0x0][0x320] ;  /* 0x0000c8002b2b7a20 */ /* 0x000fe20000410000 */
[----:B------:R-:W-:Y:S01]  /*35d0*/  ISETP.GT.AND P0, PT, R67, 0x9, !P5 ;  /* 0x000000094300780c */ /* 0x000fe20006f04270 */
[----:B------:R-:W-:Y:S01]  /*35e0*/  FMUL.FTZ R34, R34, c[0x0][0x320] ;  /* 0x0000c80022227a20 */ /* 0x000fe20000410000 */
[----:B------:R-:W-:Y:S01]  /*35f0*/  FSEL R24, R24, -INF , !P2 ;  /* 0xff80000018187808 */ /* 0x000fe20005000000 */
[----:B------:R-:W-:Y:S01]  /*3600*/  FMUL.FTZ R35, R35, c[0x0][0x320] ;  /* 0x0000c80023237a20 */ /* 0x000fe20000410000 */
[----:B------:R-:W-:Y:S01]  /*3610*/  ISETP.LT.OR P0, PT, R68, 0xa, P0 ;  /* 0x0000000a4400780c */ /* 0x000fe20000701670 */
[----:B------:R-:W-:Y:S01]  /*3620*/  FMUL.FTZ R54, R54, c[0x0][0x320] ;  /* 0x0000c80036367a20 */ /* 0x000fe20000410000 */
[----:B------:R-:W-:Y:S01]  /*3630*/  ISETP.GE.AND P2, PT, R37, 0x11, PT ;  /* 0x000000112500780c */ /* 0x000fe20003f46270 */
[----:B------:R-:W-:Y:S01]  /*3640*/  FMUL.FTZ R55, R55, c[0x0][0x320] ;  /* 0x0000c80037377a20 */ /* 0x000fe20000410000 */
[----:B------:R-:W-:Y:S01]  /*3650*/  FSEL R16, R16, -INF , !P0 ;  /* 0xff80000010107808 */ /* 0x000fe20004000000 */
[----:B------:R-:W-:Y:S01]  /*3660*/  FMUL.FTZ R31, R31, c[0x0][0x320] ;  /* 0x0000c8001f1f7a20 */ /* 0x000fe20000410000 */
[----:B------:R-:W-:Y:S01]  /*3670*/  ISETP.GT.AND P0, PT, R67, 0x10, !P2 ;  /* 0x000000104300780c */ /* 0x000fe20005704270 */
[----:B------:R-:W-:Y:S01]  /*3680*/  FMUL.FTZ R27, R27, c[0x0][0x320] ;  /* 0x0000c8001b1b7a20 */ /* 0x000fe20000410000 */
[----:B------:R-:W-:Y:S01]  /*3690*/  P2R R57, PR, RZ, 0x4 ;  /* 0x00000004ff397803 */ /* 0x000fe20000000000 */
        /* <DEDUP_REMOVED lines=8> */
[----:B------:R-:W1:Y:S01]  /*3720*/  MUFU.TANH R157, R47 ;  /* 0x0000002f009d7308 */ /* 0x000e620000002400 */
[----:B------:R-:W-:Y:S01]  /*3730*/  P2R R13, PR, RZ, 0x4 ;  /* 0x00000004ff0d7803 */ /* 0x000fe20000000000 */
[----:B------:R-:W-:Y:S01]  /*3740*/  FMUL.FTZ R26, R26, c[0x0][0x320] ;  /* 0x0000c8001a1a7a20 */ /* 0x000fe20000410000 */
[----:B------:R-:W-:Y:S01]  /*3750*/  ISETP.LT.OR P0, PT, R68, 0x12, P0 ;  /* 0x000000124400780c */ /* 0x000fe20000701670 */
[----:B--2---:R-:W-:Y:S01]  /*3760*/  IMAD.IADD R64, R64, 0x1, R17 ;  /* 0x0000000140407824 */ /* 0x004fe200078e0211 */
[----:B------:R-:W-:-:S02]  /*3770*/  ISETP.GE.AND P2, PT, R37, 0x19, PT ;  /* 0x000000192500780c */ /* 0x000fc40003f46270 */
[----:B------:R-:W-:Y:S01]  /*3780*/  FSEL R6, R6, -INF , !P0 ;  /* 0xff80000006067808 */ /* 0x000fe20004000000 */
[----:B------:R-:W2:Y:S01]  /*3790*/  MUFU.TANH R119, R58 ;  /* 0x0000003a00777308 */ /* 0x000ea20000002400 */
[----:B------:R-:W-:Y:S02]  /*37a0*/  ISETP.GT.AND P0, PT, R67, 0x18, !P2 ;  /* 0x000000184300780c */ /* 0x000fe40005704270 */
[----:B------:R-:W-:Y:S02]  /*37b0*/  P2R R56, PR, RZ, 0x4 ;  /* 0x00000004ff387803 */ /* 0x000fe40000000000 */
[----:B------:R-:W-:Y:S02]  /*37c0*/  ISETP.LT.OR P0, PT, R68, 0x19, P0 ;  /* 0x000000194400780c */ /* 0x000fe40000701670 */
[----:B------:R-:W-:Y:S01]  /*37d0*/  ISETP.GE.AND P2, PT, R37, 0x1a, PT ;  /* 0x0000001a2500780c */ /* 0x000fe20003f46270 */
[----:B------:R-:W3:Y:S01]  /*37e0*/  MUFU.TANH R139, R59 ;  /* 0x0000003b008b7308 */ /* 0x000ee20000002400 */
[----:B------:R-:W-:-:S02]  /*37f0*/  FSEL R4, R4, -INF , !P0 ;  /* 0xff80000004047808 */ /* 0x000fc40004000000 */
[----:B------:R-:W-:Y:S02]  /*3800*/  ISETP.GT.AND P0, PT, R67, 0x19, !P2 ;  /* 0x000000194300780c */ /* 0x000fe40005704270 */
[----:B------:R-:W-:Y:S02]  /*3810*/  P2R R9, PR, RZ, 0x4 ;  /* 0x00000004ff097803 */ /* 0x000fe40000000000 */
[----:B------:R-:W-:Y:S01]  /*3820*/  ISETP.LT.OR P0, PT, R68, 0x1a, P0 ;  /* 0x0000001a4400780c */ /* 0x000fe20000701670 */
[----:B------:R-:W4:Y:S01]  /*3830*/  MUFU.TANH R155, R42 ;  /* 0x0000002a009b7308 */ /* 0x000f220000002400 */
[----:B------:R-:W-:Y:S02]  /*3840*/  ISETP.GE.AND P2, PT, R37, 0x21, PT ;  /* 0x000000212500780c */ /* 0x000fe40003f46270 */
[----:B------:R-:W-:Y:S02]  /*3850*/  FSEL R8, R69, -INF , !P0 ;  /* 0xff80000045087808 */ /* 0x000fe40004000000 */
[----:B------:R-:W-:-:S02]  /*3860*/  ISETP.GT.AND P0, PT, R67, 0x20, !P2 ;  /* 0x000000204300780c */ /* 0x000fc40005704270 */
[----:B------:R-:W-:Y:S01]  /*3870*/  P2R R53, PR, RZ, 0x4 ;  /* 0x00000004ff357803 */ /* 0x000fe20000000000 */
[----:B------:R-:W1:Y:S01]  /*3880*/  MUFU.TANH R153, R43 ;  /* 0x0000002b00997308 */ /* 0x000e620000002400 */
[----:B------:R-:W-:Y:S02]  /*3890*/  ISETP.LT.OR P0, PT, R68, 0x21, P0 ;  /* 0x000000214400780c */ /* 0x000fe40000701670 */
[----:B------:R-:W-:Y:S02]  /*38a0*/  ISETP.GE.AND P2, PT, R37, 0x22, PT ;  /* 0x000000222500780c */ /* 0x000fe40003f46270 */
[----:B------:R-:W-:Y:S02]  /*38b0*/  FSEL R32, R21, -INF , !P0 ;  /* 0xff80000015207808 */ /* 0x000fe40004000000 */
[----:B------:R-:W-:Y:S01]  /*38c0*/  ISETP.GT.AND P0, PT, R67, 0x21, !P2 ;  /* 0x000000214300780c */ /* 0x000fe20005704270 */
[----:B------:R-:W1:Y:S01]  /*38d0*/  MUFU.TANH R151, R34 ;  /* 0x0000002200977308 */ /* 0x000e620000002400 */
[----:B------:R-:W-:-:S02]  /*38e0*/  P2R R52, PR, RZ, 0x4 ;  /* 0x00000004ff347803 */ /* 0x000fc40000000000 */
[----:B------:R-:W-:Y:S02]  /*38f0*/  ISETP.LT.OR P0, PT, R68, 0x22, P0 ;  /* 0x000000224400780c */ /* 0x000fe40000701670 */
[----:B------:R-:W-:Y:S02]  /*3900*/  ISETP.GE.AND P2, PT, R37, 0x29, PT ;  /* 0x000000292500780c */ /* 0x000fe40003f46270 */
[----:B------:R-:W-:Y:S01]  /*3910*/  FSEL R126, R126, -INF , !P0 ;  /* 0xff8000007e7e7808 */ /* 0x000fe20004000000 */
[----:B------:R-:W1:Y:S01]  /*3920*/  MUFU.TANH R143, R35 ;  /* 0x00000023008f7308 */ /* 0x000e620000002400 */
[----:B------:R-:W-:Y:S02]  /*3930*/  ISETP.GT.AND P0, PT, R67, 0x28, !P2 ;  /* 0x000000284300780c */ /* 0x000fe40005704270 */
[----:B------:R-:W-:Y:S02]  /*3940*/  P2R R49, PR, RZ, 0x4 ;  /* 0x00000004ff317803 */ /* 0x000fe40000000000 */
[----:B------:R-:W-:-:S02]  /*3950*/  ISETP.LT.OR P0, PT, R68, 0x29, P0 ;  /* 0x000000294400780c */ /* 0x000fc40000701670 */
[----:B------:R-:W-:Y:S01]  /*3960*/  ISETP.GE.AND P2, PT, R37, 0x2a, PT ;  /* 0x0000002a2500780c */ /* 0x000fe20003f46270 */
[----:B------:R-:W1:Y:S01]  /*3970*/  MUFU.TANH R129, R54 ;  /* 0x0000003600817308 */ /* 0x000e620000002400 */
[----:B------:R-:W-:Y:S02]  /*3980*/  FSEL R28, R0, -INF , !P0 ;  /* 0xff800000001c7808 */ /* 0x000fe40004000000 */
[----:B------:R-:W-:Y:S02]  /*3990*/  ISETP.GT.AND P0, PT, R67, 0x29, !P2 ;  /* 0x000000294300780c */ /* 0x000fe40005704270 */
[----:B------:R-:W-:Y:S02]  /*39a0*/  P2R R48, PR, RZ, 0x4 ;  /* 0x00000004ff307803 */ /* 0x000fe40000000000 */
[----:B------:R-:W-:Y:S01]  /*39b0*/  ISETP.LT.OR P0, PT, R68, 0x2a, P0 ;  /* 0x0000002a4400780c */ /* 0x000fe20000701670 */
[----:B------:R-:W1:Y:S01]  /*39c0*/  MUFU.TANH R137, R55 ;  /* 0x0000003700897308 */ /* 0x000e620000002400 */
[----:B------:R-:W-:-:S02]  /*39d0*/  ISETP.GE.AND P2, PT, R37, 0x31, PT ;  /* 0x000000312500780c */ /* 0x000fc40003f46270 */
[----:B------:R-:W-:Y:S02]  /*39e0*/  FSEL R128, R128, -INF , !P0 ;  /* 0xff80000080807808 */ /* 0x000fe40004000000 */
[----:B------:R-:W-:Y:S02]  /*39f0*/  ISETP.GT.AND P0, PT, R67, 0x30, !P2 ;  /* 0x000000304300780c */ /* 0x000fe40005704270 */
[----:B------:R-:W-:Y:S01]  /*3a00*/  P2R R45, PR, RZ, 0x4 ;  /* 0x00000004ff2d7803 */ /* 0x000fe20000000000 */
[----:B------:R-:W1:Y:S01]  /*3a10*/  MUFU.TANH R133, R133 ;  /* 0x0000008500857308 */ /* 0x000e620000002400 */
[----:B------:R-:W-:Y:S02]  /*3a20*/  ISETP.LT.OR P0, PT, R68, 0x31, P0 ;  /* 0x000000314400780c */ /* 0x000fe40000701670 */
[----:B------:R-:W-:Y:S02]  /*3a30*/  ISETP.GE.AND P2, PT, R37, 0x32, PT ;  /* 0x000000322500780c */ /* 0x000fe40003f46270 */
[----:B------:R-:W-:-:S02]  /*3a40*/  FSEL R152, R152, -INF , !P0 ;  /* 0xff80000098987808 */ /* 0x000fc40004000000 */
[----:B------:R-:W-:Y:S01]  /*3a50*/  ISETP.GT.AND P0, PT, R67, 0x31, !P2 ;  /* 0x000000314300780c */ /* 0x000fe20005704270 */
[----:B------:R-:W1:Y:S01]  /*3a60*/  MUFU.TANH R131, R31 ;  /* 0x0000001f00837308 */ /* 0x000e620000002400 */
[----:B------:R-:W-:Y:S02]  /*3a70*/  P2R R44, PR, RZ, 0x4 ;  /* 0x00000004ff2c7803 */ /* 0x000fe40000000000 */
[----:B------:R-:W-:Y:S02]  /*3a80*/  ISETP.LT.OR P0, PT, R68, 0x32, P0 ;  /* 0x000000324400780c */ /* 0x000fe40000701670 */
[----:B------:R-:W-:Y:S02]  /*3a90*/  ISETP.GE.AND P2, PT, R37, 0x39, PT ;  /* 0x000000392500780c */ /* 0x000fe40003f46270 */
[----:B------:R-:W-:Y:S01]  /*3aa0*/  FSEL R142, R142, -INF , !P0 ;  /* 0xff8000008e8e7808 */ /* 0x000fe20004000000 */
[----:B------:R-:W1:Y:S01]  /*3ab0*/  MUFU.TANH R30, R30 ;  /* 0x0000001e001e7308 */ /* 0x000e620000002400 */
[----:B------:R-:W-:-:S02]  /*3ac0*/  ISETP.GT.AND P0, PT, R67, 0x38, !P2 ;  /* 0x000000384300780c */ /* 0x000fc40005704270 */
[----:B------:R-:W-:Y:S02]  /*3ad0*/  P2R R41, PR, RZ, 0x4 ;  /* 0x00000004ff297803 */ /* 0x000fe40000000000 */
[----:B------:R-:W-:Y:S02]  /*3ae0*/  ISETP.LT.OR P0, PT, R68, 0x39, P0 ;  /* 0x000000394400780c */ /* 0x000fe40000701670 */
[----:B------:R-:W-:Y:S01]  /*3af0*/  ISETP.GE.AND P2, PT, R37, 0x3a, PT ;  /* 0x0000003a2500780c */ /* 0x000fe20003f46270 */
[----:B------:R-:W1:Y:S01]  /*3b00*/  MUFU.TANH R18, R18 ;  /* 0x0000001200127308 */ /* 0x000e620000002400 */
[----:B------:R-:W-:Y:S02]  /*3b10*/  FSEL R148, R148, -INF , !P0 ;  /* 0xff80000094947808 */ /* 0x000fe40004000000 */
[----:B------:R-:W-:Y:S02]  /*3b20*/  ISETP.GT.AND P0, PT, R67, 0x39, !P2 ;  /* 0x000000394300780c */ /* 0x000fe40005704270 */
[----:B------:R-:W-:-:S02]  /*3b30*/  P2R R40, PR, RZ, 0x4 ;  /* 0x00000004ff287803 */ /* 0x000fc40000000000 */
[----:B------:R-:W-:Y:S01]  /*3b40*/  ISETP.LT.OR P0, PT, R68, 0x3a, P0 ;  /* 0x0000003a4400780c */ /* 0x000fe20000701670 */
[----:B------:R-:W1:Y:S01]  /*3b50*/  MUFU.TANH R125, R27 ;  /* 0x0000001b007d7308 */ /* 0x000e620000002400 */
[----:B------:R-:W-:Y:S02]  /*3b60*/  ISETP.GE.AND P2, PT, R37, 0x41, PT ;  /* 0x000000412500780c */ /* 0x000fe40003f46270 */
[----:B------:R-:W-:Y:S02]  /*3b70*/  FSEL R150, R150, -INF , !P0 ;  /* 0xff80000096967808 */ /* 0x000fe40004000000 */
[----:B------:R-:W-:Y:S02]  /*3b80*/  ISETP.GT.AND P0, PT, R67, 0x40, !P2 ;  /* 0x000000404300780c */ /* 0x000fe40005704270 */
[----:B------:R-:W-:Y:S01]  /*3b90*/  P2R R39, PR, RZ, 0x4 ;  /* 0x00000004ff277803 */ /* 0x000fe20000000000 */
[----:B------:R-:W1:Y:S01]  /*3ba0*/  MUFU.TANH R141, R50 ;  /* 0x00000032008d7308 */ /* 0x000e620000002400 */
[----:B------:R-:W-:-:S02]  /*3bb0*/  ISETP.LT.OR P0, PT, R68, 0x41, P0 ;  /* 0x000000414400780c */ /* 0x000fc40000701670 */
[----:B------:R-:W-:Y:S02]  /*3bc0*/  ISETP.GE.AND P2, PT, R37, 0x42, PT ;  /* 0x000000422500780c */ /* 0x000fe40003f46270 */
[----:B------:R-:W-:Y:S02]  /*3bd0*/  FSEL R160, R160, -INF , !P0 ;  /* 0xff800000a0a07808 */ /* 0x000fe40004000000 */
[----:B------:R-:W-:Y:S01]  /*3be0*/  ISETP.GT.AND P0, PT, R67, 0x41, !P2 ;  /* 0x000000414300780c */ /* 0x000fe20005704270 */
[----:B------:R-:W1:Y:S01]  /*3bf0*/  MUFU.TANH R159, R51 ;  /* 0x00000033009f7308 */ /* 0x000e620000002400 */
[----:B------:R-:W-:Y:S02]  /*3c00*/  P2R R33, PR, RZ, 0x4 ;  /* 0x00000004ff217803 */ /* 0x000fe40000000000 */
[----:B------:R-:W-:Y:S02]  /*3c10*/  ISETP.LT.OR P0, PT, R68, 0x42, P0 ;  /* 0x000000424400780c */ /* 0x000fe40000701670 */
[----:B------:R-:W-:-:S02]  /*3c20*/  ISETP.GE.AND P2, PT, R37, 0x49, PT ;  /* 0x000000492500780c */ /* 0x000fc40003f46270 */
[----:B------:R-:W-:Y:S01]  /*3c30*/  FSEL R158, R158, -INF , !P0 ;  /* 0xff8000009e9e7808 */ /* 0x000fe20004000000 */
[----:B------:R-:W1:Y:S01]  /*3c40*/  MUFU.TANH R149, R46 ;  /* 0x0000002e00957308 */ /* 0x000e620000002400 */
[----:B------:R-:W-:Y:S02]  /*3c50*/  ISETP.GT.AND P0, PT, R67, 0x48, !P2 ;  /* 0x000000484300780c */ /* 0x000fe40005704270 */
[----:B------:R-:W-:Y:S02]  /*3c60*/  P2R R29, PR, RZ, 0x4 ;  /* 0x00000004ff1d7803 */ /* 0x000fe40000000000 */
[----:B------:R-:W-:Y:S02]  /*3c70*/  ISETP.LT.OR P0, PT, R68, 0x49, P0 ;  /* 0x000000494400780c */ /* 0x000fe40000701670 */
[----:B------:R-:W-:Y:S01]  /*3c80*/  ISETP.GE.AND P2, PT, R37, 0x4a, PT ;  /* 0x0000004a2500780c */ /* 0x000fe20003f46270 */
[----:B------:R-:W1:Y:S01]  /*3c90*/  MUFU.TANH R10, R10 ;  /* 0x0000000a000a7308 */ /* 0x000e620000002400 */
[----:B------:R-:W-:-:S02]  /*3ca0*/  FSEL R156, R156, -INF , !P0 ;  /* 0xff8000009c9c7808 */ /* 0x000fc40004000000 */
[----:B------:R-:W-:Y:S02]  /*3cb0*/  ISETP.GT.AND P0, PT, R67, 0x49, !P2 ;  /* 0x000000494300780c */ /* 0x000fe40005704270 */
[----:B------:R-:W-:Y:S02]  /*3cc0*/  P2R R25, PR, RZ, 0x4 ;  /* 0x00000004ff197803 */ /* 0x000fe40000000000 */
[----:B------:R-:W-:Y:S01]  /*3cd0*/  ISETP.LT.OR P0, PT, R68, 0x4a, P0 ;  /* 0x0000004a4400780c */ /* 0x000fe20000701670 */
[----:B------:R5:W1:Y:S01]  /*3ce0*/  MUFU.TANH R127, R26 ;  /* 0x0000001a007f7308 */ /* 0x000a620000002400 */
[----:B------:R-:W-:Y:S02]  /*3cf0*/  ISETP.GE.AND P2, PT, R37, 0x51, PT ;  /* 0x000000512500780c */ /* 0x000fe40003f46270 */
[----:B------:R-:W-:Y:S02]  /*3d00*/  FSEL R154, R154, -INF , !P0 ;  /* 0xff8000009a9a7808 */ /* 0x000fe40004000000 */
[----:B------:R-:W-:-:S02]  /*3d10*/  ISETP.GT.AND P0, PT, R67, 0x50, !P2 ;  /* 0x000000504300780c */ /* 0x000fc40005704270 */
[----:B------:R-:W-:Y:S02]  /*3d20*/  ISETP.GE.AND P6, PT, R37, 0x52, PT ;  /* 0x000000522500780c */ /* 0x000fe40003fc6270 */
[----:B------:R-:W-:Y:S02]  /*3d30*/  ISETP.LT.OR P0, PT, R68, 0x51, P0 ;  /* 0x000000514400780c */ /* 0x000fe40000701670 */
[----:B------:R-:W-:Y:S02]  /*3d40*/  P2R R60, PR, RZ, 0x20 ;  /* 0x00000020ff3c7803 */ /* 0x000fe40000000000 */
[----:B------:R-:W-:Y:S02]  /*3d50*/  FSEL R140, R140, -INF , !P0 ;  /* 0xff8000008c8c7808 */ /* 0x000fe40004000000 */
[----:B------:R-:W-:Y:S01]  /*3d60*/  ISETP.GT.AND P0, PT, R67, 0x51, !P6 ;  /* 0x000000514300780c */ /* 0x000fe20007704270 */
[----:B-----5:R-:W-:Y:S01]  /*3d70*/  IMAD.IADD R26, R65, 0x1, R17 ;  /* 0x00000001411a7824 */ /* 0x020fe200078e0211 */
[----:B------:R-:W-:-:S02]  /*3d80*/  ISETP.GE.AND P5, PT, R37, 0x59, PT ;  /* 0x000000592500780c */ /* 0x000fc40003fa6270 */
[----:B------:R-:W-:Y:S02]  /*3d90*/  ISETP.LT.OR P0, PT, R68, 0x52, P0 ;  /* 0x000000524400780c */ /* 0x000fe40000701670 */
[----:B------:R-:W-:Y:S02]  /*3da0*/  P2R R0, PR, RZ, 0x4 ;  /* 0x00000004ff007803 */ /* 0x000fe40000000000 */
[----:B------:R-:W-:Y:S02]  /*3db0*/  FSEL R138, R138, -INF , !P0 ;  /* 0xff8000008a8a7808 */ /* 0x000fe40004000000 */
[----:B------:R-:W-:Y:S02]  /*3dc0*/  ISETP.GT.AND P0, PT, R67, 0x58, !P5 ;  /* 0x000000584300780c */ /* 0x000fe40006f04270 */
[----:B------:R-:W-:Y:S02]  /*3dd0*/  ISETP.GE.AND P2, PT, R37, 0x1, PT ;  /* 0x000000012500780c */ /* 0x000fe40003f46270 */
[----:B------:R-:W-:-:S02]  /*3de0*/  ISETP.LT.OR P0, PT, R68, 0x59, P0 ;  /* 0x000000594400780c */ /* 0x000fc40000701670 */
[----:B------:R-:W-:Y:S02]  /*3df0*/  P2R R21, PR, RZ, 0x4 ;  /* 0x00000004ff157803 */ /* 0x000fe40000000000 */
[----:B------:R-:W-:Y:S02]  /*3e00*/  FSEL R136, R136, -INF , !P0 ;  /* 0xff80000088887808 */ /* 0x000fe40004000000 */
[----:B------:R-:W-:Y:S02]  /*3e10*/  ISETP.GT.AND P0, PT, R67, RZ, !P2 ;  /* 0x000000ff4300720c */ /* 0x000fe40005704270 */
[----:B------:R-:W-:Y:S01]  /*3e20*/  ISETP.GE.AND P2, PT, R37, 0x5a, PT ;  /* 0x0000005a2500780c */ /* 0x000fe20003f46270 */
[----:B------:R-:W-:Y:S01]  /*3e30*/  FMUL.FTZ R37, R14, c[0x0][0x320] ;  /* 0x0000c8000e257a20 */ /* 0x000fe20000410000 */
[----:B------:R-:W-:Y:S01]  /*3e40*/  ISETP.LT.OR P0, PT, R68, 0x1, P0 ;  /* 0x000000014400780c */ /* 0x000fe20000701670 */
[----:B------:R-:W-:Y:S01]  /*3e50*/  FMUL.FTZ R14, R15, c[0x0][0x320] ;  /* 0x0000c8000f0e7a20 */ /* 0x000fe20000410000 */
[----:B------:R-:W-:Y:S01]  /*3e60*/  IMNMX R63, R26, R63, PT ;  /* 0x0000003f1a3f7217 */ /* 0x000fe20003800200 */
[----:B------:R-:W-:Y:S01]  /*3e70*/  FMUL.FTZ R15, R22, c[0x0][0x320] ;  /* 0x0000c800160f7a20 */ /* 0x000fe20000410000 */
[----:B------:R-:W-:Y:S01]  /*3e80*/  FSEL R7, R7, -INF , !P0 ;  /* 0xff80000007077808 */ /* 0x000fe20004000000 */
[----:B------:R-:W-:Y:S01]  /*3e90*/  FMUL.FTZ R22, R23, c[0x0][0x320] ;  /* 0x0000c80017167a20 */ /* 0x000fe20000410000 */
[----:B------:R-:W-:Y:S01]  /*3ea0*/  ISETP.GT.AND P0, PT, R67, 0x59, !P2 ;  /* 0x000000594300780c */ /* 0x000fe20005704270 */
[----:B------:R-:W1:Y:S03]  /*3eb0*/  MUFU.TANH R37, R37 ;  /* 0x0000002500257308 */ /* 0x000e660000002400 */
[----:B------:R-:W-:-:S04]  /*3ec0*/  ISETP.LT.OR P0, PT, R68, 0x5a, P0 ;  /* 0x0000005a4400780c */ /* 0x000fc80000701670 */
[----:B------:R-:W-:Y:S01]  /*3ed0*/  FSEL R134, R134, -INF , !P0 ;  /* 0xff80000086867808 */ /* 0x000fe20004000000 */
[----:B------:R-:W1:Y:S01]  /*3ee0*/  MUFU.TANH R14, R14 ;  /* 0x0000000e000e7308 */ /* 0x000e620000002400 */
[----:B------:R-:W-:-:S07]  /*3ef0*/  PLOP3.LUT P0, PT, PT, PT, UP1, 0x40, 0x0 ;  /* 0x000000000000781c */ /* 0x000fce0003f0e818 */
[----:B------:R-:W1:Y:S08]  /*3f00*/  MUFU.TANH R15, R15 ;  /* 0x0000000f000f7308 */ /* 0x000e700000002400 */
[----:B------:R-:W1:Y:S08]  /*3f10*/  MUFU.TANH R22, R22 ;  /* 0x0000001600167308 */ /* 0x000e700000002400 */
[----:B------:R1:W1:Y:S01]  /*3f20*/  MUFU.TANH R23, R11 ;  /* 0x0000000b00177308 */ /* 0x0002620000002400 */
[----:B------:R-:W-:Y:S05]  /*3f30*/  @P0 BRA `(.L_x_28) ;  /* 0x0000015000000947 */ /* 0x000fea0003800000 */
[----:B--234-:R-:W-:Y:S01]  /*3f40*/  IMAD.U32 R26, RZ, RZ, UR8 ;  /* 0x00000008ff1a7e24 */ /* 0x01cfe2000f8e00ff */
[----:B------:R-:W-:Y:S04]  /*3f50*/  BSSY B0, `(.L_x_29) ;  /* 0x000000f000007945 */ /* 0x000fe80003800000 */
[----:B------:R-:W-:-:S04]  /*3f60*/  IADD3 R17, R26, -c[0x0][0x168], R17 ;  /* 0x80005a001a117a10 */ /* 0x000fc80007ffe011 */
[----:B------:R-:W-:-:S13]  /*3f70*/  ISETP.GT.AND P0, PT, R17, -0x1, PT ;  /* 0xffffffff1100780c */ /* 0x000fda0003f04270 */
[----:B------:R-:W-:Y:S05]  /*3f80*/  @P0 BRA `(.L_x_30) ;  /* 0x0000007000000947 */ /* 0x000fea0003800000 */
[----:B-1----:R-:W-:Y:S01]  /*3f90*/  IMAD.MOV.U32 R11, RZ, RZ, c[0x0][0x32c] ;  /* 0x0000cb00ff0b7624 */ /* 0x002fe200078e00ff */
[----:B------:R-:W-:-:S04]  /*3fa0*/  LOP3.LUT R17, RZ, R17, RZ, 0x33, !PT ;  /* 0x00000011ff117212 */ /* 0x000fc800078e33ff */
[----:B------:R-:W-:-:S13]  /*3fb0*/  ISETP.NE.AND P0, PT, R11, 0x1, PT ;  /* 0x000000010b00780c */ /* 0x000fda0003f05270 */
[----:B------:R-:W-:-:S05]  /*3fc0*/  @P0 IMAD.HI.U32 R11, R17, c[0x0][0x330], RZ ;  /* 0x0000cc00110b0a27 */ /* 0x000fca00078e00ff */
[----:B------:R-:W-:-:S04]  /*3fd0*/  @P0 SHF.R.U32.HI R17, RZ, c[0x0][0x334], R11 ;  /* 0x0000cd00ff110a19 */ /* 0x000fc8000001160b */
[----:B------:R-:W-:Y:S01]  /*3fe0*/  LOP3.LUT R17, RZ, R17, RZ, 0x33, !PT ;  /* 0x00000011ff117212 */ /* 0x000fe200078e33ff */
[----:B------:R-:W-:Y:S05]  /*3ff0*/  BRA `(.L_x_31) ;  /* 0x0000004000007947 */ /* 0x000fea0003800000 */
.L_x_30:
[----:B-1----:R-:W-:-:S04]  /*4000*/  MOV R11, c[0x0][0x32c] ;  /* 0x0000cb00000b7a02 */ /* 0x002fc80000000f00 */
[----:B------:R-:W-:-:S13]  /*4010*/  ISETP.NE.AND P0, PT, R11, 0x1, PT ;  /* 0x000000010b00780c */ /* 0x000fda0003f05270 */
[----:B------:R-:W-:-:S05]  /*4020*/  @P0 IMAD.HI.U32 R11, R17, c[0x0][0x330], RZ ;  /* 0x0000cc00110b0a27 */ /* 0x000fca00078e00ff */
[----:B------:R-:W-:Y:S02]  /*4030*/  @P0 SHF.R.U32.HI R17, RZ, c[0x0][0x334], R11 ;  /* 0x0000cd00ff110a19 */ /* 0x000fe4000001160b */
.L_x_31:
[----:B------:R-:W-:Y:S05]  /*4040*/  BSYNC B0 ;  /* 0x0000000000007941 */ /* 0x000fea0003800000 */
.L_x_29:
[----:B------:R-:W-:-:S05]  /*4050*/  IMAD R17, R17, c[0x0][0x32c], R62 ;  /* 0x0000cb0011117a24 */ /* 0x000fca00078e023e */
[----:B------:R-:W-:Y:S02]  /*4060*/  IADD3 R26, R17, c[0x0][0x32c], RZ ;  /* 0x0000cb00111a7a10 */ /* 0x000fe40007ffe0ff */
[----:B------:R-:W-:Y:S02]  /*4070*/  IMNMX R64, R64, R17, !PT ;  /* 0x0000001140407217 */ /* 0x000fe40007800200 */
[----:B------:R-:W-:Y:S02]  /*4080*/  IMNMX R63, R63, R26, PT ;  /* 0x0000001a3f3f7217 */ /* 0x000fe40003800200 */
.L_x_28:
[----:B--234-:R-:W-:Y:S01]  /*4090*/  ISETP.NE.AND P0, PT, R66, RZ, PT ;  /* 0x000000ff4200720c */ /* 0x01cfe20003f05270 */
[----:B------:R-:W-:Y:S01]  /*40a0*/  IMAD.SHL.U32 R212, R2, 0x2, RZ ;  /* 0x0000000202d47824 */ /* 0x000fe200078e00ff */
[C---:B------:R-:W-:Y:S01]  /*40b0*/  ISETP.GT.AND P6, PT, R64.reuse, 0x51, !P6 ;  /* 0x000000514000780c */ /* 0x040fe200077c4270 */
[----:B------:R-:W-:Y:S01]  /*40c0*/  ULDC.64 UR4, c[0x0][0x2c8] ;  /* 0x0000b20000047ab9 */ /* 0x000fe20000000a00 */
[C---:B------:R-:W-:Y:S01]  /*40d0*/  ISETP.GT.AND P0, PT, R64.reuse, 0x1, !P0 ;  /* 0x000000014000780c */ /* 0x040fe20004704270 */
[----:B------:R-:W-:Y:S01]  /*40e0*/  IMAD R210, R5, 0x2, R212 ;  /* 0x0000000205d27824 */ /* 0x000fe200078e02d4 */
[C---:B------:R-:W-:Y:S01]  /*40f0*/  ISETP.GT.AND P5, PT, R64.reuse, 0x58, !P5 ;  /* 0x000000584000780c */ /* 0x040fe20006fa4270 */
[----:B------:R-:W-:Y:S01]  /*4100*/  LDSM.16.MT88.4 R76, [R212+0x3100] ;  /* 0x00310000d44c783b */ /* 0x000fe20000004200 */
[----:B------:R-:W-:Y:S01]  /*4110*/  ISETP.LT.OR P0, PT, R63, 0x2, P0 ;  /* 0x000000023f00780c */ /* 0x000fe20000701670 */
[----:B------:R-:W-:Y:S01]  /*4120*/  IMAD R208, R3, 0x2, R210 ;  /* 0x0000000203d07824 */ /* 0x000fe200078e02d2 */
[----:B------:R-:W-:Y:S01]  /*4130*/  ISETP.LT.OR P6, PT, R63, 0x52, P6 ;  /* 0x000000523f00780c */ /* 0x000fe200037c1670 */
[----:B------:R-:W-:Y:S01]  /*4140*/  IMAD R209, R3, 0x2, R212 ;  /* 0x0000000203d17824 */ /* 0x000fe200078e02d4 */
[----:B-1----:R-:W-:Y:S01]  /*4150*/  FSEL R23, R23, -INF , !P0 ;  /* 0xff80000017177808 */ /* 0x002fe20004000000 */
[----:B------:R-:W-:Y:S01]  /*4160*/  LDSM.16.MT88.4 R108, [R212+0x100] ;  /* 0x00010000d46c783b */ /* 0x000fe20000004200 */
[----:B------:R-:W-:Y:S01]  /*4170*/  ISETP.NE.AND P0, PT, R61, RZ, PT ;  /* 0x000000ff3d00720c */ /* 0x000fe20003f05270 */
[----:B------:R-:W-:Y:S01]  /*4180*/  UIMAD.WIDE.U32 UR22, UR21, UR4, URZ ;  /* 0x00000004151672a5 */ /* 0x000fe2000f8e003f */
[C---:B------:R-:W-:Y:S01]  /*4190*/  ISETP.GT.AND P2, PT, R64.reuse, 0x59, !P2 ;  /* 0x000000594000780c */ /* 0x040fe20005744270 */
[----:B------:R-:W-:Y:S01]  /*41a0*/  LDSM.16.MT88.4 R84, [R208+0x100] ;  /* 0x00010000d054783b */ /* 0x000fe20000004200 */
[----:B------:R-:W-:Y:S01]  /*41b0*/  ISETP.GT.AND P0, PT, R64, 0x8, !P0 ;  /* 0x000000084000780c */ /* 0x000fe20004704270 */
[----:B------:R-:W-:Y:S01]  /*41c0*/  @UP2 USHF.R.U32.HI UR21, URZ, UR5, UR23 ;  /* 0x000000053f152299 */ /* 0x000fe20008011617 */
[C---:B------:R-:W-:Y:S01]  /*41d0*/  ISETP.LT.OR P5, PT, R63.reuse, 0x59, P5 ;  /* 0x000000593f00780c */ /* 0x040fe20002fa1670 */
[----:B------:R-:W-:Y:S01]  /*41e0*/  LDSM.16.MT88.4 R100, [R210+0x100] ;  /* 0x00010000d264783b */ /* 0x000fe20000004200 */
[----:B------:R-:W-:Y:S01]  /*41f0*/  ISETP.LT.OR P0, PT, R63, 0x9, P0 ;  /* 0x000000093f00780c */ /* 0x000fe20000701670 */
[----:B------:R-:W-:Y:S01]  /*4200*/  UIADD3 UR4, UR20, UR21, URZ ;  /* 0x0000001514047290 */ /* 0x000fe2000fffe03f */
[----:B------:R-:W-:Y:S01]  /*4210*/  FSEL R131, R131, -INF , !P6 ;  /* 0xff80000083837808 */ /* 0x000fe20007000000 */
[----:B------:R-:W-:Y:S01]  /*4220*/  LDSM.16.MT88.4 R92, [R209+0x100] ;  /* 0x00010000d15c783b */ /* 0x000fe20000004200 */
[----:B------:R-:W-:Y:S01]  /*4230*/  FSEL R19, R37, -INF , !P0 ;  /* 0xff80000025137808 */ /* 0x000fe20004000000 */
[----:B------:R-:W-:Y:S01]  /*4240*/  ULDC UR20, c[0x0][0x328] ;  /* 0x0000ca0000147ab9 */ /* 0x000fe20000000800 */
[----:B------:R-:W-:Y:S01]  /*4250*/  ISETP.NE.AND P0, PT, R60, RZ, PT ;  /* 0x000000ff3c00720c */ /* 0x000fe20003f05270 */
[----:B------:R-:W-:Y:S01]  /*4260*/  LDSM.16.MT88.4 R68, [R210+0x3100] ;  /* 0x00310000d244783b */ /* 0x000fe20000004200 */
[----:B------:R-:W-:Y:S01]  /*4270*/  ISETP.LT.OR P2, PT, R63, 0x5a, P2 ;  /* 0x0000005a3f00780c */ /* 0x000fe20001741670 */
[----:B------:R-:W-:Y:S01]  /*4280*/  UIADD3 UR20, UR4, UR20, URZ ;  /* 0x0000001404147290 */ /* 0x000fe2000fffe03f */
[----:B------:R-:W-:-:S02]  /*4290*/  ISETP.GT.AND P0, PT, R64, 0x9, !P0 ;  /* 0x000000094000780c */ /* 0x000fc40004704270 */
[----:B------:R-:W-:Y:S02]  /*42a0*/  FSEL R127, R127, -INF , !P5 ;  /* 0xff8000007f7f7808 */ /* 0x000fe40006800000 */
[----:B------:R-:W-:Y:S02]  /*42b0*/  ISETP.LT.OR P0, PT, R63, 0xa, P0 ;  /* 0x0000000a3f00780c */ /* 0x000fe40000701670 */
[----:B------:R-:W-:Y:S02]  /*42c0*/  FSEL R125, R125, -INF , !P2 ;  /* 0xff8000007d7d7808 */ /* 0x000fe40005000000 */
[----:B------:R-:W-:Y:S02]  /*42d0*/  FSEL R17, R14, -INF , !P0 ;  /* 0xff8000000e117808 */ /* 0x000fe40004000000 */
[----:B------:R-:W-:Y:S02]  /*42e0*/  ISETP.NE.AND P0, PT, R57, RZ, PT ;  /* 0x000000ff3900720c */ /* 0x000fe40003f05270 */
[----:B------:R-:W-:-:S02]  /*42f0*/  IADD3 R168, R36, -0x2, RZ ;  /* 0xfffffffe24a87810 */ /* 0x000fc40007ffe0ff */
[----:B------:R-:W-:-:S04]  /*4300*/  ISETP.GT.AND P0, PT, R64, 0x10, !P0 ;  /* 0x000000104000780c */ /* 0x000fc80004704270 */
[----:B------:R-:W-:-:S04]  /*4310*/  ISETP.LT.OR P0, PT, R63, 0x11, P0 ;  /* 0x000000113f00780c */ /* 0x000fc80000701670 */
[----:B------:R-:W-:Y:S02]  /*4320*/  FSEL R15, R15, -INF , !P0 ;  /* 0xff8000000f0f7808 */ /* 0x000fe40004000000 */
[----:B------:R-:W-:-:S04]  /*4330*/  ISETP.NE.AND P0, PT, R13, RZ, PT ;  /* 0x000000ff0d00720c */ /* 0x000fc80003f05270 */
[----:B------:R-:W-:-:S04]  /*4340*/  ISETP.GT.AND P0, PT, R64, 0x11, !P0 ;  /* 0x000000114000780c */ /* 0x000fc80004704270 */
[----:B------:R-:W-:-:S04]  /*4350*/  ISETP.LT.OR P0, PT, R63, 0x12, P0 ;  /* 0x000000123f00780c */ /* 0x000fc80000701670 */
[----:B------:R-:W-:Y:S02]  /*4360*/  FSEL R13, R22, -INF , !P0 ;  /* 0xff800000160d7808 */ /* 0x000fe40004000000 */
[----:B------:R-:W-:Y:S02]  /*4370*/  ISETP.NE.AND P0, PT, R56, RZ, PT ;  /* 0x000000ff3800720c */ /* 0x000fe40003f05270 */
[----:B------:R-:W-:Y:S02]  /*4380*/  LDSM.16.MT88.4 R56, [R209+0x3100] ;  /* 0x00310000d138783b */ /* 0x000fe40000004200 */
[----:B------:R-:W-:-:S04]  /*4390*/  ISETP.GT.AND P0, PT, R64, 0x18, !P0 ;  /* 0x000000184000780c */ /* 0x000fc80004704270 */
[----:B------:R-:W-:-:S04]  /*43a0*/  ISETP.LT.OR P0, PT, R63, 0x19, P0 ;  /* 0x000000193f00780c */ /* 0x000fc80000701670 */
[----:B------:R-:W-:Y:S02]  /*43b0*/  FSEL R11, R30, -INF , !P0 ;  /* 0xff8000001e0b7808 */ /* 0x000fe40004000000 */
[----:B------:R-:W-:-:S04]  /*43c0*/  ISETP.NE.AND P0, PT, R9, RZ, PT ;  /* 0x000000ff0900720c */ /* 0x000fc80003f05270 */
        /* <DEDUP_REMOVED lines=52> */
[----:B------:R-:W-:Y:S02]  /*4710*/  FMNMX.FTZ R21, R7, R24, !PT ;  /* 0x0000001807157209 */ /* 0x000fe40007810000 */
[----:B------:R-:W-:Y:S02]  /*4720*/  ISETP.GT.AND P0, PT, R64, RZ, !P0 ;  /* 0x000000ff4000720c */ /* 0x000fe40004704270 */
[----:B------:R-:W-:Y:S02]  /*4730*/  FMNMX.FTZ R21, R20, R21, !PT ;  /* 0x0000001514157209 */ /* 0x000fe40007810000 */
[----:B------:R-:W-:-:S02]  /*4740*/  ISETP.LT.OR P0, PT, R63, 0x1, P0 ;  /* 0x000000013f00780c */ /* 0x000fc40000701670 */
[----:B------:R-:W-:Y:S02]  /*4750*/  FMNMX.FTZ R21, R16, R21, !PT ;  /* 0x0000001510157209 */ /* 0x000fe40007810000 */
[----:B------:R-:W-:Y:S02]  /*4760*/  FSEL R10, R10, -INF , !P0 ;  /* 0xff8000000a0a7808 */ /* 0x000fe40004000000 */
[----:B------:R-:W-:Y:S02]  /*4770*/  FMNMX.FTZ R21, R12, R21, !PT ;  /* 0x000000150c157209 */ /* 0x000fe40007810000 */
[----:B------:R-:W-:Y:S02]  /*4780*/  FMNMX.FTZ R14, R10, R23, !PT ;  /* 0x000000170a0e7209 */ /* 0x000fe40007810000 */
[----:B------:R-:W-:Y:S02]  /*4790*/  FMNMX.FTZ R21, R6, R21, !PT ;  /* 0x0000001506157209 */ /* 0x000fe40007810000 */
[----:B------:R-:W-:-:S02]  /*47a0*/  FMNMX.FTZ R14, R19, R14, !PT ;  /* 0x0000000e130e7209 */ /* 0x000fc40007810000 */
[----:B------:R-:W-:Y:S02]  /*47b0*/  FMNMX.FTZ R21, R4, R21, !PT ;  /* 0x0000001504157209 */ /* 0x000fe40007810000 */
[----:B------:R-:W-:Y:S02]  /*47c0*/  FMNMX.FTZ R14, R17, R14, !PT ;  /* 0x0000000e110e7209 */ /* 0x000fe40007810000 */
        /* <DEDUP_REMOVED lines=25> */
[----:B------:R-:W-:Y:S02]  /*4960*/  ISETP.NE.AND P0, PT, R0, RZ, PT ;  /* 0x000000ff0000720c */ /* 0x000fe40003f05270 */
[----:B------:R-:W-:Y:S02]  /*4970*/  FMNMX.FTZ R21, R140, R21, !PT ;  /* 0x000000158c157209 */ /* 0x000fe40007810000 */
[----:B------:R-:W-:-:S02]  /*4980*/  FMNMX.FTZ R14, R155, R14, !PT ;  /* 0x0000000e9b0e7209 */ /* 0x000fc40007810000 */
[----:B------:R-:W-:Y:S02]  /*4990*/  FMNMX.FTZ R21, R138, R21, !PT ;  /* 0x000000158a157209 */ /* 0x000fe40007810000 */
[----:B------:R-:W-:Y:S02]  /*49a0*/  ISETP.GT.AND P0, PT, R64, 0x50, !P0 ;  /* 0x000000504000780c */ /* 0x000fe40004704270 */
[----:B------:R-:W-:Y:S02]  /*49b0*/  FMNMX.FTZ R21, R136, R21, !PT ;  /* 0x0000001588157209 */ /* 0x000fe40007810000 */
[----:B------:R-:W-:Y:S02]  /*49c0*/  FMNMX.FTZ R14, R153, R14, !PT ;  /* 0x0000000e990e7209 */ /* 0x000fe40007810000 */
[----:B------:R-:W-:Y:S02]  /*49d0*/  FMNMX.FTZ R0, R134, R21, !PT ;  /* 0x0000001586007209 */ /* 0x000fe40007810000 */
[----:B------:R-:W-:-:S02]  /*49e0*/  ISETP.LT.OR P0, PT, R63, 0x51, P0 ;  /* 0x000000513f00780c */ /* 0x000fc40000701670 */
[----:B------:R-:W-:Y:S01]  /*49f0*/  FMNMX.FTZ R14, R151, R14, !PT ;  /* 0x0000000e970e7209 */ /* 0x000fe20007810000 */
[----:B------:R-:W1:Y:S01]  /*4a00*/  SHFL.BFLY PT, R21, R0, 0x2, 0x1f ;  /* 0x0c401f0000157f89 */ /* 0x000e6200000e0000 */
[----:B------:R-:W-:Y:S02]  /*4a10*/  FSEL R133, R133, -INF , !P0 ;  /* 0xff80000085857808 */ /* 0x000fe40004000000 */
[----:B------:R-:W-:-:S04]  /*4a20*/  FMNMX.FTZ R14, R143, R14, !PT ;  /* 0x0000000e8f0e7209 */ /* 0x000fc80007810000 */
[----:B------:R-:W-:-:S04]  /*4a30*/  FMNMX.FTZ R14, R133, R14, !PT ;  /* 0x0000000e850e7209 */ /* 0x000fc80007810000 */
[----:B------:R-:W-:-:S04]  /*4a40*/  FMNMX.FTZ R14, R131, R14, !PT ;  /* 0x0000000e830e7209 */ /* 0x000fc80007810000 */
[----:B------:R-:W-:-:S04]  /*4a50*/  FMNMX.FTZ R14, R127, R14, !PT ;  /* 0x0000000e7f0e7209 */ /* 0x000fc80007810000 */
[----:B------:R-:W-:Y:S02]  /*4a60*/  FMNMX.FTZ R14, R125, R14, !PT ;  /* 0x0000000e7d0e7209 */ /* 0x000fe40007810000 */
[----:B-1----:R-:W-:-:S03]  /*4a70*/  FMNMX.FTZ R18, R0, R21, !PT ;  /* 0x0000001500127209 */ /* 0x002fc60007810000 */
[----:B------:R-:W1:Y:S04]  /*4a80*/  SHFL.BFLY PT, R21, R14, 0x2, 0x1f ;  /* 0x0c401f000e157f89 */ /* 0x000e6800000e0000 */
[----:B------:R-:W2:Y:S01]  /*4a90*/  SHFL.BFLY PT, R25, R18, 0x1, 0x1f ;  /* 0x0c201f0012197f89 */ /* 0x000ea200000e0000 */
[----:B-1----:R-:W-:Y:S02]  /*4aa0*/  FMNMX.FTZ R21, R14, R21, !PT ;  /* 0x000000150e157209 */ /* 0x002fe40007810000 */
[----:B--2---:R-:W-:-:S03]  /*4ab0*/  FMNMX.FTZ R0, R18, R25, !PT ;  /* 0x0000001912007209 */ /* 0x004fc60007810000 */
[----:B------:R-:W1:Y:S01]  /*4ac0*/  SHFL.BFLY PT, R116, R21, 0x1, 0x1f ;  /* 0x0c201f0015747f89 */ /* 0x000e6200000e0000 */
[C---:B------:R-:W-:Y:S01]  /*4ad0*/  FSETP.NEU.FTZ.AND P0, PT, R0.reuse, -INF , PT ;  /* 0xff8000000000780b */ /* 0x040fe20003f1d000 */
[----:B------:R-:W-:-:S05]  /*4ae0*/  FMUL.FTZ R135, R0, c[0x0][0x2d0] ;  /* 0x0000b40000877a20 */ /* 0x000fca0000410000 */
[----:B------:R-:W-:-:S05]  /*4af0*/  FSEL R135, R135, RZ, P0 ;  /* 0x000000ff87877208 */ /* 0x000fca0000000000 */
[--C-:B------:R-:W-:Y:S02]  /*4b00*/  FFMA.FTZ R50, R7, c[0x0][0x2d0], -R135.reuse ;  /* 0x0000b40007327a23 */ /* 0x100fe40000010887 */
[--C-:B------:R-:W-:Y:S02]  /*4b10*/  FFMA.FTZ R47, R24, c[0x0][0x2d0], -R135.reuse ;  /* 0x0000b400182f7a23 */ /* 0x100fe40000010887 */
[--C-:B------:R-:W-:Y:S01]  /*4b20*/  FFMA.FTZ R48, R20, c[0x0][0x2d0], -R135.reuse ;  /* 0x0000b40014307a23 */ /* 0x100fe20000010887 */
[----:B------:R-:W-:Y:S01]  /*4b30*/  LDSM.16.MT88.4 R24, [R212+0x900] ;  /* 0x00090000d418783b */ /* 0x000fe20000004200 */
[--C-:B------:R-:W-:Y:S01]  /*4b40*/  FFMA.FTZ R43, R16, c[0x0][0x2d0], -R135.reuse ;  /* 0x0000b400102b7a23 */ /* 0x100fe20000010887 */
[----:B------:R-:W-:Y:S01]  /*4b50*/  MUFU.EX2 R50, R50 ;  /* 0x0000003200327308 */ /* 0x000fe20000000800 */
[--C-:B------:R-:W-:Y:S01]  /*4b60*/  FFMA.FTZ R41, R6, c[0x0][0x2d0], -R135.reuse ;  /* 0x0000b40006297a23 */ /* 0x100fe20000010887 */
[----:B-1----:R-:W-:Y:S01]  /*4b70*/  FMNMX.FTZ R116, R116, R21, !PT ;  /* 0x0000001574747209 */ /* 0x002fe20007810000 */
[----:B------:R-:W-:-:S02]  /*4b80*/  FFMA.FTZ R42, R4, c[0x0][0x2d0], -R135 ;  /* 0x0000b400042a7a23 */ /* 0x000fc40000010887 */
[----:B------:R-:W1:Y:S01]  /*4b90*/  LDSM.16.MT88.4 R4, [R208+0x3100] ;  /* 0x00310000d004783b */ /* 0x000e620000004200 */
[C---:B------:R-:W-:Y:S01]  /*4ba0*/  FSETP.NEU.FTZ.AND P0, PT, R116.reuse, -INF , PT ;  /* 0xff8000007400780b */ /* 0x040fe20003f1d000 */
[----:B------:R-:W-:Y:S01]  /*4bb0*/  FMUL.FTZ R130, R116, c[0x0][0x2d0] ;  /* 0x0000b40074827a20 */ /* 0x000fe20000410000 */
[----:B------:R-:W2:Y:S01]  /*4bc0*/  MUFU.EX2 R47, R47 ;  /* 0x0000002f002f7308 */ /* 0x000ea20000000800 */
[--C-:B------:R-:W-:Y:S02]  /*4bd0*/  FFMA.FTZ R46, R12, c[0x0][0x2d0], -R135.reuse ;  /* 0x0000b4000c2e7a23 */ /* 0x100fe40000010887 */
[--C-:B------:R-:W-:Y:S01]  /*4be0*/  FFMA.FTZ R37, R8, c[0x0][0x2d0], -R135.reuse ;  /* 0x0000b40008257a23 */ /* 0x100fe20000010887 */
[----:B------:R-:W-:Y:S01]  /*4bf0*/  FSEL R130, R130, RZ, P0 ;  /* 0x000000ff82827208 */ /* 0x000fe20000000000 */
[--C-:B------:R-:W-:Y:S01]  /*4c00*/  FFMA.FTZ R51, R126, c[0x0][0x2d0], -R135.reuse ;  /* 0x0000b4007e337a23 */ /* 0x100fe20000010887 */
[----:B------:R-:W-:Y:S01]  /*4c10*/  PLOP3.LUT P0, PT, PT, PT, UP1, 0x40, 0x0 ;  /* 0x000000000000781c */ /* 0x000fe20003f0e818 */
[----:B------:R-:W-:Y:S01]  /*4c20*/  FFMA.FTZ R124, R32, c[0x0][0x2d0], -R135 ;  /* 0x0000b400207c7a23 */ /* 0x000fe20000010887 */
[----:B------:R-:W-:Y:S01]  /*4c30*/  MUFU.EX2 R48, R48 ;  /* 0x0000003000307308 */ /* 0x000fe20000000800 */
[--C-:B------:R-:W-:Y:S01]  /*4c40*/  FFMA.FTZ R49, R10, c[0x0][0x2d0], -R130.reuse ;  /* 0x0000b4000a317a23 */ /* 0x100fe20000010882 */
[----:B------:R-:W-:Y:S01]  /*4c50*/  LDSM.16.MT88.4 R32, [R210+0x3900] ;  /* 0x00390000d220783b */ /* 0x000fe20000004200 */
[----:B------:R-:W-:-:S02]  /*4c60*/  FFMA.FTZ R118, R23, c[0x0][0x2d0], -R130 ;  /* 0x0000b40017767a23 */ /* 0x000fc40000010882 */
[--C-:B------:R-:W-:Y:S01]  /*4c70*/  FFMA.FTZ R45, R19, c[0x0][0x2d0], -R130.reuse ;  /* 0x0000b400132d7a23 */ /* 0x100fe20000010882 */
[----:B------:R-:W-:Y:S01]  /*4c80*/  LDSM.16.MT88.4 R20, [R210+0x900] ;  /* 0x00090000d214783b */ /* 0x000fe20000004200 */
[--C-:B------:R-:W-:Y:S01]  /*4c90*/  FFMA.FTZ R44, R17, c[0x0][0x2d0], -R130.reuse ;  /* 0x0000b400112c7a23 */ /* 0x100fe20000010882 */
[----:B------:R-:W3:Y:S01]  /*4ca0*/  MUFU.EX2 R43, R43 ;  /* 0x0000002b002b7308 */ /* 0x000ee20000000800 */
[--C-:B------:R-:W-:Y:S01]  /*4cb0*/  FFMA.FTZ R40, R15, c[0x0][0x2d0], -R130.reuse ;  /* 0x0000b4000f287a23 */ /* 0x100fe20000010882 */
[----:B--2---:R-:W-:Y:S01]  /*4cc0*/  F2FP.BF16.PACK_AB R64, R47, R50 ;  /* 0x000000322f40723e */ /* 0x004fe200000010ff */
[--C-:B------:R-:W-:Y:S01]  /*4cd0*/  FFMA.FTZ R39, R13, c[0x0][0x2d0], -R130.reuse ;  /* 0x0000b4000d277a23 */ /* 0x100fe20000010882 */
[----:B------:R-:W-:Y:S01]  /*4ce0*/  LDSM.16.MT88.4 R16, [R209+0x900] ;  /* 0x00090000d110783b */ /* 0x000fe20000004200 */
[--C-:B------:R-:W-:Y:S02]  /*4cf0*/  FFMA.FTZ R3, R11, c[0x0][0x2d0], -R130.reuse ;  /* 0x0000b4000b037a23 */ /* 0x100fe40000010882 */
[----:B------:R-:W-:Y:S01]  /*4d00*/  FFMA.FTZ R2, R9, c[0x0][0x2d0], -R130 ;  /* 0x0000b40009027a23 */ /* 0x000fe20000010882 */
[----:B------:R-:W-:Y:S01]  /*4d10*/  MUFU.EX2 R49, R49 ;  /* 0x0000003100317308 */ /* 0x000fe20000000800 */
[----:B------:R-:W2:Y:S01]  /*4d20*/  LDSM.16.MT88.4 R12, [R208+0x900] ;  /* 0x00090000d00c783b */ /* 0x000ea20000004200 */
[----:B------:R-:W-:-:S02]  /*4d30*/  FFMA.FTZ R126, R28, c[0x0][0x2d0], -R135 ;  /* 0x0000b4001c7e7a23 */ /* 0x000fc40000010887 */
[--C-:B------:R-:W-:Y:S01]  /*4d40*/  FFMA.FTZ R117, R128, c[0x0][0x2d0], -R135.reuse ;  /* 0x0000b40080757a23 */ /* 0x100fe20000010887 */
[----:B------:R-:W4:Y:S01]  /*4d50*/  LDSM.16.MT88.4 R8, [R212+0x3900] ;  /* 0x00390000d408783b */ /* 0x000f220000004200 */
[--C-:B------:R-:W-:Y:S02]  /*4d60*/  FFMA.FTZ R119, R119, c[0x0][0x2d0], -R130.reuse ;  /* 0x0000b40077777a23 */ /* 0x100fe40000010882 */
[----:B------:R-:W5:Y:S01]  /*4d70*/  MUFU.EX2 R118, R118 ;  /* 0x0000007600767308 */ /* 0x000f620000000800 */
[----:B---3--:R-:W-:Y:S01]  /*4d80*/  F2FP.BF16.PACK_AB R66, R43, R48 ;  /* 0x000000302b42723e */ /* 0x008fe200000010ff */
[----:B------:R-:W3:Y:S01]  /*4d90*/  LDSM.16.MT88.4 R28, [R209+0x3900] ;  /* 0x00390000d11c783b */ /* 0x000ee20000004200 */
[--C-:B------:R-:W-:Y:S02]  /*4da0*/  FFMA.FTZ R128, R139, c[0x0][0x2d0], -R130.reuse ;  /* 0x0000b4008b807a23 */ /* 0x100fe40000010882 */
[--C-:B------:R-:W-:Y:S02]  /*4db0*/  FFMA.FTZ R129, R129, c[0x0][0x2d0], -R130.reuse ;  /* 0x0000b40081817a23 */ /* 0x100fe40000010882 */
[----:B------:R-:W-:Y:S01]  /*4dc0*/  FFMA.FTZ R132, R137, c[0x0][0x2d0], -R130 ;  /* 0x0000b40089847a23 */ /* 0x000fe20000010882 */
[----:B------:R-:W-:Y:S01]  /*4dd0*/  MUFU.EX2 R45, R45 ;  /* 0x0000002d002d7308 */ /* 0x000fe20000000800 */
[----:B------:R-:W-:-:S02]  /*4de0*/  FFMA.FTZ R137, R152, c[0x0][0x2d0], -R135 ;  /* 0x0000b40098897a23 */ /* 0x000fc40000010887 */
[--C-:B------:R-:W-:Y:S02]  /*4df0*/  FFMA.FTZ R139, R150, c[0x0][0x2d0], -R135.reuse ;  /* 0x0000b400968b7a23 */ /* 0x100fe40000010887 */
[--C-:B------:R-:W-:Y:S02]  /*4e00*/  FFMA.FTZ R142, R142, c[0x0][0x2d0], -R135.reuse ;  /* 0x0000b4008e8e7a23 */ /* 0x100fe40000010887 */
[----:B------:R-:W-:Y:S01]  /*4e10*/  FFMA.FTZ R148, R148, c[0x0][0x2d0], -R135 ;  /* 0x0000b40094947a23 */ /* 0x000fe20000010887 */
[----:B------:R-:W1:Y:S01]  /*4e20*/  MUFU.EX2 R44, R44 ;  /* 0x0000002c002c7308 */ /* 0x000e620000000800 */
[----:B-----5:R-:W-:Y:S01]  /*4e30*/  F2FP.BF16.PACK_AB R65, R118, R49 ;  /* 0x000000317641723e */ /* 0x020fe200000010ff */
[--C-:B------:R-:W-:Y:S02]  /*4e40*/  FFMA.FTZ R141, R141, c[0x0][0x2d0], -R130.reuse ;  /* 0x0000b4008d8d7a23 */ /* 0x100fe40000010882 */
[--C-:B------:R-:W-:Y:S02]  /*4e50*/  FFMA.FTZ R150, R159, c[0x0][0x2d0], -R130.reuse ;  /* 0x0000b4009f967a23 */ /* 0x100fe40000010882 */
[----:B------:R-:W-:-:S02]  /*4e60*/  FFMA.FTZ R149, R149, c[0x0][0x2d0], -R130 ;  /* 0x0000b40095957a23 */ /* 0x000fc40000010882 */
[----:B------:R-:W-:Y:S01]  /*4e70*/  MUFU.EX2 R46, R46 ;  /* 0x0000002e002e7308 */ /* 0x000fe20000000800 */
[----:B------:R-:W-:Y:S02]  /*4e80*/  FFMA.FTZ R152, R157, c[0x0][0x2d0], -R130 ;  /* 0x0000b4009d987a23 */ /* 0x000fe40000010882 */
[--C-:B------:R-:W-:Y:S02]  /*4e90*/  FFMA.FTZ R157, R160, c[0x0][0x2d0], -R135.reuse ;  /* 0x0000b400a09d7a23 */ /* 0x100fe40000010887 */
[--C-:B------:R-:W-:Y:S02]  /*4ea0*/  FFMA.FTZ R159, R156, c[0x0][0x2d0], -R135.reuse ;  /* 0x0000b4009c9f7a23 */ /* 0x100fe40000010887 */
[--C-:B------:R-:W-:Y:S01]  /*4eb0*/  FFMA.FTZ R158, R158, c[0x0][0x2d0], -R135.reuse ;  /* 0x0000b4009e9e7a23 */ /* 0x100fe20000010887 */
[----:B-1----:R-:W-:Y:S01]  /*4ec0*/  F2FP.BF16.PACK_AB R67, R44, R45 ;  /* 0x0000002d2c43723e */ /* 0x002fe200000010ff */
[----:B------:R-:W1:Y:S01]  /*4ed0*/  MUFU.EX2 R41, R41 ;  /* 0x0000002900297308 */ /* 0x000e620000000800 */
[----:B------:R-:W-:-:S02]  /*4ee0*/  FFMA.FTZ R154, R154, c[0x0][0x2d0], -R135 ;  /* 0x0000b4009a9a7a23 */ /* 0x000fc40000010887 */
[--C-:B------:R-:W-:Y:S02]  /*4ef0*/  FFMA.FTZ R155, R155, c[0x0][0x2d0], -R130.reuse ;  /* 0x0000b4009b9b7a23 */ /* 0x100fe40000010882 */
[--C-:B------:R-:W-:Y:S01]  /*4f00*/  FFMA.FTZ R156, R153, c[0x0][0x2d0], -R130.reuse ;  /* 0x0000b400999c7a23 */ /* 0x100fe20000010882 */
[C---:B------:R-:W-:Y:S01]  /*4f10*/  HMMA.16816.F32.BF16 R88, R64.reuse, R84, RZ ;  /* 0x000000544058723c */ /* 0x040fe200000418ff */
[--C-:B------:R-:W-:Y:S01]  /*4f20*/  FFMA.FTZ R151, R151, c[0x0][0x2d0], -R130.reuse ;  /* 0x0000b40097977a23 */ /* 0x100fe20000010882 */
[----:B------:R-:W-:Y:S01]  /*4f30*/  MUFU.EX2 R42, R42 ;  /* 0x0000002a002a7308 */ /* 0x000fe20000000800 */
[----:B------:R-:W-:Y:S02]  /*4f40*/  FFMA.FTZ R160, R143, c[0x0][0x2d0], -R130 ;  /* 0x0000b4008fa07a23 */ /* 0x000fe40000010882 */
[--C-:B------:R-:W-:Y:S02]  /*4f50*/  FFMA.FTZ R140, R140, c[0x0][0x2d0], -R135.reuse ;  /* 0x0000b4008c8c7a23 */ /* 0x100fe40000010887 */
[--C-:B------:R-:W-:Y:S01]  /*4f60*/  FFMA.FTZ R143, R138, c[0x0][0x2d0], -R135.reuse ;  /* 0x0000b4008a8f7a23 */ /* 0x100fe20000010887 */
[----:B------:R-:W-:Y:S01]  /*4f70*/  HMMA.16816.F32.BF16 R84, R64, R86, RZ ;  /* 0x000000564054723c */ /* 0x000fe200000418ff */
[--C-:B------:R-:W-:Y:S01]  /*4f80*/  FFMA.FTZ R136, R136, c[0x0][0x2d0], -R135.reuse ;  /* 0x0000b40088887a23 */ /* 0x100fe20000010887 */
[----:B------:R-:W-:Y:S01]  /*4f90*/  MUFU.EX2 R37, R37 ;  /* 0x0000002500257308 */ /* 0x000fe20000000800 */
[----:B------:R-:W-:-:S02]  /*4fa0*/  FFMA.FTZ R135, R134, c[0x0][0x2d0], -R135 ;  /* 0x0000b40086877a23 */ /* 0x000fc40000010887 */
[--C-:B------:R-:W-:Y:S02]  /*4fb0*/  FFMA.FTZ R133, R133, c[0x0][0x2d0], -R130.reuse ;  /* 0x0000b40085857a23 */ /* 0x100fe40000010882 */
[--C-:B------:R-:W-:Y:S01]  /*4fc0*/  FFMA.FTZ R134, R131, c[0x0][0x2d0], -R130.reuse ;  /* 0x0000b40083867a23 */ /* 0x100fe20000010882 */
[C---:B------:R-:W-:Y:S01]  /*4fd0*/  HMMA.16816.F32.BF16 R80, R64.reuse, R76, RZ ;  /* 0x0000004c4050723c */ /* 0x040fe200000418ff */
[----:B------:R-:W-:Y:S01]  /*4fe0*/  FFMA.FTZ R229, R125, c[0x0][0x2d0], -R130 ;  /* 0x0000b4007de57a23 */ /* 0x000fe20000010882 */
[----:B------:R-:W-:Y:S01]  /*4ff0*/  MUFU.EX2 R40, R40 ;  /* 0x0000002800287308 */ /* 0x000fe20000000800 */
[----:B------:R-:W-:Y:S02]  /*5000*/  FADD.FTZ R47, R50, R47 ;  /* 0x0000002f322f7221 */ /* 0x000fe40000010000 */
[----:B------:R-:W-:Y:S02]  /*5010*/  FADD.FTZ R118, R49, R118 ;  /* 0x0000007631767221 */ /* 0x000fe40000010000 */
[----:B------:R-:W-:Y:S01]  /*5020*/  FADD.FTZ R48, R48, R47 ;  /* 0x0000002f30307221 */ /* 0x000fe20000010000 */
[----:B------:R-:W-:Y:S02]  /*5030*/  HMMA.16816.F32.BF16 R76, R64, R78, RZ ;  /* 0x0000004e404c723c */ /* 0x000fe400000418ff */
[----:B------:R-:W5:Y:S01]  /*5040*/  MUFU.EX2 R39, R39 ;  /* 0x0000002700277308 */ /* 0x000f620000000800 */
[----:B------:R-:W-:-:S05]  /*5050*/  FADD.FTZ R43, R43, R48 ;  /* 0x000000302b2b7221 */ /* 0x000fca0000010000 */
        /* <DEDUP_REMOVED lines=19> */
[----:B------:R-:W2:Y:S06]  /*5190*/  MUFU.EX2 R132, R132 ;  /* 0x0000008400847308 */ /* 0x000eac0000000800 */
[C---:B------:R-:W-:Y:S02]  /*51a0*/  HMMA.16816.F32.BF16 R60, R64.reuse, R4, RZ ;  /* 0x00000004403c723c */ /* 0x040fe400000418ff */
[----:B------:R-:W-:Y:S05]  /*51b0*/  MUFU.EX2 R137, R137 ;  /* 0x0000008900897308 */ /* 0x000fea0000000800 */
[----:B-1----:R-:W-:Y:S01]  /*51c0*/  F2FP.BF16.PACK_AB R4, R41, R46 ;  /* 0x0000002e2904723e */ /* 0x002fe200000010ff */
[----:B------:R-:W-:Y:S01]  /*51d0*/  HMMA.16816.F32.BF16 R64, R64, R6, RZ ;  /* 0x000000064040723c */ /* 0x000fe200000418ff */
[----:B-----5:R-:W-:Y:S01]  /*51e0*/  F2FP.BF16.PACK_AB R5, R39, R40 ;  /* 0x000000282705723e */ /* 0x020fe200000010ff */
[----:B------:R-:W1:Y:S01]  /*51f0*/  MUFU.EX2 R142, R142 ;  /* 0x0000008e008e7308 */ /* 0x000e620000000800 */
[----:B------:R-:W-:-:S04]  /*5200*/  FADD.FTZ R46, R46, R43 ;  /* 0x0000002b2e2e7221 */ /* 0x000fc80000010000 */
[----:B------:R-:W-:Y:S01]  /*5210*/  F2FP.BF16.PACK_AB R6, R37, R42 ;  /* 0x0000002a2506723e */ /* 0x000fe200000010ff */
[----:B------:R-:W-:Y:S01]  /*5220*/  FADD.FTZ R41, R41, R46 ;  /* 0x0000002e29297221 */ /* 0x000fe20000010000 */
[----:B------:R-:W-:Y:S01]  /*5230*/  F2FP.BF16.PACK_AB R7, R2, R3 ;  /* 0x000000030207723e */ /* 0x000fe200000010ff */
[----:B------:R-:W-:Y:S02]  /*5240*/  MUFU.EX2 R148, R148 ;  /* 0x0000009400947308 */ /* 0x000fe40000000800 */
[----:B------:R-:W-:-:S04]  /*5250*/  FADD.FTZ R42, R42, R41 ;  /* 0x000000292a2a7221 */ /* 0x000fc80000010000 */
[C---:B--2---:R-:W-:Y:S01]  /*5260*/  HMMA.16816.F32.BF16 R88, R4.reuse, R12, R88 ;  /* 0x0000000c0458723c */ /* 0x044fe20000041858 */
[----:B------:R-:W-:Y:S01]  /*5270*/  FADD.FTZ R37, R37, R42 ;  /* 0x0000002a25257221 */ /* 0x000fe20000010000 */
[----:B------:R-:W2:Y:S06]  /*5280*/  MUFU.EX2 R139, R139 ;  /* 0x0000008b008b7308 */ /* 0x000eac0000000800 */
[C---:B------:R-:W-:Y:S01]  /*5290*/  HMMA.16816.F32.BF16 R84, R4.reuse, R14, R84 ;  /* 0x0000000e0454723c */ /* 0x040fe20000041854 */
[----:B------:R-:W5:Y:S01]  /*52a0*/  LDSM.16.MT88.4 R12, [R208+0x3900] ;  /* 0x00390000d00c783b */ /* 0x000f620000004200 */
[----:B------:R-:W-:Y:S06]  /*52b0*/  MUFU.EX2 R141, R141 ;  /* 0x0000008d008d7308 */ /* 0x000fec0000000800 */
[C---:B----4-:R-:W-:Y:S02]  /*52c0*/  HMMA.16816.F32.BF16 R80, R4.reuse, R8, R80 ;  /* 0x000000080450723c */ /* 0x050fe40000041850 */
        /* <DEDUP_REMOVED lines=24> */
[C---:B---3--:R-:W-:Y:S02]  /*5450*/  HMMA.16816.F32.BF16 R52, R4.reuse, R28, R52 ;  /* 0x0000001c0434723c */ /* 0x048fe40000041834 */
[----:B------:R-:W3:Y:S06]  /*5460*/  MUFU.EX2 R160, R160 ;  /* 0x000000a000a07308 */ /* 0x000eec0000000800 */
[C---:B------:R-:W-:Y:S01]  /*5470*/  HMMA.16816.F32.BF16 R56, R4.reuse, R30, R56 ;  /* 0x0000001e0438723c */ /* 0x040fe20000041838 */
[----:B------:R-:W-:Y:S01]  /*5480*/  LDSM.16.MT88.4 R28, [R209+0x4100] ;  /* 0x00410000d11c783b */ /* 0x000fe20000004200 */
[----:B------:R-:W-:Y:S06]  /*5490*/  MUFU.EX2 R140, R140 ;  /* 0x0000008c008c7308 */ /* 0x000fec0000000800 */
[C---:B-----5:R-:W-:Y:S02]  /*54a0*/  HMMA.16816.F32.BF16 R60, R4.reuse, R12, R60 ;  /* 0x0000000c043c723c */ /* 0x060fe4000004183c */
[----:B------:R-:W5:Y:S06]  /*54b0*/  MUFU.EX2 R143, R143 ;  /* 0x0000008f008f7308 */ /* 0x000f6c0000000800 */
        /* <DEDUP_REMOVED lines=9> */
[----:B------:R-:W-:-:S03]  /*5550*/  F2FP.BF16.PACK_AB R7, R132, R129 ;  /* 0x000000818407723e */ /* 0x000fc600000010ff */
[----:B------:R-:W-:Y:S02]  /*5560*/  FADD.FTZ R126, R126, R51 ;  /* 0x000000337e7e7221 */ /* 0x000fe40000010000 */
[----:B------:R-:W-:Y:S02]  /*5570*/  MUFU.EX2 R133, R133 ;  /* 0x0000008500857308 */ /* 0x000fe40000000800 */
[----:B-1----:R-:W-:Y:S01]  /*5580*/  HMMA.16816.F32.BF16 R88, R4, R8, R88 ;  /* 0x000000080458723c */ /* 0x002fe20000041858 */
[----:B------:R-:W-:-:S05]  /*5590*/  FADD.FTZ R126, R117, R126 ;  /* 0x0000007e757e7221 */ /* 0x000fca0000010000 */
[----:B------:R-:W1:Y:S02]  /*55a0*/  MUFU.EX2 R134, R134 ;  /* 0x0000008600867308 */ /* 0x000e640000000800 */
[C---:B------:R-:W-:Y:S01]  /*55b0*/  HMMA.16816.F32.BF16 R84, R4.reuse, R10, R84 ;  /* 0x0000000a0454723c */ /* 0x040fe20000041854 */
[----:B------:R-:W1:Y:S05]  /*55c0*/  LDSM.16.MT88.4 R8, [R208+0x4100] ;  /* 0x00410000d008783b */ /* 0x000e6a0000004200 */
[----:B------:R-:W-:Y:S02]  /*55d0*/  MUFU.EX2 R229, R229 ;  /* 0x000000e500e57308 */ /* 0x000fe40000000800 */
[C---:B------:R-:W-:Y:S08]  /*55e0*/  HMMA.16816.F32.BF16 R104, R4.reuse, R20, R104 ;  /* 0x000000140468723c */ /* 0x040ff00000041868 */
[C---:B--2---:R-:W-:Y:S08]  /*55f0*/  HMMA.16816.F32.BF16 R80, R4.reuse, R12, R80 ;  /* 0x0000000c0450723c */ /* 0x044ff00000041850 */
[C---:B------:R-:W-:Y:S01]  /*5600*/  HMMA.16816.F32.BF16 R76, R4.reuse, R14, R76 ;  /* 0x0000000e044c723c */ /* 0x040fe2000004184c */
[----:B------:R-:W2:Y:S07]  /*5610*/  LDSM.16.MT88.4 R12, [R208+0x1900] ;  /* 0x00190000d00c783b */ /* 0x000eae0000004200 */
[C---:B------:R-:W-:Y:S01]  /*5620*/  HMMA.16816.F32.BF16 R100, R4.reuse, R22, R100 ;  /* 0x000000160464723c */ /* 0x040fe20000041864 */
[----:B------:R-:W-:Y:S07]  /*5630*/  LDSM.16.MT88.4 R20, [R210+0x1900] ;  /* 0x00190000d214783b */ /* 0x000fee0000004200 */
[C---:B------:R-:W-:Y:S08]  /*5640*/  HMMA.16816.F32.BF16 R72, R4.reuse, R32, R72 ;  /* 0x000000200448723c */ /* 0x040ff00000041848 */
[C---:B-1----:R-:W-:Y:S08]  /*5650*/  HMMA.16816.F32.BF16 R60, R4.reuse, R8, R60 ;  /* 0x00000008043c723c */ /* 0x042ff0000004183c */
[C---:B------:R-:W-:Y:S01]  /*5660*/  HMMA.16816.F32.BF16 R64, R4.reuse, R10, R64 ;  /* 0x0000000a0440723c */ /* 0x040fe20000041840 */
[----:B------:R-:W1:Y:S07]  /*5670*/  LDSM.16.MT88.4 R8, [R212+0x4900] ;  /* 0x00490000d408783b */ /* 0x000e6e0000004200 */
[C---:B------:R-:W-:Y:S01]  /*5680*/  HMMA.16816.F32.BF16 R68, R4.reuse, R34, R68 ;  /* 0x000000220444723c */ /* 0x040fe20000041844 */
[----:B------:R-:W1:Y:S07]  /*5690*/  LDSM.16.MT88.4 R32, [R210+0x4900] ;  /* 0x00490000d220783b */ /* 0x000e6e0000004200 */
[C---:B------:R-:W-:Y:S08]  /*56a0*/  HMMA.16816.F32.BF16 R112, R4.reuse, R24, R112 ;  /* 0x000000180470723c */ /* 0x040ff00000041870 */
[C---:B------:R-:W-:Y:S01]  /*56b0*/  HMMA.16816.F32.BF16 R108, R4.reuse, R26, R108 ;  /* 0x0000001a046c723c */ /* 0x040fe2000004186c */
[----:B------:R-:W1:Y:S07]  /*56c0*/  LDSM.16.MT88.4 R24, [R212+0x1900] ;  /* 0x00190000d418783b */ /* 0x000e6e0000004200 */
[C---:B------:R-:W-:Y:S08]  /*56d0*/  HMMA.16816.F32.BF16 R96, R4.reuse, R16, R96 ;  /* 0x000000100460723c */ /* 0x040ff00000041860 */
[C---:B------:R-:W-:Y:S01]  /*56e0*/  HMMA.16816.F32.BF16 R92, R4.reuse, R18, R92 ;  /* 0x00000012045c723c */ /* 0x040fe2000004185c */
[----:B------:R-:W1:Y:S07]  /*56f0*/  LDSM.16.MT88.4 R16, [R209+0x1900] ;  /* 0x00190000d110783b */ /* 0x000e6e0000004200 */
[C---:B------:R-:W-:Y:S08]  /*5700*/  HMMA.16816.F32.BF16 R52, R4.reuse, R28, R52 ;  /* 0x0000001c0434723c */ /* 0x040ff00000041834 */
[----:B------:R-:W-:Y:S01]  /*5710*/  HMMA.16816.F32.BF16 R56, R4, R30, R56 ;  /* 0x0000001e0438723c */ /* 0x000fe20000041838 */
[----:B------:R-:W3:Y:S06]  /*5720*/  LDSM.16.MT88.4 R28, [R209+0x4900] ;  /* 0x00490000d11c783b */ /* 0x000eec0000004200 */
[----:B------:R-:W-:Y:S01]  /*5730*/  F2FP.BF16.PACK_AB R4, R142, R137 ;  /* 0x000000898e04723e */ /* 0x000fe200000010ff */
[----:B------:R-:W-:Y:S01]  /*5740*/  FADD.FTZ R137, R137, R126 ;  /* 0x0000007e89897221 */ /* 0x000fe20000010000 */
[----:B------:R-:W-:-:S02]  /*5750*/  F2FP.BF16.PACK_AB R6, R139, R148 ;  /* 0x000000948b06723e */ /* 0x000fc400000010ff */
[----:B----4-:R-:W-:Y:S01]  /*5760*/  F2FP.BF16.PACK_AB R5, R150, R141 ;  /* 0x0000008d9605723e */ /* 0x010fe200000010ff */
[----:B------:R-:W-:Y:S01]  /*5770*/  FADD.FTZ R137, R142, R137 ;  /* 0x000000898e897221 */ /* 0x000fe20000010000 */
[----:B------:R-:W-:-:S03]  /*5780*/  F2FP.BF16.PACK_AB R7, R152, R149 ;  /* 0x000000959807723e */ /* 0x000fc600000010ff */
[----:B------:R-:W-:-:S04]  /*5790*/  FADD.FTZ R148, R148, R137 ;  /* 0x0000008994947221 */ /* 0x000fc80000010000 */
[----:B--2---:R-:W-:Y:S01]  /*57a0*/  HMMA.16816.F32.BF16 R88, R4, R12, R88 ;  /* 0x0000000c0458723c */ /* 0x004fe20000041858 */
[----:B------:R-:W-:-:S07]  /*57b0*/  FADD.FTZ R148, R139, R148 ;  /* 0x000000948b947221 */ /* 0x000fce0000010000 */
[C---:B------:R-:W-:Y:S01]  /*57c0*/  HMMA.16816.F32.BF16 R84, R4.reuse, R14, R84 ;  /* 0x0000000e0454723c */ /* 0x040fe20000041854 */
[----:B------:R-:W2:Y:S07]  /*57d0*/  LDSM.16.MT88.4 R12, [R208+0x4900] ;  /* 0x00490000d00c783b */ /* 0x000eae0000004200 */
[C---:B-1----:R-:W-:Y:S08]  /*57e0*/  HMMA.16816.F32.BF16 R80, R4.reuse, R8, R80 ;  /* 0x000000080450723c */ /* 0x042ff00000041850 */
[C---:B------:R-:W-:Y:S01]  /*57f0*/  HMMA.16816.F32.BF16 R76, R4.reuse, R10, R76 ;  /* 0x0000000a044c723c */ /* 0x040fe2000004184c */
[----:B------:R-:W1:Y:S07]  /*5800*/  LDSM.16.MT88.4 R8, [R208+0x2100] ;  /* 0x00210000d008783b */ /* 0x000e6e0000004200 */
[C---:B------:R-:W-:Y:S08]  /*5810*/  HMMA.16816.F32.BF16 R104, R4.reuse, R20, R104 ;  /* 0x000000140468723c */ /* 0x040ff00000041868 */
[C---:B------:R-:W-:Y:S01]  /*5820*/  HMMA.16816.F32.BF16 R100, R4.reuse, R22, R100 ;  /* 0x000000160464723c */ /* 0x040fe20000041864 */
[----:B------:R-:W4:Y:S07]  /*5830*/  LDSM.16.MT88.4 R20, [R210+0x2100] ;  /* 0x00210000d214783b */ /* 0x000f2e0000004200 */
[C---:B------:R-:W-:Y:S08]  /*5840*/  HMMA.16816.F32.BF16 R72, R4.reuse, R32, R72 ;  /* 0x000000200448723c */ /* 0x040ff00000041848 */
        /* <DEDUP_REMOVED lines=8> */
[C---:B---3--:R-:W-:Y:S08]  /*58d0*/  HMMA.16816.F32.BF16 R52, R4.reuse, R28, R52 ;  /* 0x0000001c0434723c */ /* 0x048ff00000041834 */
        /* <DEDUP_REMOVED lines=8> */
[----:B------:R-:W-:Y:S01]  /*5960*/  F2FP.BF16.PACK_AB R5, R156, R155 ;  /* 0x0000009b9c05723e */ /* 0x000fe200000010ff */
[----:B------:R-:W-:Y:S01]  /*5970*/  FADD.FTZ R158, R158, R157 ;  /* 0x0000009d9e9e7221 */ /* 0x000fe20000010000 */
[----:B------:R-:W-:-:S03]  /*5980*/  F2FP.BF16.PACK_AB R7, R160, R151 ;  /* 0x00000097a007723e */ /* 0x000fc600000010ff */
[----:B------:R-:W-:-:S04]  /*5990*/  FADD.FTZ R159, R159, R158 ;  /* 0x0000009e9f9f7221 */ /* 0x000fc80000010000 */
[----:B-1----:R-:W-:Y:S01]  /*59a0*/  HMMA.16816.F32.BF16 R88, R4, R8, R88 ;  /* 0x000000080458723c */ /* 0x002fe20000041858 */
[----:B------:R-:W-:-:S07]  /*59b0*/  FADD.FTZ R159, R154, R159 ;  /* 0x0000009f9a9f7221 */ /* 0x000fce0000010000 */
[C---:B------:R-:W-:Y:S01]  /*59c0*/  HMMA.16816.F32.BF16 R84, R4.reuse, R10, R84 ;  /* 0x0000000a0454723c */ /* 0x040fe20000041854 */
[----:B------:R-:W1:Y:S07]  /*59d0*/  LDSM.16.MT88.4 R8, [R208+0x5100] ;  /* 0x00510000d008783b */ /* 0x000e6e0000004200 */
[C---:B----4-:R-:W-:Y:S08]  /*59e0*/  HMMA.16816.F32.BF16 R104, R4.reuse, R20, R104 ;  /* 0x000000140468723c */ /* 0x050ff00000041868 */
[C---:B------:R-:W-:Y:S01]  /*59f0*/  HMMA.16816.F32.BF16 R100, R4.reuse, R22, R100 ;  /* 0x000000160464723c */ /* 0x040fe20000041864 */
[----:B------:R-:W3:Y:S07]  /*5a00*/  LDSM.16.MT88.4 R20, [R210+0x2900] ;  /* 0x00290000d214783b */ /* 0x000eee0000004200 */
[C---:B------:R-:W-:Y:S07]  /*5a10*/  HMMA.16816.F32.BF16 R72, R4.reuse, R32, R72 ;  /* 0x000000200448723c */ /* 0x040fee0000041848 */
[----:B------:R-:W-:Y:S01]  /*5a20*/  FFMA.FTZ R32, R127, c[0x0][0x2d0], -R130 ;  /* 0x0000b4007f207a23 */ /* 0x000fe20000010882 */
[C---:B------:R-:W-:Y:S05]  /*5a30*/  HMMA.16816.F32.BF16 R112, R4.reuse, R24, R112 ;  /* 0x000000180470723c */ /* 0x040fea0000041870 */
[----:B------:R-:W4:Y:S03]  /*5a40*/  MUFU.EX2 R32, R32 ;  /* 0x0000002000207308 */ /* 0x000f260000000800 */
[C---:B------:R-:W-:Y:S01]  /*5a50*/  HMMA.16816.F32.BF16 R108, R4.reuse, R26, R108 ;  /* 0x0000001a046c723c */ /* 0x040fe2000004186c */
[----:B------:R-:W-:Y:S07]  /*5a60*/  LDSM.16.MT88.4 R24, [R212+0x2900] ;  /* 0x00290000d418783b */ /* 0x000fee0000004200 */
[C---:B------:R-:W-:Y:S08]  /*5a70*/  HMMA.16816.F32.BF16 R96, R4.reuse, R16, R96 ;  /* 0x000000100460723c */ /* 0x040ff00000041860 */
[C---:B------:R-:W-:Y:S01]  /*5a80*/  HMMA.16816.F32.BF16 R92, R4.reuse, R18, R92 ;  /* 0x00000012045c723c */ /* 0x040fe2000004185c */
[----:B------:R-:W1:Y:S07]  /*5a90*/  LDSM.16.MT88.4 R16, [R209+0x2900] ;  /* 0x00290000d110783b */ /* 0x000e6e0000004200 */
[C---:B--2---:R-:W-:Y:S08]  /*5aa0*/  HMMA.16816.F32.BF16 R80, R4.reuse, R12, R80 ;  /* 0x0000000c0450723c */ /* 0x044ff00000041850 */
[C---:B------:R-:W-:Y:S01]  /*5ab0*/  HMMA.16816.F32.BF16 R76, R4.reuse, R14, R76 ;  /* 0x0000000e044c723c */ /* 0x040fe2000004184c */
[----:B------:R-:W2:Y:S07]  /*5ac0*/  LDSM.16.MT88.4 R12, [R208+0x2900] ;  /* 0x00290000d00c783b */ /* 0x000eae0000004200 */
[C---:B------:R-:W-:Y:S08]  /*5ad0*/  HMMA.16816.F32.BF16 R68, R4.reuse, R34, R68 ;  /* 0x000000220444723c */ /* 0x040ff00000041844 */
[C---:B------:R-:W-:Y:S08]  /*5ae0*/  HMMA.16816.F32.BF16 R52, R4.reuse, R28, R52 ;  /* 0x0000001c0434723c */ /* 0x040ff00000041834 */
[C---:B------:R-:W-:Y:S08]  /*5af0*/  HMMA.16816.F32.BF16 R56, R4.reuse, R30, R56 ;  /* 0x0000001e0438723c */ /* 0x040ff00000041838 */
[C---:B-1----:R-:W-:Y:S08]  /*5b00*/  HMMA.16816.F32.BF16 R60, R4.reuse, R8, R60 ;  /* 0x00000008043c723c */ /* 0x042ff0000004183c */
[----:B------:R-:W-:Y:S01]  /*5b10*/  HMMA.16816.F32.BF16 R64, R4, R10, R64 ;  /* 0x0000000a0440723c */ /* 0x000fe20000041840 */
[----:B------:R-:W1:Y:S06]  /*5b20*/  LDSM.16.MT88.4 R8, [R212+0x5900] ;  /* 0x00590000d408783b */ /* 0x000e6c0000004200 */
[----:B-----5:R-:W-:Y:S01]  /*5b30*/  F2FP.BF16.PACK_AB R4, R143, R140 ;  /* 0x0000008c8f04723e */ /* 0x020fe200000010ff */
[----:B------:R-:W-:Y:S01]  /*5b40*/  FADD.FTZ R140, R140, R159 ;  /* 0x0000009f8c8c7221 */ /* 0x000fe20000010000 */
[----:B------:R-:W-:-:S02]  /*5b50*/  F2FP.BF16.PACK_AB R6, R135, R136 ;  /* 0x000000888706723e */ /* 0x000fc400000010ff */
[----:B------:R-:W-:Y:S01]  /*5b60*/  F2FP.BF16.PACK_AB R5, R134, R133 ;  /* 0x000000858605723e */ /* 0x000fe200000010ff */
[----:B------:R-:W-:Y:S01]  /*5b70*/  FADD.FTZ R143, R143, R140 ;  /* 0x0000008c8f8f7221 */ /* 0x000fe20000010000 */
[----:B----4-:R-:W-:-:S03]  /*5b80*/  F2FP.BF16.PACK_AB R7, R229, R32 ;  /* 0x00000020e507723e */ /* 0x010fc600000010ff */
[----:B------:R-:W-:-:S04]  /*5b90*/  FADD.FTZ R136, R136, R143 ;  /* 0x0000008f88887221 */ /* 0x000fc80000010000 */
[----:B---3--:R-:W-:Y:S01]  /*5ba0*/  HMMA.16816.F32.BF16 R104, R4, R20, R104 ;  /* 0x000000140468723c */ /* 0x008fe20000041868 */
[----:B------:R-:W-:-:S06]  /*5bb0*/  FADD.FTZ R228, R135, R136 ;  /* 0x0000008887e47221 */ /* 0x000fcc0000010000 */
[----:B------:R-:W-:Y:S01]  /*5bc0*/  FADD.FTZ R21, R45, R118 ;  /* 0x000000762d157221 */ /* 0x000fe20000010000 */
[----:B------:R-:W-:Y:S03]  /*5bd0*/  HMMA.16816.F32.BF16 R96, R4, R16, R96 ;  /* 0x000000100460723c */ /* 0x000fe60000041860 */
[----:B------:R-:W-:-:S04]  /*5be0*/  FADD.FTZ R21, R44, R21 ;  /* 0x000000152c157221 */ /* 0x000fc80000010000 */
[----:B------:R-:W-:Y:S01]  /*5bf0*/  FADD.FTZ R20, R40, R21 ;  /* 0x0000001528147221 */ /* 0x000fe20000010000 */
[----:B------:R-:W-:Y:S01]  /*5c00*/  HMMA.16816.F32.BF16 R92, R4, R18, R92 ;  /* 0x00000012045c723c */ /* 0x000fe2000004185c */
[----:B------:R-:W3:Y:S02]  /*5c10*/  LDSM.16.MT88.4 R16, [R210+0x5900] ;  /* 0x00590000d210783b */ /* 0x000ee40000004200 */
[----:B------:R-:W-:-:S04]  /*5c20*/  FADD.FTZ R20, R39, R20 ;  /* 0x0000001427147221 */ /* 0x000fc80000010000 */
[----:B------:R-:W-:Y:S01]  /*5c30*/  FADD.FTZ R3, R3, R20 ;  /* 0x0000001403037221 */ /* 0x000fe20000010000 */
[----:B--2---:R-:W-:Y:S03]  /*5c40*/  HMMA.16816.F32.BF16 R88, R4, R12, R88 ;  /* 0x0000000c0458723c */ /* 0x004fe60000041858 */
[----:B------:R-:W-:-:S04]  /*5c50*/  FADD.FTZ R2, R2, R3 ;  /* 0x0000000302027221 */ /* 0x000fc80000010000 */
[----:B------:R-:W-:Y:S01]  /*5c60*/  FADD.FTZ R119, R119, R2 ;  /* 0x0000000277777221 */ /* 0x000fe20000010000 */
[----:B------:R-:W-:Y:S01]  /*5c70*/  HMMA.16816.F32.BF16 R84, R4, R14, R84 ;  /* 0x0000000e0454723c */ /* 0x000fe20000041854 */
[----:B------:R-:W2:Y:S02]  /*5c80*/  LDSM.16.MT88.4 R12, [R209+0x5900] ;  /* 0x00590000d10c783b */ /* 0x000ea40000004200 */
[----:B------:R-:W-:-:S04]  /*5c90*/  FADD.FTZ R128, R128, R119 ;  /* 0x0000007780807221 */ /* 0x000fc80000010000 */
[----:B------:R-:W-:Y:S01]  /*5ca0*/  FADD.FTZ R129, R129, R128 ;  /* 0x0000008081817221 */ /* 0x000fe20000010000 */
[----:B-1----:R-:W-:Y:S03]  /*5cb0*/  HMMA.16816.F32.BF16 R80, R4, R8, R80 ;  /* 0x000000080450723c */ /* 0x002fe60000041850 */
[----:B------:R-:W-:-:S04]  /*5cc0*/  FADD.FTZ R132, R132, R129 ;  /* 0x0000008184847221 */ /* 0x000fc80000010000 */
[----:B------:R-:W-:Y:S01]  /*5cd0*/  FADD.FTZ R141, R141, R132 ;  /* 0x000000848d8d7221 */ /* 0x000fe20000010000 */
[----:B------:R-:W-:Y:S01]  /*5ce0*/  HMMA.16816.F32.BF16 R76, R4, R10, R76 ;  /* 0x0000000a044c723c */ /* 0x000fe2000004184c */
[----:B------:R-:W1:Y:S02]  /*5cf0*/  LDSM.16.MT88.4 R8, [R208+0x5900] ;  /* 0x00590000d008783b */ /* 0x000e640000004200 */
[----:B------:R-:W-:-:S04]  /*5d00*/  FADD.FTZ R150, R150, R141 ;  /* 0x0000008d96967221 */ /* 0x000fc80000010000 */
[----:B------:R-:W-:Y:S01]  /*5d10*/  FADD.FTZ R149, R149, R150 ;  /* 0x0000009695957221 */ /* 0x000fe20000010000 */
[----:B------:R-:W-:Y:S03]  /*5d20*/  HMMA.16816.F32.BF16 R112, R4, R24, R112 ;  /* 0x000000180470723c */ /* 0x000fe60000041870 */
        /* <DEDUP_REMOVED lines=8> */
[----:B---3--:R-:W-:Y:S03]  /*5db0*/  HMMA.16816.F32.BF16 R72, R4, R16, R72 ;  /* 0x000000100448723c */ /* 0x008fe60000041848 */
[----:B------:R-:W-:-:S04]  /*5dc0*/  FADD.FTZ R133, R134, R133 ;  /* 0x0000008586857221 */ /* 0x000fc80000010000 */
[----:B------:R-:W-:Y:S01]  /*5dd0*/  FADD.FTZ R32, R32, R133 ;  /* 0x0000008520207221 */ /* 0x000fe20000010000 */
[----:B------:R-:W-:Y:S03]  /*5de0*/  HMMA.16816.F32.BF16 R68, R4, R18, R68 ;  /* 0x000000120444723c */ /* 0x000fe60000041844 */
[----:B------:R-:W-:-:S05]  /*5df0*/  FADD.FTZ R229, R229, R32 ;  /* 0x00000020e5e57221 */ /* 0x000fca0000010000 */
[C---:B--2---:R-:W-:Y:S08]  /*5e00*/  HMMA.16816.F32.BF16 R52, R4.reuse, R12, R52 ;  /* 0x0000000c0434723c */ /* 0x044ff00000041834 */
[C---:B------:R-:W-:Y:S08]  /*5e10*/  HMMA.16816.F32.BF16 R56, R4.reuse, R14, R56 ;  /* 0x0000000e0438723c */ /* 0x040ff00000041838 */
[C---:B-1----:R-:W-:Y:S08]  /*5e20*/  HMMA.16816.F32.BF16 R60, R4.reuse, R8, R60 ;  /* 0x00000008043c723c */ /* 0x042ff0000004183c */
[----:B------:R-:W-:Y:S01]  /*5e30*/  HMMA.16816.F32.BF16 R64, R4, R10, R64 ;  /* 0x0000000a0440723c */ /* 0x000fe20000041840 */
[----:B------:R-:W-:Y:S07]  /*5e40*/  @P0 BRA `(.L_x_32) ;  /* 0x0000016000000947 */ /* 0x000fee0003800000 */
[----:B------:R-:W-:Y:S01]  /*5e50*/  ISETP.LT.AND P0, PT, RZ, UR4, PT ;  /* 0x00000004ff007c0c */ /* 0x000fe2000bf01270 */
[----:B------:R-:W-:-:S12]  /*5e60*/  UIADD3 UR21, UR4, -0x1, URZ ;  /* 0xffffffff04157890 */ /* 0x000fd8000fffe03f */
[----:B------:R-:W-:Y:S05]  /*5e70*/  @P0 BRA `(.L_x_33) ;  /* 0x0000009000000947 */ /* 0x000fea0003800000 */
[----:B------:R-:W-:Y:S02]  /*5e80*/  UMOV UR21, 0x1 ;  /* 0x0000000100157882 */ /* 0x000fe40000000000 */
        /* <DEDUP_REMOVED lines=8> */
.L_x_33:
[----:B------:R-:W-:Y:S02]  /*5f10*/  UMOV UR5, 0x1 ;  /* 0x0000000100057882 */ /* 0x000fe40000000000 */
[----:B------:R-:W-:Y:S02]  /*5f20*/  ULDC UR4, c[0x0][0x32c] ;  /* 0x0000cb0000047ab9 */ /* 0x000fe40000000800 */
[----:B------:R-:W-:-:S03]  /*5f30*/  UISETP.NE.AND UP0, UPT, UR5, UR4, UPT ;  /* 0x000000040500728c */ /* 0x000fc6000bf05270 */
[----:B------:R-:W-:Y:S02]  /*5f40*/  ULDC.64 UR4, c[0x0][0x330] ;  /* 0x0000cc0000047ab9 */ /* 0x000fe40000000a00 */
[----:B------:R-:W-:-:S06]  /*5f50*/  UIMAD.WIDE.U32 UR22, UR21, UR4, URZ ;  /* 0x00000004151672a5 */ /* 0x000fcc000f8e003f */
[----:B------:R-:W-:Y:S02]  /*5f60*/  @UP0 USHF.R.U32.HI UR21, URZ, UR5, UR23 ;  /* 0x000000053f150299 */ /* 0x000fe40008011617 */
.L_x_34:
[----:B------:R-:W-:Y:S02]  /*5f70*/  ULDC UR4, c[0x0][0x32c] ;  /* 0x0000cb0000047ab9 */ /* 0x000fe40000000800 */
[----:B------:R-:W-:-:S04]  /*5f80*/  UIMAD UR4, UR21, UR4, UR4 ;  /* 0x00000004150472a4 */ /* 0x000fc8000f8e0204 */
[----:B------:R-:W-:-:S04]  /*5f90*/  UISETP.LT.AND UP0, UPT, UR20, UR4, UPT ;  /* 0x000000041400728c */ /* 0x000fc8000bf01270 */
[----:B------:R-:W-:-:S03]  /*5fa0*/  USEL UR20, UR20, UR4, UP0 ;  /* 0x0000000414147287 */ /* 0x000fc60008000000 */
.L_x_32:
[----:B------:R-:W1:Y:S01]  /*5fb0*/  R2UR UR4, R215 ;  /* 0x00000000d70473c2 */ /* 0x000e6200000e0000 */
[----:B------:R-:W-:-:S04]  /*5fc0*/  UIMAD.WIDE UR20, UR20, 0x2aaaaaab, URZ ;  /* 0x2aaaaaab141478a5 */ /* 0x000fc8000f8e023f */
[----:B------:R-:W-:-:S04]  /*5fd0*/  USHF.R.U32.HI UR5, URZ, 0x1f, UR21 ;  /* 0x0000001f3f057899 */ /* 0x000fc80008011615 */
[----:B------:R-:W-:-:S04]  /*5fe0*/  ULEA.HI.SX32 UR5, UR21, UR5, 0x1c ;  /* 0x0000000515057291 */ /* 0x000fc8000f8fe23f */
[----:B-1----:R-:W-:-:S04]  /*5ff0*/  UISETP.LT.AND UP0, UPT, UR4, UR5, UPT ;  /* 0x000000050400728c */ /* 0x002fc8000bf01270 */
[----:B------:R-:W-:-:S06]  /*6000*/  USEL UR4, UR4, UR5, !UP0 ;  /* 0x0000000504047287 */ /* 0x000fcc000c000000 */
[----:B------:R-:W-:-:S13]  /*6010*/  ISETP.GE.AND P0, PT, R168, UR4, PT ;  /* 0x00000004a8007c0c */ /* 0x000fda000bf06270 */
[----:B------:R-:W-:Y:S05]  /*6020*/  @!P0 BRA `(.L_x_35) ;  /* 0x0000456000008947 */ /* 0x000fea0003800000 */
[C---:B------:R-:W-:Y:S01]  /*6030*/  SHF.L.U64.HI R237, R231.reuse, 0x1, R38 ;  /* 0x00000001e7ed7819 */ /* 0x040fe20000010226 */
[----:B------:R-:W-:Y:S01]  /*6040*/  IMAD.MOV.U32 R2, RZ, RZ, R116 ;  /* 0x000000ffff027224 */ /* 0x000fe200078e0074 */
[----:B------:R-:W-:Y:S01]  /*6050*/  MOV R3, R0 ;  /* 0x0000000000037202 */ /* 0x000fe20000000f00 */
[----:B------:R-:W-:Y:S01]  /*6060*/  IMAD.MOV.U32 R238, RZ, RZ, R168 ;  /* 0x000000ffffee7224 */ /* 0x000fe200078e00a8 */
[----:B------:R-:W-:Y:S01]  /*6070*/  SHF.L.U32 R236, R231, 0x1, RZ ;  /* 0x00000001e7ec7819 */ /* 0x000fe200000006ff */
[C---:B------:R-:W-:Y:S01]  /*6080*/  IMAD.SHL.U32 R234, R230.reuse, 0x2, RZ ;  /* 0x00000002e6ea7824 */ /* 0x040fe200078e00ff */
[----:B------:R-:W-:Y:S02]  /*6090*/  SHF.L.U64.HI R235, R230, 0x1, R233 ;  /* 0x00000001e6eb7819 */ /* 0x000fe400000102e9 */
.L_x_46:
[----:B------:R-:W-:Y:S04]  /*60a0*/  DEPBAR.LE SB0, 0x0 ;  /* 0x000080000000791a */ /* 0x000fe80000000000 */
[----:B------:R-:W-:Y:S01]  /*60b0*/  BAR.SYNC.DEFER_BLOCKING 0x0 ;  /* 0x0000000000007b1d */ /* 0x000fe20000010000 */
[----:B------:R-:W-:Y:S05]  /*60c0*/  ISETP.GT.AND P0, PT, R215, R238, PT ;  /* 0x000000eed700720c */ /* 0x000fea0003f04270 */
[----:B------:R1:W2:Y:S04]  /*60d0*/  LDSM.16.M88.4 R116, [R214+0x8100] ;  /* 0x00810000d674783b */ /* 0x0002a80000000200 */
[----:B------:R1:W3:Y:S04]  /*60e0*/  LDSM.16.M88.4 R124, [R214+0x8900] ;  /* 0x00890000d67c783b */ /* 0x0002e80000000200 */
[----:B------:R1:W4:Y:S04]  /*60f0*/  LDSM.16.M88.4 R128, [R214+0x9100] ;  /* 0x00910000d680783b */ /* 0x0003280000000200 */
[----:B------:R1:W1:Y:S04]  /*6100*/  LDSM.16.M88.4 R132, [R214+0x9900] ;  /* 0x00990000d684783b */ /* 0x0002680000000200 */
[----:B------:R1:W1:Y:S04]  /*6110*/  LDSM.16.M88.4 R136, [R214+0xa100] ;  /* 0x00a10000d688783b */ /* 0x0002680000000200 */
[----:B------:R1:W1:Y:S04]  /*6120*/  LDSM.16.M88.4 R140, [R214+0xa900] ;  /* 0x00a90000d68c783b */ /* 0x0002680000000200 */
[----:B------:R1:W1:Y:S04]  /*6130*/  LDSM.16.M88.4 R148, [R213] ;  /* 0x00000000d594783b */ /* 0x0002680000000200 */
[----:B------:R1:W1:Y:S04]  /*6140*/  LDSM.16.M88.4 R152, [R207] ;  /* 0x00000000cf98783b */ /* 0x0002680000000200 */
[----:B------:R1:W1:Y:S04]  /*6150*/  LDSM.16.M88.4 R156, [R206] ;  /* 0x00000000ce9c783b */ /* 0x0002680000000200 */
[----:B------:R1:W1:Y:S04]  /*6160*/  LDSM.16.M88.4 R160, [R205] ;  /* 0x00000000cda0783b */ /* 0x0002680000000200 */
[----:B------:R1:W1:Y:S04]  /*6170*/  LDSM.16.M88.4 R164, [R204] ;  /* 0x00000000cca4783b */ /* 0x0002680000000200 */
[----:B------:R1:W1:Y:S01]  /*6180*/  LDSM.16.M88.4 R168, [R203] ;  /* 0x00000000cba8783b */ /* 0x0002620000000200 */
[----:B------:R-:W-:-:S05]  /*6190*/  @P0 BRA `(.L_x_36) ;  /* 0x0000028000000947 */ /* 0x000fca0003800000 */
[----:B--23--:R-:W-:Y:S01]  /*61a0*/  SHF.R.S32.HI R5, RZ, 0x1f, R217 ;  /* 0x0000001fff057819 */ /* 0x00cfe200000114d9 */
[----:B------:R-:W-:Y:S01]  /*61b0*/  IMAD.WIDE.U32 R6, R217, c[0x0][0x208], RZ ;  /* 0x00008200d9067a25 */ /* 0x000fe200078e00ff */
[----:B------:R-:W-:Y:S02]  /*61c0*/  SHF.R.S32.HI R4, RZ, 0x1f, R216 ;  /* 0x0000001fff047819 */ /* 0x000fe400000114d8 */
[----:B------:R-:W-:Y:S01]  /*61d0*/  ISETP.NE.U32.AND P6, PT, R232, RZ, PT ;  /* 0x000000ffe800720c */ /* 0x000fe20003fc5070 */
[----:B------:R-:W-:Y:S02]  /*61e0*/  IMAD R5, R5, c[0x0][0x208], RZ ;  /* 0x0000820005057a24 */ /* 0x000fe400078e02ff */
[----:B------:R-:W-:Y:S02]  /*61f0*/  IMAD R4, R4, c[0x0][0x218], RZ ;  /* 0x0000860004047a24 */ /* 0x000fe400078e02ff */
[----:B------:R-:W-:Y:S02]  /*6200*/  IMAD R5, R217, c[0x0][0x20c], R5 ;  /* 0x00008300d9057a24 */ /* 0x000fe400078e0205 */
[----:B------:R-:W-:Y:S02]  /*6210*/  IMAD R4, R216, c[0x0][0x21c], R4 ;  /* 0x00008700d8047a24 */ /* 0x000fe400078e0204 */
[----:B------:R-:W-:Y:S01]  /*6220*/  IMAD.IADD R7, R7, 0x1, R5 ;  /* 0x0000000107077824 */ /* 0x000fe200078e0205 */
[----:B------:R-:W-:Y:S03]  /*6230*/  IADD3 R5, -R232, 0x10, RZ ;  /* 0x00000010e8057810 */ /* 0x000fe60007ffe1ff */
[----:B------:R-:W-:Y:S01]  /*6240*/  IMAD.WIDE.U32 R6, R216, c[0x0][0x218], R6 ;  /* 0x00008600d8067a25 */ /* 0x000fe200078e0006 */
[----:B------:R-:W-:Y:S04]  /*6250*/  LOP3.LUT R5, R5, 0xf, RZ, 0xc0, !PT ;  /* 0x0000000f05057812 */ /* 0x000fe800078ec0ff */
[----:B------:R-:W-:Y:S04]  /*6260*/  IADD3 R0, P0, R6, UR18, RZ ;  /* 0x0000001206007c10 */ /* 0x000fe8000ff1e0ff */
[----:B------:R-:W-:Y:S02]  /*6270*/  IADD3.X R7, R7, UR16, R4, P0, !PT ;  /* 0x0000001007077c10 */ /* 0x000fe400087fe404 */
[C---:B------:R-:W-:Y:S04]  /*6280*/  LEA R17, P0, R0.reuse, c[0x0][0x1f8], 0x1 ;  /* 0x00007e0000117a11 */ /* 0x040fe800078008ff */
[----:B------:R-:W-:Y:S01]  /*6290*/  LEA.HI.X R16, R0, c[0x0][0x1fc], R7, 0x1, P0 ;  /* 0x00007f0000107a11 */ /* 0x000fe200000f0c07 */
[----:B------:R-:W2:Y:S04]  /*62a0*/  SHFL.IDX PT, R11, R17, RZ, 0x181f ;  /* 0x00181fff110b7589 */ /* 0x000ea800000e0000 */
[----:B------:R-:W3:Y:S04]  /*62b0*/  SHFL.IDX PT, R6, R16, RZ, 0x181f ;  /* 0x00181fff10067589 */ /* 0x000ee800000e0000 */
[----:B------:R-:W5:Y:S04]  /*62c0*/  SHFL.IDX PT, R9, R17, 0x1, 0x181f ;  /* 0x00381f0011097f89 */ /* 0x000f6800000e0000 */
[----:B------:R-:W4:Y:S04]  /*62d0*/  SHFL.IDX PT, R4, R16, 0x1, 0x181f ;  /* 0x00381f0010047f89 */ /* 0x000f2800000e0000 */
[----:B------:R-:W1:Y:S04]  /*62e0*/  SHFL.IDX PT, R7, R17, 0x2, 0x181f ;  /* 0x00581f0011077f89 */ /* 0x000e6800000e0000 */
[----:B------:R-:W1:Y:S01]  /*62f0*/  SHFL.IDX PT, R0, R16, 0x2, 0x181f ;  /* 0x00581f0010007f89 */ /* 0x000e6200000e0000 */
[C---:B--2---:R-:W-:Y:S02]  /*6300*/  IADD3 R12, P5, R11.reuse, R236, RZ ;  /* 0x000000ec0b0c7210 */ /* 0x044fe40007fbe0ff */
[----:B------:R-:W-:Y:S03]  /*6310*/  IADD3 R10, P2, R11, R234, RZ ;  /* 0x000000ea0b0a7210 */ /* 0x000fe60007f5e0ff */
[C---:B---3--:R-:W-:Y:S02]  /*6320*/  IMAD.X R13, R6.reuse, 0x1, R237, P5 ;  /* 0x00000001060d7824 */ /* 0x048fe400028e06ed */
[----:B------:R-:W-:Y:S01]  /*6330*/  IMAD.X R11, R6, 0x1, R235, P2 ;  /* 0x00000001060b7824 */ /* 0x000fe200010e06eb */
[C---:B-----5:R-:W-:Y:S02]  /*6340*/  IADD3 R8, P0, R9.reuse, R236, RZ ;  /* 0x000000ec09087210 */ /* 0x060fe40007f1e0ff */
[----:B------:R2:W-:Y:S01]  /*6350*/  LDGSTS.E.BYPASS.LTC128B.128 [R226], [R12.64], !P4 ;  /* 0x000000000ce27fae */ /* 0x0005e2000e101d4e */
[----:B------:R-:W-:Y:S02]  /*6360*/  IADD3 R14, P5, R9, R234, RZ ;  /* 0x000000ea090e7210 */ /* 0x000fe40007fbe0ff */
[C---:B----4-:R-:W-:Y:S01]  /*6370*/  IMAD.X R9, R4.reuse, 0x1, R237, P0 ;  /* 0x0000000104097824 */ /* 0x050fe200000e06ed */
[----:B------:R2:W-:Y:S02]  /*6380*/  LDGSTS.E.BYPASS.LTC128B.128 [R225], [R10.64], !P3 ;  /* 0x000000000ae17fae */ /* 0x0005e4000d901d4e */
[----:B------:R-:W-:Y:S01]  /*6390*/  IMAD.X R15, R4, 0x1, R235, P5 ;  /* 0x00000001040f7824 */ /* 0x000fe200028e06eb */
[----:B-1----:R-:W-:Y:S01]  /*63a0*/  IADD3 R4, P5, R7, R236, RZ ;  /* 0x000000ec07047210 */ /* 0x002fe20007fbe0ff */
[----:B------:R2:W-:Y:S01]  /*63b0*/  LDGSTS.E.BYPASS.LTC128B.128 [R224], [R8.64], !P4 ;  /* 0x0000000008e07fae */ /* 0x0005e2000e101d4e */
[----:B------:R-:W-:Y:S03]  /*63c0*/  IADD3 R6, P2, P0, R5, R7, R234 ;  /* 0x0000000705067210 */ /* 0x000fe6000785e0ea */
[----:B------:R2:W-:Y:S01]  /*63d0*/  LDGSTS.E.BYPASS.LTC128B.128 [R223], [R14.64], !P3 ;  /* 0x000000000edf7fae */ /* 0x0005e2000d901d4e */
[----:B------:R-:W-:Y:S01]  /*63e0*/  IMAD.X R5, R0, 0x1, R237, P5 ;  /* 0x0000000100057824 */ /* 0x000fe200028e06ed */
[----:B------:R-:W-:Y:S04]  /*63f0*/  IADD3.X R7, RZ, R0, R235, P2, P0 ;  /* 0x00000000ff077210 */ /* 0x000fe800017e04eb */
[----:B------:R2:W-:Y:S04]  /*6400*/  LDGSTS.E.BYPASS.LTC128B.128 [R226+0x2000], [R4.64], !P4 ;  /* 0x0200000004e27fae */ /* 0x0005e8000e101d4e */
[----:B------:R2:W-:Y:S02]  /*6410*/  LDGSTS.E.BYPASS.LTC128B.128.ZFILL [R226+0x5000], [R6.64], P6 ;  /* 0x0500000006e27fae */ /* 0x0005e4000b141d4e */
.L_x_36:
[C---:B--23--:R-:W-:Y:S01]  /*6420*/  HMMA.16816.F32.BF16 R4, R120.reuse, R116, RZ ;  /* 0x000000747804723c */ /* 0x04cfe200000418ff */
[----:B------:R-:W0:Y:S02]  /*6430*/  LDGDEPBAR ;  /* 0x00000000000079af */ /* 0x000e240000000000 */
[----:B------:R-:W-:Y:S05]  /*6440*/  ISETP.GT.AND P0, PT, R238, R215, PT ;  /* 0x000000d7ee00720c */ /* 0x000fea0003f04270 */
[C---:B------:R-:W-:Y:S01]  /*6450*/  HMMA.16816.F32.BF16 R8, R120.reuse, R118, RZ ;  /* 0x000000767808723c */ /* 0x040fe200000418ff */
[----:B------:R-:W2:Y:S07]  /*6460*/  LDSM.16.M88.4 R116, [R211+0x8100] ;  /* 0x00810000d374783b */ /* 0x000eae0000000200 */
[C---:B------:R-:W-:Y:S08]  /*6470*/  HMMA.16816.F32.BF16 R12, R120.reuse, R124, RZ ;  /* 0x0000007c780c723c */ /* 0x040ff000000418ff */
[C---:B------:R-:W-:Y:S01]  /*6480*/  HMMA.16816.F32.BF16 R16, R120.reuse, R126, RZ ;  /* 0x0000007e7810723c */ /* 0x040fe200000418ff */
[----:B------:R-:W3:Y:S07]  /*6490*/  LDSM.16.M88.4 R124, [R211+0x8900] ;  /* 0x00890000d37c783b */ /* 0x000eee0000000200 */
[C---:B----4-:R-:W-:Y:S08]  /*64a0*/  HMMA.16816.F32.BF16 R20, R120.reuse, R128, RZ ;  /* 0x000000807814723c */ /* 0x050ff000000418ff */
[C---:B------:R-:W-:Y:S01]  /*64b0*/  HMMA.16816.F32.BF16 R24, R120.reuse, R130, RZ ;  /* 0x000000827818723c */ /* 0x040fe200000418ff */
[----:B------:R-:W4:Y:S07]  /*64c0*/  LDSM.16.M88.4 R128, [R211+0x9100] ;  /* 0x00910000d380783b */ /* 0x000f2e0000000200 */
[C---:B-1----:R-:W-:Y:S08]  /*64d0*/  HMMA.16816.F32.BF16 R28, R120.reuse, R132, RZ ;  /* 0x00000084781c723c */ /* 0x042ff000000418ff */
[C---:B------:R-:W-:Y:S01]  /*64e0*/  HMMA.16816.F32.BF16 R32, R120.reuse, R134, RZ ;  /* 0x000000867820723c */ /* 0x040fe200000418ff */
[----:B------:R-:W1:Y:S07]  /*64f0*/  LDSM.16.M88.4 R132, [R211+0x9900] ;  /* 0x00990000d384783b */ /* 0x000e6e0000000200 */
[C---:B------:R-:W-:Y:S08]  /*6500*/  HMMA.16816.F32.BF16 R36, R120.reuse, R136, RZ ;  /* 0x000000887824723c */ /* 0x040ff000000418ff */
[C---:B------:R-:W-:Y:S01]  /*6510*/  HMMA.16816.F32.BF16 R40, R120.reuse, R138, RZ ;  /* 0x0000008a7828723c */ /* 0x040fe200000418ff */
[----:B------:R-:W5:Y:S07]  /*6520*/  LDSM.16.M88.4 R136, [R211+0xa100] ;  /* 0x00a10000d388783b */ /* 0x000f6e0000000200 */
[C---:B------:R-:W-:Y:S08]  /*6530*/  HMMA.16816.F32.BF16 R44, R120.reuse, R140, RZ ;  /* 0x0000008c782c723c */ /* 0x040ff000000418ff */
[----:B------:R-:W-:Y:S01]  /*6540*/  HMMA.16816.F32.BF16 R48, R120, R142, RZ ;  /* 0x0000008e7830723c */ /* 0x000fe200000418ff */
[----:B------:R-:W1:Y:S07]  /*6550*/  LDSM.16.M88.4 R140, [R211+0xa900] ;  /* 0x00a90000d38c783b */ /* 0x000e6e0000000200 */
[C---:B------:R-:W-:Y:S08]  /*6560*/  HMMA.16816.F32.BF16 R4, R144.reuse, R148, R4 ;  /* 0x000000949004723c */ /* 0x040ff00000041804 */
[C---:B------:R-:W-:Y:S01]  /*6570*/  HMMA.16816.F32.BF16 R8, R144.reuse, R150, R8 ;  /* 0x000000969008723c */ /* 0x040fe20000041808 */
[----:B------:R-:W-:Y:S07]  /*6580*/  LDSM.16.M88.4 R148, [R202+0x800] ;  /* 0x00080000ca94783b */ /* 0x000fee0000000200 */
        /* <DEDUP_REMOVED lines=13> */
[----:B------:R-:W-:Y:S08]  /*6660*/  HMMA.16816.F32.BF16 R48, R144, R170, R48 ;  /* 0x000000aa9030723c */ /* 0x000ff00000041830 */
[C---:B--2---:R-:W-:Y:S08]  /*6670*/  HMMA.16816.F32.BF16 R4, R172.reuse, R116, R4 ;  /* 0x00000074ac04723c */ /* 0x044ff00000041804 */
[C---:B------:R-:W-:Y:S01]  /*6680*/  HMMA.16816.F32.BF16 R8, R172.reuse, R118, R8 ;  /* 0x00000076ac08723c */ /* 0x040fe20000041808 */
[----:B------:R-:W2:Y:S07]  /*6690*/  LDSM.16.M88.4 R116, [R202] ;  /* 0x00000000ca74783b */ /* 0x000eae0000000200 */
[C---:B---3--:R-:W-:Y:S08]  /*66a0*/  HMMA.16816.F32.BF16 R12, R172.reuse, R124, R12 ;  /* 0x0000007cac0c723c */ /* 0x048ff0000004180c */
[C---:B------:R-:W-:Y:S01]  /*66b0*/  HMMA.16816.F32.BF16 R16, R172.reuse, R126, R16 ;  /* 0x0000007eac10723c */ /* 0x040fe20000041810 */
[----:B------:R-:W3:Y:S07]  /*66c0*/  LDSM.16.M88.4 R124, [R202+0x2800] ;  /* 0x00280000ca7c783b */ /* 0x000eee0000000200 */
[C---:B----4-:R-:W-:Y:S08]  /*66d0*/  HMMA.16816.F32.BF16 R20, R172.reuse, R128, R20 ;  /* 0x00000080ac14723c */ /* 0x050ff00000041814 */
[C---:B------:R-:W-:Y:S01]  /*66e0*/  HMMA.16816.F32.BF16 R24, R172.reuse, R130, R24 ;  /* 0x00000082ac18723c */ /* 0x040fe20000041818 */
[----:B------:R-:W4:Y:S07]  /*66f0*/  LDSM.16.M88.4 R128, [R214+0xb100] ;  /* 0x00b10000d680783b */ /* 0x000f2e0000000200 */
[C---:B-1----:R-:W-:Y:S08]  /*6700*/  HMMA.16816.F32.BF16 R28, R172.reuse, R132, R28 ;  /* 0x00000084ac1c723c */ /* 0x042ff0000004181c */
[C---:B------:R-:W-:Y:S01]  /*6710*/  HMMA.16816.F32.BF16 R32, R172.reuse, R134, R32 ;  /* 0x00000086ac20723c */ /* 0x040fe20000041820 */
[----:B------:R-:W1:Y:S07]  /*6720*/  LDSM.16.M88.4 R132, [R214+0xb900] ;  /* 0x00b90000d684783b */ /* 0x000e6e0000000200 */
[C---:B-----5:R-:W-:Y:S08]  /*6730*/  HMMA.16816.F32.BF16 R36, R172.reuse, R136, R36 ;  /* 0x00000088ac24723c */ /* 0x060ff00000041824 */
[C---:B------:R-:W-:Y:S01]  /*6740*/  HMMA.16816.F32.BF16 R40, R172.reuse, R138, R40 ;  /* 0x0000008aac28723c */ /* 0x040fe20000041828 */
[----:B------:R-:W5:Y:S07]  /*6750*/  LDSM.16.M88.4 R136, [R214+0xc100] ;  /* 0x00c10000d688783b */ /* 0x000f6e0000000200 */
[C---:B------:R-:W-:Y:S08]  /*6760*/  HMMA.16816.F32.BF16 R44, R172.reuse, R140, R44 ;  /* 0x0000008cac2c723c */ /* 0x040ff0000004182c */
[----:B------:R-:W-:Y:S01]  /*6770*/  HMMA.16816.F32.BF16 R48, R172, R142, R48 ;  /* 0x0000008eac30723c */ /* 0x000fe20000041830 */
[----:B------:R-:W1:Y:S07]  /*6780*/  LDSM.16.M88.4 R140, [R214+0xc900] ;  /* 0x00c90000d68c783b */ /* 0x000e6e0000000200 */
[C---:B--2---:R-:W-:Y:S08]  /*6790*/  HMMA.16816.F32.BF16 R4, R176.reuse, R116, R4 ;  /* 0x00000074b004723c */ /* 0x044ff00000041804 */
[C---:B------:R-:W-:Y:S01]  /*67a0*/  HMMA.16816.F32.BF16 R8, R176.reuse, R118, R8 ;  /* 0x00000076b008723c */ /* 0x040fe20000041808 */
[----:B------:R-:W2:Y:S07]  /*67b0*/  LDSM.16.M88.4 R116, [R214+0xd100] ;  /* 0x00d10000d674783b */ /* 0x000eae0000000200 */
[C---:B------:R-:W-:Y:S08]  /*67c0*/  HMMA.16816.F32.BF16 R12, R176.reuse, R148, R12 ;  /* 0x00000094b00c723c */ /* 0x040ff0000004180c */
[C---:B------:R-:W-:Y:S01]  /*67d0*/  HMMA.16816.F32.BF16 R16, R176.reuse, R150, R16 ;  /* 0x00000096b010723c */ /* 0x040fe20000041810 */
[----:B------:R-:W1:Y:S07]  /*67e0*/  LDSM.16.M88.4 R148, [R214+0xd900] ;  /* 0x00d90000d694783b */ /* 0x000e6e0000000200 */
[C---:B------:R-:W-:Y:S08]  /*67f0*/  HMMA.16816.F32.BF16 R20, R176.reuse, R152, R20 ;  /* 0x00000098b014723c */ /* 0x040ff00000041814 */
[C---:B------:R-:W-:Y:S01]  /*6800*/  HMMA.16816.F32.BF16 R24, R176.reuse, R154, R24 ;  /* 0x0000009ab018723c */ /* 0x040fe20000041818 */
[----:B------:R-:W1:Y:S07]  /*6810*/  LDSM.16.M88.4 R152, [R201] ;  /* 0x00000000c998783b */ /* 0x000e6e0000000200 */
[C---:B------:R-:W-:Y:S08]  /*6820*/  HMMA.16816.F32.BF16 R28, R176.reuse, R156, R28 ;  /* 0x0000009cb01c723c */ /* 0x040ff0000004181c */
[C---:B------:R-:W-:Y:S01]  /*6830*/  HMMA.16816.F32.BF16 R32, R176.reuse, R158, R32 ;  /* 0x0000009eb020723c */ /* 0x040fe20000041820 */
[----:B------:R-:W1:Y:S07]  /*6840*/  LDSM.16.M88.4 R156, [R200] ;  /* 0x00000000c89c783b */ /* 0x000e6e0000000200 */
[C---:B------:R-:W-:Y:S08]  /*6850*/  HMMA.16816.F32.BF16 R36, R176.reuse, R160, R36 ;  /* 0x000000a0b024723c */ /* 0x040ff00000041824 */
[C---:B------:R-:W-:Y:S01]  /*6860*/  HMMA.16816.F32.BF16 R40, R176.reuse, R162, R40 ;  /* 0x000000a2b028723c */ /* 0x040fe20000041828 */
[----:B------:R-:W-:Y:S07]  /*6870*/  LDSM.16.M88.4 R160, [R211+0xd100] ;  /* 0x00d10000d3a0783b */ /* 0x000fee0000000200 */
[C---:B---3--:R-:W-:Y:S08]  /*6880*/  HMMA.16816.F32.BF16 R44, R176.reuse, R124, R44 ;  /* 0x0000007cb02c723c */ /* 0x048ff0000004182c */
[----:B------:R-:W-:Y:S01]  /*6890*/  HMMA.16816.F32.BF16 R48, R176, R126, R48 ;  /* 0x0000007eb030723c */ /* 0x000fe20000041830 */
[----:B------:R-:W3:Y:S07]  /*68a0*/  LDSM.16.M88.4 R124, [R199] ;  /* 0x00000000c77c783b */ /* 0x000eee0000000200 */
[C---:B----4-:R-:W-:Y:S08]  /*68b0*/  HMMA.16816.F32.BF16 R4, R180.reuse, R128, R4 ;  /* 0x00000080b404723c */ /* 0x050ff00000041804 */
[C---:B------:R-:W-:Y:S01]  /*68c0*/  HMMA.16816.F32.BF16 R8, R180.reuse, R130, R8 ;  /* 0x00000082b408723c */ /* 0x040fe20000041808 */
[----:B------:R-:W4:Y:S07]  /*68d0*/  LDSM.16.M88.4 R128, [R198] ;  /* 0x00000000c680783b */ /* 0x000f2e0000000200 */
[C---:B-1----:R-:W-:Y:S08]  /*68e0*/  HMMA.16816.F32.BF16 R12, R180.reuse, R132, R12 ;  /* 0x00000084b40c723c */ /* 0x042ff0000004180c */
[C---:B------:R-:W-:Y:S01]  /*68f0*/  HMMA.16816.F32.BF16 R16, R180.reuse, R134, R16 ;  /* 0x00000086b410723c */ /* 0x040fe20000041810 */
[----:B------:R-:W1:Y:S07]  /*6900*/  LDSM.16.M88.4 R132, [R197] ;  /* 0x00000000c584783b */ /* 0x000e6e0000000200 */
[C---:B-----5:R-:W-:Y:S08]  /*6910*/  HMMA.16816.F32.BF16 R20, R180.reuse, R136, R20 ;  /* 0x00000088b414723c */ /* 0x060ff00000041814 */
[C---:B------:R-:W-:Y:S01]  /*6920*/  HMMA.16816.F32.BF16 R24, R180.reuse, R138, R24 ;  /* 0x0000008ab418723c */ /* 0x040fe20000041818 */
[----:B------:R-:W5:Y:S07]  /*6930*/  LDSM.16.M88.4 R136, [R196] ;  /* 0x00000000c488783b */ /* 0x000f6e0000000200 */
        /* <DEDUP_REMOVED lines=15> */
[C---:B---3--:R-:W-:Y:S08]  /*6a30*/  HMMA.16816.F32.BF16 R20, R184.reuse, R124, R20 ;  /* 0x0000007cb814723c */ /* 0x048ff00000041814 */
[C---:B------:R-:W-:Y:S01]  /*6a40*/  HMMA.16816.F32.BF16 R24, R184.reuse, R126, R24 ;  /* 0x0000007eb818723c */ /* 0x040fe20000041818 */
[----:B------:R-:W-:Y:S07]  /*6a50*/  LDSM.16.M88.4 R124, [R202+0x4000] ;  /* 0x00400000ca7c783b */ /* 0x000fee0000000200 */
[C---:B----4-:R-:W-:Y:S08]  /*6a60*/  HMMA.16816.F32.BF16 R28, R184.reuse, R128, R28 ;  /* 0x00000080b81c723c */ /* 0x050ff0000004181c */
[C---:B------:R-:W-:Y:S08]  /*6a70*/  HMMA.16816.F32.BF16 R32, R184.reuse, R130, R32 ;  /* 0x00000082b820723c */ /* 0x040ff00000041820 */
[C---:B-1----:R-:W-:Y:S08]  /*6a80*/  HMMA.16816.F32.BF16 R36, R184.reuse, R132, R36 ;  /* 0x00000084b824723c */ /* 0x042ff00000041824 */
[C---:B------:R-:W-:Y:S08]  /*6a90*/  HMMA.16816.F32.BF16 R40, R184.reuse, R134, R40 ;  /* 0x00000086b828723c */ /* 0x040ff00000041828 */
[C---:B-----5:R-:W-:Y:S08]  /*6aa0*/  HMMA.16816.F32.BF16 R44, R184.reuse, R136, R44 ;  /* 0x00000088b82c723c */ /* 0x060ff0000004182c */
[----:B------:R-:W-:Y:S08]  /*6ab0*/  HMMA.16816.F32.BF16 R48, R184, R138, R48 ;  /* 0x0000008ab830723c */ /* 0x000ff00000041830 */
[C---:B------:R-:W-:Y:S08]  /*6ac0*/  HMMA.16816.F32.BF16 R4, R188.reuse, R140, R4 ;  /* 0x0000008cbc04723c */ /* 0x040ff00000041804 */
[C---:B------:R-:W-:Y:S08]  /*6ad0*/  HMMA.16816.F32.BF16 R8, R188.reuse, R142, R8 ;  /* 0x0000008ebc08723c */ /* 0x040ff00000041808 */
[C---:B--2---:R-:W-:Y:S08]  /*6ae0*/  HMMA.16816.F32.BF16 R12, R188.reuse, R116, R12 ;  /* 0x00000074bc0c723c */ /* 0x044ff0000004180c */
        /* <DEDUP_REMOVED lines=14> */
[----:B------:R-:W1:Y:S03]  /*6bd0*/  LDSM.16.M88.4 R116, [R202+0x4800] ;  /* 0x00480000ca74783b */ /* 0x000e660000000200 */
[----:B------:R-:W-:Y:S02]  /*6be0*/  FMUL.FTZ R158, R4, c[0x0][0x320] ;  /* 0x0000c800049e7a20 */ /* 0x000fe40000410000 */
[----:B------:R-:W-:Y:S02]  /*6bf0*/  FMUL.FTZ R160, R5, c[0x0][0x320] ;  /* 0x0000c80005a07a20 */ /* 0x000fe40000410000 */
[C---:B------:R-:W-:Y:S02]  /*6c00*/  HMMA.16816.F32.BF16 R20, R192.reuse, R124, R20 ;  /* 0x0000007cc014723c */ /* 0x040fe40000041814 */
[----:B------:R-:W2:Y:S02]  /*6c10*/  MUFU.TANH R158, R158 ;  /* 0x0000009e009e7308 */ /* 0x000ea40000002400 */
[----:B------:R-:W-:Y:S02]  /*6c20*/  FMUL.FTZ R0, R6, c[0x0][0x320] ;  /* 0x0000c80006007a20 */ /* 0x000fe40000410000 */
[----:B------:R-:W-:Y:S02]  /*6c30*/  FMUL.FTZ R159, R7, c[0x0][0x320] ;  /* 0x0000c800079f7a20 */ /* 0x000fe40000410000 */
[C---:B------:R-:W-:Y:S01]  /*6c40*/  HMMA.16816.F32.BF16 R24, R192.reuse, R126, R24 ;  /* 0x0000007ec018723c */ /* 0x040fe20000041818 */
[----:B------:R-:W3:Y:S03]  /*6c50*/  LDSM.16.M88.4 R124, [R202+0x5000] ;  /* 0x00500000ca7c783b */ /* 0x000ee60000000200 */
[----:B------:R-:W4:Y:S01]  /*6c60*/  MUFU.TANH R160, R160 ;  /* 0x000000a000a07308 */ /* 0x000f220000002400 */
[----:B------:R-:W-:Y:S02]  /*6c70*/  FMUL.FTZ R162, R8, c[0x0][0x320] ;  /* 0x0000c80008a27a20 */ /* 0x000fe40000410000 */
[----:B------:R-:W-:Y:S02]  /*6c80*/  FMUL.FTZ R164, R9, c[0x0][0x320] ;  /* 0x0000c80009a47a20 */ /* 0x000fe40000410000 */
[----:B------:R-:W-:Y:S03]  /*6c90*/  FMUL.FTZ R161, R10, c[0x0][0x320] ;  /* 0x0000c8000aa17a20 */ /* 0x000fe60000410000 */
[----:B------:R-:W-:Y:S02]  /*6ca0*/  FMUL.FTZ R163, R11, c[0x0][0x320] ;  /* 0x0000c8000ba37a20 */ /* 0x000fe40000410000 */
[----:B------:R-:W2:Y:S01]  /*6cb0*/  MUFU.TANH R0, R0 ;  /* 0x0000000000007308 */ /* 0x000ea20000002400 */
[----:B------:R-:W-:Y:S02]  /*6cc0*/  FMUL.FTZ R168, R12, c[0x0][0x320] ;  /* 0x0000c8000ca87a20 */ /* 0x000fe40000410000 */
[----:B------:R-:W-:Y:S02]  /*6cd0*/  FMUL.FTZ R166, R13, c[0x0][0x320] ;  /* 0x0000c8000da67a20 */ /* 0x000fe40000410000 */
[----:B------:R-:W-:Y:S02]  /*6ce0*/  FMUL.FTZ R167, R14, c[0x0][0x320] ;  /* 0x0000c8000ea77a20 */ /* 0x000fe40000410000 */
[----:B------:R-:W-:Y:S02]  /*6cf0*/  FMUL.FTZ R165, R15, c[0x0][0x320] ;  /* 0x0000c8000fa57a20 */ /* 0x000fe40000410000 */
[----:B------:R-:W-:Y:S01]  /*6d00*/  FMUL.FTZ R170, R16, c[0x0][0x320] ;  /* 0x0000c80010aa7a20 */ /* 0x000fe20000410000 */
[----:B------:R-:W2:Y:S01]  /*6d10*/  MUFU.TANH R159, R159 ;  /* 0x0000009f009f7308 */ /* 0x000ea20000002400 */
[C---:B-1----:R-:W-:Y:S03]  /*6d20*/  HMMA.16816.F32.BF16 R28, R192.reuse, R116, R28 ;  /* 0x00000074c01c723c */ /* 0x042fe6000004181c */
[----:B------:R-:W-:Y:S02]  /*6d30*/  FMUL.FTZ R245, R26, c[0x0][0x320] ;  /* 0x0000c8001af57a20 */ /* 0x000fe40000410000 */
[----:B------:R-:W-:Y:S02]  /*6d40*/  FMUL.FTZ R243, R27, c[0x0][0x320] ;  /* 0x0000c8001bf37a20 */ /* 0x000fe40000410000 */
[----:B------:R-:W-:Y:S01]  /*6d50*/  FMUL.FTZ R240, R17, c[0x0][0x320] ;  /* 0x0000c80011f07a20 */ /* 0x000fe20000410000 */
[C---:B------:R-:W-:Y:S01]  /*6d60*/  HMMA.16816.F32.BF16 R32, R192.reuse, R118, R32 ;  /* 0x00000076c020723c */ /* 0x040fe20000041820 */
[----:B------:R-:W1:Y:S01]  /*6d70*/  MUFU.TANH R162, R162 ;  /* 0x000000a200a27308 */ /* 0x000e620000002400 */
[----:B------:R-:W5:Y:S01]  /*6d80*/  LDSM.16.M88.4 R116, [R202+0x5800] ;  /* 0x00580000ca74783b */ /* 0x000f620000000200 */
[----:B------:R-:W-:Y:S04]  /*6d90*/  DEPBAR.LE SB0, 0x0 ;  /* 0x000080000000791a */ /* 0x000fe80000000000 */
[----:B------:R-:W-:Y:S01]  /*6da0*/  FMUL.FTZ R171, R18, c[0x0][0x320] ;  /* 0x0000c80012ab7a20 */ /* 0x000fe20000410000 */
[C---:B---3--:R-:W-:Y:S03]  /*6db0*/  HMMA.16816.F32.BF16 R36, R192.reuse, R124, R36 ;  /* 0x0000007cc024723c */ /* 0x048fe60000041824 */
[----:B------:R-:W3:Y:S01]  /*6dc0*/  MUFU.TANH R164, R164 ;  /* 0x000000a400a47308 */ /* 0x000ee20000002400 */
[----:B------:R-:W-:Y:S01]  /*6dd0*/  BAR.SYNC.DEFER_BLOCKING 0x0 ;  /* 0x0000000000007b1d */ /* 0x000fe20000010000 */
[----:B------:R-:W-:Y:S02]  /*6de0*/  FMUL.FTZ R169, R19, c[0x0][0x320] ;  /* 0x0000c80013a97a20 */ /* 0x000fe40000410000 */
[----:B------:R-:W-:Y:S01]  /*6df0*/  FMUL.FTZ R244, R20, c[0x0][0x320] ;  /* 0x0000c80014f47a20 */ /* 0x000fe20000410000 */
[C---:B------:R-:W-:Y:S04]  /*6e00*/  HMMA.16816.F32.BF16 R40, R192.reuse, R126, R40 ;  /* 0x0000007ec028723c */ /* 0x040fe80000041828 */
[----:B------:R-:W-:Y:S01]  /*6e10*/  FMUL.FTZ R250, R28, c[0x0][0x320] ;  /* 0x0000c8001cfa7a20 */ /* 0x000fe20000410000 */
[----:B------:R-:W1:Y:S01]  /*6e20*/  MUFU.TANH R161, R161 ;  /* 0x000000a100a17308 */ /* 0x000e620000002400 */
[----:B------:R-:W-:Y:S02]  /*6e30*/  FMUL.FTZ R249, R29, c[0x0][0x320] ;  /* 0x0000c8001df97a20 */ /* 0x000fe40000410000 */
[----:B------:R-:W-:Y:S04]  /*6e40*/  FMUL.FTZ R252, R32, c[0x0][0x320] ;  /* 0x0000c80020fc7a20 */ /* 0x000fe80000410000 */
[----:B------:R-:W-:Y:S02]  /*6e50*/  FMUL.FTZ R242, R21, c[0x0][0x320] ;  /* 0x0000c80015f27a20 */ /* 0x000fe40000410000 */
[----:B------:R-:W-:Y:S01]  /*6e60*/  FMUL.FTZ R239, R22, c[0x0][0x320] ;  /* 0x0000c80016ef7a20 */ /* 0x000fe20000410000 */
[----:B------:R1:W1:Y:S01]  /*6e70*/  MUFU.TANH R27, R250 ;  /* 0x000000fa001b7308 */ /* 0x0002620000002400 */
[----:B------:R-:W-:Y:S02]  /*6e80*/  FMUL.FTZ R241, R23, c[0x0][0x320] ;  /* 0x0000c80017f17a20 */ /* 0x000fe40000410000 */
[----:B------:R-:W-:Y:S02]  /*6e90*/  FMUL.FTZ R246, R24, c[0x0][0x320] ;  /* 0x0000c80018f67a20 */ /* 0x000fe40000410000 */
[----:B------:R-:W-:Y:S02]  /*6ea0*/  FMUL.FTZ R251, R25, c[0x0][0x320] ;  /* 0x0000c80019fb7a20 */ /* 0x000fe40000410000 */
[----:B------:R-:W-:Y:S02]  /*6eb0*/  FMUL.FTZ R248, R30, c[0x0][0x320] ;  /* 0x0000c8001ef87a20 */ /* 0x000fe40000410000 */
[----:B------:R-:W-:Y:S01]  /*6ec0*/  FMUL.FTZ R43, R43, c[0x0][0x320] ;  /* 0x0000c8002b2b7a20 */ /* 0x000fe20000410000 */
[----:B------:R2:W2:Y:S01]  /*6ed0*/  MUFU.TANH R26, R249 ;  /* 0x000000f9001a7308 */ /* 0x0004a20000002400 */
[C---:B-----5:R-:W-:Y:S03]  /*6ee0*/  HMMA.16816.F32.BF16 R44, R192.reuse, R116, R44 ;  /* 0x00000074c02c723c */ /* 0x060fe6000004182c */
[----:B------:R-:W-:Y:S02]  /*6ef0*/  FMUL.FTZ R247, R31, c[0x0][0x320] ;  /* 0x0000c8001ff77a20 */ /* 0x000fe40000410000 */
[----:B------:R-:W-:Y:S02]  /*6f00*/  FMUL.FTZ R30, R33, c[0x0][0x320] ;  /* 0x0000c800211e7a20 */ /* 0x000fe40000410000 */
[----:B------:R-:W-:Y:S01]  /*6f10*/  FMUL.FTZ R31, R36, c[0x0][0x320] ;  /* 0x0000c800241f7a20 */ /* 0x000fe20000410000 */
[----:B------:R-:W-:Y:S01]  /*6f20*/  HMMA.16816.F32.BF16 R48, R192, R118, R48 ;  /* 0x00000076c030723c */ /* 0x000fe20000041830 */
[----:B------:R5:W3:Y:S03]  /*6f30*/  MUFU.TANH R29, R252 ;  /* 0x000000fc001d7308 */ /* 0x000ae60000002400 */
[----:B------:R-:W-:Y:S02]  /*6f40*/  FMUL.FTZ R37, R37, c[0x0][0x320] ;  /* 0x0000c80025257a20 */ /* 0x000fe40000410000 */
[----:B-1----:R-:W-:Y:S02]  /*6f50*/  FMUL.FTZ R250, R34, c[0x0][0x320] ;  /* 0x0000c80022fa7a20 */ /* 0x002fe40000410000 */
[----:B------:R-:W-:Y:S03]  /*6f60*/  FMUL.FTZ R25, R38, c[0x0][0x320] ;  /* 0x0000c80026197a20 */ /* 0x000fe60000410000 */
[----:B------:R1:W1:Y:S01]  /*6f70*/  MUFU.TANH R155, R43 ;  /* 0x0000002b009b7308 */ /* 0x0002620000002400 */
[----:B------:R-:W-:Y:S02]  /*6f80*/  FMUL.FTZ R38, R41, c[0x0][0x320] ;  /* 0x0000c80029267a20 */ /* 0x000fe40000410000 */
[----:B------:R-:W-:Y:S02]  /*6f90*/  FMUL.FTZ R42, R42, c[0x0][0x320] ;  /* 0x0000c8002a2a7a20 */ /* 0x000fe40000410000 */
[----:B--2---:R-:W-:Y:S02]  /*6fa0*/  FMUL.FTZ R249, R35, c[0x0][0x320] ;  /* 0x0000c80023f97a20 */ /* 0x004fe40000410000 */
[----:B------:R-:W-:Y:S02]  /*6fb0*/  FMUL.FTZ R41, R44, c[0x0][0x320] ;  /* 0x0000c8002c297a20 */ /* 0x000fe40000410000 */
[----:B------:R-:W-:Y:S01]  /*6fc0*/  FMUL.FTZ R33, R47, c[0x0][0x320] ;  /* 0x0000c8002f217a20 */ /* 0x000fe20000410000 */
[----:B------:R-:W2:Y:S01]  /*6fd0*/  MUFU.TANH R163, R163 ;  /* 0x000000a300a37308 */ /* 0x000ea20000002400 */
[----:B------:R-:W-:Y:S02]  /*6fe0*/  FMUL.FTZ R45, R45, c[0x0][0x320] ;  /* 0x0000c8002d2d7a20 */ /* 0x000fe40000410000 */
[----:B------:R-:W-:Y:S02]  /*6ff0*/  FMUL.FTZ R142, R48, c[0x0][0x320] ;  /* 0x0000c800308e7a20 */ /* 0x000fe40000410000 */
[----:B-----5:R-:W-:Y:S02]  /*7000*/  FMUL.FTZ R252, R39, c[0x0][0x320] ;  /* 0x0000c80027fc7a20 */ /* 0x020fe40000410000 */
[----:B------:R-:W-:Y:S02]  /*7010*/  FMUL.FTZ R39, R40, c[0x0][0x320] ;  /* 0x0000c80028277a20 */ /* 0x000fe40000410000 */
[----:B------:R-:W-:Y:S01]  /*7020*/  FMUL.FTZ R35, R50, c[0x0][0x320] ;  /* 0x0000c80032237a20 */ /* 0x000fe20000410000 */
[----:B------:R-:W2:Y:S01]  /*7030*/  MUFU.TANH R168, R168 ;  /* 0x000000a800a87308 */ /* 0x000ea20000002400 */
[----:B------:R-:W-:Y:S02]  /*7040*/  FMUL.FTZ R34, R51, c[0x0][0x320] ;  /* 0x0000c80033227a20 */ /* 0x000fe40000410000 */
[----:B------:R-:W-:Y:S02]  /*7050*/  FMUL.FTZ R46, R46, c[0x0][0x320] ;  /* 0x0000c8002e2e7a20 */ /* 0x000fe40000410000 */
[----:B-1----:R-:W-:Y:S05]  /*7060*/  FMUL.FTZ R43, R49, c[0x0][0x320] ;  /* 0x0000c800312b7a20 */ /* 0x002fea0000410000 */
[----:B------:R-:W1:Y:S10]  /*7070*/  MUFU.TANH R166, R166 ;  /* 0x000000a600a67308 */ /* 0x000e740000002400 */
        /* <DEDUP_REMOVED lines=25> */
[----:B------:R1:W1:Y:S10]  /*7210*/  MUFU.TANH R157, R42 ;  /* 0x0000002a009d7308 */ /* 0x0002740000002400 */
[----:B------:R-:W1:Y:S10]  /*7220*/  MUFU.TANH R41, R41 ;  /* 0x0000002900297308 */ /* 0x000e740000002400 */
[----:B------:R1:W1:Y:S10]  /*7230*/  MUFU.TANH R150, R45 ;  /* 0x0000002d00967308 */ /* 0x0002740000002400 */
[----:B------:R1:W1:Y:S10]  /*7240*/  MUFU.TANH R143, R46 ;  /* 0x0000002e008f7308 */ /* 0x0002740000002400 */
[----:B------:R-:W1:Y:S10]  /*7250*/  MUFU.TANH R33, R33 ;  /* 0x0000002100217308 */ /* 0x000e740000002400 */
[----:B------:R-:W1:Y:S10]  /*7260*/  MUFU.TANH R142, R142 ;  /* 0x0000008e008e7308 */ /* 0x000e740000002400 */
[----:B------:R-:W1:Y:S10]  /*7270*/  MUFU.TANH R43, R43 ;  /* 0x0000002b002b7308 */ /* 0x000e740000002400 */
[----:B------:R-:W1:Y:S10]  /*7280*/  MUFU.TANH R35, R35 ;  /* 0x0000002300237308 */ /* 0x000e740000002400 */
[----:B------:R-:W1:Y:S01]  /*7290*/  MUFU.TANH R34, R34 ;  /* 0x0000002200227308 */ /* 0x000e620000002400 */
[----:B------:R-:W-:-:S05]  /*72a0*/  @!P0 BRA `(.L_x_37) ;  /* 0x0000037000008947 */ /* 0x000fca0003800000 */
[----:B--234-:R-:W-:Y:S01]  /*72b0*/  PLOP3.LUT P2, PT, PT, PT, UP3, 0x80, 0x0 ;  /* 0x000000000000781c */ /* 0x01cfe20003f4f038 */
[----:B------:R-:W-:Y:S01]  /*72c0*/  IMAD R4, R238, 0x60, R220 ;  /* 0x00000060ee047824 */ /* 0x000fe200078e02dc */
[----:B------:R-:W-:Y:S01]  /*72d0*/  PLOP3.LUT P0, PT, PT, PT, UP3, 0x80, 0x0 ;  /* 0x000000000000781c */ /* 0x000fe20003f0f038 */
[----:B------:R-:W-:Y:S01]  /*72e0*/  IMAD.MOV.U32 R216, RZ, RZ, RZ ;  /* 0x000000ffffd87224 */ /* 0x000fe200078e00ff */
[----:B------:R-:W-:Y:S02]  /*72f0*/  ISETP.NE.U32.AND P6, PT, R232, RZ, PT ;  /* 0x000000ffe800720c */ /* 0x000fe40003fc5070 */
[----:B------:R-:W-:Y:S05]  /*7300*/  IADD3 R217, R4, -0x60, R219 ;  /* 0xffffffa004d97810 */ /* 0x000fea0007ffe0db */
[----:B------:R-:W-:Y:S02]  /*7310*/  IMAD.MOV.U32 R4, RZ, RZ, R217 ;  /* 0x000000ffff047224 */ /* 0x000fe400078e00d9 */
[----:B------:R-:W-:Y:S05]  /*7320*/  @P2 IMAD.HI.U32 R5, R217, c[0x0][0x2bc], RZ ;  /* 0x0000af00d9052a27 */ /* 0x000fea00078e00ff */
[----:B------:R-:W-:Y:S04]  /*7330*/  @P0 SHF.R.U32.HI R4, RZ, c[0x0][0x2c0], R5 ;  /* 0x0000b000ff040a19 */ /* 0x000fe80000011605 */
[C---:B------:R-:W-:Y:S04]  /*7340*/  @!P1 IADD3 R8, P0, R4.reuse, UR12, RZ ;  /* 0x0000000c04089c10 */ /* 0x040fe8000ff1e0ff */
[----:B------:R-:W-:Y:S01]  /*7350*/  @!P1 LEA.HI.X.SX32 R5, R4, UR7, 0x1, P0 ;  /* 0x0000000704059c11 */ /* 0x000fe200080f0eff */
[----:B------:R-:W-:Y:S01]  /*7360*/  IMAD.MOV R4, RZ, RZ, -R4 ;  /* 0x000000ffff047224 */ /* 0x000fe200078e0a04 */
[----:B------:R-:W-:Y:S03]  /*7370*/  @!P1 LEA R6, P0, R8, c[0x0][0x2a0], 0x2 ;  /* 0x0000a80008069a11 */ /* 0x000fe600078010ff */
[----:B------:R-:W-:Y:S01]  /*7380*/  IMAD R217, R4, c[0x0][0x2b8], R217 ;  /* 0x0000ae0004d97a24 */ /* 0x000fe200078e02d9 */
[----:B------:R-:W-:Y:S04]  /*7390*/  @!P1 LEA.HI.X R7, R8, c[0x0][0x2a4], R5, 0x2, P0 ;  /* 0x0000a90008079a11 */ /* 0x000fe800000f1405 */
[----:B------:R-:W-:Y:S01]  /*73a0*/  SHF.R.S32.HI R5, RZ, 0x1f, R217 ;  /* 0x0000001fff057819 */ /* 0x000fe200000114d9 */
[----:B------:R2:W3:Y:S04]  /*73b0*/  @!P1 LDG.E R216, [R6.64] ;  /* 0x0000000e06d89981 */ /* 0x0004e8000c1e1900 */
[----:B------:R-:W-:Y:S04]  /*73c0*/  IMAD R5, R5, c[0x0][0x1e0], RZ ;  /* 0x0000780005057a24 */ /* 0x000fe800078e02ff */
[C---:B------:R-:W-:Y:S02]  /*73d0*/  IMAD R5, R217.reuse, c[0x0][0x1e4], R5 ;  /* 0x00007900d9057a24 */ /* 0x040fe400078e0205 */
[----:B--2---:R-:W-:Y:S04]  /*73e0*/  IMAD.WIDE.U32 R6, R217, c[0x0][0x1e0], RZ ;  /* 0x00007800d9067a25 */ /* 0x004fe800078e00ff */
[----:B------:R-:W-:Y:S01]  /*73f0*/  IMAD.IADD R7, R7, 0x1, R5 ;  /* 0x0000000107077824 */ /* 0x000fe200078e0205 */
[----:B---3--:R-:W-:Y:S03]  /*7400*/  SHF.R.S32.HI R4, RZ, 0x1f, R216 ;  /* 0x0000001fff047819 */ /* 0x008fe600000114d8 */
[----:B------:R-:W-:Y:S04]  /*7410*/  IMAD.WIDE.U32 R6, R216, c[0x0][0x1f0], R6 ;  /* 0x00007c00d8067a25 */ /* 0x000fe800078e0006 */
[----:B------:R-:W-:Y:S01]  /*7420*/  IMAD R4, R4, c[0x0][0x1f0], RZ ;  /* 0x00007c0004047a24 */ /* 0x000fe200078e02ff */
[----:B------:R-:W-:Y:S03]  /*7430*/  IADD3 R5, P0, R6, UR10, RZ ;  /* 0x0000000a06057c10 */ /* 0x000fe6000ff1e0ff */
[----:B------:R-:W-:Y:S05]  /*7440*/  IMAD R4, R216, c[0x0][0x1f4], R4 ;  /* 0x00007d00d8047a24 */ /* 0x000fea00078e0204 */
[----:B------:R-:W-:Y:S02]  /*7450*/  IADD3.X R4, R7, UR6, R4, P0, !PT ;  /* 0x0000000607047c10 */ /* 0x000fe400087fe404 */
[C---:B------:R-:W-:Y:S04]  /*7460*/  LEA R19, P0, R5.reuse, c[0x0][0x1c8], 0x1 ;  /* 0x0000720005137a11 */ /* 0x040fe800078008ff */
[----:B------:R-:W-:Y:S01]  /*7470*/  LEA.HI.X R18, R5, c[0x0][0x1cc], R4, 0x1, P0 ;  /* 0x0000730005127a11 */ /* 0x000fe200000f0c04 */
[----:B------:R-:W2:Y:S01]  /*7480*/  SHFL.IDX PT, R13, R19, RZ, 0x181f ;  /* 0x00181fff130d7589 */ /* 0x000ea200000e0000 */
[----:B------:R-:W-:Y:S03]  /*7490*/  IADD3 R5, -R232, 0x10, RZ ;  /* 0x00000010e8057810 */ /* 0x000fe60007ffe1ff */
[----:B------:R-:W3:Y:S01]  /*74a0*/  SHFL.IDX PT, R8, R18, RZ, 0x181f ;  /* 0x00181fff12087589 */ /* 0x000ee200000e0000 */
[----:B------:R-:W-:Y:S03]  /*74b0*/  LOP3.LUT R5, R5, 0xf, RZ, 0xc0, !PT ;  /* 0x0000000f05057812 */ /* 0x000fe600078ec0ff */
[----:B------:R-:W4:Y:S04]  /*74c0*/  SHFL.IDX PT, R9, R19, 0x1, 0x181f ;  /* 0x00381f0013097f89 */ /* 0x000f2800000e0000 */
[----:B------:R-:W5:Y:S04]  /*74d0*/  SHFL.IDX PT, R6, R18, 0x1, 0x181f ;  /* 0x00381f0012067f89 */ /* 0x000f6800000e0000 */
[----:B------:R-:W1:Y:S04]  /*74e0*/  SHFL.IDX PT, R7, R19, 0x2, 0x181f ;  /* 0x00581f0013077f89 */ /* 0x000e6800000e0000 */
[----:B------:R-:W1:Y:S01]  /*74f0*/  SHFL.IDX PT, R4, R18, 0x2, 0x181f ;  /* 0x00581f0012047f89 */ /* 0x000e6200000e0000 */
[C---:B--2---:R-:W-:Y:S02]  /*7500*/  IADD3 R14, P5, R13.reuse, R236, RZ ;  /* 0x000000ec0d0e7210 */ /* 0x044fe40007fbe0ff */
[----:B------:R-:W-:Y:S03]  /*7510*/  IADD3 R12, P2, R13, R234, RZ ;  /* 0x000000ea0d0c7210 */ /* 0x000fe60007f5e0ff */
[C---:B---3--:R-:W-:Y:S02]  /*7520*/  IMAD.X R15, R8.reuse, 0x1, R237, P5 ;  /* 0x00000001080f7824 */ /* 0x048fe400028e06ed */
[----:B------:R-:W-:Y:S01]  /*7530*/  IMAD.X R13, R8, 0x1, R235, P2 ;  /* 0x00000001080d7824 */ /* 0x000fe200010e06eb */
[C---:B----4-:R-:W-:Y:S02]  /*7540*/  IADD3 R10, P0, R9.reuse, R236, RZ ;  /* 0x000000ec090a7210 */ /* 0x050fe40007f1e0ff */
[----:B------:R2:W-:Y:S01]  /*7550*/  LDGSTS.E.BYPASS.LTC128B.128 [R218+0x8100], [R14.64], !P4 ;  /* 0x081000000eda7fae */ /* 0x0005e2000e101d4e */
[----:B------:R-:W-:Y:S02]  /*7560*/  IADD3 R16, P5, R9, R234, RZ ;  /* 0x000000ea09107210 */ /* 0x000fe40007fbe0ff */
[C---:B-----5:R-:W-:Y:S01]  /*7570*/  IMAD.X R11, R6.reuse, 0x1, R237, P0 ;  /* 0x00000001060b7824 */ /* 0x060fe200000e06ed */
[----:B------:R2:W-:Y:S02]  /*7580*/  LDGSTS.E.BYPASS.LTC128B.128 [R218+0xb100], [R12.64], !P3 ;  /* 0x0b1000000cda7fae */ /* 0x0005e4000d901d4e */
[----:B------:R-:W-:Y:S01]  /*7590*/  IMAD.X R17, R6, 0x1, R235, P5 ;  /* 0x0000000106117824 */ /* 0x000fe200028e06eb */
[----:B-1----:R-:W-:Y:S01]  /*75a0*/  IADD3 R6, P5, R7, R236, RZ ;  /* 0x000000ec07067210 */ /* 0x002fe20007fbe0ff */
[----:B------:R2:W-:Y:S01]  /*75b0*/  LDGSTS.E.BYPASS.LTC128B.128 [R218+0x9100], [R10.64], !P4 ;  /* 0x091000000ada7fae */ /* 0x0005e2000e101d4e */
[----:B------:R-:W-:Y:S03]  /*75c0*/  IADD3 R8, P2, P0, R5, R7, R234 ;  /* 0x0000000705087210 */ /* 0x000fe6000785e0ea */
[----:B------:R2:W-:Y:S01]  /*75d0*/  LDGSTS.E.BYPASS.LTC128B.128 [R218+0xc100], [R16.64], !P3 ;  /* 0x0c10000010da7fae */ /* 0x0005e2000d901d4e */
[----:B------:R-:W-:Y:S01]  /*75e0*/  IMAD.X R7, R4, 0x1, R237, P5 ;  /* 0x0000000104077824 */ /* 0x000fe200028e06ed */
[----:B------:R-:W-:Y:S04]  /*75f0*/  IADD3.X R9, RZ, R4, R235, P2, P0 ;  /* 0x00000004ff097210 */ /* 0x000fe800017e04eb */
[----:B------:R2:W-:Y:S04]  /*7600*/  LDGSTS.E.BYPASS.LTC128B.128 [R218+0xa100], [R6.64], !P4 ;  /* 0x0a10000006da7fae */ /* 0x0005e8000e101d4e */
[----:B------:R2:W-:Y:S02]  /*7610*/  LDGSTS.E.BYPASS.LTC128B.128.ZFILL [R218+0xd100], [R8.64], P6 ;  /* 0x0d10000008da7fae */ /* 0x0005e4000b141d4e */
.L_x_37:
[----:B--234-:R-:W-:Y:S01]  /*7620*/  IMAD.MOV.U32 R6, RZ, RZ, R221 ;  /* 0x000000ffff067224 */ /* 0x01cfe200078e00dd */
[----:B------:R-:W-:Y:S01]  /*7630*/  PLOP3.LUT P2, PT, PT, PT, UP2, 0x80, 0x0 ;  /* 0x000000000000781c */ /* 0x000fe20003f4f028 */
[----:B------:R-:W0:Y:S01]  /*7640*/  LDGDEPBAR ;  /* 0x00000000000079af */ /* 0x000e220000000000 */
[----:B------:R-:W-:Y:S01]  /*7650*/  PLOP3.LUT P0, PT, PT, PT, UP2, 0x80, 0x0 ;  /* 0x000000000000781c */ /* 0x000fe20003f0f028 */
[----:B------:R-:W-:Y:S05]  /*7660*/  IMAD R7, R238, -0x60, RZ ;  /* 0xffffffa0ee077824 */ /* 0x000fea00078e02ff */
[----:B------:R-:W-:Y:S05]  /*7670*/  IADD3 R5, -R222, 0x1, R7 ;  /* 0x00000001de057810 */ /* 0x000fea0007ffe107 */
[----:B------:R-:W-:Y:S05]  /*7680*/  @P2 IMAD.HI.U32 R4, R221, c[0x0][0x2c8], RZ ;  /* 0x0000b200dd042a27 */ /* 0x000fea00078e00ff */
[----:B------:R-:W-:Y:S01]  /*7690*/  @P0 SHF.R.U32.HI R6, RZ, c[0x0][0x2cc], R4 ;  /* 0x0000b300ff060a19 */ /* 0x000fe20000011604 */
[----:B------:R-:W-:Y:S01]  /*76a0*/  IMAD.MOV.U32 R4, RZ, RZ, c[0x0][0x2ac] ;  /* 0x0000ab00ff047624 */ /* 0x000fe200078e00ff */
[----:B------:R-:W-:Y:S03]  /*76b0*/  PLOP3.LUT P0, PT, PT, PT, UP1, 0x40, 0x0 ;  /* 0x000000000000781c */ /* 0x000fe60003f0e818 */
[----:B------:R-:W2:Y:S01]  /*76c0*/  SHFL.IDX PT, R13, R6, RZ, 0x1c1f ;  /* 0x001c1fff060d7589 */ /* 0x000ea200000e0000 */
[----:B------:R-:W-:Y:S05]  /*76d0*/  IMAD R5, R4, c[0x0][0x1d0], R5 ;  /* 0x0000740004057a24 */ /* 0x000fea00078e0205 */
[----:B------:R-:W-:Y:S04]  /*76e0*/  IADD3 R4, R5, -c[0x0][0x168], RZ ;  /* 0x80005a0005047a10 */ /* 0x000fe80007ffe0ff */
[C---:B------:R-:W-:Y:S02]  /*76f0*/  IADD3 R5, R4.reuse, c[0x0][0x328], RZ ;  /* 0x0000ca0004057a10 */ /* 0x040fe40007ffe0ff */
[----:B------:R-:W-:Y:S03]  /*7700*/  IADD3 R4, R4, UR17, RZ ;  /* 0x0000001104047c10 */ /* 0x000fe6000fffe0ff */
[--C-:B--2---:R-:W-:Y:S02]  /*7710*/  IMAD.IADD R11, R5, 0x1, R13.reuse ;  /* 0x00000001050b7824 */ /* 0x104fe400078e020d */
[----:B------:R-:W-:Y:S01]  /*7720*/  IMAD.IADD R9, R4, 0x1, R13 ;  /* 0x0000000104097824 */ /* 0x000fe200078e020d */
[----:B------:R-:W-:-:S05]  /*7730*/  @P0 BRA `(.L_x_38) ;  /* 0x000001a000000947 */ /* 0x000fca0003800000 */
[----:B------:R-:W-:Y:S01]  /*7740*/  MOV R8, c[0x0][0x2ac] ;  /* 0x0000ab0000087a02 */ /* 0x000fe20000000f00 */
[----:B------:R-:W-:Y:S04]  /*7750*/  BSSY B0, `(.L_x_39) ;  /* 0x0000013000007945 */ /* 0x000fe80003800000 */
[----:B------:R-:W-:Y:S05]  /*7760*/  IMAD R13, R8, c[0x0][0x1d0], R13 ;  /* 0x00007400080d7a24 */ /* 0x000fea00078e020d */
[----:B------:R-:W-:Y:S04]  /*7770*/  IADD3 R10, R13, -c[0x0][0x168], RZ ;  /* 0x80005a000d0a7a10 */ /* 0x000fe80007ffe0ff */
[----:B------:R-:W-:Y:S11]  /*7780*/  ISETP.GT.AND P0, PT, R10, -0x1, PT ;  /* 0xffffffff0a00780c */ /* 0x000ff60003f04270 */
[----:B------:R-:W-:Y:S02]  /*7790*/  @!UPT UIADD3 URZ, URZ, URZ, URZ ;  /* 0x0000003f3f3ff290 */ /* 0x000fe4000fffe03f */
[----:B------:R-:W-:-:S05]  /*77a0*/  @P0 BRA `(.L_x_40) ;  /* 0x0000008000000947 */ /* 0x000fca0003800000 */
[----:B------:R-:W-:Y:S01]  /*77b0*/  LOP3.LUT R10, RZ, R10, RZ, 0x33, !PT ;  /* 0x0000000aff0a7212 */ /* 0x000fe200078e33ff */
[----:B------:R-:W-:Y:S05]  /*77c0*/  IMAD.MOV.U32 R8, RZ, RZ, c[0x0][0x32c] ;  /* 0x0000cb00ff087624 */ /* 0x000fea00078e00ff */
[----:B------:R-:W-:Y:S11]  /*77d0*/  ISETP.NE.AND P0, PT, R8, 0x1, PT ;  /* 0x000000010800780c */ /* 0x000ff60003f05270 */
[----:B------:R-:W-:Y:S02]  /*77e0*/  @!UPT UIADD3 URZ, URZ, URZ, URZ ;  /* 0x0000003f3f3ff290 */ /* 0x000fe4000fffe03f */
[----:B------:R-:W-:Y:S05]  /*77f0*/  @P0 IMAD.HI.U32 R8, R10, c[0x0][0x330], RZ ;  /* 0x0000cc000a080a27 */ /* 0x000fea00078e00ff */
[----:B------:R-:W-:Y:S04]  /*7800*/  @P0 SHF.R.U32.HI R10, RZ, c[0x0][0x334], R8 ;  /* 0x0000cd00ff0a0a19 */ /* 0x000fe80000011608 */
[----:B------:R-:W-:Y:S01]  /*7810*/  LOP3.LUT R10, RZ, R10, RZ, 0x33, !PT ;  /* 0x0000000aff0a7212 */ /* 0x000fe200078e33ff */
[----:B------:R-:W-:-:S05]  /*7820*/  BRA `(.L_x_41) ;  /* 0x0000005000007947 */ /* 0x000fca0003800000 */
.L_x_40:
[----:B------:R-:W-:Y:S04]  /*7830*/  MOV R8, c[0x0][0x32c] ;  /* 0x0000cb0000087a02 */ /* 0x000fe80000000f00 */
[----:B------:R-:W-:Y:S11]  /*7840*/  ISETP.NE.AND P0, PT, R8, 0x1, PT ;  /* 0x000000010800780c */ /* 0x000ff60003f05270 */
[----:B------:R-:W-:Y:S02]  /*7850*/  @!UPT UIADD3 URZ, URZ, URZ, URZ ;  /* 0x0000003f3f3ff290 */ /* 0x000fe4000fffe03f */
[----:B------:R-:W-:Y:S05]  /*7860*/  @P0 IMAD.HI.U32 R8, R10, c[0x0][0x330], RZ ;  /* 0x0000cc000a080a27 */ /* 0x000fea00078e00ff */
[----:B------:R-:W-:Y:S02]  /*7870*/  @P0 SHF.R.U32.HI R10, RZ, c[0x0][0x334], R8 ;  /* 0x0000cd00ff0a0a19 */ /* 0x000fe40000011608 */
.L_x_41:
[----:B------:R-:W-:Y:S05]  /*7880*/  BSYNC B0 ;  /* 0x0000000000007941 */ /* 0x000fea0003800000 */
.L_x_39:
[----:B------:R-:W-:Y:S04]  /*7890*/  IMAD.IADD R13, R7, 0x1, -R222 ;  /* 0x00000001070d7824 */ /* 0x000fe800078e0ade */
[----:B------:R-:W-:Y:S05]  /*78a0*/  IMAD R10, R10, c[0x0][0x32c], R13 ;  /* 0x0000cb000a0a7a24 */ /* 0x000fea00078e020d */
[----:B------:R-:W-:Y:S02]  /*78b0*/  IADD3 R8, R10, c[0x0][0x32c], RZ ;  /* 0x0000cb000a087a10 */ /* 0x000fe40007ffe0ff */
[----:B------:R-:W-:Y:S02]  /*78c0*/  IMNMX R9, R9, R10, !PT ;  /* 0x0000000a09097217 */ /* 0x000fe40007800200 */
[----:B------:R-:W-:Y:S02]  /*78d0*/  IMNMX R11, R11, R8, PT ;  /* 0x000000080b0b7217 */ /* 0x000fe40003800200 */
.L_x_38:
[C---:B------:R-:W-:Y:S01]  /*78e0*/  ISETP.GE.AND P2, PT, R7.reuse, 0x1, PT ;  /* 0x000000010700780c */ /* 0x040fe20003f46270 */
[----:B------:R-:W2:Y:S01]  /*78f0*/  SHFL.IDX PT, R6, R6, 0x1, 0x1c1f ;  /* 0x003c1f0006067f89 */ /* 0x000ea200000e0000 */
[----:B------:R-:W-:Y:S02]  /*7900*/  ISETP.GE.AND P0, PT, R7, 0x2, PT ;  /* 0x000000020700780c */ /* 0x000fe40003f06270 */
[----:B------:R-:W-:Y:S02]  /*7910*/  LOP3.LUT R227, R227, 0xffefffff, RZ, 0xc0, !PT ;  /* 0xffefffffe3e37812 */ /* 0x000fe400078ec0ff */
[C---:B------:R-:W-:Y:S02]  /*7920*/  ISETP.GE.AND P5, PT, R7.reuse, 0x9, PT ;  /* 0x000000090700780c */ /* 0x040fe40003fa6270 */
[----:B------:R-:W-:Y:S05]  /*7930*/  ISETP.GE.AND P6, PT, R7, 0x52, PT ;  /* 0x000000520700780c */ /* 0x000fea0003fc6270 */
[----:B------:R-:W-:Y:S02]  /*7940*/  @P2 LOP3.LUT R227, R227, 0x100000, RZ, 0xfc, !PT ;  /* 0x00100000e3e32812 */ /* 0x000fe400078efcff */
[----:B------:R-:W-:Y:S02]  /*7950*/  ISETP.GT.AND P2, PT, R9, RZ, !P2 ;  /* 0x000000ff0900720c */ /* 0x000fe40005744270 */
[----:B------:R-:W-:Y:S02]  /*7960*/  LOP3.LUT R227, R227, 0xfff7ffff, RZ, 0xc0, !PT ;  /* 0xfff7ffffe3e37812 */ /* 0x000fe400078ec0ff */
[----:B------:R-:W-:Y:S02]  /*7970*/  ISETP.LT.OR P2, PT, R11, 0x1, P2 ;  /* 0x000000010b00780c */ /* 0x000fe40001741670 */
[----:B------:R-:W-:Y:S02]  /*7980*/  @P0 LOP3.LUT R227, R227, 0x80000, RZ, 0xfc, !PT ;  /* 0x00080000e3e30812 */ /* 0x000fe400078efcff */
[----:B------:R-:W-:Y:S02]  /*7990*/  ISETP.GT.AND P0, PT, R9, 0x1, !P0 ;  /* 0x000000010900780c */ /* 0x000fe40004704270 */
[----:B------:R-:W-:Y:S01]  /*79a0*/  FSEL R14, R158, -INF , !P2 ;  /* 0xff8000009e0e7808 */ /* 0x000fe20005000000 */
[--C-:B--2---:R-:W-:Y:S01]  /*79b0*/  IMAD.IADD R5, R5, 0x1, R6.reuse ;  /* 0x0000000105057824 */ /* 0x104fe200078e0206 */
[----:B------:R-:W-:Y:S01]  /*79c0*/  ISETP.GE.AND P2, PT, R7, 0xa, PT ;  /* 0x0000000a0700780c */ /* 0x000fe20003f46270 */
[----:B------:R-:W-:Y:S01]  /*79d0*/  IMAD.IADD R4, R4, 0x1, R6 ;  /* 0x0000000104047824 */ /* 0x000fe200078e0206 */
[----:B------:R-:W-:Y:S02]  /*79e0*/  ISETP.LT.OR P0, PT, R11, 0x2, P0 ;  /* 0x000000020b00780c */ /* 0x000fe40000701670 */
[----:B------:R-:W-:Y:S02]  /*79f0*/  LOP3.LUT R227, R227, 0xfffbffff, RZ, 0xc0, !PT ;  /* 0xfffbffffe3e37812 */ /* 0x000fe400078ec0ff */
[----:B------:R-:W-:Y:S02]  /*7a00*/  FSEL R12, R160, -INF , !P0 ;  /* 0xff800000a00c7808 */ /* 0x000fe40004000000 */
[----:B------:R-:W-:Y:S02]  /*7a10*/  @P5 LOP3.LUT R227, R227, 0x40000, RZ, 0xfc, !PT ;  /* 0x00040000e3e35812 */ /* 0x000fe400078efcff */
[----:B------:R-:W-:Y:S02]  /*7a20*/  ISETP.GT.AND P0, PT, R9, 0x8, !P5 ;  /* 0x000000080900780c */ /* 0x000fe40006f04270 */
[----:B------:R-:W-:Y:S02]  /*7a30*/  LOP3.LUT R227, R227, 0xfffdffff, RZ, 0xc0, !PT ;  /* 0xfffdffffe3e37812 */ /* 0x000fe400078ec0ff */
[----:B------:R-:W-:Y:S02]  /*7a40*/  ISETP.LT.OR P0, PT, R11, 0x9, P0 ;  /* 0x000000090b00780c */ /* 0x000fe40000701670 */
[----:B------:R-:W-:Y:S02]  /*7a50*/  @P2 LOP3.LUT R227, R227, 0x20000, RZ, 0xfc, !PT ;  /* 0x00020000e3e32812 */ /* 0x000fe400078efcff */
[----:B------:R-:W-:Y:S02]  /*7a60*/  FSEL R10, R162, -INF , !P0 ;  /* 0xff800000a20a7808 */ /* 0x000fe40004000000 */
[----:B------:R-:W-:Y:S02]  /*7a70*/  ISETP.GT.AND P0, PT, R9, 0x9, !P2 ;  /* 0x000000090900780c */ /* 0x000fe40005704270 */
[----:B------:R-:W-:Y:S02]  /*7a80*/  ISETP.GE.AND P2, PT, R7, 0x11, PT ;  /* 0x000000110700780c */ /* 0x000fe40003f46270 */
[----:B------:R-:W-:Y:S02]  /*7a90*/  ISETP.LT.OR P0, PT, R11, 0xa, P0 ;  /* 0x0000000a0b00780c */ /* 0x000fe40000701670 */
[----:B------:R-:W-:Y:S02]  /*7aa0*/  LOP3.LUT R227, R227, 0xfffeffff, RZ, 0xc0, !PT ;  /* 0xfffeffffe3e37812 */ /* 0x000fe400078ec0ff */
[----:B------:R-:W-:Y:S02]  /*7ab0*/  FSEL R8, R164, -INF , !P0 ;  /* 0xff800000a4087808 */ /* 0x000fe40004000000 */
[----:B------:R-:W-:Y:S02]  /*7ac0*/  ISETP.GT.AND P0, PT, R9, 0x10, !P2 ;  /* 0x000000100900780c */ /* 0x000fe40005704270 */
[----:B------:R-:W-:Y:S02]  /*7ad0*/  ISETP.GE.AND P5, PT, R7, 0x59, PT ;  /* 0x000000590700780c */ /* 0x000fe40003fa6270 */
[----:B------:R-:W-:Y:S02]  /*7ae0*/  ISETP.LT.OR P0, PT, R11, 0x11, P0 ;  /* 0x000000110b00780c */ /* 0x000fe40000701670 */
[----:B------:R-:W-:Y:S02]  /*7af0*/  @P2 LOP3.LUT R227, R227, 0x10000, RZ, 0xfc, !PT ;  /* 0x00010000e3e32812 */ /* 0x000fe400078efcff */
[----:B------:R-:W-:Y:S02]  /*7b00*/  ISETP.GE.AND P2, PT, R7, 0x12, PT ;  /* 0x000000120700780c */ /* 0x000fe40003f46270 */
[----:B------:R-:W-:Y:S02]  /*7b10*/  LOP3.LUT R227, R227, 0xffff7fff, RZ, 0xc0, !PT ;  /* 0xffff7fffe3e37812 */ /* 0x000fe400078ec0ff */
[----:B-1----:R-:W-:Y:S02]  /*7b20*/  FSEL R42, R168, -INF , !P0 ;  /* 0xff800000a82a7808 */ /* 0x002fe40004000000 */
[----:B------:R-:W-:Y:S04]  /*7b30*/  ISETP.GT.AND P0, PT, R9, 0x11, !P2 ;  /* 0x000000110900780c */ /* 0x000fe80005704270 */
[----:B------:R-:W-:Y:S03]  /*7b40*/  ISETP.LT.OR P0, PT, R11, 0x12, P0 ;  /* 0x000000120b00780c */ /* 0x000fe60000701670 */
[----:B------:R-:W-:Y:S02]  /*7b50*/  @P2 LOP3.LUT R227, R227, 0x8000, RZ, 0xfc, !PT ;  /* 0x00008000e3e32812 */ /* 0x000fe400078efcff */
[----:B------:R-:W-:Y:S02]  /*7b60*/  ISETP.GE.AND P2, PT, R7, 0x19, PT ;  /* 0x000000190700780c */ /* 0x000fe40003f46270 */
[----:B------:R-:W-:Y:S02]  /*7b70*/  LOP3.LUT R227, R227, 0xffffbfff, RZ, 0xc0, !PT ;  /* 0xffffbfffe3e37812 */ /* 0x000fe400078ec0ff */
[----:B------:R-:W-:Y:S02]  /*7b80*/  FSEL R40, R166, -INF , !P0 ;  /* 0xff800000a6287808 */ /* 0x000fe40004000000 */
        /* <DEDUP_REMOVED lines=76> */
[----:B------:R-:W-:Y:S02]  /*8050*/  FSEL R164, R39, -INF , !P0 ;  /* 0xff80000027a47808 */ /* 0x000fe40004000000 */
[----:B------:R-:W-:Y:S02]  /*8060*/  LOP3.LUT R227, R227, 0xfffffffd, RZ, 0xc0, !PT ;  /* 0xfffffffde3e37812 */ /* 0x000fe400078ec0ff */
[----:B------:R-:W-:Y:S04]  /*8070*/  ISETP.GT.AND P0, PT, R9, 0x49, !P2 ;  /* 0x000000490900780c */ /* 0x000fe80005704270 */
[----:B------:R-:W-:Y:S03]  /*8080*/  ISETP.LT.OR P0, PT, R11, 0x4a, P0 ;  /* 0x0000004a0b00780c */ /* 0x000fe60000701670 */
[----:B------:R-:W-:Y:S02]  /*8090*/  @P2 LOP3.LUT R227, R227, 0x2, RZ, 0xfc, !PT ;  /* 0x00000002e3e32812 */ /* 0x000fe400078efcff */
[----:B------:R-:W-:Y:S02]  /*80a0*/  ISETP.GE.AND P2, PT, R7, 0x51, PT ;  /* 0x000000510700780c */ /* 0x000fe40003f46270 */
[----:B------:R-:W-:Y:S02]  /*80b0*/  FSEL R162, R38, -INF , !P0 ;  /* 0xff80000026a27808 */ /* 0x000fe40004000000 */
[----:B------:R-:W-:Y:S02]  /*80c0*/  ISETP.GT.AND P0, PT, R9, 0x50, !P2 ;  /* 0x000000500900780c */ /* 0x000fe40005704270 */
[----:B------:R-:W-:Y:S02]  /*80d0*/  LOP3.LUT R227, R227, 0xfffffffe, RZ, 0xc0, !PT ;  /* 0xfffffffee3e37812 */ /* 0x000fe400078ec0ff */
[----:B------:R-:W-:Y:S04]  /*80e0*/  ISETP.LT.OR P0, PT, R11, 0x51, P0 ;  /* 0x000000510b00780c */ /* 0x000fe80000701670 */
[----:B------:R-:W-:Y:S02]  /*80f0*/  FSEL R152, R41, -INF , !P0 ;  /* 0xff80000029987808 */ /* 0x000fe40004000000 */
[----:B------:R-:W-:Y:S02]  /*8100*/  ISETP.GT.AND P0, PT, R9, 0x51, !P6 ;  /* 0x000000510900780c */ /* 0x000fe40007704270 */
[----:B------:R-:W-:Y:S02]  /*8110*/  @P2 LOP3.LUT R227, R227, 0x1, RZ, 0xfc, !PT ;  /* 0x00000001e3e32812 */ /* 0x000fe400078efcff */
[----:B------:R-:W-:Y:S02]  /*8120*/  ISETP.LT.OR P0, PT, R11, 0x52, P0 ;  /* 0x000000520b00780c */ /* 0x000fe40000701670 */
[----:B------:R-:W-:Y:S02]  /*8130*/  ISETP.GE.AND P2, PT, R7, 0x5a, PT ;  /* 0x0000005a0700780c */ /* 0x000fe40003f46270 */
[----:B------:R-:W-:Y:S02]  /*8140*/  FSEL R150, R150, -INF , !P0 ;  /* 0xff80000096967808 */ /* 0x000fe40004000000 */
[----:B------:R-:W-:Y:S04]  /*8150*/  ISETP.GT.AND P0, PT, R9, 0x58, !P5 ;  /* 0x000000580900780c */ /* 0x000fe80006f04270 */
[----:B------:R-:W-:Y:S04]  /*8160*/  ISETP.LT.OR P0, PT, R11, 0x59, P0 ;  /* 0x000000590b00780c */ /* 0x000fe80000701670 */
[----:B------:R-:W-:Y:S02]  /*8170*/  FSEL R142, R142, -INF , !P0 ;  /* 0xff8000008e8e7808 */ /* 0x000fe40004000000 */
[----:B------:R-:W-:Y:S04]  /*8180*/  ISETP.GT.AND P0, PT, R9, 0x59, !P2 ;  /* 0x000000590900780c */ /* 0x000fe80005704270 */
[----:B------:R-:W-:Y:S04]  /*8190*/  ISETP.LT.OR P0, PT, R11, 0x5a, P0 ;  /* 0x0000005a0b00780c */ /* 0x000fe80000701670 */
[----:B------:R-:W-:Y:S02]  /*81a0*/  FSEL R140, R43, -INF , !P0 ;  /* 0xff8000002b8c7808 */ /* 0x000fe40004000000 */
[----:B------:R-:W-:Y:S11]  /*81b0*/  PLOP3.LUT P0, PT, PT, PT, UP1, 0x40, 0x0 ;  /* 0x000000000000781c */ /* 0x000ff60003f0e818 */
[----:B------:R-:W-:Y:S02]  /*81c0*/  @!UPT UIADD3 URZ, URZ, URZ, URZ ;  /* 0x0000003f3f3ff290 */ /* 0x000fe4000fffe03f */
        /* <DEDUP_REMOVED lines=9> */
[----:B------:R-:W-:Y:S05]  /*8260*/  IMAD.MOV.U32 R6, RZ, RZ, 0x1 ;  /* 0x00000001ff067424 */ /* 0x000fea00078e00ff */
[----:B------:R-:W-:Y:S11]  /*8270*/  ISETP.NE.AND P0, PT, R6, c[0x0][0x32c], PT ;  /* 0x0000cb0006007a0c */ /* 0x000ff60003f05270 */
[----:B------:R-:W-:Y:S02]  /*8280*/  @!UPT UIADD3 URZ, URZ, URZ, URZ ;  /* 0x0000003f3f3ff290 */ /* 0x000fe4000fffe03f */
[----:B------:R-:W-:Y:S05]  /*8290*/  @P0 IMAD.HI.U32 R6, R9, c[0x0][0x330], RZ ;  /* 0x0000cc0009060a27 */ /* 0x000fea00078e00ff */
[----:B------:R-:W-:Y:S04]  /*82a0*/  @P0 SHF.R.U32.HI R9, RZ, c[0x0][0x334], R6 ;  /* 0x0000cd00ff090a19 */ /* 0x000fe80000011606 */
[----:B------:R-:W-:Y:S01]  /*82b0*/  LOP3.LUT R9, RZ, R9, RZ, 0x33, !PT ;  /* 0x00000009ff097212 */ /* 0x000fe200078e33ff */
[----:B------:R-:W-:-:S05]  /*82c0*/  BRA `(.L_x_45) ;  /* 0x0000005000007947 */ /* 0x000fca0003800000 */
.L_x_44:
[----:B------:R-:W-:Y:S04]  /*82d0*/  MOV R6, 0x1 ;  /* 0x0000000100067802 */ /* 0x000fe80000000f00 */
[----:B------:R-:W-:Y:S11]  /*82e0*/  ISETP.NE.AND P0, PT, R6, c[0x0][0x32c], PT ;  /* 0x0000cb0006007a0c */ /* 0x000ff60003f05270 */
[----:B------:R-:W-:Y:S02]  /*82f0*/  @!UPT UIADD3 URZ, URZ, URZ, URZ ;  /* 0x0000003f3f3ff290 */ /* 0x000fe4000fffe03f */
[----:B------:R-:W-:Y:S05]  /*8300*/  @P0 IMAD.HI.U32 R6, R9, c[0x0][0x330], RZ ;  /* 0x0000cc0009060a27 */ /* 0x000fea00078e00ff */
[----:B------:R-:W-:Y:S02]  /*8310*/  @P0 SHF.R.U32.HI R9, RZ, c[0x0][0x334], R6 ;  /* 0x0000cd00ff090a19 */ /* 0x000fe40000011606 */
.L_x_45:
[----:B------:R-:W-:Y:S05]  /*8320*/  BSYNC B0 ;  /* 0x0000000000007941 */ /* 0x000fea0003800000 */
.L_x_43:
[----:B------:R-:W-:Y:S04]  /*8330*/  IMAD.IADD R6, R7, 0x1, -R222 ;  /* 0x0000000107067824 */ /* 0x000fe800078e0ade */
[----:B------:R-:W-:Y:S05]  /*8340*/  IMAD R6, R9, c[0x0][0x32c], R6 ;  /* 0x0000cb0009067a24 */ /* 0x000fea00078e0206 */
[----:B------:R-:W-:Y:S02]  /*8350*/  IADD3 R16, R6, c[0x0][0x32c], RZ ;  /* 0x0000cb0006107a10 */ /* 0x000fe40007ffe0ff */
[----:B------:R-:W-:Y:S02]  /*8360*/  IMNMX R4, R4, R6, !PT ;  /* 0x0000000604047217 */ /* 0x000fe40007800200 */
[----:B------:R-:W-:Y:S02]  /*8370*/  IMNMX R5, R5, R16, PT ;  /* 0x0000001005057217 */ /* 0x000fe40003800200 */
.L_x_42:
[----:B------:R-:W-:Y:S01]  /*8380*/  LOP3.LUT P0, RZ, R227, 0x100000, RZ, 0xc0, !PT ;  /* 0x00100000e3ff7812 */ /* 0x000fe2000780c0ff */
[----:B------:R-:W-:Y:S01]  /*8390*/  LDSM.16.MT88.4 R20, [R210+0x100] ;  /* 0x00010000d214783b */ /* 0x000fe20000004200 */
[----:B------:R-:W-:Y:S02]  /*83a0*/  FMNMX.FTZ R7, R14, R3, !PT ;  /* 0x000000030e077209 */ /* 0x000fe40007810000 */
[----:B------:R-:W-:Y:S02]  /*83b0*/  ISETP.GT.AND P0, PT, R4, RZ, !P0 ;  /* 0x000000ff0400720c */ /* 0x000fe40004704270 */
[----:B------:R-:W-:Y:S02]  /*83c0*/  FMNMX.FTZ R7, R12, R7, !PT ;  /* 0x000000070c077209 */ /* 0x000fe40007810000 */
[----:B------:R-:W-:Y:S01]  /*83d0*/  ISETP.LT.OR P0, PT, R5, 0x1, P0 ;  /* 0x000000010500780c */ /* 0x000fe20000701670 */
[----:B------:R-:W-:Y:S01]  /*83e0*/  LDSM.16.MT88.4 R28, [R209+0x100] ;  /* 0x00010000d11c783b */ /* 0x000fe20000004200 */
[----:B------:R-:W-:Y:S02]  /*83f0*/  FMNMX.FTZ R7, R10, R7, !PT ;  /* 0x000000070a077209 */ /* 0x000fe40007810000 */
[----:B------:R-:W-:Y:S02]  /*8400*/  FSEL R15, R0, -INF , !P0 ;  /* 0xff800000000f7808 */ /* 0x000fe40004000000 */
[----:B------:R-:W-:Y:S02]  /*8410*/  LOP3.LUT P0, RZ, R227, 0x80000, RZ, 0xc0, !PT ;  /* 0x00080000e3ff7812 */ /* 0x000fe4000780c0ff */
[----:B------:R-:W-:Y:S01]  /*8420*/  FMNMX.FTZ R7, R8, R7, !PT ;  /* 0x0000000708077209 */ /* 0x000fe20007810000 */
[----:B------:R-:W-:Y:S01]  /*8430*/  LDSM.16.MT88.4 R36, [R208+0x100] ;  /* 0x00010000d024783b */ /* 0x000fe20000004200 */
[----:B------:R-:W-:Y:S02]  /*8440*/  ISETP.GT.AND P0, PT, R4, 0x1, !P0 ;  /* 0x000000010400780c */ /* 0x000fe40004704270 */
[----:B------:R-:W-:Y:S02]  /*8450*/  FMNMX.FTZ R7, R42, R7, !PT ;  /* 0x000000072a077209 */ /* 0x000fe40007810000 */
[----:B------:R-:W-:Y:S02]  /*8460*/  ISETP.LT.OR P0, PT, R5, 0x2, P0 ;  /* 0x000000020500780c */ /* 0x000fe40000701670 */
[----:B------:R-:W-:Y:S01]  /*8470*/  FMNMX.FTZ R7, R40, R7, !PT ;  /* 0x0000000728077209 */ /* 0x000fe20007810000 */
[----:B------:R-:W-:Y:S01]  /*8480*/  LDSM.16.MT88.4 R44, [R212+0x3100] ;  /* 0x00310000d42c783b */ /* 0x000fe20000004200 */
[----:B------:R-:W-:Y:S02]  /*8490*/  FSEL R13, R159, -INF , !P0 ;  /* 0xff8000009f0d7808 */ /* 0x000fe40004000000 */
[----:B------:R-:W-:Y:S02]  /*84a0*/  LOP3.LUT P0, RZ, R227, 0x40000, RZ, 0xc0, !PT ;  /* 0x00040000e3ff7812 */ /* 0x000fe4000780c0ff */
[----:B------:R-:W-:Y:S02]  /*84b0*/  FMNMX.FTZ R7, R50, R7, !PT ;  /* 0x0000000732077209 */ /* 0x000fe40007810000 */
[----:B------:R-:W-:Y:S02]  /*84c0*/  ISETP.GT.AND P0, PT, R4, 0x8, !P0 ;  /* 0x000000080400780c */ /* 0x000fe40004704270 */
[----:B------:R-:W-:Y:S02]  /*84d0*/  FMNMX.FTZ R0, R15, R2, !PT ;  /* 0x000000020f007209 */ /* 0x000fe40007810000 */
[----:B------:R-:W-:Y:S02]  /*84e0*/  ISETP.LT.OR P0, PT, R5, 0x9, P0 ;  /* 0x000000090500780c */ /* 0x000fe40000701670 */
[----:B------:R-:W-:Y:S02]  /*84f0*/  FMNMX.FTZ R7, R48, R7, !PT ;  /* 0x0000000730077209 */ /* 0x000fe40007810000 */
        /* <DEDUP_REMOVED lines=62> */
[C---:B------:R-:W-:Y:S01]  /*88e0*/  ISETP.GT.AND P6, PT, R4.reuse, 0x51, !P6 ;  /* 0x000000510400780c */ /* 0x040fe200077c4270 */
[----:B------:R-:W1:Y:S01]  /*88f0*/  SHFL.BFLY PT, R7, R16, 0x2, 0x1f ;  /* 0x0c401f0010077f89 */ /* 0x000e6200000e0000 */
[----:B------:R-:W-:Y:S02]  /*8900*/  FSEL R169, R243, -INF , !P0 ;  /* 0xff800000f3a97808 */ /* 0x000fe40004000000 */
[----:B------:R-:W-:Y:S02]  /*8910*/  LOP3.LUT P0, RZ, R227, 0x100, RZ, 0xc0, !PT ;  /* 0x00000100e3ff7812 */ /* 0x000fe4000780c0ff */
[----:B------:R-:W-:Y:S02]  /*8920*/  FMNMX.FTZ R0, R169, R0, !PT ;  /* 0x00000000a9007209 */ /* 0x000fe40007810000 */
[C---:B------:R-:W-:Y:S02]  /*8930*/  ISETP.GT.AND P0, PT, R4.reuse, 0x30, !P0 ;  /* 0x000000300400780c */ /* 0x040fe40004704270 */
[C---:B------:R-:W-:Y:S02]  /*8940*/  ISETP.LT.OR P6, PT, R5.reuse, 0x52, P6 ;  /* 0x000000520500780c */ /* 0x040fe400037c1670 */
[----:B------:R-:W-:Y:S02]  /*8950*/  ISETP.LT.OR P0, PT, R5, 0x31, P0 ;  /* 0x000000310500780c */ /* 0x000fe40000701670 */
[----:B------:R-:W-:Y:S02]  /*8960*/  ISETP.GT.AND P5, PT, R4, 0x58, !P5 ;  /* 0x000000580400780c */ /* 0x000fe40006fa4270 */
[----:B------:R-:W-:Y:S02]  /*8970*/  FSEL R243, R248, -INF , !P0 ;  /* 0xff800000f8f37808 */ /* 0x000fe40004000000 */
[----:B------:R-:W-:Y:S02]  /*8980*/  LOP3.LUT P0, RZ, R227, 0x80, RZ, 0xc0, !PT ;  /* 0x00000080e3ff7812 */ /* 0x000fe4000780c0ff */
[----:B------:R-:W-:Y:S02]  /*8990*/  FMNMX.FTZ R0, R243, R0, !PT ;  /* 0x00000000f3007209 */ /* 0x000fe40007810000 */
[C---:B------:R-:W-:Y:S02]  /*89a0*/  ISETP.GT.AND P0, PT, R4.reuse, 0x31, !P0 ;  /* 0x000000310400780c */ /* 0x040fe40004704270 */
[----:B------:R-:W-:Y:S02]  /*89b0*/  FSEL R139, R33, -INF , !P6 ;  /* 0xff800000218b7808 */ /* 0x000fe40007000000 */
[C---:B------:R-:W-:Y:S02]  /*89c0*/  ISETP.LT.OR P0, PT, R5.reuse, 0x32, P0 ;  /* 0x000000320500780c */ /* 0x040fe40000701670 */
[----:B------:R-:W-:Y:S02]  /*89d0*/  ISETP.LT.OR P5, PT, R5, 0x59, P5 ;  /* 0x000000590500780c */ /* 0x000fe40002fa1670 */
[----:B------:R-:W-:Y:S02]  /*89e0*/  FSEL R247, R247, -INF , !P0 ;  /* 0xff800000f7f77808 */ /* 0x000fe40004000000 */
[----:B------:R-:W-:Y:S02]  /*89f0*/  LOP3.LUT P0, RZ, R227, 0x40, RZ, 0xc0, !PT ;  /* 0x00000040e3ff7812 */ /* 0x000fe4000780c0ff */
[----:B------:R-:W-:Y:S02]  /*8a00*/  FMNMX.FTZ R0, R247, R0, !PT ;  /* 0x00000000f7007209 */ /* 0x000fe40007810000 */
[C---:B------:R-:W-:Y:S02]  /*8a10*/  ISETP.GT.AND P0, PT, R4.reuse, 0x38, !P0 ;  /* 0x000000380400780c */ /* 0x040fe40004704270 */
[----:B------:R-:W-:Y:S02]  /*8a20*/  ISETP.GT.AND P2, PT, R4, 0x59, !P2 ;  /* 0x000000590400780c */ /* 0x000fe40005744270 */
[----:B------:R-:W-:Y:S02]  /*8a30*/  ISETP.LT.OR P0, PT, R5, 0x39, P0 ;  /* 0x000000390500780c */ /* 0x000fe40000701670 */
[----:B------:R-:W-:Y:S02]  /*8a40*/  FSEL R135, R35, -INF , !P5 ;  /* 0xff80000023877808 */ /* 0x000fe40006800000 */
[----:B------:R-:W-:Y:S02]  /*8a50*/  FSEL R245, R250, -INF , !P0 ;  /* 0xff800000faf57808 */ /* 0x000fe40004000000 */
[----:B------:R-:W-:Y:S02]  /*8a60*/  LOP3.LUT P0, RZ, R227, 0x20, RZ, 0xc0, !PT ;  /* 0x00000020e3ff7812 */ /* 0x000fe4000780c0ff */
[----:B------:R-:W-:Y:S02]  /*8a70*/  FMNMX.FTZ R0, R245, R0, !PT ;  /* 0x00000000f5007209 */ /* 0x000fe40007810000 */
[----:B------:R-:W-:Y:S02]  /*8a80*/  ISETP.GT.AND P0, PT, R4, 0x39, !P0 ;  /* 0x000000390400780c */ /* 0x000fe40004704270 */
[C---:B------:R-:W-:Y:S02]  /*8a90*/  ISETP.LT.OR P2, PT, R5.reuse, 0x5a, P2 ;  /* 0x0000005a0500780c */ /* 0x040fe40001741670 */
[----:B------:R-:W-:Y:S02]  /*8aa0*/  ISETP.LT.OR P0, PT, R5, 0x3a, P0 ;  /* 0x0000003a0500780c */ /* 0x000fe40000701670 */
[----:B------:R-:W-:Y:S02]  /*8ab0*/  FSEL R117, R34, -INF , !P2 ;  /* 0xff80000022757808 */ /* 0x000fe40005000000 */
[----:B------:R-:W-:Y:S02]  /*8ac0*/  FSEL R241, R249, -INF , !P0 ;  /* 0xff800000f9f17808 */ /* 0x000fe40004000000 */
[----:B------:R-:W-:Y:S02]  /*8ad0*/  LOP3.LUT P0, RZ, R227, 0x10, RZ, 0xc0, !PT ;  /* 0x00000010e3ff7812 */ /* 0x000fe4000780c0ff */
[----:B------:R-:W-:Y:S02]  /*8ae0*/  FMNMX.FTZ R0, R241, R0, !PT ;  /* 0x00000000f1007209 */ /* 0x000fe40007810000 */
[----:B------:R-:W-:Y:S02]  /*8af0*/  ISETP.GT.AND P0, PT, R4, 0x40, !P0 ;  /* 0x000000400400780c */ /* 0x000fe40004704270 */
[----:B-1----:R-:W-:Y:S02]  /*8b00*/  FMNMX.FTZ R16, R16, R7, !PT ;  /* 0x0000000710107209 */ /* 0x002fe40007810000 */
[----:B------:R-:W-:Y:S03]  /*8b10*/  ISETP.LT.OR P0, PT, R5, 0x41, P0 ;  /* 0x000000410500780c */ /* 0x000fe60000701670 */
[----:B------:R-:W1:Y:S01]  /*8b20*/  SHFL.BFLY PT, R17, R16, 0x1, 0x1f ;  /* 0x0c201f0010117f89 */ /* 0x000e6200000e0000 */
[----:B------:R-:W-:Y:S02]  /*8b30*/  FSEL R165, R25, -INF , !P0 ;  /* 0xff80000019a57808 */ /* 0x000fe40004000000 */
[----:B------:R-:W-:Y:S02]  /*8b40*/  LOP3.LUT P0, RZ, R227, 0x8, RZ, 0xc0, !PT ;  /* 0x00000008e3ff7812 */ /* 0x000fe4000780c0ff */
[----:B------:R-:W-:Y:S02]  /*8b50*/  FMNMX.FTZ R0, R165, R0, !PT ;  /* 0x00000000a5007209 */ /* 0x000fe40007810000 */
[----:B------:R-:W-:Y:S04]  /*8b60*/  ISETP.GT.AND P0, PT, R4, 0x41, !P0 ;  /* 0x000000410400780c */ /* 0x000fe80004704270 */
[----:B------:R-:W-:Y:S04]  /*8b70*/  ISETP.LT.OR P0, PT, R5, 0x42, P0 ;  /* 0x000000420500780c */ /* 0x000fe80000701670 */
[----:B------:R-:W-:Y:S02]  /*8b80*/  FSEL R161, R252, -INF , !P0 ;  /* 0xff800000fca17808 */ /* 0x000fe40004000000 */
[----:B------:R-:W-:Y:S02]  /*8b90*/  LOP3.LUT P0, RZ, R227, 0x4, RZ, 0xc0, !PT ;  /* 0x00000004e3ff7812 */ /* 0x000fe4000780c0ff */
[----:B------:R-:W-:Y:S02]  /*8ba0*/  FMNMX.FTZ R0, R161, R0, !PT ;  /* 0x00000000a1007209 */ /* 0x000fe40007810000 */
[C---:B------:R-:W-:Y:S04]  /*8bb0*/  ISETP.GT.AND P0, PT, R4.reuse, 0x48, !P0 ;  /* 0x000000480400780c */ /* 0x040fe80004704270 */
        /* <DEDUP_REMOVED lines=9> */
[----:B------:R-:W-:Y:S04]  /*8c50*/  ISETP.GT.AND P0, PT, R4, 0x50, !P0 ;  /* 0x000000500400780c */ /* 0x000fe80004704270 */
[----:B------:R-:W-:Y:S04]  /*8c60*/  ISETP.LT.OR P0, PT, R5, 0x51, P0 ;  /* 0x000000510500780c */ /* 0x000fe80000701670 */
[----:B------:R-:W-:Y:S04]  /*8c70*/  FSEL R143, R143, -INF , !P0 ;  /* 0xff8000008f8f7808 */ /* 0x000fe80004000000 */
[----:B------:R-:W-:Y:S04]  /*8c80*/  FMNMX.FTZ R0, R143, R0, !PT ;  /* 0x000000008f007209 */ /* 0x000fe80007810000 */
[----:B------:R-:W-:Y:S04]  /*8c90*/  FMNMX.FTZ R0, R139, R0, !PT ;  /* 0x000000008b007209 */ /* 0x000fe80007810000 */
[----:B------:R-:W-:Y:S04]  /*8ca0*/  FMNMX.FTZ R0, R135, R0, !PT ;  /* 0x0000000087007209 */ /* 0x000fe80007810000 */
[----:B------:R-:W-:Y:S02]  /*8cb0*/  FMNMX.FTZ R6, R117, R0, !PT ;  /* 0x0000000075067209 */ /* 0x000fe40007810000 */
[----:B-1----:R-:W-:Y:S03]  /*8cc0*/  FMNMX.FTZ R0, R16, R17, !PT ;  /* 0x0000001110007209 */ /* 0x002fe60007810000 */
[----:B------:R-:W1:Y:S01]  /*8cd0*/  SHFL.BFLY PT, R7, R6, 0x2, 0x1f ;  /* 0x0c401f0006077f89 */ /* 0x000e6200000e0000 */
[C---:B------:R-:W-:Y:S01]  /*8ce0*/  FSETP.NEU.FTZ.AND P0, PT, R0.reuse, -INF , PT ;  /* 0xff8000000000780b */ /* 0x040fe20003f1d000 */
[----:B------:R-:W-:Y:S05]  /*8cf0*/  FMUL.FTZ R149, R0, c[0x0][0x2d0] ;  /* 0x0000b40000957a20 */ /* 0x000fea0000410000 */
[----:B------:R-:W-:Y:S05]  /*8d00*/  FSEL R149, R149, RZ, P0 ;  /* 0x000000ff95957208 */ /* 0x000fea0000000000 */
[--C-:B------:R-:W-:Y:S02]  /*8d10*/  FFMA.FTZ R128, R14, c[0x0][0x2d0], -R149.reuse ;  /* 0x0000b4000e807a23 */ /* 0x100fe40000010895 */
[--C-:B------:R-:W-:Y:S02]  /*8d20*/  FFMA.FTZ R119, R12, c[0x0][0x2d0], -R149.reuse ;  /* 0x0000b4000c777a23 */ /* 0x100fe40000010895 */
[--C-:B------:R-:W-:Y:S02]  /*8d30*/  FFMA.FTZ R118, R10, c[0x0][0x2d0], -R149.reuse ;  /* 0x0000b4000a767a23 */ /* 0x100fe40000010895 */
[--C-:B------:R-:W-:Y:S01]  /*8d40*/  FFMA.FTZ R129, R8, c[0x0][0x2d0], -R149.reuse ;  /* 0x0000b40008817a23 */ /* 0x100fe20000010895 */
[----:B------:R-:W-:Y:S01]  /*8d50*/  MUFU.EX2 R128, R128 ;  /* 0x0000008000807308 */ /* 0x000fe20000000800 */
[--C-:B------:R-:W-:Y:S02]  /*8d60*/  FFMA.FTZ R136, R42, c[0x0][0x2d0], -R149.reuse ;  /* 0x0000b4002a887a23 */ /* 0x100fe40000010895 */
[--C-:B------:R-:W-:Y:S01]  /*8d70*/  FFMA.FTZ R137, R40, c[0x0][0x2d0], -R149.reuse ;  /* 0x0000b40028897a23 */ /* 0x100fe20000010895 */
[----:B-1----:R-:W-:Y:S01]  /*8d80*/  FMNMX.FTZ R5, R6, R7, !PT ;  /* 0x0000000706057209 */ /* 0x002fe20007810000 */
[--C-:B------:R-:W-:Y:S01]  /*8d90*/  FFMA.FTZ R138, R50, c[0x0][0x2d0], -R149.reuse ;  /* 0x0000b400328a7a23 */ /* 0x100fe20000010895 */
[----:B------:R-:W-:Y:S01]  /*8da0*/  FSEL R6, R0, RZ, P0 ;  /* 0x000000ff00067208 */ /* 0x000fe20000000000 */
[----:B------:R-:W-:Y:S02]  /*8db0*/  FFMA.FTZ R141, R48, c[0x0][0x2d0], -R149 ;  /* 0x0000b400308d7a23 */ /* 0x000fe40000010895 */
[----:B------:R-:W1:Y:S01]  /*8dc0*/  SHFL.BFLY PT, R4, R5, 0x1, 0x1f ;  /* 0x0c201f0005047f89 */ /* 0x000e6200000e0000 */
[----:B------:R-:W2:Y:S01]  /*8dd0*/  MUFU.EX2 R119, R119 ;  /* 0x0000007700777308 */ /* 0x000ea20000000800 */
[----:B------:R-:W-:Y:S02]  /*8de0*/  FADD.FTZ R3, -R6, R3 ;  /* 0x0000000306037221 */ /* 0x000fe40000010100 */
[--C-:B------:R-:W-:Y:S02]  /*8df0*/  FFMA.FTZ R170, R170, c[0x0][0x2d0], -R149.reuse ;  /* 0x0000b400aaaa7a23 */ /* 0x100fe40000010895 */
[--C-:B------:R-:W-:Y:S02]  /*8e00*/  FFMA.FTZ R164, R164, c[0x0][0x2d0], -R149.reuse ;  /* 0x0000b400a4a47a23 */ /* 0x100fe40000010895 */
[--C-:B------:R-:W-:Y:S02]  /*8e10*/  FFMA.FTZ R156, R156, c[0x0][0x2d0], -R149.reuse ;  /* 0x0000b4009c9c7a23 */ /* 0x100fe40000010895 */
[--C-:B------:R-:W-:Y:S01]  /*8e20*/  FFMA.FTZ R158, R158, c[0x0][0x2d0], -R149.reuse ;  /* 0x0000b4009e9e7a23 */ /* 0x100fe20000010895 */
[----:B------:R-:W-:Y:S01]  /*8e30*/  MUFU.EX2 R118, R118 ;  /* 0x0000007600767308 */ /* 0x000fe20000000800 */
[--C-:B------:R-:W-:Y:S02]  /*8e40*/  FFMA.FTZ R240, R240, c[0x0][0x2d0], -R149.reuse ;  /* 0x0000b400f0f07a23 */ /* 0x100fe40000010895 */
[--C-:B------:R-:W-:Y:S02]  /*8e50*/  FFMA.FTZ R242, R242, c[0x0][0x2d0], -R149.reuse ;  /* 0x0000b400f2f27a23 */ /* 0x100fe40000010895 */
[--C-:B------:R-:W-:Y:S02]  /*8e60*/  FFMA.FTZ R152, R152, c[0x0][0x2d0], -R149.reuse ;  /* 0x0000b40098987a23 */ /* 0x100fe40000010895 */
[--C-:B------:R-:W-:Y:S03]  /*8e70*/  FFMA.FTZ R142, R142, c[0x0][0x2d0], -R149.reuse ;  /* 0x0000b4008e8e7a23 */ /* 0x100fe60000010895 */
[----:B------:R-:W3:Y:S01]  /*8e80*/  MUFU.EX2 R129, R129 ;  /* 0x0000008100817308 */ /* 0x000ee20000000800 */
[----:B-1----:R-:W-:Y:S01]  /*8e90*/  FMNMX.FTZ R116, R4, R5, !PT ;  /* 0x0000000504747209 */ /* 0x002fe20007810000 */
[----:B------:R-:W-:Y:S01]  /*8ea0*/  FMUL.FTZ R4, R3, c[0x0][0x2d0] ;  /* 0x0000b40003047a20 */ /* 0x000fe20000410000 */
[----:B--2---:R-:W-:Y:S02]  /*8eb0*/  F2FP.BF16.PACK_AB R124, R119, R128 ;  /* 0x00000080777c723e */ /* 0x004fe400000010ff */
[C---:B------:R-:W-:Y:S01]  /*8ec0*/  FSETP.NEU.FTZ.AND P0, PT, R116.reuse, -INF , PT ;  /* 0xff8000007400780b */ /* 0x040fe20003f1d000 */
[C---:B------:R-:W-:Y:S04]  /*8ed0*/  FMUL.FTZ R134, R116.reuse, c[0x0][0x2d0] ;  /* 0x0000b40074867a20 */ /* 0x040fe80000410000 */
[----:B------:R-:W1:Y:S01]  /*8ee0*/  MUFU.EX2 R3, R4 ;  /* 0x0000000400037308 */ /* 0x000e620000000800 */
[----:B------:R-:W-:Y:S02]  /*8ef0*/  FSEL R5, R116, RZ, P0 ;  /* 0x000000ff74057208 */ /* 0x000fe40000000000 */
[----:B------:R-:W-:Y:S02]  /*8f00*/  FSEL R134, R134, RZ, P0 ;  /* 0x000000ff86867208 */ /* 0x000fe40000000000 */
[----:B------:R-:W-:Y:S01]  /*8f10*/  ISETP.GT.AND P0, PT, R238, UR4, PT ;  /* 0x00000004ee007c0c */ /* 0x000fe2000bf04270 */
[----:B------:R-:W-:Y:S02]  /*8f20*/  FADD.FTZ R5, -R5, R2 ;  /* 0x0000000205057221 */ /* 0x000fe40000010100 */
[--C-:B------:R-:W-:Y:S02]  /*8f30*/  FFMA.FTZ R133, R15, c[0x0][0x2d0], -R134.reuse ;  /* 0x0000b4000f857a23 */ /* 0x100fe40000010886 */
[--C-:B------:R-:W-:Y:S01]  /*8f40*/  FFMA.FTZ R132, R13, c[0x0][0x2d0], -R134.reuse ;  /* 0x0000b4000d847a23 */ /* 0x100fe20000010886 */
[----:B------:R-:W-:Y:S01]  /*8f50*/  MUFU.EX2 R170, R170 ;  /* 0x000000aa00aa7308 */ /* 0x000fe20000000800 */
[----:B------:R-:W2:Y:S01]  /*8f60*/  LDSM.16.MT88.4 R12, [R212+0x100] ;  /* 0x00010000d40c783b */ /* 0x000ea20000004200 */
[--C-:B------:R-:W-:Y:S01]  /*8f70*/  FFMA.FTZ R131, R11, c[0x0][0x2d0], -R134.reuse ;  /* 0x0000b4000b837a23 */ /* 0x100fe20000010886 */
[----:B---3--:R-:W-:Y:S01]  /*8f80*/  F2FP.BF16.PACK_AB R126, R129, R118 ;  /* 0x00000076817e723e */ /* 0x008fe200000010ff */
[--C-:B------:R-:W-:Y:S02]  /*8f90*/  FFMA.FTZ R130, R9, c[0x0][0x2d0], -R134.reuse ;  /* 0x0000b40009827a23 */ /* 0x100fe40000010886 */
[----:B------:R-:W-:Y:S02]  /*8fa0*/  FMUL.FTZ R2, R5, c[0x0][0x2d0] ;  /* 0x0000b40005027a20 */ /* 0x000fe40000410000 */
[--C-:B------:R-:W-:Y:S02]  /*8fb0*/  FFMA.FTZ R161, R161, c[0x0][0x2d0], -R134.reuse ;  /* 0x0000b400a1a17a23 */ /* 0x100fe40000010886 */
[----:B------:R-:W-:Y:S01]  /*8fc0*/  MUFU.EX2 R133, R133 ;  /* 0x0000008500857308 */ /* 0x000fe20000000800 */
[--C-:B------:R-:W-:Y:S02]  /*8fd0*/  FFMA.FTZ R157, R157, c[0x0][0x2d0], -R134.reuse ;  /* 0x0000b4009d9d7a23 */ /* 0x100fe40000010886 */
[C---:B-1----:R-:W-:Y:S02]  /*8fe0*/  FMUL.FTZ R4, R3.reuse, R112 ;  /* 0x0000007003047220 */ /* 0x042fe40000410000 */
[C---:B------:R-:W-:Y:S02]  /*8ff0*/  FMUL.FTZ R5, R3.reuse, R113 ;  /* 0x0000007103057220 */ /* 0x040fe40000410000 */
[C---:B------:R-:W-:Y:S02]  /*9000*/  FMUL.FTZ R8, R3.reuse, R108 ;  /* 0x0000006c03087220 */ /* 0x040fe40000410000 */
[C---:B------:R-:W-:Y:S01]  /*9010*/  FMUL.FTZ R9, R3.reuse, R109 ;  /* 0x0000006d03097220 */ /* 0x040fe20000410000 */
[----:B------:R-:W1:Y:S01]  /*9020*/  MUFU.EX2 R2, R2 ;  /* 0x0000000200027308 */ /* 0x000e620000000800 */
[C---:B------:R-:W-:Y:S02]  /*9030*/  FMUL.FTZ R16, R3.reuse, R100 ;  /* 0x0000006403107220 */ /* 0x040fe40000410000 */
[C---:B------:R-:W-:Y:S02]  /*9040*/  FMUL.FTZ R17, R3.reuse, R101 ;  /* 0x0000006503117220 */ /* 0x040fe40000410000 */
[C---:B------:R-:W-:Y:S02]  /*9050*/  FMUL.FTZ R24, R3.reuse, R92 ;  /* 0x0000005c03187220 */ /* 0x040fe40000410000 */
[C---:B------:R-:W-:Y:S02]  /*9060*/  FMUL.FTZ R25, R3.reuse, R93 ;  /* 0x0000005d03197220 */ /* 0x040fe40000410000 */
[C---:B------:R-:W-:Y:S01]  /*9070*/  FMUL.FTZ R32, R3.reuse, R84 ;  /* 0x0000005403207220 */ /* 0x040fe20000410000 */
[----:B------:R-:W3:Y:S01]  /*9080*/  MUFU.EX2 R132, R132 ;  /* 0x0000008400847308 */ /* 0x000ee20000000800 */
[C---:B------:R-:W-:Y:S02]  /*9090*/  FMUL.FTZ R33, R3.reuse, R85 ;  /* 0x0000005503217220 */ /* 0x040fe40000410000 */
[C---:B------:R-:W-:Y:S02]  /*90a0*/  FMUL.FTZ R40, R3.reuse, R76 ;  /* 0x0000004c03287220 */ /* 0x040fe40000410000 */
[C---:B------:R-:W-:Y:S02]  /*90b0*/  FMUL.FTZ R41, R3.reuse, R77 ;  /* 0x0000004d03297220 */ /* 0x040fe40000410000 */
[C---:B------:R-:W-:Y:S02]  /*90c0*/  FMUL.FTZ R48, R3.reuse, R68 ;  /* 0x0000004403307220 */ /* 0x040fe40000410000 */
[C---:B------:R-:W-:Y:S01]  /*90d0*/  FMUL.FTZ R49, R3.reuse, R69 ;  /* 0x0000004503317220 */ /* 0x040fe20000410000 */
[----:B------:R-:W-:Y:S01]  /*90e0*/  MUFU.EX2 R131, R131 ;  /* 0x0000008300837308 */ /* 0x000fe20000000800 */
[C---:B------:R-:W-:Y:S02]  /*90f0*/  FMUL.FTZ R52, R3.reuse, R52 ;  /* 0x0000003403347220 */ /* 0x040fe40000410000 */
[C---:B------:R-:W-:Y:S02]  /*9100*/  FMUL.FTZ R53, R3.reuse, R53 ;  /* 0x0000003503357220 */ /* 0x040fe40000410000 */
[C---:B-1----:R-:W-:Y:S02]  /*9110*/  FMUL.FTZ R6, R2.reuse, R114 ;  /* 0x0000007202067220 */ /* 0x042fe40000410000 */
[C---:B------:R-:W-:Y:S02]  /*9120*/  FMUL.FTZ R7, R2.reuse, R115 ;  /* 0x0000007302077220 */ /* 0x040fe40000410000 */
[C---:B------:R-:W-:Y:S01]  /*9130*/  FMUL.FTZ R10, R2.reuse, R110 ;  /* 0x0000006e020a7220 */ /* 0x040fe20000410000 */
[----:B------:R-:W1:Y:S01]  /*9140*/  MUFU.EX2 R130, R130 ;  /* 0x0000008200827308 */ /* 0x000e620000000800 */
[C---:B------:R-:W-:Y:S02]  /*9150*/  FMUL.FTZ R11, R2.reuse, R111 ;  /* 0x0000006f020b7220 */ /* 0x040fe40000410000 */
[----:B------:R-:W-:Y:S01]  /*9160*/  FMUL.FTZ R18, R2, R102 ;  /* 0x0000006602127220 */ /* 0x000fe20000410000 */
[----:B---3--:R-:W-:Y:S01]  /*9170*/  F2FP.BF16.PACK_AB R125, R132, R133 ;  /* 0x00000085847d723e */ /* 0x008fe200000010ff */
[C---:B------:R-:W-:Y:S01]  /*9180*/  FMUL.FTZ R19, R2.reuse, R103 ;  /* 0x0000006702137220 */ /* 0x040fe20000410000 */
[----:B------:R-:W-:Y:S01]  /*9190*/  LDSM.16.MT88.4 R108, [R212+0x2900] ;  /* 0x00290000d46c783b */ /* 0x000fe20000004200 */
[C---:B------:R-:W-:Y:S02]  /*91a0*/  FMUL.FTZ R26, R2.reuse, R94 ;  /* 0x0000005e021a7220 */ /* 0x040fe40000410000 */
[C---:B------:R-:W-:Y:S01]  /*91b0*/  FMUL.FTZ R27, R2.reuse, R95 ;  /* 0x0000005f021b7220 */ /* 0x040fe20000410000 */
[----:B------:R-:W-:Y:S01]  /*91c0*/  MUFU.EX2 R164, R164 ;  /* 0x000000a400a47308 */ /* 0x000fe20000000800 */
[C---:B------:R-:W-:Y:S02]  /*91d0*/  FMUL.FTZ R34, R2.reuse, R86 ;  /* 0x0000005602227220 */ /* 0x040fe40000410000 */
[C---:B------:R-:W-:Y:S01]  /*91e0*/  FMUL.FTZ R35, R2.reuse, R87 ;  /* 0x0000005702237220 */ /* 0x040fe20000410000 */
[----:B------:R-:W-:Y:S01]  /*91f0*/  LDSM.16.MT88.4 R92, [R208+0x4900] ;  /* 0x00490000d05c783b */ /* 0x000fe20000004200 */
[C---:B------:R-:W-:Y:S02]  /*9200*/  FMUL.FTZ R42, R2.reuse, R78 ;  /* 0x0000004e022a7220 */ /* 0x040fe40000410000 */
[C---:B------:R-:W-:Y:S02]  /*9210*/  FMUL.FTZ R43, R2.reuse, R79 ;  /* 0x0000004f022b7220 */ /* 0x040fe40000410000 */
[C---:B------:R-:W-:Y:S01]  /*9220*/  FMUL.FTZ R50, R2.reuse, R70 ;  /* 0x0000004602327220 */ /* 0x040fe20000410000 */
[----:B------:R-:W-:Y:S01]  /*9230*/  MUFU.EX2 R161, R161 ;  /* 0x000000a100a17308 */ /* 0x000fe20000000800 */
[C---:B------:R-:W-:Y:S01]  /*9240*/  FMUL.FTZ R51, R2.reuse, R71 ;  /* 0x0000004702337220 */ /* 0x040fe20000410000 */
[----:B------:R-:W3:Y:S01]  /*9250*/  LDSM.16.MT88.4 R84, [R210+0x3100] ;  /* 0x00310000d254783b */ /* 0x000ee20000004200 */
[----:B------:R-:W-:Y:S01]  /*9260*/  FMUL.FTZ R54, R2, R54 ;  /* 0x0000003602367220 */ /* 0x000fe20000410000 */
[----:B-1----:R-:W-:Y:S01]  /*9270*/  F2FP.BF16.PACK_AB R127, R130, R131 ;  /* 0x00000083827f723e */ /* 0x002fe200000010ff */
[C---:B------:R-:W-:Y:S02]  /*9280*/  FMUL.FTZ R55, R2.reuse, R55 ;  /* 0x0000003702377220 */ /* 0x040fe40000410000 */
[C---:B------:R-:W-:Y:S02]  /*9290*/  FMUL.FTZ R56, R3.reuse, R56 ;  /* 0x0000003803387220 */ /* 0x040fe40000410000 */
[C---:B------:R-:W-:Y:S01]  /*92a0*/  FMUL.FTZ R57, R3.reuse, R57 ;  /* 0x0000003903397220 */ /* 0x040fe20000410000 */
[----:B------:R-:W1:Y:S01]  /*92b0*/  LDSM.16.MT88.4 R76, [R209+0x3100] ;  /* 0x00310000d14c783b */ /* 0x000e620000004200 */
[C---:B--2---:R-:W-:Y:S01]  /*92c0*/  HMMA.16816.F32.BF16 R4, R124.reuse, R12, R4 ;  /* 0x0000000c7c04723c */ /* 0x044fe20000041804 */
[----:B------:R-:W-:Y:S04]  /*92d0*/  MUFU.EX2 R157, R157 ;  /* 0x0000009d009d7308 */ /* 0x000fe80000000800 */
[C---:B------:R-:W-:Y:S02]  /*92e0*/  FMUL.FTZ R58, R2.reuse, R58 ;  /* 0x0000003a023a7220 */ /* 0x040fe40000410000 */
[----:B------:R-:W2:Y:S01]  /*92f0*/  LDSM.16.MT88.4 R68, [R208+0x3100] ;  /* 0x00310000d044783b */ /* 0x000ea20000004200 */
[C---:B------:R-:W-:Y:S03]  /*9300*/  HMMA.16816.F32.BF16 R8, R124.reuse, R14, R8 ;  /* 0x0000000e7c08723c */ /* 0x040fe60000041808 */
[----:B------:R-:W-:Y:S01]  /*9310*/  MUFU.EX2 R136, R136 ;  /* 0x0000008800887308 */ /* 0x000fe20000000800 */
[C---:B------:R-:W-:Y:S02]  /*9320*/  FMUL.FTZ R12, R3.reuse, R104 ;  /* 0x00000068030c7220 */ /* 0x040fe40000410000 */
[C---:B------:R-:W-:Y:S01]  /*9330*/  FMUL.FTZ R13, R3.reuse, R105 ;  /* 0x00000069030d7220 */ /* 0x040fe20000410000 */
[----:B------:R-:W-:Y:S01]  /*9340*/  LDSM.16.MT88.4 R100, [R210+0x2900] ;  /* 0x00290000d264783b */ /* 0x000fe20000004200 */
[C---:B------:R-:W-:Y:S04]  /*9350*/  FMUL.FTZ R14, R2.reuse, R106 ;  /* 0x0000006a020e7220 */ /* 0x040fe80000410000 */
[C---:B------:R-:W-:Y:S01]  /*9360*/  FMUL.FTZ R15, R2.reuse, R107 ;  /* 0x0000006b020f7220 */ /* 0x040fe20000410000 */
[----:B------:R-:W4:Y:S01]  /*9370*/  MUFU.EX2 R137, R137 ;  /* 0x0000008900897308 */ /* 0x000f220000000800 */
[C---:B------:R-:W-:Y:S02]  /*9380*/  FMUL.FTZ R59, R2.reuse, R59 ;  /* 0x0000003b023b7220 */ /* 0x040fe40000410000 */
[C---:B------:R-:W-:Y:S02]  /*9390*/  FMUL.FTZ R60, R3.reuse, R60 ;  /* 0x0000003c033c7220 */ /* 0x040fe40000410000 */
[C---:B------:R-:W-:Y:S01]  /*93a0*/  FMUL.FTZ R61, R3.reuse, R61 ;  /* 0x0000003d033d7220 */ /* 0x040fe20000410000 */
[C---:B------:R-:W-:Y:S03]  /*93b0*/  HMMA.16816.F32.BF16 R12, R124.reuse, R20, R12 ;  /* 0x000000147c0c723c */ /* 0x040fe6000004180c */
[C---:B------:R-:W-:Y:S01]  /*93c0*/  FMUL.FTZ R62, R2.reuse, R62 ;  /* 0x0000003e023e7220 */ /* 0x040fe20000410000 */
[----:B------:R-:W-:Y:S01]  /*93d0*/  MUFU.EX2 R138, R138 ;  /* 0x0000008a008a7308 */ /* 0x000fe20000000800 */
[C---:B------:R-:W-:Y:S02]  /*93e0*/  FMUL.FTZ R63, R2.reuse, R63 ;  /* 0x0000003f023f7220 */ /* 0x040fe40000410000 */
[C---:B------:R-:W-:Y:S01]  /*93f0*/  FMUL.FTZ R20, R3.reuse, R96 ;  /* 0x0000006003147220 */ /* 0x040fe20000410000 */
[C---:B------:R-:W-:Y:S04]  /*9400*/  HMMA.16816.F32.BF16 R16, R124.reuse, R22, R16 ;  /* 0x000000167c10723c */ /* 0x040fe80000041810 */
[C---:B------:R-:W-:Y:S02]  /*9410*/  FMUL.FTZ R21, R3.reuse, R97 ;  /* 0x0000006103157220 */ /* 0x040fe40000410000 */
[----:B------:R-:W-:Y:S01]  /*9420*/  MUFU.EX2 R141, R141 ;  /* 0x0000008d008d7308 */ /* 0x000fe20000000800 */
[C---:B------:R-:W-:Y:S02]  /*9430*/  FMUL.FTZ R22, R2.reuse, R98 ;  /* 0x0000006202167220 */ /* 0x040fe40000410000 */
[C---:B------:R-:W-:Y:S03]  /*9440*/  FMUL.FTZ R23, R2.reuse, R99 ;  /* 0x0000006302177220 */ /* 0x040fe60000410000 */
[C---:B------:R-:W-:Y:S02]  /*9450*/  FMUL.FTZ R64, R3.reuse, R64 ;  /* 0x0000004003407220 */ /* 0x040fe40000410000 */
[C---:B------:R-:W-:Y:S02]  /*9460*/  FMUL.FTZ R65, R3.reuse, R65 ;  /* 0x0000004103417220 */ /* 0x040fe40000410000 */
[C---:B------:R-:W-:Y:S01]  /*9470*/  HMMA.16816.F32.BF16 R20, R124.reuse, R28, R20 ;  /* 0x0000001c7c14723c */ /* 0x040fe20000041814 */
[----:B------:R-:W-:Y:S02]  /*9480*/  MUFU.EX2 R156, R156 ;  /* 0x0000009c009c7308 */ /* 0x000fe40000000800 */
[C---:B------:R-:W-:Y:S02]  /*9490*/  FMUL.FTZ R66, R2.reuse, R66 ;  /* 0x0000004202427220 */ /* 0x040fe40000410000 */
[C---:B------:R-:W-:Y:S02]  /*94a0*/  FMUL.FTZ R67, R2.reuse, R67 ;  /* 0x0000004302437220 */ /* 0x040fe40000410000 */
[C---:B------:R-:W-:Y:S01]  /*94b0*/  FMUL.FTZ R28, R3.reuse, R88 ;  /* 0x00000058031c7220 */ /* 0x040fe20000410000 */
[C---:B------:R-:W-:Y:S03]  /*94c0*/  HMMA.16816.F32.BF16 R24, R124.reuse, R30, R24 ;  /* 0x0000001e7c18723c */ /* 0x040fe60000041818 */
[----:B------:R-:W-:Y:S01]  /*94d0*/  MUFU.EX2 R158, R158 ;  /* 0x0000009e009e7308 */ /* 0x000fe20000000800 */
        /* <DEDUP_REMOVED lines=10> */
[----:B------:R-:W5:Y:S01]  /*9580*/  MUFU.EX2 R151, R151 ;  /* 0x0000009700977308 */ /* 0x000f620000000800 */
[--C-:B------:R-:W-:Y:S02]  /*9590*/  FFMA.FTZ R159, R166, c[0x0][0x2d0], -R149.reuse ;  /* 0x0000b400a69f7a23 */ /* 0x100fe40000010895 */
[C---:B------:R-:W-:Y:S01]  /*95a0*/  FMUL.FTZ R36, R3.reuse, R80 ;  /* 0x0000005003247220 */ /* 0x040fe20000410000 */
[C---:B------:R-:W-:Y:S04]  /*95b0*/  HMMA.16816.F32.BF16 R32, R124.reuse, R38, R32 ;  /* 0x000000267c20723c */ /* 0x040fe80000041820 */
[----:B------:R-:W-:Y:S02]  /*95c0*/  FMUL.FTZ R37, R3, R81 ;  /* 0x0000005103257220 */ /* 0x000fe40000410000 */
[----:B------:R-:W-:Y:S01]  /*95d0*/  MUFU.EX2 R153, R153 ;  /* 0x0000009900997308 */ /* 0x000fe20000000800 */
[C---:B------:R-:W-:Y:S02]  /*95e0*/  FMUL.FTZ R38, R2.reuse, R82 ;  /* 0x0000005202267220 */ /* 0x040fe40000410000 */
[----:B------:R-:W-:Y:S02]  /*95f0*/  FMUL.FTZ R39, R2, R83 ;  /* 0x0000005302277220 */ /* 0x000fe40000410000 */
[----:B------:R-:W-:Y:S01]  /*9600*/  LDSM.16.MT88.4 R80, [R209+0x900] ;  /* 0x00090000d150783b */ /* 0x000fe20000004200 */
[--C-:B------:R-:W-:Y:S02]  /*9610*/  FFMA.FTZ R163, R160, c[0x0][0x2d0], -R149.reuse ;  /* 0x0000b400a0a37a23 */ /* 0x100fe40000010895 */
[--C-:B------:R-:W-:Y:S02]  /*9620*/  FFMA.FTZ R160, R239, c[0x0][0x2d0], -R134.reuse ;  /* 0x0000b400efa07a23 */ /* 0x100fe40000010886 */
[C---:B------:R-:W-:Y:S01]  /*9630*/  HMMA.16816.F32.BF16 R36, R124.reuse, R44, R36 ;  /* 0x0000002c7c24723c */ /* 0x040fe20000041824 */
[----:B------:R-:W1:Y:S02]  /*9640*/  MUFU.EX2 R154, R154 ;  /* 0x0000009a009a7308 */ /* 0x000e640000000800 */
[--C-:B------:R-:W-:Y:S02]  /*9650*/  FFMA.FTZ R167, R167, c[0x0][0x2d0], -R134.reuse ;  /* 0x0000b400a7a77a23 */ /* 0x100fe40000010886 */
[--C-:B------:R-:W-:Y:S02]  /*9660*/  FFMA.FTZ R166, R171, c[0x0][0x2d0], -R134.reuse ;  /* 0x0000b400aba67a23 */ /* 0x100fe40000010886 */
[C---:B------:R-:W-:Y:S01]  /*9670*/  FMUL.FTZ R44, R3.reuse, R72 ;  /* 0x00000048032c7220 */ /* 0x040fe20000410000 */
[C---:B------:R-:W-:Y:S03]  /*9680*/  HMMA.16816.F32.BF16 R40, R124.reuse, R46, R40 ;  /* 0x0000002e7c28723c */ /* 0x040fe60000041828 */
[----:B------:R-:W1:Y:S01]  /*9690*/  MUFU.EX2 R159, R159 ;  /* 0x0000009f009f7308 */ /* 0x000e620000000800 */
[----:B------:R-:W-:Y:S02]  /*96a0*/  FMUL.FTZ R45, R3, R73 ;  /* 0x00000049032d7220 */ /* 0x000fe40000410000 */
[--C-:B------:R-:W-:Y:S02]  /*96b0*/  FFMA.FTZ R169, R169, c[0x0][0x2d0], -R134.reuse ;  /* 0x0000b400a9a97a23 */ /* 0x100fe40000010886 */
[C---:B------:R-:W-:Y:S04]  /*96c0*/  FMUL.FTZ R46, R2.reuse, R74 ;  /* 0x0000004a022e7220 */ /* 0x040fe80000410000 */
[----:B------:R-:W-:Y:S01]  /*96d0*/  FMUL.FTZ R47, R2, R75 ;  /* 0x0000004b022f7220 */ /* 0x000fe20000410000 */
[----:B------:R-:W2:Y:S01]  /*96e0*/  MUFU.EX2 R163, R163 ;  /* 0x000000a300a37308 */ /* 0x000ea20000000800 */
[----:B------:R-:W4:Y:S01]  /*96f0*/  LDSM.16.MT88.4 R72, [R212+0x900] ;  /* 0x00090000d448783b */ /* 0x000f220000004200 */
[--C-:B------:R-:W-:Y:S02]  /*9700*/  FFMA.FTZ R171, R246, c[0x0][0x2d0], -R149.reuse ;  /* 0x0000b400f6ab7a23 */ /* 0x100fe40000010895 */
[--C-:B------:R-:W-:Y:S02]  /*9710*/  FFMA.FTZ R239, R244, c[0x0][0x2d0], -R149.reuse ;  /* 0x0000b400f4ef7a23 */ /* 0x100fe40000010895 */
[C---:B---3--:R-:W-:Y:S03]  /*9720*/  HMMA.16816.F32.BF16 R44, R124.reuse, R84, R44 ;  /* 0x000000547c2c723c */ /* 0x048fe6000004182c */
[--C-:B------:R-:W-:Y:S01]  /*9730*/  FFMA.FTZ R243, R243, c[0x0][0x2d0], -R134.reuse ;  /* 0x0000b400f3f37a23 */ /* 0x100fe20000010886 */
[----:B------:R-:W-:Y:S01]  /*9740*/  MUFU.EX2 R160, R160 ;  /* 0x000000a000a07308 */ /* 0x000fe20000000800 */
[--C-:B------:R-:W-:Y:S02]  /*9750*/  FFMA.FTZ R244, R247, c[0x0][0x2d0], -R134.reuse ;  /* 0x0000b400f7f47a23 */ /* 0x100fe40000010886 */
[--C-:B------:R-:W-:Y:S01]  /*9760*/  FFMA.FTZ R247, R162, c[0x0][0x2d0], -R149.reuse ;  /* 0x0000b400a2f77a23 */ /* 0x100fe20000010895 */
[C---:B------:R-:W-:Y:S01]  /*9770*/  HMMA.16816.F32.BF16 R48, R124.reuse, R86, R48 ;  /* 0x000000567c30723c */ /* 0x040fe20000041830 */
[----:B------:R-:W-:Y:S03]  /*9780*/  LDSM.16.MT88.4 R84, [R208+0x900] ;  /* 0x00090000d054783b */ /* 0x000fe60000004200 */
[--C-:B------:R-:W-:Y:S02]  /*9790*/  FFMA.FTZ R162, R165, c[0x0][0x2d0], -R134.reuse ;  /* 0x0000b400a5a27a23 */ /* 0x100fe40000010886 */
[----:B------:R-:W-:Y:S01]  /*97a0*/  MUFU.EX2 R247, R247 ;  /* 0x000000f700f77308 */ /* 0x000fe20000000800 */
[--C-:B------:R-:W-:Y:S01]  /*97b0*/  FFMA.FTZ R245, R245, c[0x0][0x2d0], -R134.reuse ;  /* 0x0000b400f5f57a23 */ /* 0x100fe20000010886 */
[C---:B-1----:R-:W-:Y:S04]  /*97c0*/  HMMA.16816.F32.BF16 R52, R124.reuse, R76, R52 ;  /* 0x0000004c7c34723c */ /* 0x042fe80000041834 */
[--C-:B------:R-:W-:Y:S02]  /*97d0*/  FFMA.FTZ R246, R241, c[0x0][0x2d0], -R134.reuse ;  /* 0x0000b400f1f67a23 */ /* 0x100fe40000010886 */
[--C-:B------:R-:W-:Y:S02]  /*97e0*/  FFMA.FTZ R241, R168, c[0x0][0x2d0], -R149.reuse ;  /* 0x0000b400a8f17a23 */ /* 0x100fe40000010895 */
[C---:B------:R-:W-:Y:S01]  /*97f0*/  HMMA.16816.F32.BF16 R56, R124.reuse, R78, R56 ;  /* 0x0000004e7c38723c */ /* 0x040fe20000041838 */
[----:B------:R-:W1:Y:S01]  /*9800*/  LDSM.16.MT88.4 R76, [R210+0x900] ;  /* 0x00090000d24c783b */ /* 0x000e620000004200 */
[----:B------:R-:W-:Y:S02]  /*9810*/  MUFU.EX2 R162, R162 ;  /* 0x000000a200a27308 */ /* 0x000fe40000000800 */
[--C-:B------:R-:W-:Y:S02]  /*9820*/  FFMA.FTZ R168, R155, c[0x0][0x2d0], -R134.reuse ;  /* 0x0000b4009ba87a23 */ /* 0x100fe40000010886 */
[--C-:B------:R-:W-:Y:S02]  /*9830*/  FFMA.FTZ R155, R150, c[0x0][0x2d0], -R149.reuse ;  /* 0x0000b400969b7a23 */ /* 0x100fe40000010895 */
[C---:B--2---:R-:W-:Y:S04]  /*9840*/  HMMA.16816.F32.BF16 R60, R124.reuse, R68, R60 ;  /* 0x000000447c3c723c */ /* 0x044fe8000004183c */
[----:B------:R-:W-:Y:S01]  /*9850*/  MUFU.EX2 R241, R241 ;  /* 0x000000f100f17308 */ /* 0x000fe20000000800 */
[----:B------:R-:W-:Y:S02]  /*9860*/  FFMA.FTZ R149, R140, c[0x0][0x2d0], -R149 ;  /* 0x0000b4008c957a23 */ /* 0x000fe40000010895 */
[----:B----4-:R-:W-:Y:S01]  /*9870*/  F2FP.BF16.PACK_AB R68, R137, R136 ;  /* 0x000000888944723e */ /* 0x010fe200000010ff */
[----:B------:R-:W-:Y:S04]  /*9880*/  HMMA.16816.F32.BF16 R64, R124, R70, R64 ;  /* 0x000000467c40723c */ /* 0x000fe80000041840 */
[----:B-----5:R-:W-:Y:S01]  /*9890*/  F2FP.BF16.PACK_AB R69, R151, R148 ;  /* 0x000000949745723e */ /* 0x020fe200000010ff */
[--C-:B------:R-:W-:Y:S01]  /*98a0*/  FFMA.FTZ R140, R143, c[0x0][0x2d0], -R134.reuse ;  /* 0x0000b4008f8c7a23 */ /* 0x100fe20000010886 */
[----:B------:R-:W-:Y:S01]  /*98b0*/  MUFU.EX2 R168, R168 ;  /* 0x000000a800a87308 */ /* 0x000fe20000000800 */
[----:B------:R-:W-:Y:S01]  /*98c0*/  F2FP.BF16.PACK_AB R70, R141, R138 ;  /* 0x0000008a8d46723e */ /* 0x000fe200000010ff */
[--C-:B------:R-:W-:Y:S01]  /*98d0*/  FFMA.FTZ R139, R139, c[0x0][0x2d0], -R134.reuse ;  /* 0x0000b4008b8b7a23 */ /* 0x100fe20000010886 */
[----:B------:R-:W-:Y:S03]  /*98e0*/  F2FP.BF16.PACK_AB R71, R154, R153 ;  /* 0x000000999a47723e */ /* 0x000fe600000010ff */
[--C-:B------:R-:W-:Y:S02]  /*98f0*/  FFMA.FTZ R135, R135, c[0x0][0x2d0], -R134.reuse ;  /* 0x0000b40087877a23 */ /* 0x100fe40000010886 */
[----:B------:R-:W-:Y:S02]  /*9900*/  FFMA.FTZ R134, R117, c[0x0][0x2d0], -R134 ;  /* 0x0000b40075867a23 */ /* 0x000fe40000010886 */
[C---:B------:R-:W-:Y:S01]  /*9910*/  HMMA.16816.F32.BF16 R4, R68.reuse, R72, R4 ;  /* 0x000000484404723c */ /* 0x040fe20000041804 */
[----:B------:R-:W2:Y:S04]  /*9920*/  MUFU.EX2 R167, R167 ;  /* 0x000000a700a77308 */ /* 0x000ea80000000800 */
[----:B------:R-:W-:Y:S02]  /*9930*/  FFMA.FTZ R128, R3, R228, R128 ;  /* 0x000000e403807223 */ /* 0x000fe40000010080 */
[----:B------:R-:W-:Y:S01]  /*9940*/  FFMA.FTZ R133, R2, R229, R133 ;  /* 0x000000e502857223 */ /* 0x000fe20000010085 */
[C---:B------:R-:W-:Y:S01]  /*9950*/  HMMA.16816.F32.BF16 R8, R68.reuse, R74, R8 ;  /* 0x0000004a4408723c */ /* 0x040fe20000041808 */
[----:B------:R-:W3:Y:S02]  /*9960*/  LDSM.16.MT88.4 R72, [R210+0x3900] ;  /* 0x00390000d248783b */ /* 0x000ee40000004200 */
[----:B------:R-:W-:Y:S01]  /*9970*/  MUFU.EX2 R166, R166 ;  /* 0x000000a600a67308 */ /* 0x000fe20000000800 */
[----:B------:R-:W-:Y:S02]  /*9980*/  FADD.FTZ R119, R119, R128 ;  /* 0x0000008077777221 */ /* 0x000fe40000010000 */
[----:B------:R-:W-:Y:S02]  /*9990*/  FADD.FTZ R132, R132, R133 ;  /* 0x0000008584847221 */ /* 0x000fe40000010000 */
[C---:B-1----:R-:W-:Y:S04]  /*99a0*/  HMMA.16816.F32.BF16 R12, R68.reuse, R76, R12 ;  /* 0x0000004c440c723c */ /* 0x042fe8000004180c */
[----:B------:R-:W-:Y:S01]  /*99b0*/  FADD.FTZ R118, R118, R119 ;  /* 0x0000007776767221 */ /* 0x000fe20000010000 */
[----:B------:R-:W1:Y:S01]  /*99c0*/  MUFU.EX2 R169, R169 ;  /* 0x000000a900a97308 */ /* 0x000e620000000800 */
[----:B------:R-:W-:Y:S02]  /*99d0*/  FADD.FTZ R3, R131, R132 ;  /* 0x0000008483037221 */ /* 0x000fe40000010000 */
[C---:B------:R-:W-:Y:S01]  /*99e0*/  HMMA.16816.F32.BF16 R16, R68.reuse, R78, R16 ;  /* 0x0000004e4410723c */ /* 0x040fe20000041810 */
[----:B------:R-:W4:Y:S03]  /*99f0*/  LDSM.16.MT88.4 R76, [R209+0x3900] ;  /* 0x00390000d14c783b */ /* 0x000f260000004200 */
[----:B------:R-:W-:Y:S02]  /*9a00*/  FADD.FTZ R129, R129, R118 ;  /* 0x0000007681817221 */ /* 0x000fe40000010000 */
[----:B------:R-:W-:Y:S01]  /*9a10*/  FADD.FTZ R3, R130, R3 ;  /* 0x0000000382037221 */ /* 0x000fe20000010000 */
[----:B------:R-:W-:Y:S01]  /*9a20*/  MUFU.EX2 R171, R171 ;  /* 0x000000ab00ab7308 */ /* 0x000fe20000000800 */
[C---:B------:R-:W-:Y:S04]  /*9a30*/  HMMA.16816.F32.BF16 R20, R68.reuse, R80, R20 ;  /* 0x000000504414723c */ /* 0x040fe80000041814 */
[----:B------:R-:W-:Y:S02]  /*9a40*/  FADD.FTZ R136, R136, R129 ;  /* 0x0000008188887221 */ /* 0x000fe40000010000 */
[----:B------:R-:W-:Y:S02]  /*9a50*/  FADD.FTZ R2, R148, R3 ;  /* 0x0000000394027221 */ /* 0x000fe40000010000 */
[C---:B------:R-:W-:Y:S01]  /*9a60*/  HMMA.16816.F32.BF16 R24, R68.reuse, R82, R24 ;  /* 0x000000524418723c */ /* 0x040fe20000041818 */
[----:B------:R-:W5:Y:S01]  /*9a70*/  LDSM.16.MT88.4 R80, [R208+0x3900] ;  /* 0x00390000d050783b */ /* 0x000f620000004200 */
[----:B------:R-:W-:Y:S02]  /*9a80*/  MUFU.EX2 R240, R240 ;  /* 0x000000f000f07308 */ /* 0x000fe40000000800 */
[----:B------:R-:W-:Y:S02]  /*9a90*/  FADD.FTZ R137, R137, R136 ;  /* 0x0000008889897221 */ /* 0x000fe40000010000 */
[----:B------:R-:W-:Y:S02]  /*9aa0*/  FADD.FTZ R2, R151, R2 ;  /* 0x0000000297027221 */ /* 0x000fe40000010000 */
[C---:B------:R-:W-:Y:S04]  /*9ab0*/  HMMA.16816.F32.BF16 R28, R68.reuse, R84, R28 ;  /* 0x00000054441c723c */ /* 0x040fe8000004181c */
[----:B------:R-:W-:Y:S01]  /*9ac0*/  MUFU.EX2 R239, R239 ;  /* 0x000000ef00ef7308 */ /* 0x000fe20000000800 */
[----:B------:R-:W-:Y:S02]  /*9ad0*/  FADD.FTZ R138, R138, R137 ;  /* 0x000000898a8a7221 */ /* 0x000fe40000010000 */
[----:B------:R-:W-:Y:S01]  /*9ae0*/  FADD.FTZ R3, R153, R2 ;  /* 0x0000000299037221 */ /* 0x000fe20000010000 */
[C---:B------:R-:W-:Y:S01]  /*9af0*/  HMMA.16816.F32.BF16 R32, R68.reuse, R86, R32 ;  /* 0x000000564420723c */ /* 0x040fe20000041820 */
[----:B------:R-:W-:Y:S03]  /*9b00*/  LDSM.16.MT88.4 R84, [R210+0x1100] ;  /* 0x00110000d254783b */ /* 0x000fe60000004200 */
[----:B------:R-:W-:Y:S02]  /*9b10*/  FADD.FTZ R138, R141, R138 ;  /* 0x0000008a8d8a7221 */ /* 0x000fe40000010000 */
[----:B------:R-:W-:Y:S01]  /*9b20*/  MUFU.EX2 R242, R242 ;  /* 0x000000f200f27308 */ /* 0x000fe20000000800 */
[----:B------:R-:W-:Y:S01]  /*9b30*/  FADD.FTZ R3, R154, R3 ;  /* 0x000000039a037221 */ /* 0x000fe20000010000 */
[C---:B------:R-:W-:Y:S08]  /*9b40*/  HMMA.16816.F32.BF16 R36, R68.reuse, R88, R36 ;  /* 0x000000584424723c */ /* 0x040ff00000041824 */
[C---:B------:R-:W-:Y:S01]  /*9b50*/  HMMA.16816.F32.BF16 R40, R68.reuse, R90, R40 ;  /* 0x0000005a4428723c */ /* 0x040fe20000041828 */
[----:B------:R-:W-:Y:S01]  /*9b60*/  LDSM.16.MT88.4 R88, [R208+0x4100] ;  /* 0x00410000d058783b */ /* 0x000fe20000004200 */
[----:B------:R-:W-:Y:S06]  /*9b70*/  MUFU.EX2 R243, R243 ;  /* 0x000000f300f37308 */ /* 0x000fec0000000800 */
[C---:B---3--:R-:W-:Y:S04]  /*9b80*/  HMMA.16816.F32.BF16 R44, R68.reuse, R72, R44 ;  /* 0x00000048442c723c */ /* 0x048fe8000004182c */
[----:B------:R-:W-:Y:S04]  /*9b90*/  MUFU.EX2 R244, R244 ;  /* 0x000000f400f47308 */ /* 0x000fe80000000800 */
[C---:B------:R-:W-:Y:S01]  /*9ba0*/  HMMA.16816.F32.BF16 R48, R68.reuse, R74, R48 ;  /* 0x0000004a4430723c */ /* 0x040fe20000041830 */
[----:B------:R-:W3:Y:S05]  /*9bb0*/  LDSM.16.MT88.4 R72, [R212+0x1100] ;  /* 0x00110000d448783b */ /* 0x000eea0000004200 */
[----:B------:R-:W-:Y:S02]  /*9bc0*/  MUFU.EX2 R245, R245 ;  /* 0x000000f500f57308 */ /* 0x000fe40000000800 */
[C---:B----4-:R-:W-:Y:S08]  /*9bd0*/  HMMA.16816.F32.BF16 R52, R68.reuse, R76, R52 ;  /* 0x0000004c4434723c */ /* 0x050ff00000041834 */
[C---:B------:R-:W-:Y:S01]  /*9be0*/  HMMA.16816.F32.BF16 R56, R68.reuse, R78, R56 ;  /* 0x0000004e4438723c */ /* 0x040fe20000041838 */
[----:B------:R-:W4:Y:S01]  /*9bf0*/  LDSM.16.MT88.4 R76, [R209+0x1100] ;  /* 0x00110000d14c783b */ /* 0x000f220000004200 */
[----:B------:R-:W-:Y:S06]  /*9c00*/  MUFU.EX2 R246, R246 ;  /* 0x000000f600f67308 */ /* 0x000fec0000000800 */
[C---:B-----5:R-:W-:Y:S04]  /*9c10*/  HMMA.16816.F32.BF16 R60, R68.reuse, R80, R60 ;  /* 0x00000050443c723c */ /* 0x060fe8000004183c */
[----:B------:R-:W-:Y:S04]  /*9c20*/  MUFU.EX2 R152, R152 ;  /* 0x0000009800987308 */ /* 0x000fe80000000800 */
[----:B------:R-:W-:Y:S01]  /*9c30*/  HMMA.16816.F32.BF16 R64, R68, R82, R64 ;  /* 0x000000524440723c */ /* 0x000fe20000041840 */
[----:B------:R-:W5:Y:S05]  /*9c40*/  LDSM.16.MT88.4 R80, [R208+0x1100] ;  /* 0x00110000d050783b */ /* 0x000f6a0000004200 */
[----:B------:R-:W4:Y:S01]  /*9c50*/  MUFU.EX2 R155, R155 ;  /* 0x0000009b009b7308 */ /* 0x000f220000000800 */
[----:B------:R-:W-:Y:S01]  /*9c60*/  F2FP.BF16.PACK_AB R68, R156, R159 ;  /* 0x0000009f9c44723e */ /* 0x000fe200000010ff */
[----:B------:R-:W-:Y:S01]  /*9c70*/  FADD.FTZ R159, R159, R138 ;  /* 0x0000008a9f9f7221 */ /* 0x000fe20000010000 */
[----:B------:R-:W-:Y:S03]  /*9c80*/  F2FP.BF16.PACK_AB R70, R163, R158 ;  /* 0x0000009ea346723e */ /* 0x000fe600000010ff */
[----:B--2---:R-:W-:Y:S01]  /*9c90*/  F2FP.BF16.PACK_AB R69, R167, R160 ;  /* 0x000000a0a745723e */ /* 0x004fe200000010ff */
[----:B------:R-:W-:Y:S01]  /*9ca0*/  FADD.FTZ R160, R160, R3 ;  /* 0x00000003a0a07221 */ /* 0x000fe20000010000 */
[----:B-1----:R-:W-:Y:S01]  /*9cb0*/  F2FP.BF16.PACK_AB R71, R169, R166 ;  /* 0x000000a6a947723e */ /* 0x002fe200000010ff */
[----:B------:R-:W-:Y:S01]  /*9cc0*/  FADD.FTZ R159, R156, R159 ;  /* 0x0000009f9c9f7221 */ /* 0x000fe20000010000 */
[----:B------:R-:W-:Y:S01]  /*9cd0*/  MUFU.EX2 R142, R142 ;  /* 0x0000008e008e7308 */ /* 0x000fe20000000800 */
[----:B------:R-:W-:Y:S02]  /*9ce0*/  FADD.FTZ R167, R167, R160 ;  /* 0x000000a0a7a77221 */ /* 0x000fe40000010000 */
[----:B------:R-:W-:Y:S02]  /*9cf0*/  FADD.FTZ R158, R158, R159 ;  /* 0x0000009f9e9e7221 */ /* 0x000fe40000010000 */
[C---:B---3--:R-:W-:Y:S03]  /*9d00*/  HMMA.16816.F32.BF16 R4, R68.reuse, R72, R4 ;  /* 0x000000484404723c */ /* 0x048fe60000041804 */
[----:B------:R-:W-:Y:S02]  /*9d10*/  FADD.FTZ R2, R166, R167 ;  /* 0x000000a7a6027221 */ /* 0x000fe40000010000 */
[----:B------:R-:W1:Y:S01]  /*9d20*/  MUFU.EX2 R149, R149 ;  /* 0x0000009500957308 */ /* 0x000e620000000800 */
[----:B------:R-:W-:Y:S02]  /*9d30*/  FADD.FTZ R158, R163, R158 ;  /* 0x0000009ea39e7221 */ /* 0x000fe40000010000 */
[C---:B------:R-:W-:Y:S01]  /*9d40*/  HMMA.16816.F32.BF16 R8, R68.reuse, R74, R8 ;  /* 0x0000004a4408723c */ /* 0x040fe20000041808 */
[----:B------:R-:W2:Y:S03]  /*9d50*/  LDSM.16.MT88.4 R72, [R212+0x4100] ;  /* 0x00410000d448783b */ /* 0x000ea60000004200 */
[----:B----4-:R-:W-:Y:S01]  /*9d60*/  F2FP.BF16.PACK_AB R124, R155, R152 ;  /* 0x000000989b7c723e */ /* 0x010fe200000010ff */
[----:B------:R-:W-:Y:S02]  /*9d70*/  FADD.FTZ R2, R169, R2 ;  /* 0x00000002a9027221 */ /* 0x000fe40000010000 */
[----:B------:R-:W-:Y:S01]  /*9d80*/  MUFU.EX2 R140, R140 ;  /* 0x0000008c008c7308 */ /* 0x000fe20000000800 */
[C---:B------:R-:W-:Y:S08]  /*9d90*/  HMMA.16816.F32.BF16 R12, R68.reuse, R84, R12 ;  /* 0x00000054440c723c */ /* 0x040ff0000004180c */
[C---:B------:R-:W-:Y:S01]  /*9da0*/  HMMA.16816.F32.BF16 R16, R68.reuse, R86, R16 ;  /* 0x000000564410723c */ /* 0x040fe20000041810 */
[----:B------:R-:W3:Y:S01]  /*9db0*/  LDSM.16.MT88.4 R84, [R210+0x4100] ;  /* 0x00410000d254783b */ /* 0x000ee20000004200 */
[----:B------:R-:W4:Y:S02]  /*9dc0*/  MUFU.EX2 R139, R139 ;  /* 0x0000008b008b7308 */ /* 0x000f240000000800 */
[----:B-1----:R-:W-:Y:S04]  /*9dd0*/  F2FP.BF16.PACK_AB R126, R149, R142 ;  /* 0x0000008e957e723e */ /* 0x002fe800000010ff */
[C---:B------:R-:W-:Y:S04]  /*9de0*/  HMMA.16816.F32.BF16 R20, R68.reuse, R76, R20 ;  /* 0x0000004c4414723c */ /* 0x040fe80000041814 */
[----:B------:R-:W-:Y:S04]  /*9df0*/  MUFU.EX2 R135, R135 ;  /* 0x0000008700877308 */ /* 0x000fe80000000800 */
[C---:B------:R-:W-:Y:S01]  /*9e00*/  HMMA.16816.F32.BF16 R24, R68.reuse, R78, R24 ;  /* 0x0000004e4418723c */ /* 0x040fe20000041818 */
[----:B------:R-:W1:Y:S05]  /*9e10*/  LDSM.16.MT88.4 R76, [R209+0x4100] ;  /* 0x00410000d14c783b */ /* 0x000e6a0000004200 */
[----:B------:R-:W3:Y:S02]  /*9e20*/  MUFU.EX2 R134, R134 ;  /* 0x0000008600867308 */ /* 0x000ee40000000800 */
[C---:B-----5:R-:W-:Y:S04]  /*9e30*/  HMMA.16816.F32.BF16 R28, R68.reuse, R80, R28 ;  /* 0x00000050441c723c */ /* 0x060fe8000004181c */
[----:B----4-:R-:W-:Y:S04]  /*9e40*/  F2FP.BF16.PACK_AB R125, R139, R140 ;  /* 0x0000008c8b7d723e */ /* 0x010fe800000010ff */
[C---:B------:R-:W-:Y:S01]  /*9e50*/  HMMA.16816.F32.BF16 R32, R68.reuse, R82, R32 ;  /* 0x000000524420723c */ /* 0x040fe20000041820 */
[----:B------:R-:W4:Y:S07]  /*9e60*/  LDSM.16.MT88.4 R80, [R212+0x1900] ;  /* 0x00190000d450783b */ /* 0x000f2e0000004200 */
[C---:B--2---:R-:W-:Y:S04]  /*9e70*/  HMMA.16816.F32.BF16 R36, R68.reuse, R72, R36 ;  /* 0x000000484424723c */ /* 0x044fe80000041824 */
[----:B---3--:R-:W-:Y:S04]  /*9e80*/  F2FP.BF16.PACK_AB R127, R134, R135 ;  /* 0x00000087867f723e */ /* 0x008fe800000010ff */
[C---:B------:R-:W-:Y:S01]  /*9e90*/  HMMA.16816.F32.BF16 R40, R68.reuse, R74, R40 ;  /* 0x0000004a4428723c */ /* 0x040fe20000041828 */
[----:B------:R-:W2:Y:S07]  /*9ea0*/  LDSM.16.MT88.4 R72, [R210+0x1900] ;  /* 0x00190000d248783b */ /* 0x000eae0000004200 */
[C---:B------:R-:W-:Y:S08]  /*9eb0*/  HMMA.16816.F32.BF16 R44, R68.reuse, R84, R44 ;  /* 0x00000054442c723c */ /* 0x040ff0000004182c */
[C---:B------:R-:W-:Y:S01]  /*9ec0*/  HMMA.16816.F32.BF16 R48, R68.reuse, R86, R48 ;  /* 0x000000564430723c */ /* 0x040fe20000041830 */
[----:B------:R-:W-:Y:S07]  /*9ed0*/  LDSM.16.MT88.4 R84, [R208+0x1900] ;  /* 0x00190000d054783b */ /* 0x000fee0000004200 */
[C---:B-1----:R-:W-:Y:S08]  /*9ee0*/  HMMA.16816.F32.BF16 R52, R68.reuse, R76, R52 ;  /* 0x0000004c4434723c */ /* 0x042ff00000041834 */
[C---:B------:R-:W-:Y:S01]  /*9ef0*/  HMMA.16816.F32.BF16 R56, R68.reuse, R78, R56 ;  /* 0x0000004e4438723c */ /* 0x040fe20000041838 */
[----:B------:R-:W1:Y:S07]  /*9f00*/  LDSM.16.MT88.4 R76, [R209+0x1900] ;  /* 0x00190000d14c783b */ /* 0x000e6e0000004200 */
[C---:B------:R-:W-:Y:S08]  /*9f10*/  HMMA.16816.F32.BF16 R60, R68.reuse, R88, R60 ;  /* 0x00000058443c723c */ /* 0x040ff0000004183c */
[----:B------:R-:W-:Y:S01]  /*9f20*/  HMMA.16816.F32.BF16 R64, R68, R90, R64 ;  /* 0x0000005a4440723c */ /* 0x000fe20000041840 */
[----:B------:R-:W-:Y:S06]  /*9f30*/  LDSM.16.MT88.4 R88, [R209+0x4900] ;  /* 0x00490000d158783b */ /* 0x000fec0000004200 */
        /* <DEDUP_REMOVED lines=9> */
[C---:B----4-:R-:W-:Y:S03]  /*9fd0*/  HMMA.16816.F32.BF16 R4, R68.reuse, R80, R4 ;  /* 0x000000504404723c */ /* 0x050fe60000041804 */
[----:B------:R-:W-:Y:S02]  /*9fe0*/  FADD.FTZ R3, R245, R244 ;  /* 0x000000f4f5037221 */ /* 0x000fe40000010000 */
[----:B------:R-:W-:Y:S02]  /*9ff0*/  FADD.FTZ R239, R242, R239 ;  /* 0x000000eff2ef7221 */ /* 0x000fe40000010000 */
[----:B------:R-:W-:Y:S01]  /*a000*/  FADD.FTZ R3, R246, R3 ;  /* 0x00000003f6037221 */ /* 0x000fe20000010000 */
[C---:B------:R-:W-:Y:S01]  /*a010*/  HMMA.16816.F32.BF16 R8, R68.reuse, R82, R8 ;  /* 0x000000524408723c */ /* 0x040fe20000041808 */
[----:B------:R-:W3:Y:S03]  /*a020*/  LDSM.16.MT88.4 R80, [R212+0x4900] ;  /* 0x00490000d450783b */ /* 0x000ee60000004200 */
[----:B------:R-:W-:Y:S04]  /*a030*/  FADD.FTZ R2, R162, R3 ;  /* 0x00000003a2027221 */ /* 0x000fe80000010000 */
[C---:B--2---:R-:W-:Y:S04]  /*a040*/  HMMA.16816.F32.BF16 R12, R68.reuse, R72, R12 ;  /* 0x00000048440c723c */ /* 0x044fe8000004180c */
[----:B------:R-:W-:Y:S04]  /*a050*/  FADD.FTZ R2, R161, R2 ;  /* 0x00000002a1027221 */ /* 0x000fe80000010000 */
[C---:B------:R-:W-:Y:S01]  /*a060*/  HMMA.16816.F32.BF16 R16, R68.reuse, R74, R16 ;  /* 0x0000004a4410723c */ /* 0x040fe20000041810 */
[----:B------:R-:W2:Y:S03]  /*a070*/  LDSM.16.MT88.4 R72, [R210+0x4900] ;  /* 0x00490000d248783b */ /* 0x000ea60000004200 */
[----:B------:R-:W-:Y:S02]  /*a080*/  FADD.FTZ R3, R157, R2 ;  /* 0x000000029d037221 */ /* 0x000fe40000010000 */
[----:B------:R-:W-:Y:S02]  /*a090*/  IMAD.MOV.U32 R2, RZ, RZ, R116 ;  /* 0x000000ffff027224 */ /* 0x000fe400078e0074 */
[C---:B-1----:R-:W-:Y:S04]  /*a0a0*/  HMMA.16816.F32.BF16 R20, R68.reuse, R76, R20 ;  /* 0x0000004c4414723c */ /* 0x042fe80000041814 */
[----:B------:R-:W-:Y:S04]  /*a0b0*/  FADD.FTZ R3, R168, R3 ;  /* 0x00000003a8037221 */ /* 0x000fe80000010000 */
[C---:B------:R-:W-:Y:S01]  /*a0c0*/  HMMA.16816.F32.BF16 R24, R68.reuse, R78, R24 ;  /* 0x0000004e4418723c */ /* 0x040fe20000041818 */
[----:B------:R-:W1:Y:S03]  /*a0d0*/  LDSM.16.MT88.4 R76, [R212+0x2100] ;  /* 0x00210000d44c783b */ /* 0x000e660000004200 */
[----:B------:R-:W-:Y:S02]  /*a0e0*/  FADD.FTZ R140, R140, R3 ;  /* 0x000000038c8c7221 */ /* 0x000fe40000010000 */
[----:B------:R-:W-:Y:S02]  /*a0f0*/  IMAD.MOV.U32 R3, RZ, RZ, R0 ;  /* 0x000000ffff037224 */ /* 0x000fe400078e0000 */
[C---:B------:R-:W-:Y:S04]  /*a100*/  HMMA.16816.F32.BF16 R28, R68.reuse, R84, R28 ;  /* 0x00000054441c723c */ /* 0x040fe8000004181c */
[----:B------:R-:W-:Y:S04]  /*a110*/  FADD.FTZ R140, R139, R140 ;  /* 0x0000008c8b8c7221 */ /* 0x000fe80000010000 */
[C---:B------:R-:W-:Y:S01]  /*a120*/  HMMA.16816.F32.BF16 R32, R68.reuse, R86, R32 ;  /* 0x000000564420723c */ /* 0x040fe20000041820 */
[----:B------:R-:W-:Y:S03]  /*a130*/  LDSM.16.MT88.4 R84, [R208+0x2100] ;  /* 0x00210000d054783b */ /* 0x000fe60000004200 */
[----:B------:R-:W-:Y:S04]  /*a140*/  FADD.FTZ R135, R135, R140 ;  /* 0x0000008c87877221 */ /* 0x000fe80000010000 */
[C---:B---3--:R-:W-:Y:S04]  /*a150*/  HMMA.16816.F32.BF16 R36, R68.reuse, R80, R36 ;  /* 0x000000504424723c */ /* 0x048fe80000041824 */
[----:B------:R-:W-:Y:S04]  /*a160*/  FADD.FTZ R229, R134, R135 ;  /* 0x0000008786e57221 */ /* 0x000fe80000010000 */
[C---:B------:R-:W-:Y:S01]  /*a170*/  HMMA.16816.F32.BF16 R40, R68.reuse, R82, R40 ;  /* 0x000000524428723c */ /* 0x040fe20000041828 */
[----:B------:R-:W3:Y:S07]  /*a180*/  LDSM.16.MT88.4 R80, [R210+0x2100] ;  /* 0x00210000d250783b */ /* 0x000eee0000004200 */
[C---:B--2---:R-:W-:Y:S08]  /*a190*/  HMMA.16816.F32.BF16 R44, R68.reuse, R72, R44 ;  /* 0x00000048442c723c */ /* 0x044ff0000004182c */
[C---:B------:R-:W-:Y:S01]  /*a1a0*/  HMMA.16816.F32.BF16 R48, R68.reuse, R74, R48 ;  /* 0x0000004a4430723c */ /* 0x040fe20000041830 */
[----:B------:R-:W2:Y:S07]  /*a1b0*/  LDSM.16.MT88.4 R72, [R209+0x2100] ;  /* 0x00210000d148783b */ /* 0x000eae0000004200 */
        /* <DEDUP_REMOVED lines=11> */
[----:B------:R-:W-:Y:S02]  /*a270*/  F2FP.BF16.PACK_AB R71, R168, R157 ;  /* 0x0000009da847723e */ /* 0x000fe400000010ff */
[----:B------:R-:W-:Y:S01]  /*a280*/  IADD3 R168, R238, -0x1, RZ ;  /* 0xffffffffeea87810 */ /* 0x000fe20007ffe0ff */
[----:B------:R-:W-:Y:S04]  /*a290*/  FADD.FTZ R164, R164, R241 ;  /* 0x000000f1a4a47221 */ /* 0x000fe80000010000 */
[C---:B-1----:R-:W-:Y:S03]  /*a2a0*/  HMMA.16816.F32.BF16 R4, R68.reuse, R76, R4 ;  /* 0x0000004c4404723c */ /* 0x042fe60000041804 */
[----:B------:R-:W-:Y:S02]  /*a2b0*/  FADD.FTZ R247, R247, R164 ;  /* 0x000000a4f7f77221 */ /* 0x000fe40000010000 */
[----:B------:R-:W-:Y:S02]  /*a2c0*/  IMAD.MOV.U32 R238, RZ, RZ, R168 ;  /* 0x000000ffffee7224 */ /* 0x000fe400078e00a8 */
[----:B------:R-:W-:Y:S01]  /*a2d0*/  FADD.FTZ R152, R152, R247 ;  /* 0x000000f798987221 */ /* 0x000fe20000010000 */
[C---:B------:R-:W-:Y:S01]  /*a2e0*/  HMMA.16816.F32.BF16 R8, R68.reuse, R78, R8 ;  /* 0x0000004e4408723c */ /* 0x040fe20000041808 */
[----:B------:R-:W1:Y:S03]  /*a2f0*/  LDSM.16.MT88.4 R76, [R212+0x5100] ;  /* 0x00510000d44c783b */ /* 0x000e660000004200 */
[----:B------:R-:W-:Y:S04]  /*a300*/  FADD.FTZ R155, R155, R152 ;  /* 0x000000989b9b7221 */ /* 0x000fe80000010000 */
[C---:B---3--:R-:W-:Y:S04]  /*a310*/  HMMA.16816.F32.BF16 R12, R68.reuse, R80, R12 ;  /* 0x00000050440c723c */ /* 0x048fe8000004180c */
[----:B------:R-:W-:Y:S04]  /*a320*/  FADD.FTZ R142, R142, R155 ;  /* 0x0000009b8e8e7221 */ /* 0x000fe80000010000 */
[C---:B------:R-:W-:Y:S01]  /*a330*/  HMMA.16816.F32.BF16 R16, R68.reuse, R82, R16 ;  /* 0x000000524410723c */ /* 0x040fe20000041810 */
[----:B------:R-:W3:Y:S03]  /*a340*/  LDSM.16.MT88.4 R80, [R210+0x5100] ;  /* 0x00510000d250783b */ /* 0x000ee60000004200 */
[----:B------:R-:W-:Y:S04]  /*a350*/  FADD.FTZ R228, R149, R142 ;  /* 0x0000008e95e47221 */ /* 0x000fe80000010000 */
[C---:B--2---:R-:W-:Y:S08]  /*a360*/  HMMA.16816.F32.BF16 R20, R68.reuse, R72, R20 ;  /* 0x000000484414723c */ /* 0x044ff00000041814 */
[C---:B------:R-:W-:Y:S01]  /*a370*/  HMMA.16816.F32.BF16 R24, R68.reuse, R74, R24 ;  /* 0x0000004a4418723c */ /* 0x040fe20000041818 */
[----:B------:R-:W2:Y:S07]  /*a380*/  LDSM.16.MT88.4 R72, [R208+0x5100] ;  /* 0x00510000d048783b */ /* 0x000eae0000004200 */
[C---:B------:R-:W-:Y:S08]  /*a390*/  HMMA.16816.F32.BF16 R28, R68.reuse, R84, R28 ;  /* 0x00000054441c723c */ /* 0x040ff0000004181c */
[C---:B------:R-:W-:Y:S01]  /*a3a0*/  HMMA.16816.F32.BF16 R32, R68.reuse, R86, R32 ;  /* 0x000000564420723c */ /* 0x040fe20000041820 */
[----:B------:R-:W4:Y:S07]  /*a3b0*/  LDSM.16.MT88.4 R84, [R208+0x2900] ;  /* 0x00290000d054783b */ /* 0x000f2e0000004200 */
[C---:B-1----:R-:W-:Y:S08]  /*a3c0*/  HMMA.16816.F32.BF16 R36, R68.reuse, R76, R36 ;  /* 0x0000004c4424723c */ /* 0x042ff00000041824 */
[C---:B------:R-:W-:Y:S01]  /*a3d0*/  HMMA.16816.F32.BF16 R40, R68.reuse, R78, R40 ;  /* 0x0000004e4428723c */ /* 0x040fe20000041828 */
[----:B------:R-:W1:Y:S07]  /*a3e0*/  LDSM.16.MT88.4 R76, [R212+0x5900] ;  /* 0x00590000d44c783b */ /* 0x000e6e0000004200 */
[C---:B---3--:R-:W-:Y:S08]  /*a3f0*/  HMMA.16816.F32.BF16 R44, R68.reuse, R80, R44 ;  /* 0x00000050442c723c */ /* 0x048ff0000004182c */
[C---:B------:R-:W-:Y:S08]  /*a400*/  HMMA.16816.F32.BF16 R48, R68.reuse, R82, R48 ;  /* 0x000000524430723c */ /* 0x040ff00000041830 */
[C---:B------:R-:W-:Y:S08]  /*a410*/  HMMA.16816.F32.BF16 R52, R68.reuse, R88, R52 ;  /* 0x000000584434723c */ /* 0x040ff00000041834 */
[C---:B------:R-:W-:Y:S08]  /*a420*/  HMMA.16816.F32.BF16 R56, R68.reuse, R90, R56 ;  /* 0x0000005a4438723c */ /* 0x040ff00000041838 */
[C---:B--2---:R-:W-:Y:S08]  /*a430*/  HMMA.16816.F32.BF16 R60, R68.reuse, R72, R60 ;  /* 0x00000048443c723c */ /* 0x044ff0000004183c */
[----:B------:R-:W-:Y:S01]  /*a440*/  HMMA.16816.F32.BF16 R64, R68, R74, R64 ;  /* 0x0000004a4440723c */ /* 0x000fe20000041840 */
[----:B------:R-:W2:Y:S07]  /*a450*/  LDSM.16.MT88.4 R68, [R210+0x5900] ;  /* 0x00590000d244783b */ /* 0x000eae0000004200 */
[C---:B------:R-:W-:Y:S01]  /*a460*/  HMMA.16816.F32.BF16 R112, R124.reuse, R108, R4 ;  /* 0x0000006c7c70723c */ /* 0x040fe20000041804 */
[----:B------:R-:W3:Y:S07]  /*a470*/  LDSM.16.MT88.4 R4, [R209+0x5900] ;  /* 0x00590000d104783b */ /* 0x000eee0000004200 */
[C---:B------:R-:W-:Y:S01]  /*a480*/  HMMA.16816.F32.BF16 R108, R124.reuse, R110, R8 ;  /* 0x0000006e7c6c723c */ /* 0x040fe20000041808 */
[----:B------:R-:W5:Y:S07]  /*a490*/  LDSM.16.MT88.4 R8, [R208+0x5900] ;  /* 0x00590000d008783b */ /* 0x000f6e0000004200 */
[C---:B------:R-:W-:Y:S08]  /*a4a0*/  HMMA.16816.F32.BF16 R104, R124.reuse, R100, R12 ;  /* 0x000000647c68723c */ /* 0x040ff0000004180c */
[C---:B------:R-:W-:Y:S08]  /*a4b0*/  HMMA.16816.F32.BF16 R100, R124.reuse, R102, R16 ;  /* 0x000000667c64723c */ /* 0x040ff00000041810 */
[C---:B------:R-:W-:Y:S08]  /*a4c0*/  HMMA.16816.F32.BF16 R96, R124.reuse, R92, R20 ;  /* 0x0000005c7c60723c */ /* 0x040ff00000041814 */
[C---:B------:R-:W-:Y:S08]  /*a4d0*/  HMMA.16816.F32.BF16 R92, R124.reuse, R94, R24 ;  /* 0x0000005e7c5c723c */ /* 0x040ff00000041818 */
[C---:B----4-:R-:W-:Y:S08]  /*a4e0*/  HMMA.16816.F32.BF16 R88, R124.reuse, R84, R28 ;  /* 0x000000547c58723c */ /* 0x050ff0000004181c */
[C---:B------:R-:W-:Y:S08]  /*a4f0*/  HMMA.16816.F32.BF16 R84, R124.reuse, R86, R32 ;  /* 0x000000567c54723c */ /* 0x040ff00000041820 */
[C---:B-1----:R-:W-:Y:S08]  /*a500*/  HMMA.16816.F32.BF16 R80, R124.reuse, R76, R36 ;  /* 0x0000004c7c50723c */ /* 0x042ff00000041824 */
[C---:B------:R-:W-:Y:S08]  /*a510*/  HMMA.16816.F32.BF16 R76, R124.reuse, R78, R40 ;  /* 0x0000004e7c4c723c */ /* 0x040ff00000041828 */
[C---:B--2---:R-:W-:Y:S08]  /*a520*/  HMMA.16816.F32.BF16 R72, R124.reuse, R68, R44 ;  /* 0x000000447c48723c */ /* 0x044ff0000004182c */
[C---:B------:R-:W-:Y:S08]  /*a530*/  HMMA.16816.F32.BF16 R68, R124.reuse, R70, R48 ;  /* 0x000000467c44723c */ /* 0x040ff00000041830 */
[C---:B---3--:R-:W-:Y:S08]  /*a540*/  HMMA.16816.F32.BF16 R52, R124.reuse, R4, R52 ;  /* 0x000000047c34723c */ /* 0x048ff00000041834 */
[C---:B------:R-:W-:Y:S08]  /*a550*/  HMMA.16816.F32.BF16 R56, R124.reuse, R6, R56 ;  /* 0x000000067c38723c */ /* 0x040ff00000041838 */
[C---:B-----5:R-:W-:Y:S08]  /*a560*/  HMMA.16816.F32.BF16 R60, R124.reuse, R8, R60 ;  /* 0x000000087c3c723c */ /* 0x060ff0000004183c */
[----:B------:R-:W-:Y:S01]  /*a570*/  HMMA.16816.F32.BF16 R64, R124, R10, R64 ;  /* 0x0000000a7c40723c */ /* 0x000fe20000041840 */
[----:B------:R-:W-:-:S07]  /*a580*/  @P0 BRA `(.L_x_46) ;  /* 0xffffbb1000000947 */ /* 0x000fce000383ffff */
.L_x_35:
[----:B------:R-:W1:Y:S01]  /*a590*/  S2UR UR20, SR_CTAID.X ;  /* 0x00000000001479c3 */ /* 0x000e620000002500 */
[----:B------:R-:W-:Y:S01]  /*a5a0*/  ULDC.64 UR4, c[0x0][0x2c8] ;  /* 0x0000b20000047ab9 */ /* 0x000fe20000000a00 */
[----:B------:R-:W-:Y:S01]  /*a5b0*/  IMAD.MOV.U32 R2, RZ, RZ, 0x1 ;  /* 0x00000001ff027424 */ /* 0x000fe200078e00ff */
[----:B------:R-:W-:Y:S01]  /*a5c0*/  PLOP3.LUT P0, PT, PT, PT, UP1, 0x40, 0x0 ;  /* 0x000000000000781c */ /* 0x000fe20003f0e818 */
[----:B------:R-:W-:-:S03]  /*a5d0*/  IMAD.MOV.U32 R3, RZ, RZ, c[0x0][0x2ac] ;  /* 0x0000ab00ff037624 */ /* 0x000fc600078e00ff */
[----:B------:R-:W-:-:S05]  /*a5e0*/  IADD3 R4, R2, -c[0x0][0x168], RZ ;  /* 0x80005a0002047a10 */ /* 0x000fca0007ffe0ff */
[----:B------:R-:W-:Y:S01]  /*a5f0*/  IMAD R3, R3, c[0x0][0x1d0], R4 ;  /* 0x0000740003037a24 */ /* 0x000fe200078e0204 */
[----:B-1----:R-:W-:-:S04]  /*a600*/  ULEA UR20, UR20, 0x7f, 0x7 ;  /* 0x0000007f14147891 */ /* 0x002fc8000f8e383f */
[----:B------:R-:W-:-:S07]  /*a610*/  UIMAD.WIDE.U32 UR22, UR20, UR4, URZ ;  /* 0x00000004141672a5 */ /* 0x000fce000f8e003f */
[----:B------:R-:W-:Y:S02]  /*a620*/  @UP2 UMOV UR21, UR23 ;  /* 0x0000001700152c82 */ /* 0x000fe40008000000 */
[----:B------:R-:W-:-:S06]  /*a630*/  @UP2 USHF.R.U32.HI UR20, URZ, UR5, UR21 ;  /* 0x000000053f142299 */ /* 0x000fcc0008011615 */
[----:B------:R-:W-:-:S04]  /*a640*/  IADD3 R3, R3, UR20, RZ ;  /* 0x0000001403037c10 */ /* 0x000fc8000fffe0ff */
[----:B------:R-:W-:Y:S01]  /*a650*/  IADD3 R4, R3, -c[0x0][0x324], RZ ;  /* 0x8000c90003047a10 */ /* 0x000fe20007ffe0ff */
[----:B------:R-:W-:Y:S05]  /*a660*/  @P0 BRA `(.L_x_47) ;  /* 0x000000d000000947 */ /* 0x000fea0003800000 */
[----:B------:R-:W-:-:S13]  /*a670*/  ISETP.GT.AND P0, PT, R3, -0x1, PT ;  /* 0xffffffff0300780c */ /* 0x000fda0003f04270 */
[----:B------:R-:W-:Y:S05]  /*a680*/  @P0 BRA `(.L_x_48) ;  /* 0x0000006000000947 */ /* 0x000fea0003800000 */
[----:B------:R-:W-:Y:S02]  /*a690*/  ISETP.NE.AND P0, PT, R2, c[0x0][0x32c], PT ;  /* 0x0000cb0002007a0c */ /* 0x000fe40003f05270 */
[----:B------:R-:W-:-:S11]  /*a6a0*/  LOP3.LUT R3, RZ, R3, RZ, 0x33, !PT ;  /* 0x00000003ff037212 */ /* 0x000fd600078e33ff */
[----:B------:R-:W-:-:S05]  /*a6b0*/  @P0 IMAD.HI.U32 R2, R3, c[0x0][0x330], RZ ;  /* 0x0000cc0003020a27 */ /* 0x000fca00078e00ff */
[----:B------:R-:W-:-:S04]  /*a6c0*/  @P0 SHF.R.U32.HI R3, RZ, c[0x0][0x334], R2 ;  /* 0x0000cd00ff030a19 */ /* 0x000fc80000011602 */
[----:B------:R-:W-:Y:S01]  /*a6d0*/  LOP3.LUT R3, RZ, R3, RZ, 0x33, !PT ;  /* 0x00000003ff037212 */ /* 0x000fe200078e33ff */
[----:B------:R-:W-:Y:S05]  /*a6e0*/  BRA `(.L_x_49) ;  /* 0x0000003000007947 */ /* 0x000fea0003800000 */
.L_x_48:
[----:B------:R-:W-:-:S13]  /*a6f0*/  ISETP.NE.AND P0, PT, R2, c[0x0][0x32c], PT ;  /* 0x0000cb0002007a0c */ /* 0x000fda0003f05270 */
[----:B------:R-:W-:-:S05]  /*a700*/  @P0 IMAD.HI.U32 R2, R3, c[0x0][0x330], RZ ;  /* 0x0000cc0003020a27 */ /* 0x000fca00078e00ff */
[----:B------:R-:W-:-:S05]  /*a710*/  @P0 SHF.R.U32.HI R3, RZ, c[0x0][0x334], R2 ;  /* 0x0000cd00ff030a19 */ /* 0x000fca0000011602 */
.L_x_49:
[----:B------:R-:W-:-:S05]  /*a720*/  IMAD R3, R3, c[0x0][0x32c], RZ ;  /* 0x0000cb0003037a24 */ /* 0x000fca00078e02ff */
[----:B------:R-:W-:-:S04]  /*a730*/  IMNMX R4, R4, R3, !PT ;  /* 0x0000000304047217 */ /* 0x000fc80007800200 */
.L_x_47:
[----:B------:R-:W-:-:S05]  /*a740*/  IADD3 R3, R4, 0x5f, RZ ;  /* 0x0000005f04037810 */ /* 0x000fca0007ffe0ff */
[----:B------:R-:W-:-:S05]  /*a750*/  IMAD.HI R3, R3, 0x2aaaaaab, RZ ;  /* 0x2aaaaaab03037827 */ /* 0x000fca00078e02ff */
[----:B------:R-:W-:-:S04]  /*a760*/  SHF.R.U32.HI R2, RZ, 0x1f, R3 ;  /* 0x0000001fff027819 */ /* 0x000fc80000011603 */
[----:B------:R-:W-:-:S04]  /*a770*/  LEA.HI.SX32 R2, R3, R2, 0x1c ;  /* 0x0000000203027211 */ /* 0x000fc800078fe2ff */
[----:B------:R-:W-:-:S04]  /*a780*/  IMNMX R239, R215, R2, !PT ;  /* 0x00000002d7ef7217 */ /* 0x000fc80007800200 */
[----:B------:R-:W-:-:S13]  /*a790*/  ISETP.GE.AND P0, PT, R168, R239, PT ;  /* 0x000000efa800720c */ /* 0x000fda0003f06270 */
[----:B------:R-:W-:Y:S05]  /*a7a0*/  @!P0 BRA `(.L_x_50) ;  /* 0x000031f000008947 */ /* 0x000fea0003800000 */
[----:B------:R-:W-:Y:S01]  /*a7b0*/  IMAD.MOV.U32 R3, RZ, RZ, R0 ;  /* 0x000000ffff037224 */ /* 0x000fe200078e0000 */
[----:B------:R-:W-:Y:S01]  /*a7c0*/  SHF.R.S32.HI R0, RZ, 0x1f, R231 ;  /* 0x0000001fff007819 */ /* 0x000fe200000114e7 */
[----:B------:R-:W-:Y:S01]  /*a7d0*/  IMAD.MOV.U32 R119, RZ, RZ, R116 ;  /* 0x000000ffff777224 */ /* 0x000fe200078e0074 */
[----:B------:R-:W-:Y:S01]  /*a7e0*/  MOV R238, R168 ;  /* 0x000000a800ee7202 */ /* 0x000fe20000000f00 */
[C---:B------:R-:W-:Y:S01]  /*a7f0*/  IMAD.SHL.U32 R236, R231.reuse, 0x2, RZ ;  /* 0x00000002e7ec7824 */ /* 0x040fe200078e00ff */
[C---:B------:R-:W-:Y:S02]  /*a800*/  SHF.L.U64.HI R235, R230.reuse, 0x1, R233 ;  /* 0x00000001e6eb7819 */ /* 0x040fe400000102e9 */
[----:B------:R-:W-:Y:S02]  /*a810*/  SHF.L.U32 R234, R230, 0x1, RZ ;  /* 0x00000001e6ea7819 */ /* 0x000fe400000006ff */
[----:B------:R-:W-:Y:S02]  /*a820*/  SHF.L.U64.HI R237, R231, 0x1, R0 ;  /* 0x00000001e7ed7819 */ /* 0x000fe40000010200 */
.L_x_53:
        /* <DEDUP_REMOVED lines=23> */
[C---:B------:R-:W-:Y:S02]  /*a9a0*/  IMAD R2, R216.reuse, c[0x0][0x21c], R2 ;  /* 0x00008700d8027a24 */ /* 0x040fe400078e0202 */
[----:B------:R-:W-:Y:S04]  /*a9b0*/  IMAD.IADD R5, R5, 0x1, R7 ;  /* 0x0000000105057824 */ /* 0x000fe800078e0207 */
[----:B------:R-:W-:Y:S05]  /*a9c0*/  IMAD.WIDE.U32 R4, R216, c[0x0][0x218], R4 ;  /* 0x00008600d8047a25 */ /* 0x000fea00078e0004 */
[----:B------:R-:W-:Y:S04]  /*a9d0*/  IADD3 R0, P0, R4, UR18, RZ ;  /* 0x0000001204007c10 */ /* 0x000fe8000ff1e0ff */
[----:B------:R-:W-:Y:S02]  /*a9e0*/  IADD3.X R5, R5, UR16, R2, P0, !PT ;  /* 0x0000001005057c10 */ /* 0x000fe400087fe402 */
[C---:B------:R-:W-:Y:S04]  /*a9f0*/  LEA R20, P0, R0.reuse, c[0x0][0x1f8], 0x1 ;  /* 0x00007e0000147a11 */ /* 0x040fe800078008ff */
[----:B------:R-:W-:Y:S01]  /*aa00*/  LEA.HI.X R6, R0, c[0x0][0x1fc], R5, 0x1, P0 ;  /* 0x00007f0000067a11 */ /* 0x000fe200000f0c05 */
[----:B------:R-:W2:Y:S01]  /*aa10*/  SHFL.IDX PT, R11, R20, RZ, 0x181f ;  /* 0x00181fff140b7589 */ /* 0x000ea200000e0000 */
[----:B------:R-:W-:Y:S03]  /*aa20*/  IADD3 R5, -R232, 0x10, RZ ;  /* 0x00000010e8057810 */ /* 0x000fe60007ffe1ff */
[----:B------:R-:W3:Y:S01]  /*aa30*/  SHFL.IDX PT, R4, R6, RZ, 0x181f ;  /* 0x00181fff06047589 */ /* 0x000ee200000e0000 */
[----:B------:R-:W-:Y:S03]  /*aa40*/  LOP3.LUT R5, R5, 0xf, RZ, 0xc0, !PT ;  /* 0x0000000f05057812 */ /* 0x000fe600078ec0ff */
[----:B------:R-:W5:Y:S04]  /*aa50*/  SHFL.IDX PT, R9, R20, 0x1, 0x181f ;  /* 0x00381f0014097f89 */ /* 0x000f6800000e0000 */
[----:B------:R-:W4:Y:S04]  /*aa60*/  SHFL.IDX PT, R2, R6, 0x1, 0x181f ;  /* 0x00381f0006027f89 */ /* 0x000f2800000e0000 */
[----:B------:R-:W1:Y:S04]  /*aa70*/  SHFL.IDX PT, R7, R20, 0x2, 0x181f ;  /* 0x00581f0014077f89 */ /* 0x000e6800000e0000 */
[----:B------:R1:W1:Y:S01]  /*aa80*/  SHFL.IDX PT, R0, R6, 0x2, 0x181f ;  /* 0x00581f0006007f89 */ /* 0x00026200000e0000 */
        /* <DEDUP_REMOVED lines=9> */
[--C-:B------:R-:W-:Y:S01]  /*ab20*/  IMAD.X R15, R2, 0x1, R235.reuse, P5 ;  /* 0x00000001020f7824 */ /* 0x100fe200028e06eb */
[----:B-1----:R-:W-:Y:S01]  /*ab30*/  IADD3 R4, P2, P0, R5, R7, R234 ;  /* 0x0000000705047210 */ /* 0x002fe2000785e0ea */
[----:B------:R2:W-:Y:S01]  /*ab40*/  LDGSTS.E.BYPASS.LTC128B.128 [R224], [R8.64], !P4 ;  /* 0x0000000008e07fae */ /* 0x0005e2000e101d4e */
[----:B------:R-:W-:Y:S02]  /*ab50*/  IADD3 R6, P5, R7, R236, RZ ;  /* 0x000000ec07067210 */ /* 0x000fe40007fbe0ff */
[----:B------:R-:W-:Y:S01]  /*ab60*/  IADD3.X R5, RZ, R0, R235, P2, P0 ;  /* 0x00000000ff057210 */ /* 0x000fe200017e04eb */
[----:B------:R2:W-:Y:S02]  /*ab70*/  LDGSTS.E.BYPASS.LTC128B.128 [R223], [R14.64], !P3 ;  /* 0x000000000edf7fae */ /* 0x0005e4000d901d4e */
[----:B------:R-:W-:Y:S05]  /*ab80*/  IMAD.X R7, R0, 0x1, R237, P5 ;  /* 0x0000000100077824 */ /* 0x000fea00028e06ed */
[----:B------:R2:W-:Y:S04]  /*ab90*/  LDGSTS.E.BYPASS.LTC128B.128 [R226+0x2000], [R6.64], !P4 ;  /* 0x0200000006e27fae */ /* 0x0005e8000e101d4e */
[----:B------:R2:W-:Y:S02]  /*aba0*/  LDGSTS.E.BYPASS.LTC128B.128.ZFILL [R226+0x5000], [R4.64], P6 ;  /* 0x0500000004e27fae */ /* 0x0005e4000b141d4e */
.L_x_51:
[C---:B--23--:R-:W-:Y:S01]  /*abb0*/  HMMA.16816.F32.BF16 R4, R120.reuse, R124, RZ ;  /* 0x0000007c7804723c */ /* 0x04cfe200000418ff */
[----:B------:R-:W-:Y:S02]  /*abc0*/  LDSM.16.M88.4 R156, [R211+0x8900] ;  /* 0x00890000d39c783b */ /* 0x000fe40000000200 */
[----:B------:R-:W-:Y:S05]  /*abd0*/  ISETP.GT.AND P0, PT, R238, R215, PT ;  /* 0x000000d7ee00720c */ /* 0x000fea0003f04270 */
[C---:B------:R-:W-:Y:S01]  /*abe0*/  HMMA.16816.F32.BF16 R8, R120.reuse, R126, RZ ;  /* 0x0000007e7808723c */ /* 0x040fe200000418ff */
[----:B------:R-:W0:Y:S07]  /*abf0*/  LDGDEPBAR ;  /* 0x00000000000079af */ /* 0x000e2e0000000000 */
[C---:B------:R-:W-:Y:S01]  /*ac00*/  HMMA.16816.F32.BF16 R12, R120.reuse, R16, RZ ;  /* 0x00000010780c723c */ /* 0x040fe200000418ff */
[----:B------:R-:W2:Y:S07]  /*ac10*/  LDSM.16.M88.4 R124, [R211+0x8100] ;  /* 0x00810000d37c783b */ /* 0x000eae0000000200 */
[C---:B------:R-:W-:Y:S01]  /*ac20*/  HMMA.16816.F32.BF16 R16, R120.reuse, R18, RZ ;  /* 0x000000127810723c */ /* 0x040fe200000418ff */
[----:B------:R-:W-:Y:S07]  /*ac30*/  LDSM.16.M88.4 R160, [R211+0xa100] ;  /* 0x00a10000d3a0783b */ /* 0x000fee0000000200 */
[C---:B----4-:R-:W-:Y:S01]  /*ac40*/  HMMA.16816.F32.BF16 R20, R120.reuse, R24, RZ ;  /* 0x000000187814723c */ /* 0x050fe200000418ff */
[----:B------:R-:W-:Y:S07]  /*ac50*/  LDSM.16.M88.4 R164, [R211+0xa900] ;  /* 0x00a90000d3a4783b */ /* 0x000fee0000000200 */
[C---:B------:R-:W-:Y:S01]  /*ac60*/  HMMA.16816.F32.BF16 R24, R120.reuse, R26, RZ ;  /* 0x0000001a7818723c */ /* 0x040fe200000418ff */
[----:B------:R-:W-:Y:S07]  /*ac70*/  LDSM.16.M88.4 R168, [R211+0xd900] ;  /* 0x00d90000d3a8783b */ /* 0x000fee0000000200 */
[C---:B-1----:R-:W-:Y:S08]  /*ac80*/  HMMA.16816.F32.BF16 R28, R120.reuse, R32, RZ ;  /* 0x00000020781c723c */ /* 0x042ff000000418ff */
[C---:B------:R-:W-:Y:S08]  /*ac90*/  HMMA.16816.F32.BF16 R32, R120.reuse, R34, RZ ;  /* 0x000000227820723c */ /* 0x040ff000000418ff */
[C---:B------:R-:W-:Y:S08]  /*aca0*/  HMMA.16816.F32.BF16 R36, R120.reuse, R40, RZ ;  /* 0x000000287824723c */ /* 0x040ff000000418ff */
[C---:B------:R-:W-:Y:S08]  /*acb0*/  HMMA.16816.F32.BF16 R40, R120.reuse, R42, RZ ;  /* 0x0000002a7828723c */ /* 0x040ff000000418ff */
[C---:B------:R-:W-:Y:S08]  /*acc0*/  HMMA.16816.F32.BF16 R44, R120.reuse, R48, RZ ;  /* 0x00000030782c723c */ /* 0x040ff000000418ff */
[----:B------:R-:W-:Y:S08]  /*acd0*/  HMMA.16816.F32.BF16 R48, R120, R50, RZ ;  /* 0x000000327830723c */ /* 0x000ff000000418ff */
[C---:B------:R-:W-:Y:S08]  /*ace0*/  HMMA.16816.F32.BF16 R4, R144.reuse, R128, R4 ;  /* 0x000000809004723c */ /* 0x040ff00000041804 */
[C---:B------:R-:W-:Y:S01]  /*acf0*/  HMMA.16816.F32.BF16 R8, R144.reuse, R130, R8 ;  /* 0x000000829008723c */ /* 0x040fe20000041808 */
[----:B------:R-:W1:Y:S07]  /*ad00*/  LDSM.16.M88.4 R128, [R211+0x9100] ;  /* 0x00910000d380783b */ /* 0x000e6e0000000200 */
[C---:B------:R-:W-:Y:S08]  /*ad10*/  HMMA.16816.F32.BF16 R12, R144.reuse, R132, R12 ;  /* 0x00000084900c723c */ /* 0x040ff0000004180c */
[C---:B------:R-:W-:Y:S01]  /*ad20*/  HMMA.16816.F32.BF16 R16, R144.reuse, R134, R16 ;  /* 0x000000869010723c */ /* 0x040fe20000041810 */
[----:B------:R-:W3:Y:S07]  /*ad30*/  LDSM.16.M88.4 R132, [R211+0x9900] ;  /* 0x00990000d384783b */ /* 0x000eee0000000200 */
        /* <DEDUP_REMOVED lines=10> */
[----:B------:R-:W-:Y:S01]  /*ade0*/  HMMA.16816.F32.BF16 R48, R144, R154, R48 ;  /* 0x0000009a9030723c */ /* 0x000fe20000041830 */
[----:B------:R-:W-:Y:S07]  /*adf0*/  LDSM.16.M88.4 R152, [R202+0x2000] ;  /* 0x00200000ca98783b */ /* 0x000fee0000000200 */
[C---:B--2---:R-:W-:Y:S08]  /*ae00*/  HMMA.16816.F32.BF16 R4, R172.reuse, R124, R4 ;  /* 0x0000007cac04723c */ /* 0x044ff00000041804 */
[C---:B------:R-:W-:Y:S01]  /*ae10*/  HMMA.16816.F32.BF16 R8, R172.reuse, R126, R8 ;  /* 0x0000007eac08723c */ /* 0x040fe20000041808 */
[----:B------:R-:W2:Y:S07]  /*ae20*/  LDSM.16.M88.4 R124, [R202] ;  /* 0x00000000ca7c783b */ /* 0x000eae0000000200 */
[C---:B------:R-:W-:Y:S08]  /*ae30*/  HMMA.16816.F32.BF16 R12, R172.reuse, R156, R12 ;  /* 0x0000009cac0c723c */ /* 0x040ff0000004180c */
[C---:B------:R-:W-:Y:S01]  /*ae40*/  HMMA.16816.F32.BF16 R16, R172.reuse, R158, R16 ;  /* 0x0000009eac10723c */ /* 0x040fe20000041810 */
[----:B------:R-:W-:Y:S07]  /*ae50*/  LDSM.16.M88.4 R156, [R214+0xb900] ;  /* 0x00b90000d69c783b */ /* 0x000fee0000000200 */
[C---:B-1----:R-:W-:Y:S08]  /*ae60*/  HMMA.16816.F32.BF16 R20, R172.reuse, R128, R20 ;  /* 0x00000080ac14723c */ /* 0x042ff00000041814 */
[C---:B------:R-:W-:Y:S01]  /*ae70*/  HMMA.16816.F32.BF16 R24, R172.reuse, R130, R24 ;  /* 0x00000082ac18723c */ /* 0x040fe20000041818 */
[----:B------:R-:W1:Y:S07]  /*ae80*/  LDSM.16.M88.4 R128, [R202+0x2800] ;  /* 0x00280000ca80783b */ /* 0x000e6e0000000200 */
[C---:B---3--:R-:W-:Y:S08]  /*ae90*/  HMMA.16816.F32.BF16 R28, R172.reuse, R132, R28 ;  /* 0x00000084ac1c723c */ /* 0x048ff0000004181c */
[C---:B------:R-:W-:Y:S01]  /*aea0*/  HMMA.16816.F32.BF16 R32, R172.reuse, R134, R32 ;  /* 0x00000086ac20723c */ /* 0x040fe20000041820 */
[----:B------:R-:W3:Y:S07]  /*aeb0*/  LDSM.16.M88.4 R132, [R214+0xb100] ;  /* 0x00b10000d684783b */ /* 0x000eee0000000200 */
[C---:B------:R-:W-:Y:S08]  /*aec0*/  HMMA.16816.F32.BF16 R36, R172.reuse, R160, R36 ;  /* 0x000000a0ac24723c */ /* 0x040ff00000041824 */
[C---:B------:R-:W-:Y:S01]  /*aed0*/  HMMA.16816.F32.BF16 R40, R172.reuse, R162, R40 ;  /* 0x000000a2ac28723c */ /* 0x040fe20000041828 */
[----:B------:R-:W4:Y:S07]  /*aee0*/  LDSM.16.M88.4 R160, [R214+0xc100] ;  /* 0x00c10000d6a0783b */ /* 0x000f2e0000000200 */
[C---:B------:R-:W-:Y:S08]  /*aef0*/  HMMA.16816.F32.BF16 R44, R172.reuse, R164, R44 ;  /* 0x000000a4ac2c723c */ /* 0x040ff0000004182c */
[----:B------:R-:W-:Y:S01]  /*af00*/  HMMA.16816.F32.BF16 R48, R172, R166, R48 ;  /* 0x000000a6ac30723c */ /* 0x000fe20000041830 */
[----:B------:R-:W5:Y:S07]  /*af10*/  LDSM.16.M88.4 R164, [R214+0xc900] ;  /* 0x00c90000d6a4783b */ /* 0x000f6e0000000200 */
        /* <DEDUP_REMOVED lines=8> */
[----:B------:R-:W2:Y:S07]  /*afa0*/  LDSM.16.M88.4 R140, [R201] ;  /* 0x00000000c98c783b */ /* 0x000eae0000000200 */
[C---:B------:R-:W-:Y:S08]  /*afb0*/  HMMA.16816.F32.BF16 R28, R176.reuse, R148, R28 ;  /* 0x00000094b01c723c */ /* 0x040ff0000004181c */
[C---:B------:R-:W-:Y:S01]  /*afc0*/  HMMA.16816.F32.BF16 R32, R176.reuse, R150, R32 ;  /* 0x00000096b020723c */ /* 0x040fe20000041820 */
[----:B------:R-:W2:Y:S07]  /*afd0*/  LDSM.16.M88.4 R148, [R200] ;  /* 0x00000000c894783b */ /* 0x000eae0000000200 */
[C---:B------:R-:W-:Y:S08]  /*afe0*/  HMMA.16816.F32.BF16 R36, R176.reuse, R152, R36 ;  /* 0x00000098b024723c */ /* 0x040ff00000041824 */
[C---:B------:R-:W-:Y:S01]  /*aff0*/  HMMA.16816.F32.BF16 R40, R176.reuse, R154, R40 ;  /* 0x0000009ab028723c */ /* 0x040fe20000041828 */
[----:B------:R-:W-:Y:S07]  /*b000*/  LDSM.16.M88.4 R152, [R197] ;  /* 0x00000000c598783b */ /* 0x000fee0000000200 */
[C---:B-1----:R-:W-:Y:S08]  /*b010*/  HMMA.16816.F32.BF16 R44, R176.reuse, R128, R44 ;  /* 0x00000080b02c723c */ /* 0x042ff0000004182c */
[----:B------:R-:W-:Y:S01]  /*b020*/  HMMA.16816.F32.BF16 R48, R176, R130, R48 ;  /* 0x00000082b030723c */ /* 0x000fe20000041830 */
[----:B------:R-:W1:Y:S07]  /*b030*/  LDSM.16.M88.4 R128, [R199] ;  /* 0x00000000c780783b */ /* 0x000e6e0000000200 */
[C---:B---3--:R-:W-:Y:S08]  /*b040*/  HMMA.16816.F32.BF16 R4, R180.reuse, R132, R4 ;  /* 0x00000084b404723c */ /* 0x048ff00000041804 */
[C---:B------:R-:W-:Y:S01]  /*b050*/  HMMA.16816.F32.BF16 R8, R180.reuse, R134, R8 ;  /* 0x00000086b408723c */ /* 0x040fe20000041808 */
[----:B------:R-:W3:Y:S07]  /*b060*/  LDSM.16.M88.4 R132, [R198] ;  /* 0x00000000c684783b */ /* 0x000eee0000000200 */
[C---:B------:R-:W-:Y:S08]  /*b070*/  HMMA.16816.F32.BF16 R12, R180.reuse, R156, R12 ;  /* 0x0000009cb40c723c */ /* 0x040ff0000004180c */
[C---:B------:R-:W-:Y:S01]  /*b080*/  HMMA.16816.F32.BF16 R16, R180.reuse, R158, R16 ;  /* 0x0000009eb410723c */ /* 0x040fe20000041810 */
[----:B------:R-:W1:Y:S07]  /*b090*/  LDSM.16.M88.4 R156, [R196] ;  /* 0x00000000c49c783b */ /* 0x000e6e0000000200 */
[C---:B----4-:R-:W-:Y:S08]  /*b0a0*/  HMMA.16816.F32.BF16 R20, R180.reuse, R160, R20 ;  /* 0x000000a0b414723c */ /* 0x050ff00000041814 */
[C---:B------:R-:W-:Y:S01]  /*b0b0*/  HMMA.16816.F32.BF16 R24, R180.reuse, R162, R24 ;  /* 0x000000a2b418723c */ /* 0x040fe20000041818 */
[----:B------:R-:W4:Y:S07]  /*b0c0*/  LDSM.16.M88.4 R160, [R211+0xb100] ;  /* 0x00b10000d3a0783b */ /* 0x000f2e0000000200 */
[C---:B-----5:R-:W-:Y:S08]  /*b0d0*/  HMMA.16816.F32.BF16 R28, R180.reuse, R164, R28 ;  /* 0x000000a4b41c723c */ /* 0x060ff0000004181c */
[C---:B------:R-:W-:Y:S01]  /*b0e0*/  HMMA.16816.F32.BF16 R32, R180.reuse, R166, R32 ;  /* 0x000000a6b420723c */ /* 0x040fe20000041820 */
[----:B------:R-:W-:Y:S07]  /*b0f0*/  LDSM.16.M88.4 R164, [R211+0xd100] ;  /* 0x00d10000d3a4783b */ /* 0x000fee0000000200 */
[C---:B--2---:R-:W-:Y:S08]  /*b100*/  HMMA.16816.F32.BF16 R36, R180.reuse, R124, R36 ;  /* 0x0000007cb424723c */ /* 0x044ff00000041824 */
[C---:B------:R-:W-:Y:S01]  /*b110*/  HMMA.16816.F32.BF16 R40, R180.reuse, R126, R40 ;  /* 0x0000007eb428723c */ /* 0x040fe20000041828 */
[----:B------:R-:W2:Y:S07]  /*b120*/  LDSM.16.M88.4 R124, [R211+0xb900] ;  /* 0x00b90000d37c783b */ /* 0x000eae0000000200 */
[C---:B------:R-:W-:Y:S08]  /*b130*/  HMMA.16816.F32.BF16 R44, R180.reuse, R136, R44 ;  /* 0x00000088b42c723c */ /* 0x040ff0000004182c */
[----:B------:R-:W-:Y:S01]  /*b140*/  HMMA.16816.F32.BF16 R48, R180, R138, R48 ;  /* 0x0000008ab430723c */ /* 0x000fe20000041830 */
[----:B------:R-:W5:Y:S07]  /*b150*/  LDSM.16.M88.4 R136, [R211+0xc100] ;  /* 0x00c10000d388783b */ /* 0x000f6e0000000200 */
[C---:B------:R-:W-:Y:S08]  /*b160*/  HMMA.16816.F32.BF16 R4, R184.reuse, R140, R4 ;  /* 0x0000008cb804723c */ /* 0x040ff00000041804 */
[C---:B------:R-:W-:Y:S01]  /*b170*/  HMMA.16816.F32.BF16 R8, R184.reuse, R142, R8 ;  /* 0x0000008eb808723c */ /* 0x040fe20000041808 */
[----:B------:R-:W2:Y:S07]  /*b180*/  LDSM.16.M88.4 R140, [R211+0xc900] ;  /* 0x00c90000d38c783b */ /* 0x000eae0000000200 */
[C---:B------:R-:W-:Y:S08]  /*b190*/  HMMA.16816.F32.BF16 R12, R184.reuse, R148, R12 ;  /* 0x00000094b80c723c */ /* 0x040ff0000004180c */
[C---:B------:R-:W-:Y:S01]  /*b1a0*/  HMMA.16816.F32.BF16 R16, R184.reuse, R150, R16 ;  /* 0x00000096b810723c */ /* 0x040fe20000041810 */
[----:B------:R-:W2:Y:S07]  /*b1b0*/  LDSM.16.M88.4 R148, [R202+0x3000] ;  /* 0x00300000ca94783b */ /* 0x000eae0000000200 */
[C---:B-1----:R-:W-:Y:S08]  /*b1c0*/  HMMA.16816.F32.BF16 R20, R184.reuse, R128, R20 ;  /* 0x00000080b814723c */ /* 0x042ff00000041814 */
[C---:B------:R-:W-:Y:S01]  /*b1d0*/  HMMA.16816.F32.BF16 R24, R184.reuse, R130, R24 ;  /* 0x00000082b818723c */ /* 0x040fe20000041818 */
[----:B------:R-:W-:Y:S07]  /*b1e0*/  LDSM.16.M88.4 R128, [R202+0x4000] ;  /* 0x00400000ca80783b */ /* 0x000fee0000000200 */
[C---:B---3--:R-:W-:Y:S08]  /*b1f0*/  HMMA.16816.F32.BF16 R28, R184.reuse, R132, R28 ;  /* 0x00000084b81c723c */ /* 0x048ff0000004181c */
[C---:B------:R-:W-:Y:S08]  /*b200*/  HMMA.16816.F32.BF16 R32, R184.reuse, R134, R32 ;  /* 0x00000086b820723c */ /* 0x040ff00000041820 */
[C---:B------:R-:W-:Y:S08]  /*b210*/  HMMA.16816.F32.BF16 R36, R184.reuse, R152, R36 ;  /* 0x00000098b824723c */ /* 0x040ff00000041824 */
[C---:B------:R-:W-:Y:S08]  /*b220*/  HMMA.16816.F32.BF16 R40, R184.reuse, R154, R40 ;  /* 0x0000009ab828723c */ /* 0x040ff00000041828 */
[C---:B------:R-:W-:Y:S08]  /*b230*/  HMMA.16816.F32.BF16 R44, R184.reuse, R156, R44 ;  /* 0x0000009cb82c723c */ /* 0x040ff0000004182c */
[----:B------:R-:W-:Y:S08]  /*b240*/  HMMA.16816.F32.BF16 R48, R184, R158, R48 ;  /* 0x0000009eb830723c */ /* 0x000ff00000041830 */
[C---:B----4-:R-:W-:Y:S08]  /*b250*/  HMMA.16816.F32.BF16 R4, R188.reuse, R160, R4 ;  /* 0x000000a0bc04723c */ /* 0x050ff00000041804 */
[C---:B------:R-:W-:Y:S08]  /*b260*/  HMMA.16816.F32.BF16 R8, R188.reuse, R162, R8 ;  /* 0x000000a2bc08723c */ /* 0x040ff00000041808 */
[C---:B--2---:R-:W-:Y:S08]  /*b270*/  HMMA.16816.F32.BF16 R12, R188.reuse, R124, R12 ;  /* 0x0000007cbc0c723c */ /* 0x044ff0000004180c */
[C---:B------:R-:W-:Y:S01]  /*b280*/  HMMA.16816.F32.BF16 R16, R188.reuse, R126, R16 ;  /* 0x0000007ebc10723c */ /* 0x040fe20000041810 */
[----:B------:R-:W1:Y:S07]  /*b290*/  LDSM.16.M88.4 R124, [R202+0x3800] ;  /* 0x00380000ca7c783b */ /* 0x000e6e0000000200 */
[C---:B-----5:R-:W-:Y:S08]  /*b2a0*/  HMMA.16816.F32.BF16 R20, R188.reuse, R136, R20 ;  /* 0x00000088bc14723c */ /* 0x060ff00000041814 */
        /* <DEDUP_REMOVED lines=10> */
[C---:B------:R-:W-:Y:S04]  /*b350*/  HMMA.16816.F32.BF16 R16, R192.reuse, R126, R16 ;  /* 0x0000007ec010723c */ /* 0x040fe80000041810 */
[----:B------:R-:W-:Y:S02]  /*b360*/  FMUL.FTZ R134, R4, c[0x0][0x320] ;  /* 0x0000c80004867a20 */ /* 0x000fe40000410000 */
[----:B------:R-:W-:Y:S02]  /*b370*/  FMUL.FTZ R132, R5, c[0x0][0x320] ;  /* 0x0000c80005847a20 */ /* 0x000fe40000410000 */
[----:B------:R-:W-:Y:S01]  /*b380*/  FMUL.FTZ R9, R9, c[0x0][0x320] ;  /* 0x0000c80009097a20 */ /* 0x000fe20000410000 */
[C---:B------:R-:W-:Y:S01]  /*b390*/  HMMA.16816.F32.BF16 R20, R192.reuse, R128, R20 ;  /* 0x00000080c014723c */ /* 0x040fe20000041814 */
[----:B------:R-:W1:Y:S02]  /*b3a0*/  MUFU.TANH R134, R134 ;  /* 0x0000008600867308 */ /* 0x000e640000002400 */
[----:B------:R-:W-:Y:S02]  /*b3b0*/  FMUL.FTZ R10, R10, c[0x0][0x320] ;  /* 0x0000c8000a0a7a20 */ /* 0x000fe40000410000 */
[----:B------:R-:W-:Y:S02]  /*b3c0*/  FMUL.FTZ R11, R11, c[0x0][0x320] ;  /* 0x0000c8000b0b7a20 */ /* 0x000fe40000410000 */
[----:B------:R-:W-:Y:S01]  /*b3d0*/  FMUL.FTZ R246, R8, c[0x0][0x320] ;  /* 0x0000c80008f67a20 */ /* 0x000fe20000410000 */
[C---:B------:R-:W-:Y:S03]  /*b3e0*/  HMMA.16816.F32.BF16 R24, R192.reuse, R130, R24 ;  /* 0x00000082c018723c */ /* 0x040fe60000041818 */
[----:B------:R-:W2:Y:S01]  /*b3f0*/  MUFU.TANH R248, R9 ;  /* 0x0000000900f87308 */ /* 0x000ea20000002400 */
[----:B------:R-:W-:Y:S02]  /*b400*/  FMUL.FTZ R13, R13, c[0x0][0x320] ;  /* 0x0000c8000d0d7a20 */ /* 0x000fe40000410000 */
[----:B------:R-:W-:Y:S02]  /*b410*/  FMUL.FTZ R14, R14, c[0x0][0x320] ;  /* 0x0000c8000e0e7a20 */ /* 0x000fe40000410000 */
[----:B------:R-:W-:Y:S04]  /*b420*/  FMUL.FTZ R15, R15, c[0x0][0x320] ;  /* 0x0000c8000f0f7a20 */ /* 0x000fe80000410000 */
[----:B------:R-:W-:Y:S01]  /*b430*/  FMUL.FTZ R138, R12, c[0x0][0x320] ;  /* 0x0000c8000c8a7a20 */ /* 0x000fe20000410000 */
[----:B------:R-:W3:Y:S01]  /*b440*/  MUFU.TANH R247, R10 ;  /* 0x0000000a00f77308 */ /* 0x000ee20000002400 */
        /* <DEDUP_REMOVED lines=11> */
[----:B------:R-:W1:Y:S01]  /*b500*/  MUFU.TANH R136, R13 ;  /* 0x0000000d00887308 */ /* 0x000e620000002400 */
[----:B------:R-:W-:Y:S02]  /*b510*/  FMUL.FTZ R23, R23, c[0x0][0x320] ;  /* 0x0000c80017177a20 */ /* 0x000fe40000410000 */
[----:B------:R-:W-:Y:S02]  /*b520*/  FMUL.FTZ R25, R25, c[0x0][0x320] ;  /* 0x0000c80019197a20 */ /* 0x000fe40000410000 */
[----:B------:R-:W-:Y:S02]  /*b530*/  FMUL.FTZ R26, R26, c[0x0][0x320] ;  /* 0x0000c8001a1a7a20 */ /* 0x000fe40000410000 */
[----:B------:R-:W-:Y:S03]  /*b540*/  FMUL.FTZ R27, R27, c[0x0][0x320] ;  /* 0x0000c8001b1b7a20 */ /* 0x000fe60000410000 */
[----:B------:R-:W1:Y:S01]  /*b550*/  MUFU.TANH R137, R14 ;  /* 0x0000000e00897308 */ /* 0x000e620000002400 */
[----:B----4-:R-:W4:Y:S09]  /*b560*/  LDSM.16.M88.4 R8, [R202+0x4800] ;  /* 0x00480000ca08783b */ /* 0x010f320000000200 */
[----:B------:R5:W1:Y:S10]  /*b570*/  MUFU.TANH R141, R15 ;  /* 0x0000000f008d7308 */ /* 0x000a740000002400 */
[----:B------:R-:W1:Y:S10]  /*b580*/  MUFU.TANH R132, R132 ;  /* 0x0000008400847308 */ /* 0x000e740000002400 */
[----:B------:R-:W1:Y:S01]  /*b590*/  MUFU.TANH R243, R243 ;  /* 0x000000f300f37308 */ /* 0x000e620000002400 */
[----:B-----5:R-:W5:Y:S09]  /*b5a0*/  LDSM.16.M88.4 R12, [R202+0x5000] ;  /* 0x00500000ca0c783b */ /* 0x020f720000000200 */
[----:B------:R-:W1:Y:S01]  /*b5b0*/  MUFU.TANH R135, R135 ;  /* 0x0000008700877308 */ /* 0x000e620000002400 */
[C---:B----4-:R-:W-:Y:S09]  /*b5c0*/  HMMA.16816.F32.BF16 R28, R192.reuse, R8, R28 ;  /* 0x00000008c01c723c */ /* 0x050ff2000004181c */
[----:B------:R-:W4:Y:S01]  /*b5d0*/  MUFU.TANH R246, R246 ;  /* 0x000000f600f67308 */ /* 0x000f220000002400 */
[C---:B------:R-:W-:Y:S01]  /*b5e0*/  HMMA.16816.F32.BF16 R32, R192.reuse, R10, R32 ;  /* 0x0000000ac020723c */ /* 0x040fe20000041820 */
[----:B------:R-:W1:Y:S01]  /*b5f0*/  LDSM.16.M88.4 R8, [R202+0x5800] ;  /* 0x00580000ca08783b */ /* 0x000e620000000200 */
[----:B------:R-:W-:Y:S07]  /*b600*/  DEPBAR.LE SB0, 0x0 ;  /* 0x000080000000791a */ /* 0x000fee0000000000 */
[----:B------:R-:W1:Y:S01]  /*b610*/  MUFU.TANH R138, R138 ;  /* 0x0000008a008a7308 */ /* 0x000e620000002400 */
[----:B------:R-:W-:Y:S04]  /*b620*/  BAR.SYNC.DEFER_BLOCKING 0x0 ;  /* 0x0000000000007b1d */ /* 0x000fe80000010000 */
[----:B------:R-:W-:Y:S05]  /*b630*/  FMUL.FTZ R244, R28, c[0x0][0x320] ;  /* 0x0000c8001cf47a20 */ /* 0x000fea0000410000 */
[----:B------:R-:W2:Y:S01]  /*b640*/  MUFU.TANH R152, R152 ;  /* 0x0000009800987308 */ /* 0x000ea20000002400 */
[----:B------:R-:W-:Y:S02]  /*b650*/  FMUL.FTZ R29, R29, c[0x0][0x320] ;  /* 0x0000c8001d1d7a20 */ /* 0x000fe40000410000 */
[----:B------:R-:W-:Y:S01]  /*b660*/  FMUL.FTZ R30, R30, c[0x0][0x320] ;  /* 0x0000c8001e1e7a20 */ /* 0x000fe20000410000 */
[C---:B-----5:R-:W-:Y:S05]  /*b670*/  HMMA.16816.F32.BF16 R36, R192.reuse, R12, R36 ;  /* 0x0000000cc024723c */ /* 0x060fea0000041824 */
[----:B------:R-:W-:Y:S01]  /*b680*/  FMUL.FTZ R240, R32, c[0x0][0x320] ;  /* 0x0000c80020f07a20 */ /* 0x000fe20000410000 */
[----:B------:R2:W2:Y:S01]  /*b690*/  MUFU.TANH R148, R17 ;  /* 0x0000001100947308 */ /* 0x0004a20000002400 */
[----:B------:R-:W-:Y:S01]  /*b6a0*/  FMUL.FTZ R31, R31, c[0x0][0x320] ;  /* 0x0000c8001f1f7a20 */ /* 0x000fe20000410000 */
[C---:B------:R-:W-:Y:S04]  /*b6b0*/  HMMA.16816.F32.BF16 R40, R192.reuse, R14, R40 ;  /* 0x0000000ec028723c */ /* 0x040fe80000041828 */
[----:B------:R-:W-:Y:S02]  /*b6c0*/  FMUL.FTZ R33, R33, c[0x0][0x320] ;  /* 0x0000c80021217a20 */ /* 0x000fe40000410000 */
[----:B------:R-:W-:Y:S02]  /*b6d0*/  FMUL.FTZ R34, R34, c[0x0][0x320] ;  /* 0x0000c80022227a20 */ /* 0x000fe40000410000 */
[----:B------:R2:W2:Y:S01]  /*b6e0*/  MUFU.TANH R143, R18 ;  /* 0x00000012008f7308 */ /* 0x0004a20000002400 */
[----:B------:R-:W-:Y:S01]  /*b6f0*/  FMUL.FTZ R35, R35, c[0x0][0x320] ;  /* 0x0000c80023237a20 */ /* 0x000fe20000410000 */
[C---:B-1----:R-:W-:Y:S06]  /*b700*/  HMMA.16816.F32.BF16 R44, R192.reuse, R8, R44 ;  /* 0x00000008c02c723c */ /* 0x042fec000004182c */
[----:B------:R-:W-:Y:S02]  /*b710*/  FMUL.FTZ R164, R36, c[0x0][0x320] ;  /* 0x0000c80024a47a20 */ /* 0x000fe40000410000 */
[----:B------:R1:W1:Y:S01]  /*b720*/  MUFU.TANH R155, R19 ;  /* 0x00000013009b7308 */ /* 0x0002620000002400 */
[----:B------:R-:W-:Y:S03]  /*b730*/  HMMA.16816.F32.BF16 R48, R192, R10, R48 ;  /* 0x0000000ac030723c */ /* 0x000fe60000041830 */
[----:B------:R-:W-:Y:S02]  /*b740*/  FMUL.FTZ R37, R37, c[0x0][0x320] ;  /* 0x0000c80025257a20 */ /* 0x000fe40000410000 */
[----:B------:R-:W-:Y:S02]  /*b750*/  FMUL.FTZ R156, R40, c[0x0][0x320] ;  /* 0x0000c800289c7a20 */ /* 0x000fe40000410000 */
[----:B------:R-:W-:Y:S02]  /*b760*/  FMUL.FTZ R38, R38, c[0x0][0x320] ;  /* 0x0000c80026267a20 */ /* 0x000fe40000410000 */
[----:B------:R-:W1:Y:S03]  /*b770*/  MUFU.TANH R158, R158 ;  /* 0x0000009e009e7308 */ /* 0x000e660000002400 */
        /* <DEDUP_REMOVED lines=13> */
[----:B------:R-:W-:Y:S05]  /*b850*/  FMUL.FTZ R0, R51, c[0x0][0x320] ;  /* 0x0000c80033007a20 */ /* 0x000fea0000410000 */
[----:B------:R1:W1:Y:S10]  /*b860*/  MUFU.TANH R161, R23 ;  /* 0x0000001700a17308 */ /* 0x0002740000002400 */
[----:B------:R-:W1:Y:S10]  /*b870*/  MUFU.TANH R166, R166 ;  /* 0x000000a600a67308 */ /* 0x000e740000002400 */
[----:B------:R1:W1:Y:S10]  /*b880*/  MUFU.TANH R168, R25 ;  /* 0x0000001900a87308 */ /* 0x0002740000002400 */
[----:B------:R1:W1:Y:S10]  /*b890*/  MUFU.TANH R163, R26 ;  /* 0x0000001a00a37308 */ /* 0x0002740000002400 */
        /* <DEDUP_REMOVED lines=24> */
[----:B------:R1:W1:Y:S01]  /*ba20*/  MUFU.TANH R117, R0 ;  /* 0x0000000000757308 */ /* 0x0002620000002400 */
[----:B------:R-:W-:-:S05]  /*ba30*/  @!P0 BRA `(.L_x_52) ;  /* 0x0000037000008947 */ /* 0x000fca0003800000 */
[----:B--234-:R-:W-:Y:S01]  /*ba40*/  PLOP3.LUT P2, PT, PT, PT, UP3, 0x80, 0x0 ;  /* 0x000000000000781c */ /* 0x01cfe20003f4f038 */
[----:B-1----:R-:W-:Y:S01]  /*ba50*/  IMAD R0, R238, 0x60, R220 ;  /* 0x00000060ee007824 */ /* 0x002fe200078e02dc */
[----:B------:R-:W-:Y:S01]  /*ba60*/  PLOP3.LUT P0, PT, PT, PT, UP3, 0x80, 0x0 ;  /* 0x000000000000781c */ /* 0x000fe20003f0f038 */
[----:B------:R-:W-:Y:S01]  /*ba70*/  IMAD.MOV.U32 R216, RZ, RZ, RZ ;  /* 0x000000ffffd87224 */ /* 0x000fe200078e00ff */
[----:B------:R-:W-:Y:S02]  /*ba80*/  ISETP.NE.U32.AND P6, PT, R232, RZ, PT ;  /* 0x000000ffe800720c */ /* 0x000fe40003fc5070 */
[----:B------:R-:W-:Y:S05]  /*ba90*/  IADD3 R217, R0, -0x60, R219 ;  /* 0xffffffa000d97810 */ /* 0x000fea0007ffe0db */
[--C-:B------:R-:W-:Y:S02]  /*baa0*/  IMAD.MOV.U32 R0, RZ, RZ, R217.reuse ;  /* 0x000000ffff007224 */ /* 0x100fe400078e00d9 */
[----:B------:R-:W-:Y:S05]  /*bab0*/  @P2 IMAD.HI.U32 R2, R217, c[0x0][0x2bc], RZ ;  /* 0x0000af00d9022a27 */ /* 0x000fea00078e00ff */
[----:B------:R-:W-:Y:S04]  /*bac0*/  @P0 SHF.R.U32.HI R0, RZ, c[0x0][0x2c0], R2 ;  /* 0x0000b000ff000a19 */ /* 0x000fe80000011602 */
[C---:B------:R-:W-:Y:S04]  /*bad0*/  @!P1 IADD3 R7, P0, R0.reuse, UR12, RZ ;  /* 0x0000000c00079c10 */ /* 0x040fe8000ff1e0ff */
[----:B------:R-:W-:Y:S01]  /*bae0*/  @!P1 LEA.HI.X.SX32 R2, R0, UR7, 0x1, P0 ;  /* 0x0000000700029c11 */ /* 0x000fe200080f0eff */
[----:B------:R-:W-:Y:S01]  /*baf0*/  IMAD.MOV R0, RZ, RZ, -R0 ;  /* 0x000000ffff007224 */ /* 0x000fe200078e0a00 */
[C---:B------:R-:W-:Y:S03]  /*bb00*/  @!P1 LEA R4, P0, R7.reuse, c[0x0][0x2a0], 0x2 ;  /* 0x0000a80007049a11 */ /* 0x040fe600078010ff */
[----:B------:R-:W-:Y:S01]  /*bb10*/  IMAD R217, R0, c[0x0][0x2b8], R217 ;  /* 0x0000ae0000d97a24 */ /* 0x000fe200078e02d9 */
[----:B------:R-:W-:Y:S03]  /*bb20*/  @!P1 LEA.HI.X R5, R7, c[0x0][0x2a4], R2, 0x2, P0 ;  /* 0x0000a90007059a11 */ /* 0x000fe600000f1402 */
[----:B------:R-:W-:Y:S01]  /*bb30*/  IMAD.WIDE.U32 R8, R217, c[0x0][0x1e0], RZ ;  /* 0x00007800d9087a25 */ /* 0x000fe200078e00ff */
        /* <DEDUP_REMOVED lines=13> */
[----:B------:R-:W1:Y:S01]  /*bc10*/  SHFL.IDX PT, R11, R16, RZ, 0x181f ;  /* 0x00181fff100b7589 */ /* 0x000e6200000e0000 */
[----:B------:R-:W-:Y:S03]  /*bc20*/  IADD3 R5, -R232, 0x10, RZ ;  /* 0x00000010e8057810 */ /* 0x000fe60007ffe1ff */
[----:B------:R-:W2:Y:S01]  /*bc30*/  SHFL.IDX PT, R4, R6, RZ, 0x181f ;  /* 0x00181fff06047589 */ /* 0x000ea200000e0000 */
[----:B------:R-:W-:Y:S03]  /*bc40*/  LOP3.LUT R5, R5, 0xf, RZ, 0xc0, !PT ;  /* 0x0000000f05057812 */ /* 0x000fe600078ec0ff */
[----:B------:R-:W3:Y:S04]  /*bc50*/  SHFL.IDX PT, R9, R16, 0x1, 0x181f ;  /* 0x00381f0010097f89 */ /* 0x000ee800000e0000 */
[----:B------:R-:W4:Y:S04]  /*bc60*/  SHFL.IDX PT, R2, R6, 0x1, 0x181f ;  /* 0x00381f0006027f89 */ /* 0x000f2800000e0000 */
[----:B------:R-:W5:Y:S04]  /*bc70*/  SHFL.IDX PT, R7, R16, 0x2, 0x181f ;  /* 0x00581f0010077f89 */ /* 0x000f6800000e0000 */
[----:B------:R5:W5:Y:S01]  /*bc80*/  SHFL.IDX PT, R0, R6, 0x2, 0x181f ;  /* 0x00581f0006007f89 */ /* 0x000b6200000e0000 */
[C---:B-1----:R-:W-:Y:S02]  /*bc90*/  IADD3 R12, P5, R11.reuse, R236, RZ ;  /* 0x000000ec0b0c7210 */ /* 0x042fe40007fbe0ff */
[----:B------:R-:W-:Y:S03]  /*bca0*/  IADD3 R10, P2, R11, R234, RZ ;  /* 0x000000ea0b0a7210 */ /* 0x000fe60007f5e0ff */
[C---:B--2---:R-:W-:Y:S02]  /*bcb0*/  IMAD.X R13, R4.reuse, 0x1, R237, P5 ;  /* 0x00000001040d7824 */ /* 0x044fe400028e06ed */
[----:B------:R-:W-:Y:S01]  /*bcc0*/  IMAD.X R11, R4, 0x1, R235, P2 ;  /* 0x00000001040b7824 */ /* 0x000fe200010e06eb */
[C---:B---3--:R-:W-:Y:S02]  /*bcd0*/  IADD3 R8, P0, R9.reuse, R236, RZ ;  /* 0x000000ec09087210 */ /* 0x048fe40007f1e0ff */
[----:B------:R1:W-:Y:S01]  /*bce0*/  LDGSTS.E.BYPASS.LTC128B.128 [R218+0x8100], [R12.64], !P4 ;  /* 0x081000000cda7fae */ /* 0x0003e2000e101d4e */
[----:B------:R-:W-:Y:S02]  /*bcf0*/  IADD3 R14, P5, R9, R234, RZ ;  /* 0x000000ea090e7210 */ /* 0x000fe40007fbe0ff */
[C---:B----4-:R-:W-:Y:S01]  /*bd00*/  IMAD.X R9, R2.reuse, 0x1, R237, P0 ;  /* 0x0000000102097824 */ /* 0x050fe200000e06ed */
[----:B------:R1:W-:Y:S02]  /*bd10*/  LDGSTS.E.BYPASS.LTC128B.128 [R218+0xb100], [R10.64], !P3 ;  /* 0x0b1000000ada7fae */ /* 0x0003e4000d901d4e */
[--C-:B------:R-:W-:Y:S01]  /*bd20*/  IMAD.X R15, R2, 0x1, R235.reuse, P5 ;  /* 0x00000001020f7824 */ /* 0x100fe200028e06eb */
[----:B-----5:R-:W-:Y:S01]  /*bd30*/  IADD3 R4, P2, P0, R5, R7, R234 ;  /* 0x0000000705047210 */ /* 0x020fe2000785e0ea */
[----:B------:R1:W-:Y:S01]  /*bd40*/  LDGSTS.E.BYPASS.LTC128B.128 [R218+0x9100], [R8.64], !P4 ;  /* 0x0910000008da7fae */ /* 0x0003e2000e101d4e */
[----:B------:R-:W-:Y:S02]  /*bd50*/  IADD3 R6, P5, R7, R236, RZ ;  /* 0x000000ec07067210 */ /* 0x000fe40007fbe0ff */
[----:B------:R-:W-:Y:S01]  /*bd60*/  IADD3.X R5, RZ, R0, R235, P2, P0 ;  /* 0x00000000ff057210 */ /* 0x000fe200017e04eb */
[----:B------:R1:W-:Y:S02]  /*bd70*/  LDGSTS.E.BYPASS.LTC128B.128 [R218+0xc100], [R14.64], !P3 ;  /* 0x0c1000000eda7fae */ /* 0x0003e4000d901d4e */
[----:B------:R-:W-:Y:S05]  /*bd80*/  IMAD.X R7, R0, 0x1, R237, P5 ;  /* 0x0000000100077824 */ /* 0x000fea00028e06ed */
[----:B------:R1:W-:Y:S04]  /*bd90*/  LDGSTS.E.BYPASS.LTC128B.128 [R218+0xa100], [R6.64], !P4 ;  /* 0x0a10000006da7fae */ /* 0x0003e8000e101d4e */
[----:B------:R1:W-:Y:S02]  /*bda0*/  LDGSTS.E.BYPASS.LTC128B.128.ZFILL [R218+0xd100], [R4.64], P6 ;  /* 0x0d10000004da7fae */ /* 0x0003e4000b141d4e */
.L_x_52:
[----:B-1234-:R-:W-:Y:S01]  /*bdb0*/  FMNMX.FTZ R9, R134, R3, !PT ;  /* 0x0000000386097209 */ /* 0x01efe20007810000 */
[----:B------:R-:W-:Y:S01]  /*bdc0*/  LDSM.16.MT88.4 R12, [R212+0x100] ;  /* 0x00010000d40c783b */ /* 0x000fe20000004200 */
[----:B------:R-:W-:Y:S02]  /*bdd0*/  FMNMX.FTZ R0, R243, R119, !PT ;  /* 0x00000077f3007209 */ /* 0x000fe40007810000 */
[----:B------:R-:W-:Y:S02]  /*bde0*/  FMNMX.FTZ R9, R132, R9, !PT ;  /* 0x0000000984097209 */ /* 0x000fe40007810000 */
[----:B------:R-:W-:Y:S02]  /*bdf0*/  FMNMX.FTZ R0, R135, R0, !PT ;  /* 0x0000000087007209 */ /* 0x000fe40007810000 */
[----:B------:R-:W-:Y:S01]  /*be00*/  FMNMX.FTZ R9, R246, R9, !PT ;  /* 0x00000009f6097209 */ /* 0x000fe20007810000 */
        /* <DEDUP_REMOVED lines=20> */
[----:B------:R-:W0:Y:S01]  /*bf50*/  LDGDEPBAR ;  /* 0x00000000000079af */ /* 0x000e220000000000 */
        /* <DEDUP_REMOVED lines=27> */
[----:B------:R-:W-:Y:S01]  /*c110*/  ISETP.GT.AND P0, PT, R238, R239, PT ;  /* 0x000000efee00720c */ /* 0x000fe20003f04270 */
[----:B------:R-:W-:Y:S08]  /*c120*/  SHFL.BFLY PT, R9, R10, 0x2, 0x1f ;  /* 0x0c401f000a097f89 */ /* 0x000ff000000e0000 */
[----:B------:R-:W1:Y:S02]  /*c130*/  SHFL.BFLY PT, R7, R6, 0x2, 0x1f ;  /* 0x0c401f0006077f89 */ /* 0x000e6400000e0000 */
[----:B-1----:R-:W-:Y:S02]  /*c140*/  FMNMX.FTZ R5, R6, R7, !PT ;  /* 0x0000000706057209 */ /* 0x002fe40007810000 */
[----:B------:R-:W-:Y:S04]  /*c150*/  FMNMX.FTZ R8, R10, R9, !PT ;  /* 0x000000090a087209 */ /* 0x000fe80007810000 */
[----:B------:R-:W1:Y:S08]  /*c160*/  SHFL.BFLY PT, R4, R5, 0x1, 0x1f ;  /* 0x0c201f0005047f89 */ /* 0x000e7000000e0000 */
[----:B------:R-:W2:Y:S01]  /*c170*/  SHFL.BFLY PT, R9, R8, 0x1, 0x1f ;  /* 0x0c201f0008097f89 */ /* 0x000ea200000e0000 */
[----:B-1----:R-:W-:Y:S05]  /*c180*/  FMNMX.FTZ R116, R4, R5, !PT ;  /* 0x0000000504747209 */ /* 0x002fea0007810000 */
[----:B------:R-:W-:Y:S01]  /*c190*/  FMUL.FTZ R124, R116, c[0x0][0x2d0] ;  /* 0x0000b400747c7a20 */ /* 0x000fe20000410000 */
[----:B--2---:R-:W-:Y:S03]  /*c1a0*/  FMNMX.FTZ R0, R8, R9, !PT ;  /* 0x0000000908007209 */ /* 0x004fe60007810000 */
[--C-:B------:R-:W-:Y:S02]  /*c1b0*/  FFMA.FTZ R130, R243, c[0x0][0x2d0], -R124.reuse ;  /* 0x0000b400f3827a23 */ /* 0x100fe4000001087c */
[--C-:B------:R-:W-:Y:S02]  /*c1c0*/  FFMA.FTZ R129, R135, c[0x0][0x2d0], -R124.reuse ;  /* 0x0000b40087817a23 */ /* 0x100fe4000001087c */
[C---:B------:R-:W-:Y:S02]  /*c1d0*/  FADD.FTZ R2, -R0.reuse, R3 ;  /* 0x0000000300027221 */ /* 0x040fe40000010100 */
[----:B------:R-:W-:Y:S01]  /*c1e0*/  FMUL.FTZ R125, R0, c[0x0][0x2d0] ;  /* 0x0000b400007d7a20 */ /* 0x000fe20000410000 */
[----:B------:R-:W-:Y:S01]  /*c1f0*/  MUFU.EX2 R130, R130 ;  /* 0x0000008200827308 */ /* 0x000fe20000000800 */
[----:B------:R-:W-:Y:S02]  /*c200*/  FMUL.FTZ R3, R2, c[0x0][0x2d0] ;  /* 0x0000b40002037a20 */ /* 0x000fe40000410000 */
[----:B------:R-:W-:Y:S02]  /*c210*/  FADD.FTZ R2, -R116, R119 ;  /* 0x0000007774027221 */ /* 0x000fe40000010100 */
[--C-:B------:R-:W-:Y:S02]  /*c220*/  FFMA.FTZ R134, R134, c[0x0][0x2d0], -R125.reuse ;  /* 0x0000b40086867a23 */ /* 0x100fe4000001087d */
[--C-:B------:R-:W-:Y:S02]  /*c230*/  FFMA.FTZ R133, R132, c[0x0][0x2d0], -R125.reuse ;  /* 0x0000b40084857a23 */ /* 0x100fe4000001087d */
[--C-:B------:R-:W-:Y:S01]  /*c240*/  FFMA.FTZ R132, R246, c[0x0][0x2d0], -R125.reuse ;  /* 0x0000b400f6847a23 */ /* 0x100fe2000001087d */
[----:B------:R-:W1:Y:S01]  /*c250*/  MUFU.EX2 R3, R3 ;  /* 0x0000000300037308 */ /* 0x000e620000000800 */
[--C-:B------:R-:W-:Y:S02]  /*c260*/  FFMA.FTZ R131, R248, c[0x0][0x2d0], -R125.reuse ;  /* 0x0000b400f8837a23 */ /* 0x100fe4000001087d */
[--C-:B------:R-:W-:Y:S02]  /*c270*/  FFMA.FTZ R128, R247, c[0x0][0x2d0], -R124.reuse ;  /* 0x0000b400f7807a23 */ /* 0x100fe4000001087c */
[--C-:B------:R-:W-:Y:S02]  /*c280*/  FFMA.FTZ R119, R245, c[0x0][0x2d0], -R124.reuse ;  /* 0x0000b400f5777a23 */ /* 0x100fe4000001087c */
[----:B------:R-:W-:Y:S02]  /*c290*/  FMUL.FTZ R6, R2, c[0x0][0x2d0] ;  /* 0x0000b40002067a20 */ /* 0x000fe40000410000 */
[--C-:B------:R-:W-:Y:S01]  /*c2a0*/  FFMA.FTZ R164, R164, c[0x0][0x2d0], -R125.reuse ;  /* 0x0000b400a4a47a23 */ /* 0x100fe2000001087d */
[----:B------:R-:W-:Y:S01]  /*c2b0*/  MUFU.EX2 R134, R134 ;  /* 0x0000008600867308 */ /* 0x000fe20000000800 */
[--C-:B------:R-:W-:Y:S02]  /*c2c0*/  FFMA.FTZ R157, R157, c[0x0][0x2d0], -R124.reuse ;  /* 0x0000b4009d9d7a23 */ /* 0x100fe4000001087c */
[--C-:B------:R-:W-:Y:S02]  /*c2d0*/  FFMA.FTZ R154, R154, c[0x0][0x2d0], -R125.reuse ;  /* 0x0000b4009a9a7a23 */ /* 0x100fe4000001087d */
[--C-:B------:R-:W-:Y:S02]  /*c2e0*/  FFMA.FTZ R151, R151, c[0x0][0x2d0], -R124.reuse ;  /* 0x0000b40097977a23 */ /* 0x100fe4000001087c */
[--C-:B------:R-:W-:Y:S02]  /*c2f0*/  FFMA.FTZ R135, R138, c[0x0][0x2d0], -R125.reuse ;  /* 0x0000b4008a877a23 */ /* 0x100fe4000001087d */
[--C-:B------:R-:W-:Y:S01]  /*c300*/  FFMA.FTZ R136, R136, c[0x0][0x2d0], -R125.reuse ;  /* 0x0000b40088887a23 */ /* 0x100fe2000001087d */
[----:B------:R-:W2:Y:S01]  /*c310*/  MUFU.EX2 R2, R6 ;  /* 0x0000000600027308 */ /* 0x000ea20000000800 */
[--C-:B------:R-:W-:Y:S02]  /*c320*/  FFMA.FTZ R137, R137, c[0x0][0x2d0], -R124.reuse ;  /* 0x0000b40089897a23 */ /* 0x100fe4000001087c */
[--C-:B------:R-:W-:Y:S02]  /*c330*/  FFMA.FTZ R138, R141, c[0x0][0x2d0], -R124.reuse ;  /* 0x0000b4008d8a7a23 */ /* 0x100fe4000001087c */
[C---:B-1----:R-:W-:Y:S02]  /*c340*/  FMUL.FTZ R4, R3.reuse, R112 ;  /* 0x0000007003047220 */ /* 0x042fe40000410000 */
        /* <DEDUP_REMOVED lines=8> */
[----:B------:R-:W-:Y:S01]  /*c3d0*/  MUFU.EX2 R132, R132 ;  /* 0x0000008400847308 */ /* 0x000fe20000000800 */
[C---:B------:R-:W-:Y:S02]  /*c3e0*/  FMUL.FTZ R32, R3.reuse, R84 ;  /* 0x0000005403207220 */ /* 0x040fe40000410000 */
[----:B------:R-:W-:Y:S02]  /*c3f0*/  FMUL.FTZ R33, R3, R85 ;  /* 0x0000005503217220 */ /* 0x000fe40000410000 */
[C---:B--2---:R-:W-:Y:S02]  /*c400*/  FMUL.FTZ R6, R2.reuse, R114 ;  /* 0x0000007202067220 */ /* 0x044fe40000410000 */
[C---:B------:R-:W-:Y:S02]  /*c410*/  FMUL.FTZ R7, R2.reuse, R115 ;  /* 0x0000007302077220 */ /* 0x040fe40000410000 */
[C---:B------:R-:W-:Y:S01]  /*c420*/  FMUL.FTZ R10, R2.reuse, R110 ;  /* 0x0000006e020a7220 */ /* 0x040fe20000410000 */
[----:B------:R-:W2:Y:S01]  /*c430*/  MUFU.EX2 R131, R131 ;  /* 0x0000008300837308 */ /* 0x000ea20000000800 */
[C---:B------:R-:W-:Y:S02]  /*c440*/  FMUL.FTZ R11, R2.reuse, R111 ;  /* 0x0000006f020b7220 */ /* 0x040fe40000410000 */
[C---:B------:R-:W-:Y:S01]  /*c450*/  FMUL.FTZ R18, R2.reuse, R102 ;  /* 0x0000006602127220 */ /* 0x040fe20000410000 */
[----:B-1----:R-:W-:Y:S01]  /*c460*/  F2FP.BF16.PACK_AB R112, R133, R134 ;  /* 0x000000868570723e */ /* 0x002fe200000010ff */
[C---:B------:R-:W-:Y:S01]  /*c470*/  FMUL.FTZ R19, R2.reuse, R103 ;  /* 0x0000006702137220 */ /* 0x040fe20000410000 */
[----:B------:R-:W-:Y:S01]  /*c480*/  LDSM.16.MT88.4 R108, [R212+0x2900] ;  /* 0x00290000d46c783b */ /* 0x000fe20000004200 */
[C---:B------:R-:W-:Y:S02]  /*c490*/  FMUL.FTZ R26, R2.reuse, R94 ;  /* 0x0000005e021a7220 */ /* 0x040fe40000410000 */
[C---:B------:R-:W-:Y:S01]  /*c4a0*/  FMUL.FTZ R27, R2.reuse, R95 ;  /* 0x0000005f021b7220 */ /* 0x040fe20000410000 */
[----:B------:R-:W1:Y:S01]  /*c4b0*/  MUFU.EX2 R129, R129 ;  /* 0x0000008100817308 */ /* 0x000e620000000800 */
        /* <DEDUP_REMOVED lines=10> */
[----:B--2---:R-:W-:Y:S01]  /*c560*/  F2FP.BF16.PACK_AB R114, R131, R132 ;  /* 0x000000848372723e */ /* 0x004fe200000010ff */
[C---:B------:R-:W-:Y:S02]  /*c570*/  FMUL.FTZ R49, R3.reuse, R69 ;  /* 0x0000004503317220 */ /* 0x040fe40000410000 */
[C---:B------:R-:W-:Y:S02]  /*c580*/  FMUL.FTZ R50, R2.reuse, R70 ;  /* 0x0000004602327220 */ /* 0x040fe40000410000 */
[C---:B------:R-:W-:Y:S01]  /*c590*/  FMUL.FTZ R51, R2.reuse, R71 ;  /* 0x0000004702337220 */ /* 0x040fe20000410000 */
[----:B------:R-:W2:Y:S01]  /*c5a0*/  MUFU.EX2 R119, R119 ;  /* 0x0000007700777308 */ /* 0x000ea20000000800 */
[----:B------:R-:W4:Y:S01]  /*c5b0*/  LDSM.16.MT88.4 R76, [R209+0x3100] ;  /* 0x00310000d14c783b */ /* 0x000f220000004200 */
[----:B------:R-:W-:Y:S01]  /*c5c0*/  FMUL.FTZ R52, R3, R52 ;  /* 0x0000003403347220 */ /* 0x000fe20000410000 */
[----:B-1----:R-:W-:Y:S01]  /*c5d0*/  F2FP.BF16.PACK_AB R113, R129, R130 ;  /* 0x000000828171723e */ /* 0x002fe200000010ff */
[C---:B------:R-:W-:Y:S02]  /*c5e0*/  FMUL.FTZ R53, R3.reuse, R53 ;  /* 0x0000003503357220 */ /* 0x040fe40000410000 */
[C---:B------:R-:W-:Y:S03]  /*c5f0*/  FMUL.FTZ R54, R2.reuse, R54 ;  /* 0x0000003602367220 */ /* 0x040fe60000410000 */
[----:B------:R-:W1:Y:S01]  /*c600*/  LDSM.16.MT88.4 R68, [R208+0x3100] ;  /* 0x00310000d044783b */ /* 0x000e620000004200 */
[C---:B------:R-:W-:Y:S01]  /*c610*/  FMUL.FTZ R55, R2.reuse, R55 ;  /* 0x0000003702377220 */ /* 0x040fe20000410000 */
[----:B------:R-:W-:Y:S01]  /*c620*/  MUFU.EX2 R164, R164 ;  /* 0x000000a400a47308 */ /* 0x000fe20000000800 */
[C---:B------:R-:W-:Y:S02]  /*c630*/  FMUL.FTZ R56, R3.reuse, R56 ;  /* 0x0000003803387220 */ /* 0x040fe40000410000 */
[C---:B------:R-:W-:Y:S02]  /*c640*/  FMUL.FTZ R57, R3.reuse, R57 ;  /* 0x0000003903397220 */ /* 0x040fe40000410000 */
[C---:B------:R-:W-:Y:S01]  /*c650*/  FMUL.FTZ R58, R2.reuse, R58 ;  /* 0x0000003a023a7220 */ /* 0x040fe20000410000 */
[----:B------:R-:W-:Y:S01]  /*c660*/  LDSM.16.MT88.4 R100, [R210+0x2900] ;  /* 0x00290000d264783b */ /* 0x000fe20000004200 */
[C---:B------:R-:W-:Y:S02]  /*c670*/  FMUL.FTZ R59, R2.reuse, R59 ;  /* 0x0000003b023b7220 */ /* 0x040fe40000410000 */
[C---:B------:R-:W-:Y:S01]  /*c680*/  FMUL.FTZ R60, R3.reuse, R60 ;  /* 0x0000003c033c7220 */ /* 0x040fe20000410000 */
[----:B------:R-:W-:Y:S01]  /*c690*/  MUFU.EX2 R157, R157 ;  /* 0x0000009d009d7308 */ /* 0x000fe20000000800 */
[----:B------:R-:W-:Y:S01]  /*c6a0*/  FMUL.FTZ R61, R3, R61 ;  /* 0x0000003d033d7220 */ /* 0x000fe20000410000 */
[----:B--2---:R-:W-:Y:S01]  /*c6b0*/  F2FP.BF16.PACK_AB R115, R119, R128 ;  /* 0x000000807773723e */ /* 0x004fe200000010ff */
[C---:B------:R-:W-:Y:S02]  /*c6c0*/  FMUL.FTZ R62, R2.reuse, R62 ;  /* 0x0000003e023e7220 */ /* 0x040fe40000410000 */
[C---:B------:R-:W-:Y:S02]  /*c6d0*/  FMUL.FTZ R63, R2.reuse, R63 ;  /* 0x0000003f023f7220 */ /* 0x040fe40000410000 */
[C---:B------:R-:W-:Y:S02]  /*c6e0*/  FMUL.FTZ R64, R3.reuse, R64 ;  /* 0x0000004003407220 */ /* 0x040fe40000410000 */
[C---:B------:R-:W-:Y:S01]  /*c6f0*/  HMMA.16816.F32.BF16 R4, R112.reuse, R12, R4 ;  /* 0x0000000c7004723c */ /* 0x040fe20000041804 */
[----:B------:R-:W-:Y:S04]  /*c700*/  MUFU.EX2 R154, R154 ;  /* 0x0000009a009a7308 */ /* 0x000fe80000000800 */
[C---:B------:R-:W-:Y:S02]  /*c710*/  FMUL.FTZ R65, R3.reuse, R65 ;  /* 0x0000004103417220 */ /* 0x040fe40000410000 */
[C---:B------:R-:W-:Y:S01]  /*c720*/  FMUL.FTZ R12, R3.reuse, R104 ;  /* 0x00000068030c7220 */ /* 0x040fe20000410000 */
[C---:B------:R-:W-:Y:S03]  /*c730*/  HMMA.16816.F32.BF16 R8, R112.reuse, R14, R8 ;  /* 0x0000000e7008723c */ /* 0x040fe60000041808 */
[----:B------:R-:W-:Y:S01]  /*c740*/  MUFU.EX2 R151, R151 ;  /* 0x0000009700977308 */ /* 0x000fe20000000800 */
[----:B------:R-:W-:Y:S02]  /*c750*/  FMUL.FTZ R13, R3, R105 ;  /* 0x00000069030d7220 */ /* 0x000fe40000410000 */
[C---:B------:R-:W-:Y:S02]  /*c760*/  FMUL.FTZ R66, R2.reuse, R66 ;  /* 0x0000004202427220 */ /* 0x040fe40000410000 */
[C---:B------:R-:W-:Y:S04]  /*c770*/  FMUL.FTZ R14, R2.reuse, R106 ;  /* 0x0000006a020e7220 */ /* 0x040fe80000410000 */
[C---:B------:R-:W-:Y:S01]  /*c780*/  FMUL.FTZ R15, R2.reuse, R107 ;  /* 0x0000006b020f7220 */ /* 0x040fe20000410000 */
[----:B------:R-:W-:Y:S01]  /*c790*/  MUFU.EX2 R135, R135 ;  /* 0x0000008700877308 */ /* 0x000fe20000000800 */
[----:B------:R-:W-:Y:S02]  /*c7a0*/  FMUL.FTZ R67, R2, R67 ;  /* 0x0000004302437220 */ /* 0x000fe40000410000 */
[--C-:B------:R-:W-:Y:S02]  /*c7b0*/  FFMA.FTZ R141, R152, c[0x0][0x2d0], -R125.reuse ;  /* 0x0000b400988d7a23 */ /* 0x100fe4000001087d */
[--C-:B------:R-:W-:Y:S01]  /*c7c0*/  FFMA.FTZ R148, R148, c[0x0][0x2d0], -R125.reuse ;  /* 0x0000b40094947a23 */ /* 0x100fe2000001087d */
[C---:B------:R-:W-:Y:S03]  /*c7d0*/  HMMA.16816.F32.BF16 R12, R112.reuse, R20, R12 ;  /* 0x00000014700c723c */ /* 0x040fe6000004180c */
[--C-:B------:R-:W-:Y:S01]  /*c7e0*/  FFMA.FTZ R143, R143, c[0x0][0x2d0], -R124.reuse ;  /* 0x0000b4008f8f7a23 */ /* 0x100fe2000001087c */
[----:B------:R-:W2:Y:S01]  /*c7f0*/  MUFU.EX2 R136, R136 ;  /* 0x0000008800887308 */ /* 0x000ea20000000800 */
[--C-:B------:R-:W-:Y:S02]  /*c800*/  FFMA.FTZ R152, R155, c[0x0][0x2d0], -R124.reuse ;  /* 0x0000b4009b987a23 */ /* 0x100fe4000001087c */
[C---:B------:R-:W-:Y:S01]  /*c810*/  FMUL.FTZ R20, R3.reuse, R96 ;  /* 0x0000006003147220 */ /* 0x040fe20000410000 */
[C---:B------:R-:W-:Y:S04]  /*c820*/  HMMA.16816.F32.BF16 R16, R112.reuse, R22, R16 ;  /* 0x000000167010723c */ /* 0x040fe80000041810 */
[----:B------:R-:W-:Y:S02]  /*c830*/  FMUL.FTZ R21, R3, R97 ;  /* 0x0000006103157220 */ /* 0x000fe40000410000 */
[----:B------:R-:W-:Y:S01]  /*c840*/  MUFU.EX2 R137, R137 ;  /* 0x0000008900897308 */ /* 0x000fe20000000800 */
[C---:B------:R-:W-:Y:S02]  /*c850*/  FMUL.FTZ R22, R2.reuse, R98 ;  /* 0x0000006202167220 */ /* 0x040fe40000410000 */
[----:B------:R-:W-:Y:S03]  /*c860*/  FMUL.FTZ R23, R2, R99 ;  /* 0x0000006302177220 */ /* 0x000fe60000410000 */
[--C-:B------:R-:W-:Y:S02]  /*c870*/  FFMA.FTZ R158, R158, c[0x0][0x2d0], -R125.reuse ;  /* 0x0000b4009e9e7a23 */ /* 0x100fe4000001087d */
[--C-:B------:R-:W-:Y:S02]  /*c880*/  FFMA.FTZ R155, R162, c[0x0][0x2d0], -R125.reuse ;  /* 0x0000b400a29b7a23 */ /* 0x100fe4000001087d */
[C---:B------:R-:W-:Y:S01]  /*c890*/  HMMA.16816.F32.BF16 R20, R112.reuse, R28, R20 ;  /* 0x0000001c7014723c */ /* 0x040fe20000041814 */
[----:B------:R-:W5:Y:S02]  /*c8a0*/  MUFU.EX2 R138, R138 ;  /* 0x0000008a008a7308 */ /* 0x000f640000000800 */
[--C-:B------:R-:W-:Y:S02]  /*c8b0*/  FFMA.FTZ R159, R159, c[0x0][0x2d0], -R124.reuse ;  /* 0x0000b4009f9f7a23 */ /* 0x100fe4000001087c */
[--C-:B------:R-:W-:Y:S02]  /*c8c0*/  FFMA.FTZ R162, R161, c[0x0][0x2d0], -R124.reuse ;  /* 0x0000b400a1a27a23 */ /* 0x100fe4000001087c */
[C---:B------:R-:W-:Y:S01]  /*c8d0*/  FMUL.FTZ R28, R3.reuse, R88 ;  /* 0x00000058031c7220 */ /* 0x040fe20000410000 */
[C---:B------:R-:W-:Y:S03]  /*c8e0*/  HMMA.16816.F32.BF16 R24, R112.reuse, R30, R24 ;  /* 0x0000001e7018723c */ /* 0x040fe60000041818 */
[----:B------:R-:W-:Y:S01]  /*c8f0*/  MUFU.EX2 R141, R141 ;  /* 0x0000008d008d7308 */ /* 0x000fe20000000800 */
[----:B------:R-:W-:Y:S02]  /*c900*/  FMUL.FTZ R29, R3, R89 ;  /* 0x00000059031d7220 */ /* 0x000fe40000410000 */
[--C-:B------:R-:W-:Y:S02]  /*c910*/  FFMA.FTZ R161, R166, c[0x0][0x2d0], -R125.reuse ;  /* 0x0000b400a6a17a23 */ /* 0x100fe4000001087d */
[C---:B------:R-:W-:Y:S04]  /*c920*/  FMUL.FTZ R30, R2.reuse, R90 ;  /* 0x0000005a021e7220 */ /* 0x040fe80000410000 */
[----:B------:R-:W-:Y:S01]  /*c930*/  FMUL.FTZ R31, R2, R91 ;  /* 0x0000005b021f7220 */ /* 0x000fe20000410000 */
[----:B------:R-:W1:Y:S01]  /*c940*/  MUFU.EX2 R148, R148 ;  /* 0x0000009400947308 */ /* 0x000e620000000800 */
[----:B------:R-:W-:Y:S01]  /*c950*/  LDSM.16.MT88.4 R88, [R212+0x3900] ;  /* 0x00390000d458783b */ /* 0x000fe20000004200 */
[--C-:B------:R-:W-:Y:S02]  /*c960*/  FFMA.FTZ R166, R168, c[0x0][0x2d0], -R125.reuse ;  /* 0x0000b400a8a67a23 */ /* 0x100fe4000001087d */
[--C-:B------:R-:W-:Y:S02]  /*c970*/  FFMA.FTZ R163, R163, c[0x0][0x2d0], -R124.reuse ;  /* 0x0000b400a3a37a23 */ /* 0x100fe4000001087c */
[C---:B------:R-:W-:Y:S03]  /*c980*/  HMMA.16816.F32.BF16 R28, R112.reuse, R36, R28 ;  /* 0x00000024701c723c */ /* 0x040fe6000004181c */
[--C-:B------:R-:W-:Y:S01]  /*c990*/  FFMA.FTZ R168, R169, c[0x0][0x2d0], -R124.reuse ;  /* 0x0000b400a9a87a23 */ /* 0x100fe2000001087c */
[----:B------:R-:W-:Y:S01]  /*c9a0*/  MUFU.EX2 R143, R143 ;  /* 0x0000008f008f7308 */ /* 0x000fe20000000800 */
[--C-:B------:R-:W-:Y:S02]  /*c9b0*/  FFMA.FTZ R169, R244, c[0x0][0x2d0], -R125.reuse ;  /* 0x0000b400f4a97a23 */ /* 0x100fe4000001087d */
[C---:B------:R-:W-:Y:S01]  /*c9c0*/  FMUL.FTZ R36, R3.reuse, R80 ;  /* 0x0000005003247220 */ /* 0x040fe20000410000 */
[C---:B------:R-:W-:Y:S04]  /*c9d0*/  HMMA.16816.F32.BF16 R32, R112.reuse, R38, R32 ;  /* 0x000000267020723c */ /* 0x040fe80000041820 */
[----:B------:R-:W-:Y:S02]  /*c9e0*/  FMUL.FTZ R37, R3, R81 ;  /* 0x0000005103257220 */ /* 0x000fe40000410000 */
        /* <DEDUP_REMOVED lines=17> */
[----:B------:R-:W-:Y:S01]  /*cb00*/  MUFU.EX2 R159, R159 ;  /* 0x0000009f009f7308 */ /* 0x000fe20000000800 */
[----:B------:R-:W2:Y:S01]  /*cb10*/  LDSM.16.MT88.4 R72, [R212+0x900] ;  /* 0x00090000d448783b */ /* 0x000ea20000004200 */
[--C-:B------:R-:W-:Y:S02]  /*cb20*/  FFMA.FTZ R167, R167, c[0x0][0x2d0], -R124.reuse ;  /* 0x0000b400a7a77a23 */ /* 0x100fe4000001087c */
[--C-:B------:R-:W-:Y:S02]  /*cb30*/  FFMA.FTZ R170, R165, c[0x0][0x2d0], -R124.reuse ;  /* 0x0000b400a5aa7a23 */ /* 0x100fe4000001087c */
[C---:B---3--:R-:W-:Y:S03]  /*cb40*/  HMMA.16816.F32.BF16 R44, R112.reuse, R84, R44 ;  /* 0x00000054702c723c */ /* 0x048fe6000004182c */
[--C-:B------:R-:W-:Y:S01]  /*cb50*/  FFMA.FTZ R165, R160, c[0x0][0x2d0], -R125.reuse ;  /* 0x0000b400a0a57a23 */ /* 0x100fe2000001087d */
[----:B------:R-:W3:Y:S01]  /*cb60*/  MUFU.EX2 R162, R162 ;  /* 0x000000a200a27308 */ /* 0x000ee20000000800 */
[--C-:B------:R-:W-:Y:S02]  /*cb70*/  FFMA.FTZ R160, R153, c[0x0][0x2d0], -R124.reuse ;  /* 0x0000b40099a07a23 */ /* 0x100fe4000001087c */
[--C-:B------:R-:W-:Y:S01]  /*cb80*/  FFMA.FTZ R153, R156, c[0x0][0x2d0], -R125.reuse ;  /* 0x0000b4009c997a23 */ /* 0x100fe2000001087d */
[C---:B------:R-:W-:Y:S01]  /*cb90*/  HMMA.16816.F32.BF16 R48, R112.reuse, R86, R48 ;  /* 0x000000567030723c */ /* 0x040fe20000041830 */
[----:B------:R-:W-:Y:S03]  /*cba0*/  LDSM.16.MT88.4 R84, [R208+0x900] ;  /* 0x00090000d054783b */ /* 0x000fe60000004200 */
[--C-:B------:R-:W-:Y:S02]  /*cbb0*/  FFMA.FTZ R156, R149, c[0x0][0x2d0], -R124.reuse ;  /* 0x0000b400959c7a23 */ /* 0x100fe4000001087c */
[----:B------:R-:W-:Y:S01]  /*cbc0*/  MUFU.EX2 R165, R165 ;  /* 0x000000a500a57308 */ /* 0x000fe20000000800 */
[--C-:B------:R-:W-:Y:S01]  /*cbd0*/  FFMA.FTZ R142, R142, c[0x0][0x2d0], -R125.reuse ;  /* 0x0000b4008e8e7a23 */ /* 0x100fe2000001087d */
[C---:B----4-:R-:W-:Y:S04]  /*cbe0*/  HMMA.16816.F32.BF16 R52, R112.reuse, R76, R52 ;  /* 0x0000004c7034723c */ /* 0x050fe80000041834 */
[--C-:B------:R-:W-:Y:S02]  /*cbf0*/  FFMA.FTZ R149, R150, c[0x0][0x2d0], -R125.reuse ;  /* 0x0000b40096957a23 */ /* 0x100fe4000001087d */
[--C-:B------:R-:W-:Y:S02]  /*cc00*/  FFMA.FTZ R150, R127, c[0x0][0x2d0], -R124.reuse ;  /* 0x0000b4007f967a23 */ /* 0x100fe4000001087c */
[C---:B------:R-:W-:Y:S01]  /*cc10*/  HMMA.16816.F32.BF16 R56, R112.reuse, R78, R56 ;  /* 0x0000004e7038723c */ /* 0x040fe20000041838 */
[----:B------:R-:W4:Y:S01]  /*cc20*/  LDSM.16.MT88.4 R76, [R210+0x900] ;  /* 0x00090000d24c783b */ /* 0x000f220000004200 */
[----:B------:R-:W-:Y:S02]  /*cc30*/  MUFU.EX2 R160, R160 ;  /* 0x000000a000a07308 */ /* 0x000fe40000000800 */
[--C-:B------:R-:W-:Y:S02]  /*cc40*/  FFMA.FTZ R139, R139, c[0x0][0x2d0], -R124.reuse ;  /* 0x0000b4008b8b7a23 */ /* 0x100fe4000001087c */
[--C-:B------:R-:W-:Y:S02]  /*cc50*/  FFMA.FTZ R140, R140, c[0x0][0x2d0], -R125.reuse ;  /* 0x0000b4008c8c7a23 */ /* 0x100fe4000001087d */
[C---:B-1----:R-:W-:Y:S04]  /*cc60*/  HMMA.16816.F32.BF16 R60, R112.reuse, R68, R60 ;  /* 0x00000044703c723c */ /* 0x042fe8000004183c */
[----:B------:R-:W-:Y:S01]  /*cc70*/  MUFU.EX2 R153, R153 ;  /* 0x0000009900997308 */ /* 0x000fe20000000800 */
[----:B------:R-:W-:Y:S02]  /*cc80*/  FFMA.FTZ R125, R126, c[0x0][0x2d0], -R125 ;  /* 0x0000b4007e7d7a23 */ /* 0x000fe4000001087d */
[----:B--2---:R-:W-:Y:S01]  /*cc90*/  F2FP.BF16.PACK_AB R68, R136, R135 ;  /* 0x000000878844723e */ /* 0x004fe200000010ff */
[----:B------:R-:W-:Y:S04]  /*cca0*/  HMMA.16816.F32.BF16 R64, R112, R70, R64 ;  /* 0x000000467040723c */ /* 0x000fe80000041840 */
[----:B-----5:R-:W-:Y:S01]  /*ccb0*/  F2FP.BF16.PACK_AB R69, R138, R137 ;  /* 0x000000898a45723e */ /* 0x020fe200000010ff */
[--C-:B------:R-:W-:Y:S01]  /*ccc0*/  FFMA.FTZ R118, R118, c[0x0][0x2d0], -R124.reuse ;  /* 0x0000b40076767a23 */ /* 0x100fe2000001087c */
[----:B------:R-:W-:Y:S01]  /*ccd0*/  MUFU.EX2 R156, R156 ;  /* 0x0000009c009c7308 */ /* 0x000fe20000000800 */
[----:B------:R-:W-:Y:S01]  /*cce0*/  F2FP.BF16.PACK_AB R70, R148, R141 ;  /* 0x0000008d9446723e */ /* 0x000fe200000010ff */
[----:B------:R-:W-:Y:S01]  /*ccf0*/  FFMA.FTZ R124, R117, c[0x0][0x2d0], -R124 ;  /* 0x0000b400757c7a23 */ /* 0x000fe2000001087c */
[----:B------:R-:W-:Y:S03]  /*cd00*/  F2FP.BF16.PACK_AB R71, R152, R143 ;  /* 0x0000008f9847723e */ /* 0x000fe600000010ff */
[----:B------:R-:W-:Y:S01]  /*cd10*/  FFMA.FTZ R134, R3, R228, R134 ;  /* 0x000000e403867223 */ /* 0x000fe20000010086 */
[----:B------:R-:W-:Y:S01]  /*cd20*/  MOV R3, R0 ;  /* 0x0000000000037202 */ /* 0x000fe20000000f00 */
[----:B------:R-:W-:Y:S02]  /*cd30*/  FFMA.FTZ R130, R2, R229, R130 ;  /* 0x000000e502827223 */ /* 0x000fe40000010082 */
[C---:B------:R-:W-:Y:S01]  /*cd40*/  HMMA.16816.F32.BF16 R4, R68.reuse, R72, R4 ;  /* 0x000000484404723c */ /* 0x040fe20000041804 */
[----:B------:R-:W-:Y:S04]  /*cd50*/  MUFU.EX2 R161, R161 ;  /* 0x000000a100a17308 */ /* 0x000fe80000000800 */
[----:B------:R-:W-:Y:S02]  /*cd60*/  FADD.FTZ R133, R133, R134 ;  /* 0x0000008685857221 */ /* 0x000fe40000010000 */
[----:B------:R-:W-:Y:S01]  /*cd70*/  FADD.FTZ R129, R129, R130 ;  /* 0x0000008281817221 */ /* 0x000fe20000010000 */
[C---:B------:R-:W-:Y:S01]  /*cd80*/  HMMA.16816.F32.BF16 R8, R68.reuse, R74, R8 ;  /* 0x0000004a4408723c */ /* 0x040fe20000041808 */
[----:B------:R-:W1:Y:S02]  /*cd90*/  LDSM.16.MT88.4 R72, [R210+0x3900] ;  /* 0x00390000d248783b */ /* 0x000e640000004200 */
[----:B------:R-:W2:Y:S01]  /*cda0*/  MUFU.EX2 R166, R166 ;  /* 0x000000a600a67308 */ /* 0x000ea20000000800 */
[----:B------:R-:W-:Y:S02]  /*cdb0*/  FADD.FTZ R132, R132, R133 ;  /* 0x0000008584847221 */ /* 0x000fe40000010000 */
[----:B------:R-:W-:Y:S02]  /*cdc0*/  FADD.FTZ R2, R128, R129 ;  /* 0x0000008180027221 */ /* 0x000fe40000010000 */
[C---:B----4-:R-:W-:Y:S04]  /*cdd0*/  HMMA.16816.F32.BF16 R12, R68.reuse, R76, R12 ;  /* 0x0000004c440c723c */ /* 0x050fe8000004180c */
[----:B------:R-:W-:Y:S01]  /*cde0*/  FADD.FTZ R132, R131, R132 ;  /* 0x0000008483847221 */ /* 0x000fe20000010000 */
[----:B------:R-:W-:Y:S01]  /*cdf0*/  MUFU.EX2 R163, R163 ;  /* 0x000000a300a37308 */ /* 0x000fe20000000800 */
[----:B------:R-:W-:Y:S01]  /*ce00*/  FADD.FTZ R2, R119, R2 ;  /* 0x0000000277027221 */ /* 0x000fe20000010000 */
[----:B------:R-:W-:Y:S01]  /*ce10*/  MOV R119, R116 ;  /* 0x0000007400777202 */ /* 0x000fe20000000f00 */
[C---:B------:R-:W-:Y:S01]  /*ce20*/  HMMA.16816.F32.BF16 R16, R68.reuse, R78, R16 ;  /* 0x0000004e4410723c */ /* 0x040fe20000041810 */
[----:B------:R-:W4:Y:S03]  /*ce30*/  LDSM.16.MT88.4 R76, [R209+0x3900] ;  /* 0x00390000d14c783b */ /* 0x000f260000004200 */
[----:B------:R-:W-:Y:S02]  /*ce40*/  FADD.FTZ R135, R135, R132 ;  /* 0x0000008487877221 */ /* 0x000fe40000010000 */
[----:B------:R-:W-:Y:S01]  /*ce50*/  FADD.FTZ R137, R137, R2 ;  /* 0x0000000289897221 */ /* 0x000fe20000010000 */
[----:B------:R-:W5:Y:S01]  /*ce60*/  MUFU.EX2 R168, R168 ;  /* 0x000000a800a87308 */ /* 0x000f620000000800 */
[C---:B------:R-:W-:Y:S04]  /*ce70*/  HMMA.16816.F32.BF16 R20, R68.reuse, R80, R20 ;  /* 0x000000504414723c */ /* 0x040fe80000041814 */
[----:B------:R-:W-:Y:S02]  /*ce80*/  FADD.FTZ R136, R136, R135 ;  /* 0x0000008788887221 */ /* 0x000fe40000010000 */
[----:B------:R-:W-:Y:S02]  /*ce90*/  FADD.FTZ R138, R138, R137 ;  /* 0x000000898a8a7221 */ /* 0x000fe40000010000 */
[C---:B------:R-:W-:Y:S01]  /*cea0*/  HMMA.16816.F32.BF16 R24, R68.reuse, R82, R24 ;  /* 0x000000524418723c */ /* 0x040fe20000041818 */
[----:B------:R-:W2:Y:S01]  /*ceb0*/  LDSM.16.MT88.4 R80, [R208+0x3900] ;  /* 0x00390000d050783b */ /* 0x000ea20000004200 */
        /* <DEDUP_REMOVED lines=8> */
[----:B------:R-:W-:Y:S05]  /*cf40*/  LDSM.16.MT88.4 R84, [R210+0x1100] ;  /* 0x00110000d254783b */ /* 0x000fea0000004200 */
[----:B------:R-:W-:Y:S02]  /*cf50*/  MUFU.EX2 R171, R171 ;  /* 0x000000ab00ab7308 */ /* 0x000fe40000000800 */
[C---:B------:R-:W-:Y:S08]  /*cf60*/  HMMA.16816.F32.BF16 R36, R68.reuse, R88, R36 ;  /* 0x000000584424723c */ /* 0x040ff00000041824 */
[C---:B------:R-:W-:Y:S01]  /*cf70*/  HMMA.16816.F32.BF16 R40, R68.reuse, R90, R40 ;  /* 0x0000005a4428723c */ /* 0x040fe20000041828 */
[----:B------:R-:W-:Y:S01]  /*cf80*/  LDSM.16.MT88.4 R88, [R208+0x4100] ;  /* 0x00410000d058783b */ /* 0x000fe20000004200 */
[----:B------:R-:W-:Y:S06]  /*cf90*/  MUFU.EX2 R244, R244 ;  /* 0x000000f400f47308 */ /* 0x000fec0000000800 */
[C---:B-1----:R-:W-:Y:S04]  /*cfa0*/  HMMA.16816.F32.BF16 R44, R68.reuse, R72, R44 ;  /* 0x00000048442c723c */ /* 0x042fe8000004182c */
[----:B------:R-:W-:Y:S04]  /*cfb0*/  MUFU.EX2 R240, R240 ;  /* 0x000000f000f07308 */ /* 0x000fe80000000800 */
[C---:B------:R-:W-:Y:S01]  /*cfc0*/  HMMA.16816.F32.BF16 R48, R68.reuse, R74, R48 ;  /* 0x0000004a4430723c */ /* 0x040fe20000041830 */
[----:B------:R-:W1:Y:S05]  /*cfd0*/  LDSM.16.MT88.4 R72, [R212+0x1100] ;  /* 0x00110000d448783b */ /* 0x000e6a0000004200 */
[----:B------:R-:W-:Y:S02]  /*cfe0*/  MUFU.EX2 R241, R241 ;  /* 0x000000f100f17308 */ /* 0x000fe40000000800 */
[C---:B----4-:R-:W-:Y:S08]  /*cff0*/  HMMA.16816.F32.BF16 R52, R68.reuse, R76, R52 ;  /* 0x0000004c4434723c */ /* 0x050ff00000041834 */
[C---:B------:R-:W-:Y:S01]  /*d000*/  HMMA.16816.F32.BF16 R56, R68.reuse, R78, R56 ;  /* 0x0000004e4438723c */ /* 0x040fe20000041838 */
[----:B------:R-:W4:Y:S01]  /*d010*/  LDSM.16.MT88.4 R76, [R209+0x1100] ;  /* 0x00110000d14c783b */ /* 0x000f220000004200 */
[----:B------:R-:W-:Y:S06]  /*d020*/  MUFU.EX2 R167, R167 ;  /* 0x000000a700a77308 */ /* 0x000fec0000000800 */
[C---:B--2---:R-:W-:Y:S04]  /*d030*/  HMMA.16816.F32.BF16 R60, R68.reuse, R80, R60 ;  /* 0x00000050443c723c */ /* 0x044fe8000004183c */
[----:B------:R-:W-:Y:S04]  /*d040*/  MUFU.EX2 R170, R170 ;  /* 0x000000aa00aa7308 */ /* 0x000fe80000000800 */
[----:B------:R-:W-:Y:S01]  /*d050*/  HMMA.16816.F32.BF16 R64, R68, R82, R64 ;  /* 0x000000524440723c */ /* 0x000fe20000041840 */
[----:B------:R-:W2:Y:S05]  /*d060*/  LDSM.16.MT88.4 R80, [R208+0x1100] ;  /* 0x00110000d050783b */ /* 0x000eaa0000004200 */
[----:B------:R-:W-:Y:S01]  /*d070*/  MUFU.EX2 R142, R142 ;  /* 0x0000008e008e7308 */ /* 0x000fe20000000800 */
[----:B------:R-:W-:Y:S01]  /*d080*/  F2FP.BF16.PACK_AB R68, R155, R158 ;  /* 0x0000009e9b44723e */ /* 0x000fe200000010ff */
[----:B------:R-:W-:Y:S01]  /*d090*/  FADD.FTZ R158, R158, R141 ;  /* 0x0000008d9e9e7221 */ /* 0x000fe20000010000 */
[----:B---3--:R-:W-:Y:S03]  /*d0a0*/  F2FP.BF16.PACK_AB R69, R162, R159 ;  /* 0x0000009fa245723e */ /* 0x008fe600000010ff */
[----:B------:R-:W-:Y:S01]  /*d0b0*/  F2FP.BF16.PACK_AB R70, R166, R161 ;  /* 0x000000a1a646723e */ /* 0x000fe200000010ff */
[----:B------:R-:W-:Y:S01]  /*d0c0*/  FADD.FTZ R159, R159, R152 ;  /* 0x000000989f9f7221 */ /* 0x000fe20000010000 */
[----:B-----5:R-:W-:Y:S01]  /*d0d0*/  F2FP.BF16.PACK_AB R71, R168, R163 ;  /* 0x000000a3a847723e */ /* 0x020fe200000010ff */
[----:B------:R-:W-:Y:S01]  /*d0e0*/  FADD.FTZ R158, R155, R158 ;  /* 0x0000009e9b9e7221 */ /* 0x000fe20000010000 */
[----:B------:R-:W-:Y:S01]  /*d0f0*/  MUFU.EX2 R149, R149 ;  /* 0x0000009500957308 */ /* 0x000fe20000000800 */
[----:B------:R-:W-:Y:S02]  /*d100*/  FADD.FTZ R162, R162, R159 ;  /* 0x0000009fa2a27221 */ /* 0x000fe40000010000 */
[----:B------:R-:W-:Y:S02]  /*d110*/  FADD.FTZ R161, R161, R158 ;  /* 0x0000009ea1a17221 */ /* 0x000fe40000010000 */
[C---:B-1----:R-:W-:Y:S03]  /*d120*/  HMMA.16816.F32.BF16 R4, R68.reuse, R72, R4 ;  /* 0x000000484404723c */ /* 0x042fe60000041804 */
[----:B------:R-:W-:Y:S02]  /*d130*/  FADD.FTZ R163, R163, R162 ;  /* 0x000000a2a3a37221 */ /* 0x000fe40000010000 */
[----:B------:R-:W-:Y:S01]  /*d140*/  MUFU.EX2 R139, R139 ;  /* 0x0000008b008b7308 */ /* 0x000fe20000000800 */
[----:B------:R-:W-:Y:S02]  /*d150*/  FADD.FTZ R166, R166, R161 ;  /* 0x000000a1a6a67221 */ /* 0x000fe40000010000 */
[C---:B------:R-:W-:Y:S01]  /*d160*/  HMMA.16816.F32.BF16 R8, R68.reuse, R74, R8 ;  /* 0x0000004a4408723c */ /* 0x040fe20000041808 */
[----:B------:R-:W1:Y:S03]  /*d170*/  LDSM.16.MT88.4 R72, [R212+0x4100] ;  /* 0x00410000d448783b */ /* 0x000e660000004200 */
[----:B------:R-:W-:Y:S03]  /*d180*/  FADD.FTZ R168, R168, R163 ;  /* 0x000000a3a8a87221 */ /* 0x000fe60000010000 */
[----:B------:R-:W3:Y:S01]  /*d190*/  MUFU.EX2 R150, R150 ;  /* 0x0000009600967308 */ /* 0x000ee20000000800 */
[C---:B------:R-:W-:Y:S08]  /*d1a0*/  HMMA.16816.F32.BF16 R12, R68.reuse, R84, R12 ;  /* 0x00000054440c723c */ /* 0x040ff0000004180c */
[C---:B------:R-:W-:Y:S01]  /*d1b0*/  HMMA.16816.F32.BF16 R16, R68.reuse, R86, R16 ;  /* 0x000000564410723c */ /* 0x040fe20000041810 */
[----:B------:R-:W5:Y:S01]  /*d1c0*/  LDSM.16.MT88.4 R84, [R210+0x4100] ;  /* 0x00410000d254783b */ /* 0x000f620000004200 */
[----:B------:R-:W-:Y:S06]  /*d1d0*/  MUFU.EX2 R140, R140 ;  /* 0x0000008c008c7308 */ /* 0x000fec0000000800 */
[C---:B----4-:R-:W-:Y:S04]  /*d1e0*/  HMMA.16816.F32.BF16 R20, R68.reuse, R76, R20 ;  /* 0x0000004c4414723c */ /* 0x050fe80000041814 */
[----:B------:R3:W4:Y:S04]  /*d1f0*/  MUFU.EX2 R243, R125 ;  /* 0x0000007d00f37308 */ /* 0x0007280000000800 */
[C---:B------:R-:W-:Y:S01]  /*d200*/  HMMA.16816.F32.BF16 R24, R68.reuse, R78, R24 ;  /* 0x0000004e4418723c */ /* 0x040fe20000041818 */
[----:B------:R-:W5:Y:S05]  /*d210*/  LDSM.16.MT88.4 R76, [R209+0x4100] ;  /* 0x00410000d14c783b */ /* 0x000f6a0000004200 */
[----:B------:R-:W-:Y:S02]  /*d220*/  MUFU.EX2 R118, R118 ;  /* 0x0000007600767308 */ /* 0x000fe40000000800 */
[C---:B--2---:R-:W-:Y:S08]  /*d230*/  HMMA.16816.F32.BF16 R28, R68.reuse, R80, R28 ;  /* 0x00000050441c723c */ /* 0x044ff0000004181c */
[C---:B------:R-:W-:Y:S01]  /*d240*/  HMMA.16816.F32.BF16 R32, R68.reuse, R82, R32 ;  /* 0x000000524420723c */ /* 0x040fe20000041820 */
[----:B------:R-:W2:Y:S01]  /*d250*/  LDSM.16.MT88.4 R80, [R212+0x1900] ;  /* 0x00190000d450783b */ /* 0x000ea20000004200 */
[----:B------:R5:W5:Y:S02]  /*d260*/  MUFU.EX2 R117, R124 ;  /* 0x0000007c00757308 */ /* 0x000b640000000800 */
[----:B---3--:R-:W-:Y:S02]  /*d270*/  F2FP.BF16.PACK_AB R125, R150, R139 ;  /* 0x0000008b967d723e */ /* 0x008fe400000010ff */
[----:B----4-:R-:W-:Y:S02]  /*d280*/  F2FP.BF16.PACK_AB R126, R243, R140 ;  /* 0x0000008cf37e723e */ /* 0x010fe400000010ff */
[C---:B-1----:R-:W-:Y:S08]  /*d290*/  HMMA.16816.F32.BF16 R36, R68.reuse, R72, R36 ;  /* 0x000000484424723c */ /* 0x042ff00000041824 */
[C---:B------:R-:W-:Y:S01]  /*d2a0*/  HMMA.16816.F32.BF16 R40, R68.reuse, R74, R40 ;  /* 0x0000004a4428723c */ /* 0x040fe20000041828 */
[----:B------:R-:W1:Y:S07]  /*d2b0*/  LDSM.16.MT88.4 R72, [R210+0x1900] ;  /* 0x00190000d248783b */ /* 0x000e6e0000004200 */
[C---:B-----5:R-:W-:Y:S04]  /*d2c0*/  HMMA.16816.F32.BF16 R44, R68.reuse, R84, R44 ;  /* 0x00000054442c723c */ /* 0x060fe8000004182c */
[----:B------:R-:W-:Y:S02]  /*d2d0*/  F2FP.BF16.PACK_AB R124, R149, R142 ;  /* 0x0000008e957c723e */ /* 0x000fe400000010ff */
[----:B------:R-:W-:Y:S02]  /*d2e0*/  F2FP.BF16.PACK_AB R127, R117, R118 ;  /* 0x00000076757f723e */ /* 0x000fe400000010ff */
[C---:B------:R-:W-:Y:S01]  /*d2f0*/  HMMA.16816.F32.BF16 R48, R68.reuse, R86, R48 ;  /* 0x000000564430723c */ /* 0x040fe20000041830 */
[----:B------:R-:W-:Y:S07]  /*d300*/  LDSM.16.MT88.4 R84, [R208+0x1900] ;  /* 0x00190000d054783b */ /* 0x000fee0000004200 */
[C---:B------:R-:W-:Y:S08]  /*d310*/  HMMA.16816.F32.BF16 R52, R68.reuse, R76, R52 ;  /* 0x0000004c4434723c */ /* 0x040ff00000041834 */
[C---:B------:R-:W-:Y:S01]  /*d320*/  HMMA.16816.F32.BF16 R56, R68.reuse, R78, R56 ;  /* 0x0000004e4438723c */ /* 0x040fe20000041838 */
[----:B------:R-:W3:Y:S07]  /*d330*/  LDSM.16.MT88.4 R76, [R209+0x1900] ;  /* 0x00190000d14c783b */ /* 0x000eee0000004200 */
        /* <DEDUP_REMOVED lines=9> */
[----:B------:R-:W-:Y:S01]  /*d3d0*/  FADD.FTZ R169, R242, R169 ;  /* 0x000000a9f2a97221 */ /* 0x000fe20000010000 */
[----:B------:R-:W-:Y:S01]  /*d3e0*/  IADD3 R168, R238, -0x1, RZ ;  /* 0xffffffffeea87810 */ /* 0x000fe20007ffe0ff */
[----:B------:R-:W-:Y:S02]  /*d3f0*/  FADD.FTZ R244, R244, R171 ;  /* 0x000000abf4f47221 */ /* 0x000fe40000010000 */
[----:B------:R-:W-:Y:S01]  /*d400*/  FADD.FTZ R240, R240, R169 ;  /* 0x000000a9f0f07221 */ /* 0x000fe20000010000 */
[----:B------:R-:W-:Y:S01]  /*d410*/  MOV R238, R168 ;  /* 0x000000a800ee7202 */ /* 0x000fe20000000f00 */
[C---:B--2---:R-:W-:Y:S03]  /*d420*/  HMMA.16816.F32.BF16 R4, R68.reuse, R80, R4 ;  /* 0x000000504404723c */ /* 0x044fe60000041804 */
[----:B------:R-:W-:Y:S02]  /*d430*/  FADD.FTZ R167, R167, R244 ;  /* 0x000000f4a7a77221 */ /* 0x000fe40000010000 */
[----:B------:R-:W-:Y:S02]  /*d440*/  FADD.FTZ R241, R241, R240 ;  /* 0x000000f0f1f17221 */ /* 0x000fe40000010000 */
[----:B------:R-:W-:Y:S01]  /*d450*/  FADD.FTZ R170, R170, R167 ;  /* 0x000000a7aaaa7221 */ /* 0x000fe20000010000 */
[C---:B------:R-:W-:Y:S01]  /*d460*/  HMMA.16816.F32.BF16 R8, R68.reuse, R82, R8 ;  /* 0x000000524408723c */ /* 0x040fe20000041808 */
[----:B------:R-:W2:Y:S07]  /*d470*/  LDSM.16.MT88.4 R80, [R212+0x4900] ;  /* 0x00490000d450783b */ /* 0x000eae0000004200 */
        /* <DEDUP_REMOVED lines=8> */
[----:B------:R-:W-:Y:S07]  /*d500*/  LDSM.16.MT88.4 R84, [R208+0x2100] ;  /* 0x00210000d054783b */ /* 0x000fee0000004200 */
        /* <DEDUP_REMOVED lines=21> */
[C---:B---3--:R-:W-:Y:S03]  /*d660*/  HMMA.16816.F32.BF16 R4, R68.reuse, R76, R4 ;  /* 0x0000004c4404723c */ /* 0x048fe60000041804 */
[----:B------:R-:W-:Y:S02]  /*d670*/  FADD.FTZ R151, R151, R160 ;  /* 0x000000a097977221 */ /* 0x000fe40000010000 */
[----:B------:R-:W-:Y:S02]  /*d680*/  FADD.FTZ R153, R154, R153 ;  /* 0x000000999a997221 */ /* 0x000fe40000010000 */
[----:B------:R-:W-:Y:S01]  /*d690*/  FADD.FTZ R156, R156, R151 ;  /* 0x000000979c9c7221 */ /* 0x000fe20000010000 */
[C---:B------:R-:W-:Y:S01]  /*d6a0*/  HMMA.16816.F32.BF16 R8, R68.reuse, R78, R8 ;  /* 0x0000004e4408723c */ /* 0x040fe20000041808 */
[----:B------:R-:W3:Y:S03]  /*d6b0*/  LDSM.16.MT88.4 R76, [R212+0x5100] ;  /* 0x00510000d44c783b */ /* 0x000ee60000004200 */
[----:B------:R-:W-:Y:S02]  /*d6c0*/  FADD.FTZ R142, R142, R153 ;  /* 0x000000998e8e7221 */ /* 0x000fe40000010000 */
[----:B------:R-:W-:Y:S02]  /*d6d0*/  FADD.FTZ R139, R139, R156 ;  /* 0x0000009c8b8b7221 */ /* 0x000fe40000010000 */
[C---:B--2---:R-:W-:Y:S04]  /*d6e0*/  HMMA.16816.F32.BF16 R12, R68.reuse, R80, R12 ;  /* 0x00000050440c723c */ /* 0x044fe8000004180c */
[----:B------:R-:W-:Y:S02]  /*d6f0*/  FADD.FTZ R149, R149, R142 ;  /* 0x0000008e95957221 */ /* 0x000fe40000010000 */
[----:B------:R-:W-:Y:S02]  /*d700*/  FADD.FTZ R139, R150, R139 ;  /* 0x0000008b968b7221 */ /* 0x000fe40000010000 */
[C---:B------:R-:W-:Y:S01]  /*d710*/  HMMA.16816.F32.BF16 R16, R68.reuse, R82, R16 ;  /* 0x000000524410723c */ /* 0x040fe20000041810 */
[----:B------:R-:W2:Y:S03]  /*d720*/  LDSM.16.MT88.4 R80, [R210+0x5100] ;  /* 0x00510000d250783b */ /* 0x000ea60000004200 */
[----:B------:R-:W-:Y:S02]  /*d730*/  FADD.FTZ R140, R140, R149 ;  /* 0x000000958c8c7221 */ /* 0x000fe40000010000 */
[----:B------:R-:W-:Y:S02]  /*d740*/  FADD.FTZ R118, R118, R139 ;  /* 0x0000008b76767221 */ /* 0x000fe40000010000 */
[C---:B-1----:R-:W-:Y:S04]  /*d750*/  HMMA.16816.F32.BF16 R20, R68.reuse, R72, R20 ;  /* 0x000000484414723c */ /* 0x042fe80000041814 */
[----:B------:R-:W-:Y:S02]  /*d760*/  FADD.FTZ R228, R243, R140 ;  /* 0x0000008cf3e47221 */ /* 0x000fe40000010000 */
[----:B------:R-:W-:Y:S02]  /*d770*/  FADD.FTZ R229, R117, R118 ;  /* 0x0000007675e57221 */ /* 0x000fe40000010000 */
[C---:B------:R-:W-:Y:S01]  /*d780*/  HMMA.16816.F32.BF16 R24, R68.reuse, R74, R24 ;  /* 0x0000004a4418723c */ /* 0x040fe20000041818 */
[----:B------:R-:W1:Y:S07]  /*d790*/  LDSM.16.MT88.4 R72, [R208+0x5100] ;  /* 0x00510000d048783b */ /* 0x000e6e0000004200 */
[C---:B------:R-:W-:Y:S08]  /*d7a0*/  HMMA.16816.F32.BF16 R28, R68.reuse, R84, R28 ;  /* 0x00000054441c723c */ /* 0x040ff0000004181c */
[C---:B------:R-:W-:Y:S01]  /*d7b0*/  HMMA.16816.F32.BF16 R32, R68.reuse, R86, R32 ;  /* 0x000000564420723c */ /* 0x040fe20000041820 */
[----:B------:R-:W4:Y:S07]  /*d7c0*/  LDSM.16.MT88.4 R84, [R208+0x2900] ;  /* 0x00290000d054783b */ /* 0x000f2e0000004200 */
[C---:B---3--:R-:W-:Y:S08]  /*d7d0*/  HMMA.16816.F32.BF16 R36, R68.reuse, R76, R36 ;  /* 0x0000004c4424723c */ /* 0x048ff00000041824 */
[C---:B------:R-:W-:Y:S01]  /*d7e0*/  HMMA.16816.F32.BF16 R40, R68.reuse, R78, R40 ;  /* 0x0000004e4428723c */ /* 0x040fe20000041828 */
[----:B------:R-:W3:Y:S07]  /*d7f0*/  LDSM.16.MT88.4 R76, [R212+0x5900] ;  /* 0x00590000d44c783b */ /* 0x000eee0000004200 */
[C---:B--2---:R-:W-:Y:S08]  /*d800*/  HMMA.16816.F32.BF16 R44, R68.reuse, R80, R44 ;  /* 0x00000050442c723c */ /* 0x044ff0000004182c */
[C---:B------:R-:W-:Y:S08]  /*d810*/  HMMA.16816.F32.BF16 R48, R68.reuse, R82, R48 ;  /* 0x000000524430723c */ /* 0x040ff00000041830 */
[C---:B------:R-:W-:Y:S08]  /*d820*/  HMMA.16816.F32.BF16 R52, R68.reuse, R88, R52 ;  /* 0x000000584434723c */ /* 0x040ff00000041834 */
[C---:B------:R-:W-:Y:S08]  /*d830*/  HMMA.16816.F32.BF16 R56, R68.reuse, R90, R56 ;  /* 0x0000005a4438723c */ /* 0x040ff00000041838 */
[C---:B-1----:R-:W-:Y:S08]  /*d840*/  HMMA.16816.F32.BF16 R60, R68.reuse, R72, R60 ;  /* 0x00000048443c723c */ /* 0x042ff0000004183c */
[----:B------:R-:W-:Y:S01]  /*d850*/  HMMA.16816.F32.BF16 R64, R68, R74, R64 ;  /* 0x0000004a4440723c */ /* 0x000fe20000041840 */
[----:B------:R-:W1:Y:S07]  /*d860*/  LDSM.16.MT88.4 R68, [R210+0x5900] ;  /* 0x00590000d244783b */ /* 0x000e6e0000004200 */
[C---:B------:R-:W-:Y:S01]  /*d870*/  HMMA.16816.F32.BF16 R112, R124.reuse, R108, R4 ;  /* 0x0000006c7c70723c */ /* 0x040fe20000041804 */
[----:B------:R-:W2:Y:S07]  /*d880*/  LDSM.16.MT88.4 R4, [R209+0x5900] ;  /* 0x00590000d104783b */ /* 0x000eae0000004200 */
        /* <DEDUP_REMOVED lines=8> */
[C---:B---3--:R-:W-:Y:S08]  /*d910*/  HMMA.16816.F32.BF16 R80, R124.reuse, R76, R36 ;  /* 0x0000004c7c50723c */ /* 0x048ff00000041824 */
[C---:B------:R-:W-:Y:S08]  /*d920*/  HMMA.16816.F32.BF16 R76, R124.reuse, R78, R40 ;  /* 0x0000004e7c4c723c */ /* 0x040ff00000041828 */
[C---:B-1----:R-:W-:Y:S08]  /*d930*/  HMMA.16816.F32.BF16 R72, R124.reuse, R68, R44 ;  /* 0x000000447c48723c */ /* 0x042ff0000004182c */
[C---:B------:R-:W-:Y:S08]  /*d940*/  HMMA.16816.F32.BF16 R68, R124.reuse, R70, R48 ;  /* 0x000000467c44723c */ /* 0x040ff00000041830 */
[C---:B--2---:R-:W-:Y:S08]  /*d950*/  HMMA.16816.F32.BF16 R52, R124.reuse, R4, R52 ;  /* 0x000000047c34723c */ /* 0x044ff00000041834 */
[C---:B------:R-:W-:Y:S08]  /*d960*/  HMMA.16816.F32.BF16 R56, R124.reuse, R6, R56 ;  /* 0x000000067c38723c */ /* 0x040ff00000041838 */
[C---:B-----5:R-:W-:Y:S08]  /*d970*/  HMMA.16816.F32.BF16 R60, R124.reuse, R8, R60 ;  /* 0x000000087c3c723c */ /* 0x060ff0000004183c */
[----:B------:R-:W-:Y:S01]  /*d980*/  HMMA.16816.F32.BF16 R64, R124, R10, R64 ;  /* 0x0000000a7c40723c */ /* 0x000fe20000041840 */
[----:B------:R-:W-:-:S07]  /*d990*/  @P0 BRA `(.L_x_53) ;  /* 0xffffce9000000947 */ /* 0x000fce000383ffff */
.L_x_50:
[----:B------:R-:W-:-:S13]  /*d9a0*/  ISETP.GE.AND P0, PT, R168, R215, PT ;  /* 0x000000d7a800720c */ /* 0x000fda0003f06270 */
[----:B------:R-:W-:Y:S05]  /*d9b0*/  @!P0 BRA `(.L_x_54) ;  /* 0x000044f000008947 */ /* 0x000fea0003800000 */
[----:B------:R-:W-:Y:S01]  /*d9c0*/  SHF.R.S32.HI R4, RZ, 0x1f, R231 ;  /* 0x0000001fff047819 */ /* 0x000fe200000114e7 */
[----:B------:R-:W-:Y:S01]  /*d9d0*/  IMAD.MOV.U32 R2, RZ, RZ, R116 ;  /* 0x000000ffff027224 */ /* 0x000fe200078e0074 */
[C---:B------:R-:W-:Y:S01]  /*d9e0*/  SHF.L.U64.HI R233, R230.reuse, 0x1, R233 ;  /* 0x00000001e6e97819 */ /* 0x040fe200000102e9 */
[----:B------:R-:W-:Y:S01]  /*d9f0*/  IMAD.MOV.U32 R3, RZ, RZ, R0 ;  /* 0x000000ffff037224 */ /* 0x000fe200078e0000 */
[C---:B------:R-:W-:Y:S01]  /*da00*/  SHF.L.U64.HI R169, R231.reuse, 0x1, R4 ;  /* 0x00000001e7a97819 */ /* 0x040fe20000010204 */
[----:B------:R-:W-:Y:S01]  /*da10*/  IMAD.SHL.U32 R230, R230, 0x2, RZ ;  /* 0x00000002e6e67824 */ /* 0x000fe200078e00ff */
[----:B------:R-:W-:Y:S02]  /*da20*/  SHF.L.U32 R231, R231, 0x1, RZ ;  /* 0x00000001e7e77819 */ /* 0x000fe400000006ff */
.L_x_64:
[----:B------:R-:W-:Y:S04]  /*da30*/  DEPBAR.LE SB0, 0x0 ;  /* 0x000080000000791a */ /* 0x000fe80000000000 */
[----:B------:R-:W-:Y:S01]  /*da40*/  BAR.SYNC.DEFER_BLOCKING 0x0 ;  /* 0x0000000000007b1d */ /* 0x000fe20000010000 */
[----:B------:R-:W-:Y:S01]  /*da50*/  SHF.R.S32.HI R21, RZ, 0x1f, R217 ;  /* 0x0000001fff157819 */ /* 0x000fe200000114d9 */
[----:B------:R-:W-:Y:S01]  /*da60*/  IMAD.WIDE.U32 R30, R217, c[0x0][0x208], RZ ;  /* 0x00008200d91e7a25 */ /* 0x000fe200078e00ff */
[----:B------:R-:W-:Y:S03]  /*da70*/  SHF.R.S32.HI R29, RZ, 0x1f, R216 ;  /* 0x0000001fff1d7819 */ /* 0x000fe600000114d8 */
[----:B------:R-:W-:Y:S02]  /*da80*/  IMAD R21, R21, c[0x0][0x208], RZ ;  /* 0x0000820015157a24 */ /* 0x000fe400078e02ff */
[----:B------:R-:W-:Y:S02]  /*da90*/  IMAD R29, R29, c[0x0][0x218], RZ ;  /* 0x000086001d1d7a24 */ /* 0x000fe400078e02ff */
[----:B------:R-:W-:Y:S02]  /*daa0*/  IMAD R21, R217, c[0x0][0x20c], R21 ;  /* 0x00008300d9157a24 */ /* 0x000fe400078e0215 */
[C---:B------:R-:W-:Y:S03]  /*dab0*/  IMAD R29, R216.reuse, c[0x0][0x21c], R29 ;  /* 0x00008700d81d7a24 */ /* 0x040fe600078e021d */
[----:B------:R-:W-:Y:S05]  /*dac0*/  IADD3 R31, R31, R21, RZ ;  /* 0x000000151f1f7210 */ /* 0x000fea0007ffe0ff */
[----:B------:R-:W-:Y:S01]  /*dad0*/  IMAD.WIDE.U32 R30, R216, c[0x0][0x218], R30 ;  /* 0x00008600d81e7a25 */ /* 0x000fe200078e001e */
[----:B------:R-:W1:Y:S04]  /*dae0*/  LDSM.16.M88.4 R8, [R214+0x8100] ;  /* 0x00810000d608783b */ /* 0x000e680000000200 */
[----:B------:R-:W-:Y:S04]  /*daf0*/  IADD3 R0, P0, R30, UR18, RZ ;  /* 0x000000121e007c10 */ /* 0x000fe8000ff1e0ff */
[----:B------:R-:W-:Y:S02]  /*db00*/  IADD3.X R29, R31, UR16, R29, P0, !PT ;  /* 0x000000101f1d7c10 */ /* 0x000fe400087fe41d */
[C---:B------:R-:W-:Y:S01]  /*db10*/  LEA R45, P0, R0.reuse, c[0x0][0x1f8], 0x1 ;  /* 0x00007e00002d7a11 */ /* 0x040fe200078008ff */
[----:B------:R-:W2:Y:S03]  /*db20*/  LDSM.16.M88.4 R16, [R214+0x8900] ;  /* 0x00890000d610783b */ /* 0x000ea60000000200 */
[----:B------:R-:W-:Y:S05]  /*db30*/  LEA.HI.X R149, R0, c[0x0][0x1fc], R29, 0x1, P0 ;  /* 0x00007f0000957a11 */ /* 0x000fea00000f0c1d */
[----:B------:R-:W3:Y:S08]  /*db40*/  LDSM.16.M88.4 R24, [R214+0x9100] ;  /* 0x00910000d618783b */ /* 0x000ef00000000200 */
[----:B------:R-:W4:Y:S08]  /*db50*/  LDSM.16.M88.4 R32, [R214+0x9900] ;  /* 0x00990000d620783b */ /* 0x000f300000000200 */
[----:B------:R-:W5:Y:S01]  /*db60*/  LDSM.16.M88.4 R40, [R214+0xa100] ;  /* 0x00a10000d628783b */ /* 0x000f620000000200 */
[C---:B-1----:R-:W-:Y:S07]  /*db70*/  HMMA.16816.F32.BF16 R4, R120.reuse, R8, RZ ;  /* 0x000000087804723c */ /* 0x042fee00000418ff */
[----:B------:R-:W-:Y:S01]  /*db80*/  LDSM.16.M88.4 R48, [R214+0xa900] ;  /* 0x00a90000d630783b */ /* 0x000fe20000000200 */
[C---:B------:R-:W-:Y:S07]  /*db90*/  HMMA.16816.F32.BF16 R8, R120.reuse, R10, RZ ;  /* 0x0000000a7808723c */ /* 0x040fee00000418ff */
[----:B------:R-:W-:Y:S01]  /*dba0*/  LDSM.16.M88.4 R116, [R213] ;  /* 0x00000000d574783b */ /* 0x000fe20000000200 */
[C---:B--2---:R-:W-:Y:S07]  /*dbb0*/  HMMA.16816.F32.BF16 R12, R120.reuse, R16, RZ ;  /* 0x00000010780c723c */ /* 0x044fee00000418ff */
[----:B------:R-:W-:Y:S01]  /*dbc0*/  LDSM.16.M88.4 R124, [R207] ;  /* 0x00000000cf7c783b */ /* 0x000fe20000000200 */
[C---:B------:R-:W-:Y:S07]  /*dbd0*/  HMMA.16816.F32.BF16 R16, R120.reuse, R18, RZ ;  /* 0x000000127810723c */ /* 0x040fee00000418ff */
[----:B------:R-:W-:Y:S01]  /*dbe0*/  LDSM.16.M88.4 R128, [R206] ;  /* 0x00000000ce80783b */ /* 0x000fe20000000200 */
[C---:B---3--:R-:W-:Y:S07]  /*dbf0*/  HMMA.16816.F32.BF16 R20, R120.reuse, R24, RZ ;  /* 0x000000187814723c */ /* 0x048fee00000418ff */
[----:B------:R-:W-:Y:S01]  /*dc00*/  LDSM.16.M88.4 R132, [R205] ;  /* 0x00000000cd84783b */ /* 0x000fe20000000200 */
[C---:B------:R-:W-:Y:S07]  /*dc10*/  HMMA.16816.F32.BF16 R24, R120.reuse, R26, RZ ;  /* 0x0000001a7818723c */ /* 0x040fee00000418ff */
[----:B------:R-:W-:Y:S01]  /*dc20*/  LDSM.16.M88.4 R136, [R204] ;  /* 0x00000000cc88783b */ /* 0x000fe20000000200 */
[C---:B----4-:R-:W-:Y:S07]  /*dc30*/  HMMA.16816.F32.BF16 R28, R120.reuse, R32, RZ ;  /* 0x00000020781c723c */ /* 0x050fee00000418ff */
[----:B------:R-:W1:Y:S01]  /*dc40*/  SHFL.IDX PT, R156, R45, RZ, 0x181f ;  /* 0x00181fff2d9c7589 */ /* 0x000e6200000e0000 */
[C---:B------:R-:W-:Y:S07]  /*dc50*/  HMMA.16816.F32.BF16 R32, R120.reuse, R34, RZ ;  /* 0x000000227820723c */ /* 0x040fee00000418ff */
[----:B------:R-:W2:Y:S01]  /*dc60*/  SHFL.IDX PT, R44, R149, RZ, 0x181f ;  /* 0x00181fff952c7589 */ /* 0x000ea200000e0000 */
[C---:B-----5:R-:W-:Y:S07]  /*dc70*/  HMMA.16816.F32.BF16 R36, R120.reuse, R40, RZ ;  /* 0x000000287824723c */ /* 0x060fee00000418ff */
[----:B------:R-:W3:Y:S01]  /*dc80*/  SHFL.IDX PT, R148, R45, 0x2, 0x181f ;  /* 0x00581f002d947f89 */ /* 0x000ee200000e0000 */
[C---:B------:R-:W-:Y:S07]  /*dc90*/  HMMA.16816.F32.BF16 R40, R120.reuse, R42, RZ ;  /* 0x0000002a7828723c */ /* 0x040fee00000418ff */
[----:B------:R4:W5:Y:S01]  /*dca0*/  SHFL.IDX PT, R160, R45, 0x1, 0x181f ;  /* 0x00381f002da07f89 */ /* 0x00096200000e0000 */
[C---:B-1----:R-:W-:Y:S04]  /*dcb0*/  IADD3 R154, P2, R156.reuse, R231, RZ ;  /* 0x000000e79c9a7210 */ /* 0x042fe80007f5e0ff */
[-C--:B------:R-:W-:Y:S02]  /*dcc0*/  IADD3 R156, P0, R156, R230.reuse, RZ ;  /* 0x000000e69c9c7210 */ /* 0x080fe40007f1e0ff */
[C---:B--2---:R-:W-:Y:S01]  /*dcd0*/  IADD3.X R155, R44.reuse, R169, RZ, P2, !PT ;  /* 0x000000a92c9b7210 */ /* 0x044fe200017fe4ff */
[----:B------:R-:W1:Y:S01]  /*dce0*/  SHFL.IDX PT, R0, R149, 0x1, 0x181f ;  /* 0x00381f0095007f89 */ /* 0x000e6200000e0000 */
[----:B------:R-:W-:Y:S02]  /*dcf0*/  IADD3.X R157, R44, R233, RZ, P0, !PT ;  /* 0x000000e92c9d7210 */ /* 0x000fe400007fe4ff */
[-C--:B---3--:R-:W-:Y:S05]  /*dd00*/  IADD3 R162, P2, R148, R231.reuse, RZ ;  /* 0x000000e794a27210 */ /* 0x088fea0007f5e0ff */
[----:B------:R-:W-:Y:S01]  /*dd10*/  LDSM.16.M88.4 R140, [R203] ;  /* 0x00000000cb8c783b */ /* 0x000fe20000000200 */
[C---:B----4-:R-:W-:Y:S01]  /*dd20*/  HMMA.16816.F32.BF16 R44, R120.reuse, R48, RZ ;  /* 0x00000030782c723c */ /* 0x050fe200000418ff */
[C---:B-----5:R-:W-:Y:S06]  /*dd30*/  IADD3 R152, P0, R160.reuse, R231, RZ ;  /* 0x000000e7a0987210 */ /* 0x060fec0007f1e0ff */
[----:B------:R-:W-:Y:S01]  /*dd40*/  @!PT LDS RZ, [RZ] ;  /* 0x00000000fffff984 */ /* 0x000fe20000000800 */
[----:B------:R-:W-:Y:S01]  /*dd50*/  @!PT LDS RZ, [RZ] ;  /* 0x00000000fffff984 */ /* 0x000fe20000000800 */
[----:B------:R-:W-:Y:S01]  /*dd60*/  @!PT LDS RZ, [RZ] ;  /* 0x00000000fffff984 */ /* 0x000fe20000000800 */
[----:B------:R2:W-:Y:S01]  /*dd70*/  LDGSTS.E.BYPASS.LTC128B.128 [R226], [R154.64], !P4 ;  /* 0x000000009ae27fae */ /* 0x0005e2000e101d4e */
[-C--:B------:R-:W-:Y:S01]  /*dd80*/  IADD3 R160, P5, R160, R230.reuse, RZ ;  /* 0x000000e6a0a07210 */ /* 0x080fe20007fbe0ff */
[----:B------:R-:W-:Y:S06]  /*dd90*/  HMMA.16816.F32.BF16 R48, R120, R50, RZ ;  /* 0x000000327830723c */ /* 0x000fec00000418ff */
[----:B------:R3:W-:Y:S01]  /*dda0*/  LDGSTS.E.BYPASS.LTC128B.128 [R225], [R156.64], !P3 ;  /* 0x000000009ce17fae */ /* 0x0007e2000d901d4e */
[C---:B-1----:R-:W-:Y:S02]  /*ddb0*/  IADD3.X R153, R0.reuse, R169, RZ, P0, !PT ;  /* 0x000000a900997210 */ /* 0x042fe400007fe4ff */
[----:B------:R-:W-:Y:S01]  /*ddc0*/  IADD3.X R161, R0, R233, RZ, P5, !PT ;  /* 0x000000e900a17210 */ /* 0x000fe20002ffe4ff */
[C---:B------:R-:W-:Y:S04]  /*ddd0*/  HMMA.16816.F32.BF16 R4, R144.reuse, R116, R4 ;  /* 0x000000749004723c */ /* 0x040fe80000041804 */
[----:B------:R2:W-:Y:S01]  /*dde0*/  LDGSTS.E.BYPASS.LTC128B.128 [R224], [R152.64], !P4 ;  /* 0x0000000098e07fae */ /* 0x0005e2000e101d4e */
[----:B------:R-:W-:Y:S03]  /*ddf0*/  IADD3 R164, P0, R148, R230, RZ ;  /* 0x000000e694a47210 */ /* 0x000fe60007f1e0ff */
[C---:B------:R-:W-:Y:S04]  /*de00*/  HMMA.16816.F32.BF16 R8, R144.reuse, R118, R8 ;  /* 0x000000769008723c */ /* 0x040fe80000041808 */
[----:B------:R-:W1:Y:S04]  /*de10*/  SHFL.IDX PT, R150, R149, 0x2, 0x181f ;  /* 0x00581f0095967f89 */ /* 0x000e6800000e0000 */
[C---:B------:R-:W-:Y:S04]  /*de20*/  HMMA.16816.F32.BF16 R12, R144.reuse, R124, R12 ;  /* 0x0000007c900c723c */ /* 0x040fe8000004180c */
[----:B------:R4:W-:Y:S04]  /*de30*/  LDGSTS.E.BYPASS.LTC128B.128 [R223], [R160.64], !P3 ;  /* 0x00000000a0df7fae */ /* 0x0009e8000d901d4e */
[C---:B------:R-:W-:Y:S08]  /*de40*/  HMMA.16816.F32.BF16 R16, R144.reuse, R126, R16 ;  /* 0x0000007e9010723c */ /* 0x040ff00000041810 */
[C---:B------:R-:W-:Y:S04]  /*de50*/  HMMA.16816.F32.BF16 R20, R144.reuse, R128, R20 ;  /* 0x000000809014723c */ /* 0x040fe80000041814 */
[C---:B-1----:R-:W-:Y:S02]  /*de60*/  IADD3.X R163, R150.reuse, R169, RZ, P2, !PT ;  /* 0x000000a996a37210 */ /* 0x042fe400017fe4ff */
[----:B------:R-:W-:Y:S02]  /*de70*/  IADD3.X R165, R150, R233, RZ, P0, !PT ;  /* 0x000000e996a57210 */ /* 0x000fe400007fe4ff */
[C---:B------:R-:W-:Y:S01]  /*de80*/  HMMA.16816.F32.BF16 R24, R144.reuse, R130, R24 ;  /* 0x000000829018723c */ /* 0x040fe20000041818 */
[----:B------:R4:W-:Y:S02]  /*de90*/  LDGSTS.E.BYPASS.LTC128B.128 [R226+0x2000], [R162.64], !P4 ;  /* 0x02000000a2e27fae */ /* 0x0009e4000e101d4e */
[----:B------:R-:W-:Y:S05]  /*dea0*/  ISETP.GT.AND P0, PT, R168, R215, PT ;  /* 0x000000d7a800720c */ /* 0x000fea0003f04270 */
[C---:B------:R-:W-:Y:S01]  /*deb0*/  HMMA.16816.F32.BF16 R28, R144.reuse, R132, R28 ;  /* 0x00000084901c723c */ /* 0x040fe2000004181c */
[----:B------:R1:W-:Y:S07]  /*dec0*/  LDGSTS.E.BYPASS.LTC128B.128 [R226+0x5000], [R164.64], !P3 ;  /* 0x05000000a4e27fae */ /* 0x0003ee000d901d4e */
[C---:B------:R-:W-:Y:S01]  /*ded0*/  HMMA.16816.F32.BF16 R32, R144.reuse, R134, R32 ;  /* 0x000000869020723c */ /* 0x040fe20000041820 */
[----:B------:R-:W5:Y:S07]  /*dee0*/  LDSM.16.M88.4 R148, [R211+0x8100] ;  /* 0x00810000d394783b */ /* 0x000f6e0000000200 */
[C---:B------:R-:W-:Y:S01]  /*def0*/  HMMA.16816.F32.BF16 R36, R144.reuse, R136, R36 ;  /* 0x000000889024723c */ /* 0x040fe20000041824 */
[----:B------:R-:W0:Y:S07]  /*df00*/  LDGDEPBAR ;  /* 0x00000000000079af */ /* 0x000e2e0000000000 */
[C---:B------:R-:W-:Y:S01]  /*df10*/  HMMA.16816.F32.BF16 R40, R144.reuse, R138, R40 ;  /* 0x0000008a9028723c */ /* 0x040fe20000041828 */
[----:B------:R-:W1:Y:S07]  /*df20*/  LDSM.16.M88.4 R116, [R211+0x8900] ;  /* 0x00890000d374783b */ /* 0x000e6e0000000200 */
[C---:B------:R-:W-:Y:S01]  /*df30*/  HMMA.16816.F32.BF16 R44, R144.reuse, R140, R44 ;  /* 0x0000008c902c723c */ /* 0x040fe2000004182c */
[----:B------:R-:W1:Y:S07]  /*df40*/  LDSM.16.M88.4 R124, [R211+0x9100] ;  /* 0x00910000d37c783b */ /* 0x000e6e0000000200 */
[----:B------:R-:W-:Y:S01]  /*df50*/  HMMA.16816.F32.BF16 R48, R144, R142, R48 ;  /* 0x0000008e9030723c */ /* 0x000fe20000041830 */
[----:B--2---:R-:W2:Y:S07]  /*df60*/  LDSM.16.M88.4 R152, [R211+0x9900] ;  /* 0x00990000d398783b */ /* 0x004eae0000000200 */
[C---:B-----5:R-:W-:Y:S01]  /*df70*/  HMMA.16816.F32.BF16 R4, R172.reuse, R148, R4 ;  /* 0x00000094ac04723c */ /* 0x060fe20000041804 */
[----:B---3--:R-:W3:Y:S07]  /*df80*/  LDSM.16.M88.4 R156, [R211+0xa100] ;  /* 0x00a10000d39c783b */ /* 0x008eee0000000200 */
[C---:B------:R-:W-:Y:S01]  /*df90*/  HMMA.16816.F32.BF16 R8, R172.reuse, R150, R8 ;  /* 0x00000096ac08723c */ /* 0x040fe20000041808 */
[----:B----4-:R-:W4:Y:S07]  /*dfa0*/  LDSM.16.M88.4 R160, [R211+0xa900] ;  /* 0x00a90000d3a0783b */ /* 0x010f2e0000000200 */
[C---:B-1----:R-:W-:Y:S01]  /*dfb0*/  HMMA.16816.F32.BF16 R12, R172.reuse, R116, R12 ;  /* 0x00000074ac0c723c */ /* 0x042fe2000004180c */
[----:B------:R-:W1:Y:S07]  /*dfc0*/  LDSM.16.M88.4 R128, [R202] ;  /* 0x00000000ca80783b */ /* 0x000e6e0000000200 */
[C---:B------:R-:W-:Y:S01]  /*dfd0*/  HMMA.16816.F32.BF16 R16, R172.reuse, R118, R16 ;  /* 0x00000076ac10723c */ /* 0x040fe20000041810 */
[----:B------:R-:W5:Y:S07]  /*dfe0*/  LDSM.16.M88.4 R132, [R202+0x800] ;  /* 0x00080000ca84783b */ /* 0x000f6e0000000200 */
[C---:B------:R-:W-:Y:S01]  /*dff0*/  HMMA.16816.F32.BF16 R20, R172.reuse, R124, R20 ;  /* 0x0000007cac14723c */ /* 0x040fe20000041814 */
[----:B------:R-:W1:Y:S07]  /*e000*/  LDSM.16.M88.4 R136, [R202+0x1000] ;  /* 0x00100000ca88783b */ /* 0x000e6e0000000200 */
[C---:B------:R-:W-:Y:S01]  /*e010*/  HMMA.16816.F32.BF16 R24, R172.reuse, R126, R24 ;  /* 0x0000007eac18723c */ /* 0x040fe20000041818 */
[----:B------:R-:W1:Y:S07]  /*e020*/  LDSM.16.M88.4 R140, [R202+0x1800] ;  /* 0x00180000ca8c783b */ /* 0x000e6e0000000200 */
[C---:B--2---:R-:W-:Y:S01]  /*e030*/  HMMA.16816.F32.BF16 R28, R172.reuse, R152, R28 ;  /* 0x00000098ac1c723c */ /* 0x044fe2000004181c */
[----:B------:R-:W2:Y:S07]  /*e040*/  LDSM.16.M88.4 R148, [R202+0x2000] ;  /* 0x00200000ca94783b */ /* 0x000eae0000000200 */
[C---:B------:R-:W-:Y:S01]  /*e050*/  HMMA.16816.F32.BF16 R32, R172.reuse, R154, R32 ;  /* 0x0000009aac20723c */ /* 0x040fe20000041820 */
[----:B------:R-:W2:Y:S07]  /*e060*/  LDSM.16.M88.4 R116, [R202+0x2800] ;  /* 0x00280000ca74783b */ /* 0x000eae0000000200 */
[C---:B---3--:R-:W-:Y:S01]  /*e070*/  HMMA.16816.F32.BF16 R36, R172.reuse, R156, R36 ;  /* 0x0000009cac24723c */ /* 0x048fe20000041824 */
[----:B------:R-:W3:Y:S07]  /*e080*/  LDSM.16.M88.4 R124, [R214+0xb100] ;  /* 0x00b10000d67c783b */ /* 0x000eee0000000200 */
[C---:B------:R-:W-:Y:S01]  /*e090*/  HMMA.16816.F32.BF16 R40, R172.reuse, R158, R40 ;  /* 0x0000009eac28723c */ /* 0x040fe20000041828 */
[----:B------:R-:W2:Y:S07]  /*e0a0*/  LDSM.16.M88.4 R152, [R214+0xb900] ;  /* 0x00b90000d698783b */ /* 0x000eae0000000200 */
[C---:B----4-:R-:W-:Y:S01]  /*e0b0*/  HMMA.16816.F32.BF16 R44, R172.reuse, R160, R44 ;  /* 0x000000a0ac2c723c */ /* 0x050fe2000004182c */
[----:B------:R-:W4:Y:S07]  /*e0c0*/  LDSM.16.M88.4 R156, [R214+0xc100] ;  /* 0x00c10000d69c783b */ /* 0x000f2e0000000200 */
[----:B------:R-:W-:Y:S01]  /*e0d0*/  HMMA.16816.F32.BF16 R48, R172, R162, R48 ;  /* 0x000000a2ac30723c */ /* 0x000fe20000041830 */
[----:B------:R-:W2:Y:S07]  /*e0e0*/  LDSM.16.M88.4 R160, [R214+0xc900] ;  /* 0x00c90000d6a0783b */ /* 0x000eae0000000200 */
[C---:B-1----:R-:W-:Y:S01]  /*e0f0*/  HMMA.16816.F32.BF16 R4, R176.reuse, R128, R4 ;  /* 0x00000080b004723c */ /* 0x042fe20000041804 */
[----:B------:R-:W-:Y:S07]  /*e100*/  LDSM.16.M88.4 R164, [R211+0xd900] ;  /* 0x00d90000d3a4783b */ /* 0x000fee0000000200 */
[C---:B------:R-:W-:Y:S01]  /*e110*/  HMMA.16816.F32.BF16 R8, R176.reuse, R130, R8 ;  /* 0x00000082b008723c */ /* 0x040fe20000041808 */
[----:B------:R-:W1:Y:S07]  /*e120*/  LDSM.16.M88.4 R128, [R214+0xd100] ;  /* 0x00d10000d680783b */ /* 0x000e6e0000000200 */
[C---:B-----5:R-:W-:Y:S08]  /*e130*/  HMMA.16816.F32.BF16 R12, R176.reuse, R132, R12 ;  /* 0x00000084b00c723c */ /* 0x060ff0000004180c */
[C---:B------:R-:W-:Y:S01]  /*e140*/  HMMA.16816.F32.BF16 R16, R176.reuse, R134, R16 ;  /* 0x00000086b010723c */ /* 0x040fe20000041810 */
[----:B------:R-:W5:Y:S07]  /*e150*/  LDSM.16.M88.4 R132, [R214+0xd900] ;  /* 0x00d90000d684783b */ /* 0x000f6e0000000200 */
[C---:B------:R-:W-:Y:S08]  /*e160*/  HMMA.16816.F32.BF16 R20, R176.reuse, R136, R20 ;  /* 0x00000088b014723c */ /* 0x040ff00000041814 */
[C---:B------:R-:W-:Y:S01]  /*e170*/  HMMA.16816.F32.BF16 R24, R176.reuse, R138, R24 ;  /* 0x0000008ab018723c */ /* 0x040fe20000041818 */
[----:B------:R-:W1:Y:S07]  /*e180*/  LDSM.16.M88.4 R136, [R201] ;  /* 0x00000000c988783b */ /* 0x000e6e0000000200 */
[C---:B------:R-:W-:Y:S08]  /*e190*/  HMMA.16816.F32.BF16 R28, R176.reuse, R140, R28 ;  /* 0x0000008cb01c723c */ /* 0x040ff0000004181c */
[C---:B------:R-:W-:Y:S01]  /*e1a0*/  HMMA.16816.F32.BF16 R32, R176.reuse, R142, R32 ;  /* 0x0000008eb020723c */ /* 0x040fe20000041820 */
[----:B------:R-:W1:Y:S07]  /*e1b0*/  LDSM.16.M88.4 R140, [R200] ;  /* 0x00000000c88c783b */ /* 0x000e6e0000000200 */
[C---:B--2---:R-:W-:Y:S08]  /*e1c0*/  HMMA.16816.F32.BF16 R36, R176.reuse, R148, R36 ;  /* 0x00000094b024723c */ /* 0x044ff00000041824 */
[C---:B------:R-:W-:Y:S01]  /*e1d0*/  HMMA.16816.F32.BF16 R40, R176.reuse, R150, R40 ;  /* 0x00000096b028723c */ /* 0x040fe20000041828 */
[----:B------:R-:W-:Y:S07]  /*e1e0*/  LDSM.16.M88.4 R148, [R197] ;  /* 0x00000000c594783b */ /* 0x000fee0000000200 */
[C---:B------:R-:W-:Y:S08]  /*e1f0*/  HMMA.16816.F32.BF16 R44, R176.reuse, R116, R44 ;  /* 0x00000074b02c723c */ /* 0x040ff0000004182c */
[----:B------:R-:W-:Y:S01]  /*e200*/  HMMA.16816.F32.BF16 R48, R176, R118, R48 ;  /* 0x00000076b030723c */ /* 0x000fe20000041830 */
[----:B------:R-:W2:Y:S07]  /*e210*/  LDSM.16.M88.4 R116, [R199] ;  /* 0x00000000c774783b */ /* 0x000eae0000000200 */
[C---:B---3--:R-:W-:Y:S08]  /*e220*/  HMMA.16816.F32.BF16 R4, R180.reuse, R124, R4 ;  /* 0x0000007cb404723c */ /* 0x048ff00000041804 */
[C---:B------:R-:W-:Y:S01]  /*e230*/  HMMA.16816.F32.BF16 R8, R180.reuse, R126, R8 ;  /* 0x0000007eb408723c */ /* 0x040fe20000041808 */
[----:B------:R-:W3:Y:S07]  /*e240*/  LDSM.16.M88.4 R124, [R198] ;  /* 0x00000000c67c783b */ /* 0x000eee0000000200 */
[C---:B------:R-:W-:Y:S08]  /*e250*/  HMMA.16816.F32.BF16 R12, R180.reuse, R152, R12 ;  /* 0x00000098b40c723c */ /* 0x040ff0000004180c */
[C---:B------:R-:W-:Y:S01]  /*e260*/  HMMA.16816.F32.BF16 R16, R180.reuse, R154, R16 ;  /* 0x0000009ab410723c */ /* 0x040fe20000041810 */
[----:B------:R-:W2:Y:S07]  /*e270*/  LDSM.16.M88.4 R152, [R196] ;  /* 0x00000000c498783b */ /* 0x000eae0000000200 */
[C---:B----4-:R-:W-:Y:S08]  /*e280*/  HMMA.16816.F32.BF16 R20, R180.reuse, R156, R20 ;  /* 0x0000009cb414723c */ /* 0x050ff00000041814 */
[C---:B------:R-:W-:Y:S01]  /*e290*/  HMMA.16816.F32.BF16 R24, R180.reuse, R158, R24 ;  /* 0x0000009eb418723c */ /* 0x040fe20000041818 */
[----:B------:R-:W4:Y:S07]  /*e2a0*/  LDSM.16.M88.4 R156, [R211+0xb100] ;  /* 0x00b10000d39c783b */ /* 0x000f2e0000000200 */
[C---:B------:R-:W-:Y:S08]  /*e2b0*/  HMMA.16816.F32.BF16 R28, R180.reuse, R160, R28 ;  /* 0x000000a0b41c723c */ /* 0x040ff0000004181c */
[C---:B------:R-:W-:Y:S01]  /*e2c0*/  HMMA.16816.F32.BF16 R32, R180.reuse, R162, R32 ;  /* 0x000000a2b420723c */ /* 0x040fe20000041820 */
[----:B------:R-:W-:Y:S07]  /*e2d0*/  LDSM.16.M88.4 R160, [R211+0xd100] ;  /* 0x00d10000d3a0783b */ /* 0x000fee0000000200 */
[C---:B-1----:R-:W-:Y:S08]  /*e2e0*/  HMMA.16816.F32.BF16 R36, R180.reuse, R128, R36 ;  /* 0x00000080b424723c */ /* 0x042ff00000041824 */
[C---:B------:R-:W-:Y:S01]  /*e2f0*/  HMMA.16816.F32.BF16 R40, R180.reuse, R130, R40 ;  /* 0x00000082b428723c */ /* 0x040fe20000041828 */
[----:B------:R-:W1:Y:S07]  /*e300*/  LDSM.16.M88.4 R128, [R211+0xb900] ;  /* 0x00b90000d380783b */ /* 0x000e6e0000000200 */
[C---:B-----5:R-:W-:Y:S08]  /*e310*/  HMMA.16816.F32.BF16 R44, R180.reuse, R132, R44 ;  /* 0x00000084b42c723c */ /* 0x060ff0000004182c */
[----:B------:R-:W-:Y:S01]  /*e320*/  HMMA.16816.F32.BF16 R48, R180, R134, R48 ;  /* 0x00000086b430723c */ /* 0x000fe20000041830 */
[----:B------:R-:W5:Y:S07]  /*e330*/  LDSM.16.M88.4 R132, [R211+0xc100] ;  /* 0x00c10000d384783b */ /* 0x000f6e0000000200 */
[C---:B------:R-:W-:Y:S08]  /*e340*/  HMMA.16816.F32.BF16 R4, R184.reuse, R136, R4 ;  /* 0x00000088b804723c */ /* 0x040ff00000041804 */
[C---:B------:R-:W-:Y:S01]  /*e350*/  HMMA.16816.F32.BF16 R8, R184.reuse, R138, R8 ;  /* 0x0000008ab808723c */ /* 0x040fe20000041808 */
[----:B------:R-:W1:Y:S07]  /*e360*/  LDSM.16.M88.4 R136, [R211+0xc900] ;  /* 0x00c90000d388783b */ /* 0x000e6e0000000200 */
[C---:B------:R-:W-:Y:S08]  /*e370*/  HMMA.16816.F32.BF16 R12, R184.reuse, R140, R12 ;  /* 0x0000008cb80c723c */ /* 0x040ff0000004180c */
[C---:B------:R-:W-:Y:S01]  /*e380*/  HMMA.16816.F32.BF16 R16, R184.reuse, R142, R16 ;  /* 0x0000008eb810723c */ /* 0x040fe20000041810 */
[----:B------:R-:W1:Y:S07]  /*e390*/  LDSM.16.M88.4 R140, [R202+0x3000] ;  /* 0x00300000ca8c783b */ /* 0x000e6e0000000200 */
[C---:B--2---:R-:W-:Y:S08]  /*e3a0*/  HMMA.16816.F32.BF16 R20, R184.reuse, R116, R20 ;  /* 0x00000074b814723c */ /* 0x044ff00000041814 */
[C---:B------:R-:W-:Y:S01]  /*e3b0*/  HMMA.16816.F32.BF16 R24, R184.reuse, R118, R24 ;  /* 0x00000076b818723c */ /* 0x040fe20000041818 */
[----:B------:R-:W2:Y:S07]  /*e3c0*/  LDSM.16.M88.4 R116, [R202+0x3800] ;  /* 0x00380000ca74783b */ /* 0x000eae0000000200 */
        /* <DEDUP_REMOVED lines=8> */
[C---:B-1----:R-:W-:Y:S08]  /*e450*/  HMMA.16816.F32.BF16 R12, R188.reuse, R128, R12 ;  /* 0x00000080bc0c723c */ /* 0x042ff0000004180c */
[C---:B------:R-:W-:Y:S08]  /*e460*/  HMMA.16816.F32.BF16 R16, R188.reuse, R130, R16 ;  /* 0x00000082bc10723c */ /* 0x040ff00000041810 */
        /* <DEDUP_REMOVED lines=10> */
[C---:B--2---:R-:W-:Y:S08]  /*e510*/  HMMA.16816.F32.BF16 R12, R192.reuse, R116, R12 ;  /* 0x00000074c00c723c */ /* 0x044ff0000004180c */
[----:B------:R-:W-:Y:S01]  /*e520*/  FMUL.FTZ R0, R4, c[0x0][0x320] ;  /* 0x0000c80004007a20 */ /* 0x000fe20000410000 */
[C---:B------:R-:W-:Y:S03]  /*e530*/  HMMA.16816.F32.BF16 R16, R192.reuse, R118, R16 ;  /* 0x00000076c010723c */ /* 0x040fe60000041810 */
[----:B------:R-:W-:Y:S02]  /*e540*/  FMUL.FTZ R126, R5, c[0x0][0x320] ;  /* 0x0000c800057e7a20 */ /* 0x000fe40000410000 */
[----:B------:R-:W1:Y:S01]  /*e550*/  MUFU.TANH R0, R0 ;  /* 0x0000000000007308 */ /* 0x000e620000002400 */
[----:B------:R-:W-:Y:S02]  /*e560*/  FMUL.FTZ R124, R6, c[0x0][0x320] ;  /* 0x0000c800067c7a20 */ /* 0x000fe40000410000 */
[----:B------:R-:W-:Y:S04]  /*e570*/  FMUL.FTZ R9, R9, c[0x0][0x320] ;  /* 0x0000c80009097a20 */ /* 0x000fe80000410000 */
[----:B------:R-:W-:Y:S02]  /*e580*/  FMUL.FTZ R10, R10, c[0x0][0x320] ;  /* 0x0000c8000a0a7a20 */ /* 0x000fe40000410000 */
[----:B------:R-:W-:Y:S01]  /*e590*/  FMUL.FTZ R11, R11, c[0x0][0x320] ;  /* 0x0000c8000b0b7a20 */ /* 0x000fe20000410000 */
[----:B------:R-:W2:Y:S01]  /*e5a0*/  MUFU.TANH R128, R9 ;  /* 0x0000000900807308 */ /* 0x000ea20000002400 */
[----:B------:R-:W-:Y:S02]  /*e5b0*/  FMUL.FTZ R125, R7, c[0x0][0x320] ;  /* 0x0000c800077d7a20 */ /* 0x000fe40000410000 */
[----:B------:R-:W3:Y:S01]  /*e5c0*/  LDSM.16.M88.4 R4, [R202+0x4000] ;  /* 0x00400000ca04783b */ /* 0x000ee20000000200 */
[----:B------:R-:W-:Y:S02]  /*e5d0*/  FMUL.FTZ R127, R8, c[0x0][0x320] ;  /* 0x0000c800087f7a20 */ /* 0x000fe40000410000 */
[----:B------:R-:W-:Y:S02]  /*e5e0*/  FMUL.FTZ R118, R12, c[0x0][0x320] ;  /* 0x0000c8000c767a20 */ /* 0x000fe40000410000 */
[----:B------:R-:W-:Y:S02]  /*e5f0*/  FMUL.FTZ R12, R13, c[0x0][0x320] ;  /* 0x0000c8000d0c7a20 */ /* 0x000fe40000410000 */
[----:B------:R-:W4:Y:S01]  /*e600*/  MUFU.TANH R116, R10 ;  /* 0x0000000a00747308 */ /* 0x000f220000002400 */
[----:B------:R-:W-:Y:S02]  /*e610*/  FMUL.FTZ R163, R14, c[0x0][0x320] ;  /* 0x0000c8000ea37a20 */ /* 0x000fe40000410000 */
[----:B------:R-:W-:Y:S02]  /*e620*/  FMUL.FTZ R13, R16, c[0x0][0x320] ;  /* 0x0000c800100d7a20 */ /* 0x000fe40000410000 */
[----:B------:R-:W-:Y:S02]  /*e630*/  FMUL.FTZ R14, R17, c[0x0][0x320] ;  /* 0x0000c800110e7a20 */ /* 0x000fe40000410000 */
[----:B------:R-:W-:Y:S02]  /*e640*/  FMUL.FTZ R15, R15, c[0x0][0x320] ;  /* 0x0000c8000f0f7a20 */ /* 0x000fe40000410000 */
[----:B------:R-:W-:Y:S01]  /*e650*/  FMUL.FTZ R18, R18, c[0x0][0x320] ;  /* 0x0000c80012127a20 */ /* 0x000fe20000410000 */
[----:B------:R5:W1:Y:S01]  /*e660*/  MUFU.TANH R117, R11 ;  /* 0x0000000b00757308 */ /* 0x000a620000002400 */
[----:B------:R-:W-:Y:S09]  /*e670*/  FMUL.FTZ R19, R19, c[0x0][0x320] ;  /* 0x0000c80013137a20 */ /* 0x000ff20000410000 */
[----:B------:R-:W1:Y:S10]  /*e680*/  MUFU.TANH R126, R126 ;  /* 0x0000007e007e7308 */ /* 0x000e740000002400 */
[----:B------:R-:W1:Y:S01]  /*e690*/  MUFU.TANH R124, R124 ;  /* 0x0000007c007c7308 */ /* 0x000e620000002400 */
[C---:B---3--:R-:W-:Y:S01]  /*e6a0*/  HMMA.16816.F32.BF16 R20, R192.reuse, R4, R20 ;  /* 0x00000004c014723c */ /* 0x048fe20000041814 */
[----:B-----5:R-:W3:Y:S08]  /*e6b0*/  LDSM.16.M88.4 R8, [R202+0x4800] ;  /* 0x00480000ca08783b */ /* 0x020ef00000000200 */
[----:B------:R-:W1:Y:S01]  /*e6c0*/  MUFU.TANH R125, R125 ;  /* 0x0000007d007d7308 */ /* 0x000e620000002400 */
[C---:B------:R-:W-:Y:S01]  /*e6d0*/  HMMA.16816.F32.BF16 R24, R192.reuse, R6, R24 ;  /* 0x00000006c018723c */ /* 0x040fe20000041818 */
[----:B------:R-:W5:Y:S08]  /*e6e0*/  LDSM.16.M88.4 R4, [R202+0x5000] ;  /* 0x00500000ca04783b */ /* 0x000f700000000200 */
[----:B------:R-:W1:Y:S05]  /*e6f0*/  MUFU.TANH R127, R127 ;  /* 0x0000007f007f7308 */ /* 0x000e6a0000002400 */
[----:B------:R-:W-:Y:S02]  /*e700*/  FMUL.FTZ R166, R20, c[0x0][0x320] ;  /* 0x0000c80014a67a20 */ /* 0x000fe40000410000 */
[----:B------:R-:W-:Y:S03]  /*e710*/  FMUL.FTZ R21, R21, c[0x0][0x320] ;  /* 0x0000c80015157a20 */ /* 0x000fe60000410000 */
[----:B------:R-:W1:Y:S01]  /*e720*/  MUFU.TANH R118, R118 ;  /* 0x0000007600767308 */ /* 0x000e620000002400 */
[----:B------:R-:W-:Y:S02]  /*e730*/  FMUL.FTZ R22, R22, c[0x0][0x320] ;  /* 0x0000c80016167a20 */ /* 0x000fe40000410000 */
[----:B------:R-:W-:Y:S02]  /*e740*/  FMUL.FTZ R23, R23, c[0x0][0x320] ;  /* 0x0000c80017177a20 */ /* 0x000fe40000410000 */
[----:B------:R-:W-:Y:S02]  /*e750*/  FMUL.FTZ R158, R24, c[0x0][0x320] ;  /* 0x0000c800189e7a20 */ /* 0x000fe40000410000 */
[----:B------:R-:W-:Y:S02]  /*e760*/  FMUL.FTZ R25, R25, c[0x0][0x320] ;  /* 0x0000c80019197a20 */ /* 0x000fe40000410000 */
[----:B------:R-:W-:Y:S01]  /*e770*/  FMUL.FTZ R26, R26, c[0x0][0x320] ;  /* 0x0000c8001a1a7a20 */ /* 0x000fe20000410000 */
[----:B------:R-:W1:Y:S01]  /*e780*/  MUFU.TANH R12, R12 ;  /* 0x0000000c000c7308 */ /* 0x000e620000002400 */
[----:B------:R-:W-:Y:S01]  /*e790*/  FMUL.FTZ R27, R27, c[0x0][0x320] ;  /* 0x0000c8001b1b7a20 */ /* 0x000fe20000410000 */
[C---:B---3--:R-:W-:Y:S08]  /*e7a0*/  HMMA.16816.F32.BF16 R28, R192.reuse, R8, R28 ;  /* 0x00000008c01c723c */ /* 0x048ff0000004181c */
[----:B------:R-:W3:Y:S01]  /*e7b0*/  MUFU.TANH R163, R163 ;  /* 0x000000a300a37308 */ /* 0x000ee20000002400 */
[C---:B------:R-:W-:Y:S01]  /*e7c0*/  HMMA.16816.F32.BF16 R32, R192.reuse, R10, R32 ;  /* 0x0000000ac020723c */ /* 0x040fe20000041820 */
[----:B------:R-:W1:Y:S01]  /*e7d0*/  LDSM.16.M88.4 R8, [R202+0x5800] ;  /* 0x00580000ca08783b */ /* 0x000e620000000200 */
[----:B------:R-:W-:Y:S07]  /*e7e0*/  DEPBAR.LE SB0, 0x0 ;  /* 0x000080000000791a */ /* 0x000fee0000000000 */
[----:B------:R1:W1:Y:S01]  /*e7f0*/  MUFU.TANH R151, R15 ;  /* 0x0000000f00977308 */ /* 0x0002620000002400 */
[----:B------:R-:W-:Y:S01]  /*e800*/  BAR.SYNC.DEFER_BLOCKING 0x0 ;  /* 0x0000000000007b1d */ /* 0x000fe20000010000 */
[C---:B-----5:R-:W-:Y:S05]  /*e810*/  HMMA.16816.F32.BF16 R36, R192.reuse, R4, R36 ;  /* 0x00000004c024723c */ /* 0x060fea0000041824 */
[----:B------:R-:W-:Y:S03]  /*e820*/  FMUL.FTZ R234, R28, c[0x0][0x320] ;  /* 0x0000c8001cea7a20 */ /* 0x000fe60000410000 */
[----:B------:R-:W2:Y:S01]  /*e830*/  MUFU.TANH R13, R13 ;  /* 0x0000000d000d7308 */ /* 0x000ea20000002400 */
[C---:B------:R-:W-:Y:S03]  /*e840*/  HMMA.16816.F32.BF16 R40, R192.reuse, R6, R40 ;  /* 0x00000006c028723c */ /* 0x040fe60000041828 */
[----:B------:R-:W-:Y:S02]  /*e850*/  FMUL.FTZ R29, R29, c[0x0][0x320] ;  /* 0x0000c8001d1d7a20 */ /* 0x000fe40000410000 */
[----:B------:R-:W-:Y:S02]  /*e860*/  FMUL.FTZ R236, R32, c[0x0][0x320] ;  /* 0x0000c80020ec7a20 */ /* 0x000fe40000410000 */
[----:B------:R-:W-:Y:S02]  /*e870*/  FMUL.FTZ R30, R30, c[0x0][0x320] ;  /* 0x0000c8001e1e7a20 */ /* 0x000fe40000410000 */
[----:B------:R-:W2:Y:S03]  /*e880*/  MUFU.TANH R14, R14 ;  /* 0x0000000e000e7308 */ /* 0x000ea60000002400 */
[----:B------:R-:W-:Y:S02]  /*e890*/  FMUL.FTZ R31, R31, c[0x0][0x320] ;  /* 0x0000c8001f1f7a20 */ /* 0x000fe40000410000 */
[----:B------:R-:W-:Y:S02]  /*e8a0*/  FMUL.FTZ R33, R33, c[0x0][0x320] ;  /* 0x0000c80021217a20 */ /* 0x000fe40000410000 */
[----:B------:R-:W-:Y:S02]  /*e8b0*/  FMUL.FTZ R232, R36, c[0x0][0x320] ;  /* 0x0000c80024e87a20 */ /* 0x000fe40000410000 */
[----:B------:R-:W-:Y:S01]  /*e8c0*/  FMUL.FTZ R34, R34, c[0x0][0x320] ;  /* 0x0000c80022227a20 */ /* 0x000fe20000410000 */
[----:B------:R2:W2:Y:S01]  /*e8d0*/  MUFU.TANH R153, R18 ;  /* 0x0000001200997308 */ /* 0x0004a20000002400 */
[----:B------:R-:W-:Y:S01]  /*e8e0*/  FMUL.FTZ R35, R35, c[0x0][0x320] ;  /* 0x0000c80023237a20 */ /* 0x000fe20000410000 */
[C---:B-1----:R-:W-:Y:S03]  /*e8f0*/  HMMA.16816.F32.BF16 R44, R192.reuse, R8, R44 ;  /* 0x00000008c02c723c */ /* 0x042fe6000004182c */
[----:B------:R-:W-:Y:S02]  /*e900*/  FMUL.FTZ R164, R40, c[0x0][0x320] ;  /* 0x0000c80028a47a20 */ /* 0x000fe40000410000 */
[----:B------:R-:W-:Y:S03]  /*e910*/  FMUL.FTZ R37, R37, c[0x0][0x320] ;  /* 0x0000c80025257a20 */ /* 0x000fe60000410000 */
        /* <DEDUP_REMOVED lines=17> */
[----:B------:R-:W-:Y:S09]  /*ea30*/  FMUL.FTZ R50, R50, c[0x0][0x320] ;  /* 0x0000c80032327a20 */ /* 0x000ff20000410000 */
        /* <DEDUP_REMOVED lines=28> */
[----:B------:R-:W1:Y:S01]  /*ec00*/  MUFU.TANH R4, R4 ;  /* 0x0000000400047308 */ /* 0x000e620000002400 */
[----:B------:R-:W-:-:S05]  /*ec10*/  @!P0 BRA `(.L_x_55) ;  /* 0x0000034000008947 */ /* 0x000fca0003800000 */
[----:B--234-:R-:W-:Y:S01]  /*ec20*/  PLOP3.LUT P2, PT, PT, PT, UP3, 0x80, 0x0 ;  /* 0x000000000000781c */ /* 0x01cfe20003f4f038 */
[----:B------:R-:W-:Y:S01]  /*ec30*/  IMAD R6, R168, 0x60, R220 ;  /* 0x00000060a8067824 */ /* 0x000fe200078e02dc */
[----:B------:R-:W-:Y:S01]  /*ec40*/  PLOP3.LUT P0, PT, PT, PT, UP3, 0x80, 0x0 ;  /* 0x000000000000781c */ /* 0x000fe20003f0f038 */
[----:B------:R-:W-:Y:S03]  /*ec50*/  IMAD.MOV.U32 R216, RZ, RZ, RZ ;  /* 0x000000ffffd87224 */ /* 0x000fe600078e00ff */
[----:B------:R-:W-:Y:S05]  /*ec60*/  IADD3 R217, R6, -0x60, R219 ;  /* 0xffffffa006d97810 */ /* 0x000fea0007ffe0db */
[----:B------:R-:W-:Y:S02]  /*ec70*/  IMAD.MOV.U32 R5, RZ, RZ, R217 ;  /* 0x000000ffff057224 */ /* 0x000fe400078e00d9 */
[----:B------:R-:W-:Y:S05]  /*ec80*/  @P2 IMAD.HI.U32 R8, R217, c[0x0][0x2bc], RZ ;  /* 0x0000af00d9082a27 */ /* 0x000fea00078e00ff */
[----:B------:R-:W-:Y:S04]  /*ec90*/  @P0 SHF.R.U32.HI R5, RZ, c[0x0][0x2c0], R8 ;  /* 0x0000b000ff050a19 */ /* 0x000fe80000011608 */
[C---:B------:R-:W-:Y:S04]  /*eca0*/  @!P1 IADD3 R9, P0, R5.reuse, UR12, RZ ;  /* 0x0000000c05099c10 */ /* 0x040fe8000ff1e0ff */
[----:B------:R-:W-:Y:S02]  /*ecb0*/  @!P1 LEA.HI.X.SX32 R8, R5, UR7, 0x1, P0 ;  /* 0x0000000705089c11 */ /* 0x000fe400080f0eff */
[C---:B------:R-:W-:Y:S04]  /*ecc0*/  @!P1 LEA R6, P0, R9.reuse, c[0x0][0x2a0], 0x2 ;  /* 0x0000a80009069a11 */ /* 0x040fe800078010ff */
[----:B------:R-:W-:Y:S01]  /*ecd0*/  @!P1 LEA.HI.X R7, R9, c[0x0][0x2a4], R8, 0x2, P0 ;  /* 0x0000a90009079a11 */ /* 0x000fe200000f1408 */
[----:B------:R-:W-:Y:S04]  /*ece0*/  IMAD.MOV R8, RZ, RZ, -R5 ;  /* 0x000000ffff087224 */ /* 0x000fe800078e0a05 */
[----:B------:R2:W3:Y:S01]  /*ecf0*/  @!P1 LDG.E R216, [R6.64] ;  /* 0x0000000e06d89981 */ /* 0x0004e2000c1e1900 */
[----:B------:R-:W-:Y:S05]  /*ed00*/  IMAD R217, R8, c[0x0][0x2b8], R217 ;  /* 0x0000ae0008d97a24 */ /* 0x000fea00078e02d9 */
[----:B------:R-:W-:Y:S05]  /*ed10*/  SHF.R.S32.HI R5, RZ, 0x1f, R217 ;  /* 0x0000001fff057819 */ /* 0x000fea00000114d9 */
        /* <DEDUP_REMOVED lines=12> */
[----:B------:R-:W2:Y:S04]  /*ede0*/  SHFL.IDX PT, R9, R24, RZ, 0x181f ;  /* 0x00181fff18097589 */ /* 0x000ea800000e0000 */
[----:B------:R-:W3:Y:S04]  /*edf0*/  SHFL.IDX PT, R10, R15, RZ, 0x181f ;  /* 0x00181fff0f0a7589 */ /* 0x000ee800000e0000 */
[----:B------:R-:W4:Y:S04]  /*ee00*/  SHFL.IDX PT, R7, R24, 0x1, 0x181f ;  /* 0x00381f0018077f89 */ /* 0x000f2800000e0000 */
[----:B------:R-:W5:Y:S04]  /*ee10*/  SHFL.IDX PT, R8, R15, 0x1, 0x181f ;  /* 0x00381f000f087f89 */ /* 0x000f6800000e0000 */
[----:B------:R-:W1:Y:S04]  /*ee20*/  SHFL.IDX PT, R5, R24, 0x2, 0x181f ;  /* 0x00581f0018057f89 */ /* 0x000e6800000e0000 */
[----:B------:R-:W1:Y:S01]  /*ee30*/  SHFL.IDX PT, R6, R15, 0x2, 0x181f ;  /* 0x00581f000f067f89 */ /* 0x000e6200000e0000 */
[CC--:B--2---:R-:W-:Y:S05]  /*ee40*/  IADD3 R16, P0, R9.reuse, R231.reuse, RZ ;  /* 0x000000e709107210 */ /* 0x0c4fea0007f1e0ff */
[C---:B---3--:R-:W-:Y:S01]  /*ee50*/  IMAD.X R17, R10.reuse, 0x1, R169, P0 ;  /* 0x000000010a117824 */ /* 0x048fe200000e06a9 */
[-C--:B------:R-:W-:Y:S02]  /*ee60*/  IADD3 R18, P0, R9, R230.reuse, RZ ;  /* 0x000000e609127210 */ /* 0x080fe40007f1e0ff */
[CC--:B----4-:R-:W-:Y:S02]  /*ee70*/  IADD3 R20, P6, R7.reuse, R231.reuse, RZ ;  /* 0x000000e707147210 */ /* 0x0d0fe40007fde0ff */
[----:B------:R2:W-:Y:S01]  /*ee80*/  LDGSTS.E.BYPASS.LTC128B.128 [R218+0x8100], [R16.64], !P4 ;  /* 0x0810000010da7fae */ /* 0x0005e2000e101d4e */
[----:B-1----:R-:W-:Y:S01]  /*ee90*/  IMAD.X R19, R10, 0x1, R233, P0 ;  /* 0x000000010a137824 */ /* 0x002fe200000e06e9 */
[-C--:B------:R-:W-:Y:S01]  /*eea0*/  IADD3 R22, P5, R7, R230.reuse, RZ ;  /* 0x000000e607167210 */ /* 0x080fe20007fbe0ff */
[C---:B-----5:R-:W-:Y:S03]  /*eeb0*/  IMAD.X R21, R8.reuse, 0x1, R169, P6 ;  /* 0x0000000108157824 */ /* 0x060fe600030e06a9 */
[----:B------:R2:W-:Y:S01]  /*eec0*/  LDGSTS.E.BYPASS.LTC128B.128 [R218+0xb100], [R18.64], !P3 ;  /* 0x0b10000012da7fae */ /* 0x0005e2000d901d4e */
[C---:B------:R-:W-:Y:S01]  /*eed0*/  IADD3 R10, P2, R5.reuse, R231, RZ ;  /* 0x000000e7050a7210 */ /* 0x040fe20007f5e0ff */
[----:B------:R-:W-:Y:S01]  /*eee0*/  IMAD.X R23, R8, 0x1, R233, P5 ;  /* 0x0000000108177824 */ /* 0x000fe200028e06e9 */
[----:B------:R-:W-:Y:S01]  /*eef0*/  IADD3 R24, P0, R5, R230, RZ ;  /* 0x000000e605187210 */ /* 0x000fe20007f1e0ff */
[----:B------:R2:W-:Y:S02]  /*ef00*/  LDGSTS.E.BYPASS.LTC128B.128 [R218+0x9100], [R20.64], !P4 ;  /* 0x0910000014da7fae */ /* 0x0005e4000e101d4e */
[C---:B------:R-:W-:Y:S02]  /*ef10*/  IMAD.X R11, R6.reuse, 0x1, R169, P2 ;  /* 0x00000001060b7824 */ /* 0x040fe400010e06a9 */
[----:B------:R2:W-:Y:S01]  /*ef20*/  LDGSTS.E.BYPASS.LTC128B.128 [R218+0xc100], [R22.64], !P3 ;  /* 0x0c10000016da7fae */ /* 0x0005e2000d901d4e */
[----:B------:R-:W-:Y:S03]  /*ef30*/  IMAD.X R25, R6, 0x1, R233, P0 ;  /* 0x0000000106197824 */ /* 0x000fe600000e06e9 */
[----:B------:R2:W-:Y:S04]  /*ef40*/  LDGSTS.E.BYPASS.LTC128B.128 [R218+0xa100], [R10.64], !P4 ;  /* 0x0a1000000ada7fae */ /* 0x0005e8000e101d4e */
[----:B------:R2:W-:Y:S02]  /*ef50*/  LDGSTS.E.BYPASS.LTC128B.128 [R218+0xd100], [R24.64], !P3 ;  /* 0x0d10000018da7fae */ /* 0x0005e4000d901d4e */
.L_x_55:
[----:B--234-:R-:W-:Y:S01]  /*ef60*/  IMAD.MOV.U32 R9, RZ, RZ, R221 ;  /* 0x000000ffff097224 */ /* 0x01cfe200078e00dd */
[----:B------:R-:W-:Y:S01]  /*ef70*/  PLOP3.LUT P2, PT, PT, PT, UP2, 0x80, 0x0 ;  /* 0x000000000000781c */ /* 0x000fe20003f4f028 */
[----:B------:R-:W0:Y:S01]  /*ef80*/  LDGDEPBAR ;  /* 0x00000000000079af */ /* 0x000e220000000000 */
[----:B------:R-:W-:Y:S01]  /*ef90*/  PLOP3.LUT P0, PT, PT, PT, UP2, 0x80, 0x0 ;  /* 0x000000000000781c */ /* 0x000fe20003f0f028 */
[----:B------:R-:W-:Y:S02]  /*efa0*/  IMAD R11, R168, -0x60, RZ ;  /* 0xffffffa0a80b7824 */ /* 0x000fe400078e02ff */
[----:B------:R-:W-:Y:S08]  /*efb0*/  IMAD.U32 R6, RZ, RZ, UR8 ;  /* 0x00000008ff067e24 */ /* 0x000ff0000f8e00ff */
[----:B------:R-:W-:Y:S05]  /*efc0*/  @P2 IMAD.HI.U32 R5, R221, c[0x0][0x2c8], RZ ;  /* 0x0000b200dd052a27 */ /* 0x000fea00078e00ff */
[----:B------:R-:W-:Y:S02]  /*efd0*/  @P0 SHF.R.U32.HI R9, RZ, c[0x0][0x2cc], R5 ;  /* 0x0000b300ff090a19 */ /* 0x000fe40000011605 */
[----:B------:R-:W-:Y:S02]  /*efe0*/  PLOP3.LUT P0, PT, PT, PT, UP1, 0x40, 0x0 ;  /* 0x000000000000781c */ /* 0x000fe40003f0e818 */
[----:B------:R-:W-:Y:S01]  /*eff0*/  IADD3 R5, -R222, 0x1, R11 ;  /* 0x00000001de057810 */ /* 0x000fe20007ffe10b */
[----:B------:R-:W2:Y:S03]  /*f000*/  SHFL.IDX PT, R17, R9, RZ, 0x1c1f ;  /* 0x001c1fff09117589 */ /* 0x000ea600000e0000 */
[----:B------:R-:W-:Y:S01]  /*f010*/  IADD3 R6, R5, -c[0x0][0x168], R6 ;  /* 0x80005a0005067a10 */ /* 0x000fe20007ffe006 */
[----:B------:R-:W-:Y:S03]  /*f020*/  IMAD.IADD R5, R11, 0x1, -R222 ;  /* 0x000000010b057824 */ /* 0x000fe600078e0ade */
        /* <DEDUP_REMOVED lines=20> */
.L_x_58:
[----:B------:R-:W-:Y:S04]  /*f170*/  MOV R8, c[0x0][0x32c] ;  /* 0x0000cb0000087a02 */ /* 0x000fe80000000f00 */
[----:B------:R-:W-:Y:S11]  /*f180*/  ISETP.NE.AND P0, PT, R8, 0x1, PT ;  /* 0x000000010800780c */ /* 0x000ff60003f05270 */
[----:B------:R-:W-:Y:S02]  /*f190*/  @!UPT UIADD3 URZ, URZ, URZ, URZ ;  /* 0x0000003f3f3ff290 */ /* 0x000fe4000fffe03f */
[----:B------:R-:W-:Y:S05]  /*f1a0*/  @P0 IMAD.HI.U32 R8, R10, c[0x0][0x330], RZ ;  /* 0x0000cc000a080a27 */ /* 0x000fea00078e00ff */
[----:B------:R-:W-:Y:S02]  /*f1b0*/  @P0 SHF.R.U32.HI R10, RZ, c[0x0][0x334], R8 ;  /* 0x0000cd00ff0a0a19 */ /* 0x000fe40000011608 */
.L_x_59:
[----:B------:R-:W-:Y:S05]  /*f1c0*/  BSYNC B0 ;  /* 0x0000000000007941 */ /* 0x000fea0003800000 */
.L_x_57:
[----:B------:R-:W-:Y:S05]  /*f1d0*/  IMAD R10, R10, c[0x0][0x32c], R5 ;  /* 0x0000cb000a0a7a24 */ /* 0x000fea00078e0205 */
[----:B------:R-:W-:Y:S02]  /*f1e0*/  IADD3 R17, R10, c[0x0][0x32c], RZ ;  /* 0x0000cb000a117a10 */ /* 0x000fe40007ffe0ff */
[----:B------:R-:W-:Y:S02]  /*f1f0*/  IMNMX R15, R15, R10, !PT ;  /* 0x0000000a0f0f7217 */ /* 0x000fe40007800200 */
[----:B------:R-:W-:Y:S02]  /*f200*/  IMNMX R16, R16, R17, PT ;  /* 0x0000001110107217 */ /* 0x000fe40003800200 */
.L_x_56:
[C---:B------:R-:W-:Y:S01]  /*f210*/  ISETP.GE.AND P2, PT, R11.reuse, 0x2, PT ;  /* 0x000000020b00780c */ /* 0x040fe20003f46270 */
[----:B------:R-:W2:Y:S01]  /*f220*/  SHFL.IDX PT, R9, R9, 0x1, 0x1c1f ;  /* 0x003c1f0009097f89 */ /* 0x000ea200000e0000 */
[----:B------:R-:W-:Y:S02]  /*f230*/  ISETP.GE.AND P0, PT, R11, 0x9, PT ;  /* 0x000000090b00780c */ /* 0x000fe40003f06270 */
[----:B------:R-:W-:Y:S02]  /*f240*/  LOP3.LUT R227, R227, 0xfff7ffff, RZ, 0xc0, !PT ;  /* 0xfff7ffffe3e37812 */ /* 0x000fe400078ec0ff */
[C---:B------:R-:W-:Y:S02]  /*f250*/  ISETP.GE.AND P5, PT, R11.reuse, 0xa, PT ;  /* 0x0000000a0b00780c */ /* 0x040fe40003fa6270 */
[----:B------:R-:W-:Y:S05]  /*f260*/  ISETP.GE.AND P6, PT, R11, 0x52, PT ;  /* 0x000000520b00780c */ /* 0x000fea0003fc6270 */
[----:B------:R-:W-:Y:S02]  /*f270*/  @P2 LOP3.LUT R227, R227, 0x80000, RZ, 0xfc, !PT ;  /* 0x00080000e3e32812 */ /* 0x000fe400078efcff */
[----:B------:R-:W-:Y:S02]  /*f280*/  ISETP.GT.AND P2, PT, R15, 0x1, !P2 ;  /* 0x000000010f00780c */ /* 0x000fe40005744270 */
[----:B------:R-:W-:Y:S02]  /*f290*/  LOP3.LUT R227, R227, 0xfffbffff, RZ, 0xc0, !PT ;  /* 0xfffbffffe3e37812 */ /* 0x000fe400078ec0ff */
[----:B------:R-:W-:Y:S02]  /*f2a0*/  ISETP.LT.OR P2, PT, R16, 0x2, P2 ;  /* 0x000000021000780c */ /* 0x000fe40001741670 */
[----:B------:R-:W-:Y:S02]  /*f2b0*/  @P0 LOP3.LUT R227, R227, 0x40000, RZ, 0xfc, !PT ;  /* 0x00040000e3e30812 */ /* 0x000fe400078efcff */
[----:B------:R-:W-:Y:S02]  /*f2c0*/  ISETP.GT.AND P0, PT, R15, 0x8, !P0 ;  /* 0x000000080f00780c */ /* 0x000fe40004704270 */
[----:B------:R-:W-:Y:S01]  /*f2d0*/  FSEL R126, R126, -INF , !P2 ;  /* 0xff8000007e7e7808 */ /* 0x000fe20005000000 */
[--C-:B--2---:R-:W-:Y:S01]  /*f2e0*/  IMAD.IADD R6, R6, 0x1, R9.reuse ;  /* 0x0000000106067824 */ /* 0x104fe200078e0209 */
[----:B------:R-:W-:Y:S02]  /*f2f0*/  ISETP.GE.AND P2, PT, R11, 0x11, PT ;  /* 0x000000110b00780c */ /* 0x000fe40003f46270 */
[C---:B------:R-:W-:Y:S02]  /*f300*/  ISETP.LT.OR P0, PT, R16.reuse, 0x9, P0 ;  /* 0x000000091000780c */ /* 0x040fe40000701670 */
        /* <DEDUP_REMOVED lines=12> */
[----:B-1----:R-:W-:Y:S02]  /*f3d0*/  FSEL R42, R118, -INF , !P0 ;  /* 0xff800000762a7808 */ /* 0x002fe40004000000 */
[----:B------:R-:W-:Y:S02]  /*f3e0*/  ISETP.GT.AND P0, PT, R15, 0x11, !P2 ;  /* 0x000000110f00780c */ /* 0x000fe40005704270 */
[----:B------:R-:W-:Y:S02]  /*f3f0*/  ISETP.GE.AND P5, PT, R11, 0x59, PT ;  /* 0x000000590b00780c */ /* 0x000fe40003fa6270 */
[----:B------:R-:W-:Y:S02]  /*f400*/  ISETP.LT.OR P0, PT, R16, 0x12, P0 ;  /* 0x000000121000780c */ /* 0x000fe40000701670 */
[----:B------:R-:W-:Y:S02]  /*f410*/  @P2 LOP3.LUT R227, R227, 0x8000, RZ, 0xfc, !PT ;  /* 0x00008000e3e32812 */ /* 0x000fe400078efcff */
[----:B------:R-:W-:Y:S02]  /*f420*/  ISETP.GE.AND P2, PT, R11, 0x19, PT ;  /* 0x000000190b00780c */ /* 0x000fe40003f46270 */
[----:B------:R-:W-:Y:S02]  /*f430*/  LOP3.LUT R227, R227, 0xffffbfff, RZ, 0xc0, !PT ;  /* 0xffffbfffe3e37812 */ /* 0x000fe400078ec0ff */
[----:B------:R-:W-:Y:S02]  /*f440*/  FSEL R40, R12, -INF , !P0 ;  /* 0xff8000000c287808 */ /* 0x000fe40004000000 */
[----:B------:R-:W-:Y:S04]  /*f450*/  ISETP.GT.AND P0, PT, R15, 0x18, !P2 ;  /* 0x000000180f00780c */ /* 0x000fe80005704270 */
[C---:B------:R-:W-:Y:S03]  /*f460*/  ISETP.LT.OR P0, PT, R16.reuse, 0x19, P0 ;  /* 0x000000191000780c */ /* 0x040fe60000701670 */
        /* <DEDUP_REMOVED lines=90> */
[----:B------:R-:W-:Y:S02]  /*fa10*/  ISETP.GT.AND P0, PT, R15, 0x58, !P5 ;  /* 0x000000580f00780c */ /* 0x000fe40006f04270 */
[----:B------:R-:W-:Y:S02]  /*fa20*/  LOP3.LUT R227, R227, 0xffefffff, RZ, 0xc0, !PT ;  /* 0xffefffffe3e37812 */ /* 0x000fe400078ec0ff */
[----:B------:R-:W-:Y:S04]  /*fa30*/  ISETP.LT.OR P0, PT, R16, 0x59, P0 ;  /* 0x000000591000780c */ /* 0x000fe80000701670 */
[----:B------:R-:W-:Y:S02]  /*fa40*/  FSEL R142, R142, -INF , !P0 ;  /* 0xff8000008e8e7808 */ /* 0x000fe40004000000 */
[----:B------:R-:W-:Y:S02]  /*fa50*/  ISETP.GT.AND P0, PT, R15, RZ, !P2 ;  /* 0x000000ff0f00720c */ /* 0x000fe40005704270 */
[----:B------:R-:W-:Y:S02]  /*fa60*/  @P2 LOP3.LUT R227, R227, 0x100000, RZ, 0xfc, !PT ;  /* 0x00100000e3e32812 */ /* 0x000fe400078efcff */
[----:B------:R-:W-:Y:S02]  /*fa70*/  ISETP.LT.OR P0, PT, R16, 0x1, P0 ;  /* 0x000000011000780c */ /* 0x000fe40000701670 */
[----:B------:R-:W-:Y:S02]  /*fa80*/  ISETP.GE.AND P2, PT, R11, 0x5a, PT ;  /* 0x0000005a0b00780c */ /* 0x000fe40003f46270 */
[----:B------:R-:W-:Y:S01]  /*fa90*/  FSEL R12, R0, -INF , !P0 ;  /* 0xff800000000c7808 */ /* 0x000fe20004000000 */
[----:B------:R-:W-:Y:S01]  /*faa0*/  IMAD.IADD R0, R7, 0x1, R9 ;  /* 0x0000000107007824 */ /* 0x000fe200078e0209 */
        /* <DEDUP_REMOVED lines=21> */
.L_x_62:
[----:B------:R-:W-:Y:S04]  /*fc00*/  MOV R7, 0x1 ;  /* 0x0000000100077802 */ /* 0x000fe80000000f00 */
[----:B------:R-:W-:Y:S11]  /*fc10*/  ISETP.NE.AND P0, PT, R7, c[0x0][0x32c], PT ;  /* 0x0000cb0007007a0c */ /* 0x000ff60003f05270 */
[----:B------:R-:W-:Y:S02]  /*fc20*/  @!UPT UIADD3 URZ, URZ, URZ, URZ ;  /* 0x0000003f3f3ff290 */ /* 0x000fe4000fffe03f */
[----:B------:R-:W-:Y:S05]  /*fc30*/  @P0 IMAD.HI.U32 R7, R14, c[0x0][0x330], RZ ;  /* 0x0000cc000e070a27 */ /* 0x000fea00078e00ff */
[----:B------:R-:W-:Y:S02]  /*fc40*/  @P0 SHF.R.U32.HI R14, RZ, c[0x0][0x334], R7 ;  /* 0x0000cd00ff0e0a19 */ /* 0x000fe40000011607 */
.L_x_63:
[----:B------:R-:W-:Y:S05]  /*fc50*/  BSYNC B0 ;  /* 0x0000000000007941 */ /* 0x000fea0003800000 */
.L_x_61:
[----:B------:R-:W-:Y:S05]  /*fc60*/  IMAD R5, R14, c[0x0][0x32c], R5 ;  /* 0x0000cb000e057a24 */ /* 0x000fea00078e0205 */
[----:B------:R-:W-:Y:S02]  /*fc70*/  IADD3 R7, R5, c[0x0][0x32c], RZ ;  /* 0x0000cb0005077a10 */ /* 0x000fe40007ffe0ff */
[----:B------:R-:W-:Y:S02]  /*fc80*/  IMNMX R6, R6, R5, !PT ;  /* 0x0000000506067217 */ /* 0x000fe40007800200 */
[----:B------:R-:W-:Y:S02]  /*fc90*/  IMNMX R0, R0, R7, PT ;  /* 0x0000000700007217 */ /* 0x000fe40003800200 */
.L_x_60:
[C---:B------:R-:W-:Y:S01]  /*fca0*/  LOP3.LUT P0, RZ, R227.reuse, 0x100000, RZ, 0xc0, !PT ;  /* 0x00100000e3ff7812 */ /* 0x040fe2000780c0ff */
        /* <DEDUP_REMOVED lines=71> */
[C---:B------:R-:W-:Y:S02]  /*10120*/  ISETP.GT.AND P6, PT, R6.reuse, 0x51, !P6 ;  /* 0x000000510600780c */ /* 0x040fe400077c4270 */
        /* <DEDUP_REMOVED lines=11> */
[C---:B------:R-:W-:Y:S02]  /*101e0*/  ISETP.LT.OR P6, PT, R0.reuse, 0x52, P6 ;  /* 0x000000520000780c */ /* 0x040fe400037c1670 */
[----:B------:R-:W-:Y:S02]  /*101f0*/  ISETP.LT.OR P0, PT, R0, 0x2a, P0 ;  /* 0x0000002a0000780c */ /* 0x000fe40000701670 */
[----:B------:R-:W-:Y:S02]  /*10200*/  FMNMX.FTZ R5, R150, R5, !PT ;  /* 0x0000000596057209 */ /* 0x000fe40007810000 */
[----:B------:R-:W-:Y:S02]  /*10210*/  FSEL R171, R171, -INF , !P0 ;  /* 0xff800000abab7808 */ /* 0x000fe40004000000 */
[----:B------:R-:W-:Y:S02]  /*10220*/  LOP3.LUT P0, RZ, R227, 0x100, RZ, 0xc0, !PT ;  /* 0x00000100e3ff7812 */ /* 0x000fe4000780c0ff */
[----:B------:R-:W-:Y:S02]  /*10230*/  FMNMX.FTZ R16, R171, R16, !PT ;  /* 0x00000010ab107209 */ /* 0x000fe40007810000 */
[C---:B------:R-:W-:Y:S02]  /*10240*/  ISETP.GT.AND P0, PT, R6.reuse, 0x30, !P0 ;  /* 0x000000300600780c */ /* 0x040fe40004704270 */
[----:B------:R-:W-:Y:S02]  /*10250*/  ISETP.GT.AND P2, PT, R6, 0x59, !P2 ;  /* 0x000000590600780c */ /* 0x000fe40005744270 */
[C---:B------:R-:W-:Y:S02]  /*10260*/  ISETP.LT.OR P0, PT, R0.reuse, 0x31, P0 ;  /* 0x000000310000780c */ /* 0x040fe40000701670 */
[----:B------:R-:W-:Y:S02]  /*10270*/  ISETP.LT.OR P5, PT, R0, 0x59, P5 ;  /* 0x000000590000780c */ /* 0x000fe40002fa1670 */
[----:B------:R-:W-:Y:S02]  /*10280*/  FSEL R245, R245, -INF , !P0 ;  /* 0xff800000f5f57808 */ /* 0x000fe40004000000 */
[----:B------:R-:W-:Y:S02]  /*10290*/  LOP3.LUT P0, RZ, R227, 0x80, RZ, 0xc0, !PT ;  /* 0x00000080e3ff7812 */ /* 0x000fe4000780c0ff */
[----:B------:R-:W-:Y:S02]  /*102a0*/  FMNMX.FTZ R16, R245, R16, !PT ;  /* 0x00000010f5107209 */ /* 0x000fe40007810000 */
[----:B------:R-:W-:Y:S02]  /*102b0*/  ISETP.GT.AND P0, PT, R6, 0x31, !P0 ;  /* 0x000000310600780c */ /* 0x000fe40004704270 */
[----:B------:R-:W-:Y:S02]  /*102c0*/  FSEL R139, R139, -INF , !P6 ;  /* 0xff8000008b8b7808 */ /* 0x000fe40007000000 */
[----:B------:R-:W-:Y:S02]  /*102d0*/  ISETP.LT.OR P0, PT, R0, 0x32, P0 ;  /* 0x000000320000780c */ /* 0x000fe40000701670 */
[----:B------:R-:W-:Y:S02]  /*102e0*/  FMNMX.FTZ R5, R142, R5, !PT ;  /* 0x000000058e057209 */ /* 0x000fe40007810000 */
[----:B------:R-:W-:Y:S02]  /*102f0*/  FSEL R243, R243, -INF , !P0 ;  /* 0xff800000f3f37808 */ /* 0x000fe40004000000 */
[----:B------:R-:W-:Y:S02]  /*10300*/  LOP3.LUT P0, RZ, R227, 0x40, RZ, 0xc0, !PT ;  /* 0x00000040e3ff7812 */ /* 0x000fe4000780c0ff */
[----:B------:R-:W-:Y:S02]  /*10310*/  FMNMX.FTZ R16, R243, R16, !PT ;  /* 0x00000010f3107209 */ /* 0x000fe40007810000 */
[----:B------:R-:W-:Y:S02]  /*10320*/  ISETP.GT.AND P0, PT, R6, 0x38, !P0 ;  /* 0x000000380600780c */ /* 0x000fe40004704270 */
[----:B------:R-:W-:Y:S02]  /*10330*/  FSEL R135, R135, -INF , !P5 ;  /* 0xff80000087877808 */ /* 0x000fe40006800000 */
[C---:B------:R-:W-:Y:S02]  /*10340*/  ISETP.LT.OR P0, PT, R0.reuse, 0x39, P0 ;  /* 0x000000390000780c */ /* 0x040fe40000701670 */
[----:B------:R-:W-:Y:S02]  /*10350*/  ISETP.LT.OR P2, PT, R0, 0x5a, P2 ;  /* 0x0000005a0000780c */ /* 0x000fe40001741670 */
[----:B------:R-:W-:Y:S02]  /*10360*/  FSEL R241, R241, -INF , !P0 ;  /* 0xff800000f1f17808 */ /* 0x000fe40004000000 */
[----:B------:R-:W-:Y:S02]  /*10370*/  LOP3.LUT P0, RZ, R227, 0x20, RZ, 0xc0, !PT ;  /* 0x00000020e3ff7812 */ /* 0x000fe4000780c0ff */
[----:B------:R-:W-:Y:S02]  /*10380*/  FMNMX.FTZ R16, R241, R16, !PT ;  /* 0x00000010f1107209 */ /* 0x000fe40007810000 */
[----:B------:R-:W-:Y:S02]  /*10390*/  ISETP.GT.AND P0, PT, R6, 0x39, !P0 ;  /* 0x000000390600780c */ /* 0x000fe40004704270 */
[----:B------:R-:W-:Y:S02]  /*103a0*/  FMNMX.FTZ R13, R140, R5, !PT ;  /* 0x000000058c0d7209 */ /* 0x000fe40007810000 */
[----:B------:R-:W-:Y:S02]  /*103b0*/  ISETP.LT.OR P0, PT, R0, 0x3a, P0 ;  /* 0x0000003a0000780c */ /* 0x000fe40000701670 */
[----:B------:R-:W-:Y:S01]  /*103c0*/  FSEL R117, R4, -INF , !P2 ;  /* 0xff80000004757808 */ /* 0x000fe20005000000 */
        /* <DEDUP_REMOVED lines=39> */
[----:B------:R-:W-:Y:S01]  /*10640*/  LDSM.16.MT88.4 R12, [R212+0x100] ;  /* 0x00010000d40c783b */ /* 0x000fe20000004200 */
[--C-:B------:R-:W-:Y:S02]  /*10650*/  FFMA.FTZ R118, R10, c[0x0][0x2d0], -R149.reuse ;  /* 0x0000b4000a767a23 */ /* 0x100fe40000010895 */
[--C-:B------:R-:W-:Y:S01]  /*10660*/  FFMA.FTZ R129, R8, c[0x0][0x2d0], -R149.reuse ;  /* 0x0000b40008817a23 */ /* 0x100fe20000010895 */
[----:B------:R-:W-:Y:S01]  /*10670*/  MUFU.EX2 R128, R128 ;  /* 0x0000008000807308 */ /* 0x000fe20000000800 */
[--C-:B------:R-:W-:Y:S02]  /*10680*/  FFMA.FTZ R119, R126, c[0x0][0x2d0], -R149.reuse ;  /* 0x0000b4007e777a23 */ /* 0x100fe40000010895 */
[--C-:B------:R-:W-:Y:S02]  /*10690*/  FFMA.FTZ R136, R42, c[0x0][0x2d0], -R149.reuse ;  /* 0x0000b4002a887a23 */ /* 0x100fe40000010895 */
[--C-:B------:R-:W-:Y:S01]  /*106a0*/  FFMA.FTZ R137, R40, c[0x0][0x2d0], -R149.reuse ;  /* 0x0000b40028897a23 */ /* 0x100fe20000010895 */
[----:B-1----:R-:W-:Y:S01]  /*106b0*/  FMNMX.FTZ R6, R4, R5, !PT ;  /* 0x0000000504067209 */ /* 0x002fe20007810000 */
[--C-:B------:R-:W-:Y:S01]  /*106c0*/  FFMA.FTZ R138, R50, c[0x0][0x2d0], -R149.reuse ;  /* 0x0000b400328a7a23 */ /* 0x100fe20000010895 */
[----:B------:R-:W-:Y:S01]  /*106d0*/  FSEL R4, R0, RZ, P0 ;  /* 0x000000ff00047208 */ /* 0x000fe20000000000 */
[--C-:B------:R-:W-:Y:S01]  /*106e0*/  FFMA.FTZ R141, R48, c[0x0][0x2d0], -R149.reuse ;  /* 0x0000b400308d7a23 */ /* 0x100fe20000010895 */
[----:B------:R-:W1:Y:S01]  /*106f0*/  MUFU.EX2 R119, R119 ;  /* 0x0000007700777308 */ /* 0x000e620000000800 */
[----:B------:R-:W2:Y:S01]  /*10700*/  SHFL.BFLY PT, R5, R6, 0x1, 0x1f ;  /* 0x0c201f0006057f89 */ /* 0x000ea200000e0000 */
[----:B------:R-:W-:Y:S02]  /*10710*/  FFMA.FTZ R232, R232, c[0x0][0x2d0], -R149 ;  /* 0x0000b400e8e87a23 */ /* 0x000fe40000010895 */
[----:B------:R-:W-:Y:S02]  /*10720*/  FADD.FTZ R3, -R4, R3 ;  /* 0x0000000304037221 */ /* 0x000fe40000010100 */
[--C-:B------:R-:W-:Y:S02]  /*10730*/  FFMA.FTZ R164, R164, c[0x0][0x2d0], -R149.reuse ;  /* 0x0000b400a4a47a23 */ /* 0x100fe40000010895 */
[--C-:B------:R-:W-:Y:S02]  /*10740*/  FFMA.FTZ R156, R156, c[0x0][0x2d0], -R149.reuse ;  /* 0x0000b4009c9c7a23 */ /* 0x100fe40000010895 */
[----:B------:R-:W-:Y:S01]  /*10750*/  MUFU.EX2 R118, R118 ;  /* 0x0000007600767308 */ /* 0x000fe20000000800 */
[--C-:B------:R-:W-:Y:S02]  /*10760*/  FFMA.FTZ R158, R158, c[0x0][0x2d0], -R149.reuse ;  /* 0x0000b4009e9e7a23 */ /* 0x100fe40000010895 */
[--C-:B------:R-:W-:Y:S02]  /*10770*/  FFMA.FTZ R234, R234, c[0x0][0x2d0], -R149.reuse ;  /* 0x0000b400eaea7a23 */ /* 0x100fe40000010895 */
[--C-:B------:R-:W-:Y:S02]  /*10780*/  FFMA.FTZ R236, R236, c[0x0][0x2d0], -R149.reuse ;  /* 0x0000b400ecec7a23 */ /* 0x100fe40000010895 */
[--C-:B------:R-:W-:Y:S02]  /*10790*/  FFMA.FTZ R152, R152, c[0x0][0x2d0], -R149.reuse ;  /* 0x0000b40098987a23 */ /* 0x100fe40000010895 */
[--C-:B------:R-:W-:Y:S01]  /*107a0*/  FFMA.FTZ R142, R142, c[0x0][0x2d0], -R149.reuse ;  /* 0x0000b4008e8e7a23 */ /* 0x100fe20000010895 */
[----:B------:R-:W3:Y:S01]  /*107b0*/  MUFU.EX2 R129, R129 ;  /* 0x0000008100817308 */ /* 0x000ee20000000800 */
[----:B-1----:R-:W-:Y:S02]  /*107c0*/  F2FP.BF16.PACK_AB R124, R119, R128 ;  /* 0x00000080777c723e */ /* 0x002fe400000010ff */
[----:B--2---:R-:W-:Y:S01]  /*107d0*/  FMNMX.FTZ R116, R5, R6, !PT ;  /* 0x0000000605747209 */ /* 0x004fe20007810000 */
[----:B------:R-:W-:Y:S03]  /*107e0*/  FMUL.FTZ R6, R3, c[0x0][0x2d0] ;  /* 0x0000b40003067a20 */ /* 0x000fe60000410000 */
[C---:B------:R-:W-:Y:S01]  /*107f0*/  FSETP.NEU.FTZ.AND P0, PT, R116.reuse, -INF , PT ;  /* 0xff8000007400780b */ /* 0x040fe20003f1d000 */
[C---:B------:R-:W-:Y:S02]  /*10800*/  FMUL.FTZ R134, R116.reuse, c[0x0][0x2d0] ;  /* 0x0000b40074867a20 */ /* 0x040fe40000410000 */
[----:B------:R-:W1:Y:S01]  /*10810*/  MUFU.EX2 R3, R6 ;  /* 0x0000000600037308 */ /* 0x000e620000000800 */
[----:B------:R-:W-:Y:S02]  /*10820*/  FSEL R5, R116, RZ, P0 ;  /* 0x000000ff74057208 */ /* 0x000fe40000000000 */
[----:B------:R-:W-:Y:S02]  /*10830*/  FSEL R134, R134, RZ, P0 ;  /* 0x000000ff86867208 */ /* 0x000fe40000000000 */
[----:B------:R-:W-:Y:S01]  /*10840*/  ISETP.GT.AND P0, PT, R168, R215, PT ;  /* 0x000000d7a800720c */ /* 0x000fe20003f04270 */
[----:B------:R-:W-:Y:S02]  /*10850*/  FADD.FTZ R5, -R5, R2 ;  /* 0x0000000205057221 */ /* 0x000fe40000010100 */
[--C-:B------:R-:W-:Y:S02]  /*10860*/  FFMA.FTZ R133, R11, c[0x0][0x2d0], -R134.reuse ;  /* 0x0000b4000b857a23 */ /* 0x100fe40000010886 */
[----:B------:R-:W-:Y:S01]  /*10870*/  MUFU.EX2 R232, R232 ;  /* 0x000000e800e87308 */ /* 0x000fe20000000800 */
[--C-:B------:R-:W-:Y:S01]  /*10880*/  FFMA.FTZ R131, R9, c[0x0][0x2d0], -R134.reuse ;  /* 0x0000b40009837a23 */ /* 0x100fe20000010886 */
[----:B---3--:R-:W-:Y:S01]  /*10890*/  F2FP.BF16.PACK_AB R126, R129, R118 ;  /* 0x00000076817e723e */ /* 0x008fe200000010ff */
[--C-:B------:R-:W-:Y:S02]  /*108a0*/  FFMA.FTZ R132, R125, c[0x0][0x2d0], -R134.reuse ;  /* 0x0000b4007d847a23 */ /* 0x100fe40000010886 */
[--C-:B------:R-:W-:Y:S02]  /*108b0*/  FFMA.FTZ R130, R7, c[0x0][0x2d0], -R134.reuse ;  /* 0x0000b40007827a23 */ /* 0x100fe40000010886 */
[----:B------:R-:W-:Y:S02]  /*108c0*/  FMUL.FTZ R2, R5, c[0x0][0x2d0] ;  /* 0x0000b40005027a20 */ /* 0x000fe40000410000 */
[--C-:B------:R-:W-:Y:S01]  /*108d0*/  FFMA.FTZ R161, R161, c[0x0][0x2d0], -R134.reuse ;  /* 0x0000b400a1a17a23 */ /* 0x100fe20000010886 */
[----:B------:R-:W-:Y:S01]  /*108e0*/  MUFU.EX2 R133, R133 ;  /* 0x0000008500857308 */ /* 0x000fe20000000800 */
        /* <DEDUP_REMOVED lines=11> */
[----:B------:R-:W2:Y:S01]  /*109a0*/  MUFU.EX2 R132, R132 ;  /* 0x0000008400847308 */ /* 0x000ea20000000800 */
        /* <DEDUP_REMOVED lines=14> */
[----:B--2---:R-:W-:Y:S01]  /*10a90*/  F2FP.BF16.PACK_AB R125, R132, R133 ;  /* 0x00000085847d723e */ /* 0x004fe200000010ff */
        /* <DEDUP_REMOVED lines=12> */
[----:B------:R-:W-:Y:S01]  /*10b60*/  FMUL.FTZ R51, R2, R71 ;  /* 0x0000004702337220 */ /* 0x000fe20000410000 */
[----:B------:R-:W2:Y:S01]  /*10b70*/  LDSM.16.MT88.4 R84, [R210+0x3100] ;  /* 0x00310000d254783b */ /* 0x000ea20000004200 */
[C---:B------:R-:W-:Y:S01]  /*10b80*/  FMUL.FTZ R53, R3.reuse, R53 ;  /* 0x0000003503357220 */ /* 0x040fe20000410000 */
[----:B-1----:R-:W-:Y:S01]  /*10b90*/  F2FP.BF16.PACK_AB R127, R130, R131 ;  /* 0x00000083827f723e */ /* 0x002fe200000010ff */
[C---:B------:R-:W-:Y:S02]  /*10ba0*/  FMUL.FTZ R54, R2.reuse, R54 ;  /* 0x0000003602367220 */ /* 0x040fe40000410000 */
[C---:B------:R-:W-:Y:S02]  /*10bb0*/  FMUL.FTZ R55, R2.reuse, R55 ;  /* 0x0000003702377220 */ /* 0x040fe40000410000 */
[C---:B------:R-:W-:Y:S01]  /*10bc0*/  FMUL.FTZ R56, R3.reuse, R56 ;  /* 0x0000003803387220 */ /* 0x040fe20000410000 */
[----:B------:R-:W1:Y:S01]  /*10bd0*/  LDSM.16.MT88.4 R76, [R209+0x3100] ;  /* 0x00310000d14c783b */ /* 0x000e620000004200 */
[C---:B------:R-:W-:Y:S01]  /*10be0*/  HMMA.16816.F32.BF16 R4, R124.reuse, R12, R4 ;  /* 0x0000000c7c04723c */ /* 0x040fe20000041804 */
[----:B------:R-:W-:Y:S04]  /*10bf0*/  MUFU.EX2 R157, R157 ;  /* 0x0000009d009d7308 */ /* 0x000fe80000000800 */
[C---:B------:R-:W-:Y:S02]  /*10c00*/  FMUL.FTZ R57, R3.reuse, R57 ;  /* 0x0000003903397220 */ /* 0x040fe40000410000 */
[----:B------:R-:W3:Y:S01]  /*10c10*/  LDSM.16.MT88.4 R68, [R208+0x3100] ;  /* 0x00310000d044783b */ /* 0x000ee20000004200 */
        /* <DEDUP_REMOVED lines=31> */
[C---:B------:R-:W-:Y:S02]  /*10e10*/  FMUL.FTZ R67, R2.reuse, R67 ;  /* 0x0000004302437220 */ /* 0x040fe40000410000 */
        /* <DEDUP_REMOVED lines=30> */
[----:B------:R-:W3:Y:S01]  /*11000*/  MUFU.EX2 R163, R163 ;  /* 0x000000a300a37308 */ /* 0x000ee20000000800 */
[----:B------:R-:W4:Y:S01]  /*11010*/  LDSM.16.MT88.4 R72, [R212+0x900] ;  /* 0x00090000d448783b */ /* 0x000f220000004200 */
[--C-:B------:R-:W-:Y:S02]  /*11020*/  FFMA.FTZ R235, R240, c[0x0][0x2d0], -R149.reuse ;  /* 0x0000b400f0eb7a23 */ /* 0x100fe40000010895 */
[--C-:B------:R-:W-:Y:S02]  /*11030*/  FFMA.FTZ R237, R238, c[0x0][0x2d0], -R149.reuse ;  /* 0x0000b400eeed7a23 */ /* 0x100fe40000010895 */
[C---:B--2---:R-:W-:Y:S03]  /*11040*/  HMMA.16816.F32.BF16 R44, R124.reuse, R84, R44 ;  /* 0x000000547c2c723c */ /* 0x044fe6000004182c */
        /* <DEDUP_REMOVED lines=17> */
[C---:B---3--:R-:W-:Y:S04]  /*11160*/  HMMA.16816.F32.BF16 R60, R124.reuse, R68, R60 ;  /* 0x000000447c3c723c */ /* 0x048fe8000004183c */
        /* <DEDUP_REMOVED lines=131> */
[----:B------:R-:W-:Y:S01]  /*119a0*/  FADD.FTZ R3, R157, R2 ;  /* 0x000000029d037221 */ /* 0x000fe20000010000 */
[----:B------:R-:W-:Y:S03]  /*119b0*/  IADD3 R2, R168, -0x1, RZ ;  /* 0xffffffffa8027810 */ /* 0x000fe60007ffe0ff */
[C---:B-1----:R-:W-:Y:S04]  /*119c0*/  HMMA.16816.F32.BF16 R20, R68.reuse, R76, R20 ;  /* 0x0000004c4414723c */ /* 0x042fe80000041814 */
[----:B------:R-:W-:Y:S02]  /*119d0*/  FADD.FTZ R3, R170, R3 ;  /* 0x00000003aa037221 */ /* 0x000fe40000010000 */
[----:B------:R-:W-:Y:S02]  /*119e0*/  IMAD.MOV.U32 R168, RZ, RZ, R2 ;  /* 0x000000ffffa87224 */ /* 0x000fe400078e0002 */
[C---:B------:R-:W-:Y:S01]  /*119f0*/  HMMA.16816.F32.BF16 R24, R68.reuse, R78, R24 ;  /* 0x0000004e4418723c */ /* 0x040fe20000041818 */
[----:B------:R-:W1:Y:S03]  /*11a00*/  LDSM.16.MT88.4 R76, [R212+0x2100] ;  /* 0x00210000d44c783b */ /* 0x000e660000004200 */
[----:B------:R-:W-:Y:S02]  /*11a10*/  FADD.FTZ R140, R140, R3 ;  /* 0x000000038c8c7221 */ /* 0x000fe40000010000 */
[----:B------:R-:W-:Y:S02]  /*11a20*/  IMAD.MOV.U32 R3, RZ, RZ, R0 ;  /* 0x000000ffff037224 */ /* 0x000fe400078e0000 */
[C---:B------:R-:W-:Y:S04]  /*11a30*/  HMMA.16816.F32.BF16 R28, R68.reuse, R84, R28 ;  /* 0x00000054441c723c */ /* 0x040fe8000004181c */
[----:B------:R-:W-:Y:S02]  /*11a40*/  FADD.FTZ R140, R139, R140 ;  /* 0x0000008c8b8c7221 */ /* 0x000fe40000010000 */
[----:B------:R-:W-:Y:S02]  /*11a50*/  IMAD.MOV.U32 R2, RZ, RZ, R116 ;  /* 0x000000ffff027224 */ /* 0x000fe400078e0074 */
        /* <DEDUP_REMOVED lines=21> */
[----:B------:R-:W-:Y:S03]  /*11bb0*/  F2FP.BF16.PACK_AB R71, R170, R157 ;  /* 0x0000009daa47723e */ /* 0x000fe600000010ff */
[----:B------:R-:W-:Y:S04]  /*11bc0*/  FADD.FTZ R164, R164, R241 ;  /* 0x000000f1a4a47221 */ /* 0x000fe80000010000 */
[C---:B-1----:R-:W-:Y:S03]  /*11bd0*/  HMMA.16816.F32.BF16 R4, R68.reuse, R76, R4 ;  /* 0x0000004c4404723c */ /* 0x042fe60000041804 */
[----:B------:R-:W-:Y:S04]  /*11be0*/  FADD.FTZ R245, R245, R164 ;  /* 0x000000a4f5f57221 */ /* 0x000fe80000010000 */
        /* <DEDUP_REMOVED lines=44> */
.L_x_54:
[----:B------:R-:W1:Y:S01]  /*11eb0*/  SHFL.BFLY PT, R3, R228, 0x2, 0x1f ;  /* 0x0c401f00e4037f89 */ /* 0x000e6200000e0000 */
[----:B------:R-:W-:-:S02]  /*11ec0*/  MOV R7, RZ ;  /* 0x000000ff00077202 */ /* 0x000fc40000000f00 */
[----:B------:R-:W-:Y:S01]  /*11ed0*/  MOV R4, RZ ;  /* 0x000000ff00047202 */ /* 0x000fe20000000f00 */
[----:B------:R-:W2:Y:S01]  /*11ee0*/  SHFL.BFLY PT, R2, R229, 0x2, 0x1f ;  /* 0x0c401f00e5027f89 */ /* 0x000ea200000e0000 */
[----:B------:R-:W-:Y:S01]  /*11ef0*/  PLOP3.LUT P2, PT, PT, PT, PT, 0x8, 0x0 ;  /* 0x000000000000781c */ /* 0x000fe20003f4e170 */
[----:B-1----:R-:W-:Y:S02]  /*11f00*/  FADD.FTZ R3, R3, R228 ;  /* 0x000000e403037221 */ /* 0x002fe40000010000 */
[----:B--2---:R-:W-:-:S03]  /*11f10*/  FADD.FTZ R2, R2, R229 ;  /* 0x000000e502027221 */ /* 0x004fc60000010000 */
[----:B------:R-:W1:Y:S04]  /*11f20*/  SHFL.BFLY PT, R6, R3, 0x1, 0x1f ;  /* 0x0c201f0003067f89 */ /* 0x000e6800000e0000 */
[----:B------:R-:W2:Y:S01]  /*11f30*/  SHFL.BFLY PT, R5, R2, 0x1, 0x1f ;  /* 0x0c201f0002057f89 */ /* 0x000ea200000e0000 */
[----:B-1----:R-:W-:Y:S02]  /*11f40*/  FADD.FTZ R6, R3, R6 ;  /* 0x0000000603067221 */ /* 0x002fe40000010000 */
[----:B--2---:R-:W-:-:S03]  /*11f50*/  FADD.FTZ R5, R5, R2 ;  /* 0x0000000205057221 */ /* 0x004fc60000010000 */
[----:B------:R-:W-:Y:S02]  /*11f60*/  FSETP.NE.FTZ.AND P1, PT, R6, RZ, PT ;  /* 0x000000ff0600720b */ /* 0x000fe40003f35000 */
[----:B------:R-:W-:-:S11]  /*11f70*/  FSETP.NE.FTZ.AND P0, PT, R5, RZ, PT ;  /* 0x000000ff0500720b */ /* 0x000fd60003f15000 */
[----:B------:R-:W1:Y:S01]  /*11f80*/  @P1 MUFU.RCP R7, R6 ;  /* 0x0000000600071308 */ /* 0x000e620000001000 */
[----:B------:R-:W-:Y:S02]  /*11f90*/  @P1 MOV R10, 0x3f317218 ;  /* 0x3f317218000a1802 */ /* 0x000fe40000000f00 */
[----:B------:R-:W-:-:S05]  /*11fa0*/  @P0 MOV R11, 0x3f317218 ;  /* 0x3f317218000b0802 */ /* 0x000fca0000000f00 */
[----:B------:R-:W2:Y:S01]  /*11fb0*/  @P1 MUFU.LG2 R6, R6 ;  /* 0x0000000600061308 */ /* 0x000ea20000000c00 */
[----:B------:R-:W-:-:S07]  /*11fc0*/  @P0 FMUL.FTZ R11, R11, c[0x0][0x2d0] ;  /* 0x0000b4000b0b0a20 */ /* 0x000fce0000410000 */
[----:B------:R-:W3:Y:S01]  /*11fd0*/  @P0 MUFU.LG2 R8, R5 ;  /* 0x0000000500080308 */ /* 0x000ee20000000c00 */
[C---:B-1----:R-:W-:Y:S02]  /*11fe0*/  FMUL.FTZ R112, R7.reuse, R112 ;  /* 0x0000007007707220 */ /* 0x042fe40000410000 */
[C---:B------:R-:W-:Y:S02]  /*11ff0*/  FMUL.FTZ R113, R7.reuse, R113 ;  /* 0x0000007107717220 */ /* 0x040fe40000410000 */
[C---:B------:R-:W-:Y:S02]  /*12000*/  FMUL.FTZ R108, R7.reuse, R108 ;  /* 0x0000006c076c7220 */ /* 0x040fe40000410000 */
[----:B------:R-:W-:Y:S01]  /*12010*/  FMUL.FTZ R109, R7, R109 ;  /* 0x0000006d076d7220 */ /* 0x000fe20000410000 */
[----:B------:R1:W4:Y:S01]  /*12020*/  @P0 MUFU.RCP R4, R5 ;  /* 0x0000000500040308 */ /* 0x0003220000001000 */
[----:B--2---:R-:W-:Y:S02]  /*12030*/  @P1 FMUL.FTZ R9, R6, 0.69314718246459960938 ;  /* 0x3f31721806091820 */ /* 0x004fe40000410000 */
[----:B------:R-:W-:-:S02]  /*12040*/  @P1 FMUL.FTZ R6, R10, c[0x0][0x2d0] ;  /* 0x0000b4000a061a20 */ /* 0x000fc40000410000 */
[C---:B------:R-:W-:Y:S02]  /*12050*/  FMUL.FTZ R104, R7.reuse, R104 ;  /* 0x0000006807687220 */ /* 0x040fe40000410000 */
[C---:B------:R-:W-:Y:S02]  /*12060*/  FMUL.FTZ R105, R7.reuse, R105 ;  /* 0x0000006907697220 */ /* 0x040fe40000410000 */
[----:B---3--:R-:W-:Y:S02]  /*12070*/  @P0 FMUL.FTZ R8, R8, 0.69314718246459960938 ;  /* 0x3f31721808080820 */ /* 0x008fe40000410000 */
[C---:B------:R-:W-:Y:S02]  /*12080*/  FMUL.FTZ R2, R7.reuse, R100 ;  /* 0x0000006407027220 */ /* 0x040fe40000410000 */
[C---:B------:R-:W-:Y:S02]  /*12090*/  FMUL.FTZ R3, R7.reuse, R101 ;  /* 0x0000006507037220 */ /* 0x040fe40000410000 */
[C---:B------:R-:W-:Y:S01]  /*120a0*/  FMUL.FTZ R96, R7.reuse, R96 ;  /* 0x0000006007607220 */ /* 0x040fe20000410000 */
[----:B-1----:R-:W-:Y:S01]  /*120b0*/  MOV R5, 0xff800000 ;  /* 0xff80000000057802 */ /* 0x002fe20000000f00 */
        /* <DEDUP_REMOVED lines=22> */
[----:B------:R-:W-:Y:S01]  /*12220*/  FMUL.FTZ R65, R7, R65 ;  /* 0x0000004107417220 */ /* 0x000fe20000410000 */
[----:B------:R-:W-:Y:S01]  /*12230*/  MOV R7, 0xff800000 ;  /* 0xff80000000077802 */ /* 0x000fe20000000f00 */
[C---:B----4-:R-:W-:Y:S02]  /*12240*/  FMUL.FTZ R114, R4.reuse, R114 ;  /* 0x0000007204727220 */ /* 0x050fe40000410000 */
        /* <DEDUP_REMOVED lines=33> */
.L_x_22:
[----:B------:R-:W-:Y:S05]  /*12460*/  @P2 BRA `(.L_x_65) ;  /* 0x0000137000002947 */ /* 0x000fea0003800000 */
[----:B------:R-:W1:Y:S01]  /*12470*/  S2R R9, SR_CTAID.Y ;  /* 0x0000000000097919 */ /* 0x000e620000002600 */
[----:B------:R-:W-:Y:S01]  /*12480*/  IMAD R8, RZ, RZ, -UR9 ;  /* 0x80000009ff087e24 */ /* 0x000fe2000f8e02ff */
[----:B------:R-:W-:Y:S01]  /*12490*/  USHF.R.S32.HI UR6, URZ, 0x1f, UR9 ;  /* 0x0000001f3f067899 */ /* 0x000fe20008011409 */
[----:B------:R-:W-:Y:S01]  /*124a0*/  BSSY B0, `(.L_x_66) ;  /* 0x00000d1000007945 */ /* 0x000fe20003800000 */
[----:B------:R-:W2:Y:S01]  /*124b0*/  S2R R4, SR_TID.X ;  /* 0x0000000000047919 */ /* 0x000ea20000002100 */
[----:B------:R-:W-:Y:S02]  /*124c0*/  ULDC.64 UR4, c[0x0][0x4d0] ;  /* 0x0001340000047ab9 */ /* 0x000fe40000000a00 */
[----:B------:R-:W-:Y:S01]  /*124d0*/  UIMAD UR7, UR6, UR4, URZ ;  /* 0x00000004060772a4 */ /* 0x000fe2000f8e023f */
[----:B------:R-:W3:Y:S01]  /*124e0*/  S2R R11, SR_CTAID.Z ;  /* 0x00000000000b7919 */ /* 0x000ee20000002700 */
[----:B------:R-:W-:-:S02]  /*124f0*/  UIMAD.WIDE.U32 UR10, UR9, UR4, URZ ;  /* 0x00000004090a72a5 */ /* 0x000fc4000f8e003f */
[----:B------:R-:W-:Y:S01]  /*12500*/  UIMAD UR7, UR9, UR5, UR7 ;  /* 0x00000005090772a4 */ /* 0x000fe2000f8e0207 */
[----:B------:R-:W4:Y:S02]  /*12510*/  S2R R12, SR_CTAID.X ;  /* 0x00000000000c7919 */ /* 0x000f240000002500 */
[----:B------:R-:W-:Y:S01]  /*12520*/  ULDC.64 UR4, c[0x0][0x438] ;  /* 0x00010e0000047ab9 */ /* 0x000fe20000000a00 */
[----:B------:R-:W-:Y:S01]  /*12530*/  MOV R19, UR11 ;  /* 0x0000000b00137c02 */ /* 0x000fe20008000f00 */
[----:B------:R-:W-:Y:S01]  /*12540*/  UIMAD.WIDE.U32 UR12, UR9, UR4, URZ ;  /* 0x00000004090c72a5 */ /* 0x000fe2000f8e003f */
[----:B------:R-:W-:Y:S01]  /*12550*/  IMAD.U32 R18, RZ, RZ, UR10 ;  /* 0x0000000aff127e24 */ /* 0x000fe2000f8e00ff */
[----:B------:R-:W-:Y:S02]  /*12560*/  UIMAD UR4, UR6, UR4, URZ ;  /* 0x00000004060472a4 */ /* 0x000fe4000f8e023f */
[----:B------:R-:W-:Y:S02]  /*12570*/  UIADD3 UR7, UR11, UR7, URZ ;  /* 0x000000070b077290 */ /* 0x000fe4000fffe03f */
[----:B------:R-:W-:Y:S01]  /*12580*/  UIMAD UR4, UR9, UR5, UR4 ;  /* 0x00000005090472a4 */ /* 0x000fe2000f8e0204 */
[----:B------:R-:W-:Y:S01]  /*12590*/  MOV R16, UR12 ;  /* 0x0000000c00107c02 */ /* 0x000fe20008000f00 */
[----:B-1----:R-:W-:-:S02]  /*125a0*/  IMAD R8, R8, c[0x0][0x550], R9 ;  /* 0x0001540008087a24 */ /* 0x002fc400078e0209 */
[----:B------:R-:W-:Y:S01]  /*125b0*/  UIADD3 UR4, UR13, UR4, URZ ;  /* 0x000000040d047290 */ /* 0x000fe2000fffe03f */
[----:B------:R-:W-:Y:S01]  /*125c0*/  IMAD.U32 R17, RZ, RZ, UR13 ;  /* 0x0000000dff117e24 */ /* 0x000fe2000f8e00ff */
[----:B--2---:R-:W-:Y:S01]  /*125d0*/  SHF.R.S32.HI R9, RZ, 0x1f, R4 ;  /* 0x0000001fff097819 */ /* 0x004fe20000011404 */
[----:B------:R-:W-:-:S03]  /*125e0*/  IMAD.U32 R19, RZ, RZ, UR7 ;  /* 0x00000007ff137e24 */ /* 0x000fc6000f8e00ff */
[CC--:B------:R-:W-:Y:S01]  /*125f0*/  LEA.HI R0, R9.reuse, R4.reuse, RZ, 0x5 ;  /* 0x0000000409007211 */ /* 0x0c0fe200078f28ff */
[----:B------:R-:W-:Y:S01]  /*12600*/  IMAD.U32 R17, RZ, RZ, UR4 ;  /* 0x00000004ff117e24 */ /* 0x000fe2000f8e00ff */
[-C--:B------:R-:W-:Y:S01]  /*12610*/  LEA.HI R9, R9, R4.reuse, RZ, 0x2 ;  /* 0x0000000409097211 */ /* 0x080fe200078f10ff */
[C---:B---3--:R-:W-:Y:S01]  /*12620*/  IMAD.WIDE.U32 R18, R11.reuse, c[0x0][0x4d8], R18 ;  /* 0x000136000b127a25 */ /* 0x048fe200078e0012 */
[----:B------:R-:W-:Y:S02]  /*12630*/  LOP3.LUT R13, R0, 0xffffffe0, RZ, 0xc0, !PT ;  /* 0xffffffe0000d7812 */ /* 0x000fe400078ec0ff */
[----:B------:R-:W-:Y:S01]  /*12640*/  SHF.R.S32.HI R15, RZ, 0x5, R0 ;  /* 0x00000005ff0f7819 */ /* 0x000fe20000011400 */
[----:B------:R-:W-:Y:S01]  /*12650*/  IMAD.WIDE.U32 R16, R11, c[0x0][0x440], R16 ;  /* 0x000110000b107a25 */ /* 0x000fe200078e0010 */
[----:B------:R-:W-:Y:S02]  /*12660*/  SHF.R.S32.HI R0, RZ, 0x1f, R0 ;  /* 0x0000001fff007819 */ /* 0x000fe40000011400 */
[----:B------:R-:W-:Y:S01]  /*12670*/  LOP3.LUT R9, R9, 0xfffffffc, RZ, 0xc0, !PT ;  /* 0xfffffffc09097812 */ /* 0x000fe200078ec0ff */
[----:B------:R-:W-:Y:S01]  /*12680*/  IMAD.IADD R6, R4, 0x1, -R13 ;  /* 0x0000000104067824 */ /* 0x000fe200078e0a0d */
[----:B------:R-:W-:Y:S01]  /*12690*/  LEA.HI R0, R0, R15, RZ, 0x3 ;  /* 0x0000000f00007211 */ /* 0x000fe200078f18ff */
[----:B------:R-:W-:Y:S01]  /*126a0*/  IMAD.MOV.U32 R20, RZ, RZ, R18 ;  /* 0x000000ffff147224 */ /* 0x000fe200078e0012 */
[----:B------:R-:W-:-:S02]  /*126b0*/  IADD3 R9, -R9, R4, RZ ;  /* 0x0000000409097210 */ /* 0x000fc40007ffe1ff */
[----:B------:R-:W-:Y:S02]  /*126c0*/  LOP3.LUT R0, R0, 0xffffff8, RZ, 0xc0, !PT ;  /* 0x0ffffff800007812 */ /* 0x000fe400078ec0ff */
[----:B------:R-:W-:Y:S02]  /*126d0*/  SHF.R.S32.HI R13, RZ, 0x1f, R6 ;  /* 0x0000001fff0d7819 */ /* 0x000fe40000011406 */
[----:B------:R-:W-:Y:S01]  /*126e0*/  SHF.R.S32.HI R10, RZ, 0x1f, R11 ;  /* 0x0000001fff0a7819 */ /* 0x000fe2000001140b */
[----:B------:R-:W-:Y:S01]  /*126f0*/  IMAD.IADD R15, R15, 0x1, -R0 ;  /* 0x000000010f0f7824 */ /* 0x000fe200078e0a00 */
[----:B------:R-:W-:Y:S02]  /*12700*/  LEA.HI R0, R9, R9, RZ, 0x1 ;  /* 0x0000000909007211 */ /* 0x000fe400078f08ff */
[----:B------:R-:W-:Y:S01]  /*12710*/  LEA.HI R4, R13, R6, RZ, 0x2 ;  /* 0x000000060d047211 */ /* 0x000fe200078f10ff */
[----:B------:R-:W-:Y:S01]  /*12720*/  IMAD.MOV.U32 R13, RZ, RZ, c[0x0][0x4e8] ;  /* 0x00013a00ff0d7624 */ /* 0x000fe200078e00ff */
[----:B------:R-:W-:-:S02]  /*12730*/  LOP3.LUT R0, R0, 0x1ffffffe, RZ, 0xc0, !PT ;  /* 0x1ffffffe00007812 */ /* 0x000fc400078ec0ff */
[----:B------:R-:W-:Y:S02]  /*12740*/  SHF.R.S32.HI R14, RZ, 0x2, R4 ;  /* 0x00000002ff0e7819 */ /* 0x000fe40000011404 */
[----:B------:R-:W-:Y:S01]  /*12750*/  IADD3 R0, R9, -R0, RZ ;  /* 0x8000000009007210 */ /* 0x000fe20007ffe0ff */
[----:B------:R-:W-:Y:S01]  /*12760*/  BAR.SYNC.DEFER_BLOCKING 0x1, 0x100 ;  /* 0x0044000000007b1d */ /* 0x000fe20000010000 */
[----:B------:R-:W-:Y:S01]  /*12770*/  ISETP.NE.AND P1, PT, R13, 0x1, PT ;  /* 0x000000010d00780c */ /* 0x000fe20003f25270 */
[----:B------:R-:W-:Y:S01]  /*12780*/  IMAD R15, R15, 0x10, R14 ;  /* 0x000000100f0f7824 */ /* 0x000fe200078e020e */
[----:B------:R-:W-:Y:S01]  /*12790*/  MOV R22, R16 ;  /* 0x0000001000167202 */ /* 0x000fe20000000f00 */
[----:B------:R-:W-:Y:S02]  /*127a0*/  IMAD R14, R10, c[0x0][0x4d8], RZ ;  /* 0x000136000a0e7a24 */ /* 0x000fe400078e02ff */
[----:B------:R-:W-:Y:S01]  /*127b0*/  IMAD R9, R0, 0x8, R15 ;  /* 0x0000000800097824 */ /* 0x000fe200078e020f */
[----:B------:R-:W-:Y:S01]  /*127c0*/  SHF.R.S32.HI R0, RZ, 0x1f, R8 ;  /* 0x0000001fff007819 */ /* 0x000fe20000011408 */
[----:B------:R-:W-:-:S02]  /*127d0*/  IMAD R10, R10, c[0x0][0x440], RZ ;  /* 0x000110000a0a7a24 */ /* 0x000fc400078e02ff */
[C---:B------:R-:W-:Y:S01]  /*127e0*/  IMAD R14, R11.reuse, c[0x0][0x4dc], R14 ;  /* 0x000137000b0e7a24 */ /* 0x040fe200078e020e */
[C---:B----4-:R-:W-:Y:S01]  /*127f0*/  LEA R9, R12.reuse, R9, 0x7 ;  /* 0x000000090c097211 */ /* 0x050fe200078e38ff */
[----:B------:R-:W-:Y:S01]  /*12800*/  IMAD R10, R11, c[0x0][0x444], R10 ;  /* 0x000111000b0a7a24 */ /* 0x000fe200078e020a */
[----:B------:R-:W-:Y:S01]  /*12810*/  LEA R12, R12, R15, 0x7 ;  /* 0x0000000f0c0c7211 */ /* 0x000fe200078e38ff */
[----:B------:R-:W-:Y:S01]  /*12820*/  IMAD.IADD R21, R19, 0x1, R14 ;  /* 0x0000000113157824 */ /* 0x000fe200078e020e */
[----:B------:R-:W-:Y:S01]  /*12830*/  MOV R11, R9 ;  /* 0x00000009000b7202 */ /* 0x000fe20000000f00 */
[----:B------:R-:W-:Y:S02]  /*12840*/  IMAD.IADD R23, R17, 0x1, R10 ;  /* 0x0000000111177824 */ /* 0x000fe400078e020a */
[----:B------:R-:W-:-:S04]  /*12850*/  @P1 IMAD.HI.U32 R10, R9, c[0x0][0x4ec], RZ ;  /* 0x00013b00090a1a27 */ /* 0x000fc800078e00ff */
[C---:B------:R-:W-:Y:S01]  /*12860*/  IMAD R17, R0.reuse, c[0x0][0x4e0], RZ ;  /* 0x0001380000117a24 */ /* 0x040fe200078e02ff */
[----:B------:R-:W-:Y:S01]  /*12870*/  @P1 SHF.R.U32.HI R11, RZ, c[0x0][0x4f0], R10 ;  /* 0x00013c00ff0b1a19 */ /* 0x000fe2000001160a */
[----:B------:R-:W-:Y:S01]  /*12880*/  IMAD R19, R0, c[0x0][0x448], RZ ;  /* 0x0001120000137a24 */ /* 0x000fe200078e02ff */
[----:B------:R-:W-:Y:S01]  /*12890*/  MOV R10, R9 ;  /* 0x00000009000a7202 */ /* 0x000fe20000000f00 */
[C---:B------:R-:W-:Y:S01]  /*128a0*/  IMAD R17, R8.reuse, c[0x0][0x4e4], R17 ;  /* 0x0001390008117a24 */ /* 0x040fe200078e0211 */
[--C-:B------:R-:W-:Y:S01]  /*128b0*/  SHF.R.S32.HI R14, RZ, 0x1f, R11.reuse ;  /* 0x0000001fff0e7819 */ /* 0x100fe2000001140b */
[----:B------:R-:W-:Y:S02]  /*128c0*/  IMAD.MOV R0, RZ, RZ, -R11 ;  /* 0x000000ffff007224 */ /* 0x000fe400078e0a0b */
[C---:B------:R-:W-:Y:S02]  /*128d0*/  IMAD R19, R8.reuse, c[0x0][0x44c], R19 ;  /* 0x0001130008137a24 */ /* 0x040fe400078e0213 */
[----:B------:R-:W-:-:S04]  /*128e0*/  IMAD.WIDE.U32 R22, R8, c[0x0][0x448], R22 ;  /* 0x0001120008167a25 */ /* 0x000fc800078e0016 */
[----:B------:R-:W-:-:S04]  /*128f0*/  IMAD.WIDE.U32 R20, R8, c[0x0][0x4e0], R20 ;  /* 0x0001380008147a25 */ /* 0x000fc800078e0014 */
[----:B------:R-:W-:Y:S01]  /*12900*/  @P1 IMAD.HI.U32 R8, R9, c[0x0][0x4ec], RZ ;  /* 0x00013b0009081a27 */ /* 0x000fe200078e00ff */
[----:B------:R-:W-:-:S03]  /*12910*/  IADD3 R16, P0, R11, R20, RZ ;  /* 0x000000140b107210 */ /* 0x000fc60007f1e0ff */
[----:B------:R-:W-:Y:S01]  /*12920*/  IMAD R0, R0, c[0x0][0x4e8], R9 ;  /* 0x00013a0000007a24 */ /* 0x000fe200078e0209 */
[----:B------:R-:W-:Y:S01]  /*12930*/  @P1 SHF.R.U32.HI R10, RZ, c[0x0][0x4f0], R8 ;  /* 0x00013c00ff0a1a19 */ /* 0x000fe20000011608 */
[----:B------:R-:W-:Y:S01]  /*12940*/  IMAD.IADD R23, R23, 0x1, R19 ;  /* 0x0000000117177824 */ /* 0x000fe200078e0213 */
[----:B------:R-:W-:Y:S01]  /*12950*/  IADD3.X R17, R14, R21, R17, P0, !PT ;  /* 0x000000150e117210 */ /* 0x000fe200007fe411 */
[----:B------:R-:W-:Y:S01]  /*12960*/  IMAD R13, R13, c[0x0][0x388], RZ ;  /* 0x0000e2000d0d7a24 */ /* 0x000fe200078e02ff */
[----:B------:R-:W-:Y:S01]  /*12970*/  SHF.R.S32.HI R8, RZ, 0x1f, R0 ;  /* 0x0000001fff087819 */ /* 0x000fe20000011400 */
[C---:B------:R-:W-:Y:S01]  /*12980*/  IMAD.WIDE.U32 R22, R10.reuse, c[0x0][0x430], R22 ;  /* 0x00010c000a167a25 */ /* 0x040fe200078e0016 */
[----:B------:R-:W-:Y:S02]  /*12990*/  IADD3 R14, -R10, RZ, RZ ;  /* 0x000000ff0a0e7210 */ /* 0x000fe40007ffe1ff */
[----:B------:R-:W-:Y:S01]  /*129a0*/  LOP3.LUT P1, RZ, R6, 0x3, RZ, 0xc0, !PT ;  /* 0x0000000306ff7812 */ /* 0x000fe2000782c0ff */
[----:B------:R-:W-:Y:S01]  /*129b0*/  IMAD R11, R8, c[0x0][0x4c8], RZ ;  /* 0x00013200080b7a24 */ /* 0x000fe200078e02ff */
[----:B------:R-:W-:Y:S01]  /*129c0*/  SHF.R.S32.HI R8, RZ, 0x1f, R10 ;  /* 0x0000001fff087819 */ /* 0x000fe2000001140a */
[----:B------:R-:W-:Y:S01]  /*129d0*/  IMAD.WIDE.U32 R16, R0, c[0x0][0x4c8], R16 ;  /* 0x0001320000107a25 */ /* 0x000fe200078e0010 */
[----:B------:R-:W-:-:S03]  /*129e0*/  ISETP.GE.OR P2, PT, R12, R13, P1 ;  /* 0x0000000d0c00720c */ /* 0x000fc60000f46670 */
[----:B------:R-:W-:Y:S01]  /*129f0*/  IMAD R11, R0, c[0x0][0x4cc], R11 ;  /* 0x00013300000b7a24 */ /* 0x000fe200078e020b */
[----:B------:R-:W-:Y:S01]  /*12a00*/  LEA R0, P0, R16, c[0x0][0x4a8], 0x2 ;  /* 0x00012a0010007a11 */ /* 0x000fe200078010ff */
[----:B------:R-:W-:Y:S02]  /*12a10*/  IMAD R14, R14, c[0x0][0x4e8], R9 ;  /* 0x00013a000e0e7a24 */ /* 0x000fe400078e0209 */
[----:B------:R-:W-:Y:S02]  /*12a20*/  IMAD.IADD R11, R17, 0x1, R11 ;  /* 0x00000001110b7824 */ /* 0x000fe400078e020b */
[----:B------:R-:W-:Y:S01]  /*12a30*/  IMAD R9, R8, c[0x0][0x430], RZ ;  /* 0x00010c0008097a24 */ /* 0x000fe200078e02ff */
[----:B------:R-:W-:Y:S01]  /*12a40*/  SHFL.IDX PT, R18, R0, 0x1, 0x1c1f ;  /* 0x003c1f0000127f89 */ /* 0x000fe200000e0000 */
[----:B------:R-:W-:Y:S02]  /*12a50*/  SHF.R.S32.HI R8, RZ, 0x1f, R14 ;  /* 0x0000001fff087819 */ /* 0x000fe4000001140e */
[----:B------:R-:W-:Y:S01]  /*12a60*/  LEA.HI.X R11, R16, c[0x0][0x4ac], R11, 0x2, P0 ;  /* 0x00012b00100b7a11 */ /* 0x000fe200000f140b */
[----:B------:R-:W-:Y:S01]  /*12a70*/  IMAD R9, R10, c[0x0][0x434], R9 ;  /* 0x00010d000a097a24 */ /* 0x000fe200078e0209 */
[----:B------:R-:W-:Y:S03]  /*12a80*/  SHFL.IDX PT, R16, R0, RZ, 0x1c1f ;  /* 0x001c1fff00107589 */ /* 0x000fe600000e0000 */
[----:B------:R-:W-:Y:S01]  /*12a90*/  IMAD.IADD R23, R23, 0x1, R9 ;  /* 0x0000000117177824 */ /* 0x000fe200078e0209 */
[----:B------:R-:W1:Y:S01]  /*12aa0*/  SHFL.IDX PT, R17, R11, RZ, 0x1c1f ;  /* 0x001c1fff0b117589 */ /* 0x000e6200000e0000 */
[----:B------:R-:W-:Y:S01]  /*12ab0*/  IMAD R9, R8, c[0x0][0x428], RZ ;  /* 0x00010a0008097a24 */ /* 0x000fe200078e02ff */
[----:B------:R-:W-:-:S02]  /*12ac0*/  IADD3 R8, R12, 0x8, RZ ;  /* 0x000000080c087810 */ /* 0x000fc40007ffe0ff */
[----:B------:R2:W3:Y:S01]  /*12ad0*/  SHFL.IDX PT, R19, R11, 0x1, 0x1c1f ;  /* 0x003c1f000b137f89 */ /* 0x0004e200000e0000 */
[----:B------:R-:W-:Y:S01]  /*12ae0*/  IMAD R9, R14, c[0x0][0x42c], R9 ;  /* 0x00010b000e097a24 */ /* 0x000fe200078e0209 */
[----:B------:R-:W-:Y:S01]  /*12af0*/  ISETP.GE.OR P1, PT, R8, R13, P1 ;  /* 0x0000000d0800720c */ /* 0x000fe20000f26670 */
[----:B------:R-:W-:-:S05]  /*12b00*/  IMAD.WIDE.U32 R14, R14, c[0x0][0x428], R22 ;  /* 0x00010a000e0e7a25 */ /* 0x000fca00078e0016 */
[----:B------:R-:W-:Y:S02]  /*12b10*/  IADD3 R10, R15, R9, RZ ;  /* 0x000000090f0a7210 */ /* 0x000fe40007ffe0ff */
[----:B------:R-:W-:-:S04]  /*12b20*/  LEA R9, P0, R14, c[0x0][0x400], 0x2 ;  /* 0x000100000e097a11 */ /* 0x000fc800078010ff */
[----:B------:R-:W-:Y:S02]  /*12b30*/  LEA.HI.X R10, R14, c[0x0][0x404], R10, 0x2, P0 ;  /* 0x000101000e0a7a11 */ /* 0x000fe400000f140a */
[----:B------:R4:W4:Y:S01]  /*12b40*/  SHFL.IDX PT, R14, R9, RZ, 0x1c1f ;  /* 0x001c1fff090e7589 */ /* 0x00092200000e0000 */
[----:B------:R-:W-:-:S03]  /*12b50*/  ISETP.GE.AND P0, PT, R8, R13, PT ;  /* 0x0000000d0800720c */ /* 0x000fc60003f06270 */
[----:B-1----:R1:W-:Y:S01]  /*12b60*/  @!P2 ST.E [R16.64], R5 ;  /* 0x000000051000a985 */ /* 0x0023e2000c10190e */
[----:B--2---:R-:W-:-:S03]  /*12b70*/  LOP3.LUT R11, R4, 0x7ffffffc, RZ, 0xc0, !PT ;  /* 0x7ffffffc040b7812 */ /* 0x004fc600078ec0ff */
[----:B---3--:R1:W-:Y:S01]  /*12b80*/  @!P1 ST.E [R18.64], R7 ;  /* 0x0000000712009985 */ /* 0x0083e2000c10190e */
[----:B------:R-:W-:Y:S01]  /*12b90*/  ISETP.GE.AND P1, PT, R12, R13, PT ;  /* 0x0000000d0c00720c */ /* 0x000fe20003f26270 */
[----:B------:R-:W-:Y:S02]  /*12ba0*/  IMAD.IADD R11, R6, 0x1, -R11 ;  /* 0x00000001060b7824 */ /* 0x000fe400078e0a0b */
[----:B------:R1:W2:Y:S03]  /*12bb0*/  SHFL.IDX PT, R15, R10, RZ, 0x1c1f ;  /* 0x001c1fff0a0f7589 */ /* 0x0002a600000e0000 */
[----:B------:R-:W-:-:S07]  /*12bc0*/  SHF.L.U32 R11, R11, 0x1, RZ ;  /* 0x000000010b0b7819 */ /* 0x000fce00000006ff */
[----:B------:R-:W-:Y:S05]  /*12bd0*/  @P1 BRA `(.L_x_67) ;  /* 0x000005d000001947 */ /* 0x000fea0003800000 */
[C---:B-1----:R-:W-:Y:S02]  /*12be0*/  IADD3 R7, R11.reuse, 0x8, RZ ;  /* 0x000000080b077810 */ /* 0x042fe40007ffe0ff */
[C---:B------:R-:W-:Y:S02]  /*12bf0*/  IADD3 R5, R11.reuse, 0x10, RZ ;  /* 0x000000100b057810 */ /* 0x040fe40007ffe0ff */
[----:B------:R-:W-:Y:S02]  /*12c00*/  IADD3 R4, R11, 0x18, RZ ;  /* 0x000000180b047810 */ /* 0x000fe40007ffe0ff */
[----:B------:R-:W-:Y:S02]  /*12c10*/  ISETP.GE.AND P3, PT, R7, c[0x0][0x3c8], PT ;  /* 0x0000f20007007a0c */ /* 0x000fe40003f66270 */
[----:B------:R-:W-:Y:S02]  /*12c20*/  ISETP.GE.AND P2, PT, R5, c[0x0][0x3c8], PT ;  /* 0x0000f20005007a0c */ /* 0x000fe40003f46270 */
[----:B------:R-:W-:-:S02]  /*12c30*/  ISETP.GE.AND P1, PT, R4, c[0x0][0x3c8], PT ;  /* 0x0000f20004007a0c */ /* 0x000fc40003f26270 */
[C---:B------:R-:W-:Y:S02]  /*12c40*/  ISETP.GE.AND P4, PT, R11.reuse, c[0x0][0x3c8], PT ;  /* 0x0000f2000b007a0c */ /* 0x040fe40003f86270 */
[C---:B------:R-:W-:Y:S02]  /*12c50*/  IADD3 R0, R11.reuse, 0x20, RZ ;  /* 0x000000200b007810 */ /* 0x040fe40007ffe0ff */
[----:B------:R-:W-:Y:S02]  /*12c60*/  IADD3 R18, R11, 0x28, RZ ;  /* 0x000000280b127810 */ /* 0x000fe40007ffe0ff */
[----:B------:R-:W-:Y:S02]  /*12c70*/  ISETP.GE.AND P6, PT, R0, c[0x0][0x3c8], PT ;  /* 0x0000f20000007a0c */ /* 0x000fe40003fc6270 */
[----:B------:R-:W-:Y:S02]  /*12c80*/  @!P3 LEA.HI R7, R7, R7, RZ, 0x1 ;  /* 0x000000070707b211 */ /* 0x000fe400078f08ff */
[----:B------:R-:W-:-:S02]  /*12c90*/  @!P2 LEA.HI R5, R5, R5, RZ, 0x1 ;  /* 0x000000050505a211 */ /* 0x000fc400078f08ff */
[----:B------:R-:W-:Y:S01]  /*12ca0*/  @!P1 LEA.HI R4, R4, R4, RZ, 0x1 ;  /* 0x0000000404049211 */ /* 0x000fe200078f08ff */
[--C-:B--2-4-:R-:W-:Y:S01]  /*12cb0*/  @!P4 IMAD.WIDE R12, R11, 0x4, R14.reuse ;  /* 0x000000040b0cc825 */ /* 0x114fe200078e020e */
[----:B------:R-:W-:Y:S02]  /*12cc0*/  @!P3 LOP3.LUT R7, R7, 0xfffffffe, RZ, 0xc0, !PT ;  /* 0xfffffffe0707b812 */ /* 0x000fe400078ec0ff */
[----:B------:R-:W-:Y:S02]  /*12cd0*/  @!P2 LOP3.LUT R5, R5, 0xfffffffe, RZ, 0xc0, !PT ;  /* 0xfffffffe0505a812 */ /* 0x000fe400078ec0ff */
[----:B------:R-:W-:Y:S01]  /*12ce0*/  @!P1 LOP3.LUT R21, R4, 0xfffffffe, RZ, 0xc0, !PT ;  /* 0xfffffffe04159812 */ /* 0x000fe200078ec0ff */
[--C-:B------:R-:W-:Y:S01]  /*12cf0*/  @!P3 IMAD.WIDE R6, R7, 0x4, R14.reuse ;  /* 0x000000040706b825 */ /* 0x100fe200078e020e */
[----:B------:R1:W-:Y:S01]  /*12d00*/  @!P4 ST.E.64 [R12.64], R112 ;  /* 0x000000700c00c985 */ /* 0x0003e2000c101b0e */
[----:B------:R-:W-:Y:S02]  /*12d10*/  IADD3 R8, R11, 0x30, RZ ;  /* 0x000000300b087810 */ /* 0x000fe40007ffe0ff */
[----:B------:R-:W-:Y:S01]  /*12d20*/  @!P2 IMAD.WIDE R16, R5, 0x4, R14 ;  /* 0x000000040510a825 */ /* 0x000fe200078e020e */
[C---:B------:R-:W-:Y:S01]  /*12d30*/  IADD3 R5, R11.reuse, 0x38, RZ ;  /* 0x000000380b057810 */ /* 0x040fe20007ffe0ff */
[----:B------:R2:W-:Y:S01]  /*12d40*/  @!P3 ST.E.64 [R6.64], R108 ;  /* 0x0000006c0600b985 */ /* 0x0005e2000c101b0e */
[----:B------:R-:W-:-:S02]  /*12d50*/  IADD3 R19, R11, 0x40, RZ ;  /* 0x000000400b137810 */ /* 0x000fc40007ffe0ff */
[----:B------:R-:W-:Y:S01]  /*12d60*/  ISETP.GE.AND P5, PT, R18, c[0x0][0x3c8], PT ;  /* 0x0000f20012007a0c */ /* 0x000fe20003fa6270 */
[----:B------:R3:W-:Y:S01]  /*12d70*/  @!P2 ST.E.64 [R16.64], R104 ;  /* 0x000000681000a985 */ /* 0x0007e2000c101b0e */
[----:B------:R-:W-:Y:S02]  /*12d80*/  IADD3 R4, R11, 0x48, RZ ;  /* 0x000000480b047810 */ /* 0x000fe40007ffe0ff */
[----:B------:R-:W-:Y:S02]  /*12d90*/  ISETP.GE.AND P4, PT, R8, c[0x0][0x3c8], PT ;  /* 0x0000f20008007a0c */ /* 0x000fe40003f86270 */
[----:B------:R-:W-:Y:S02]  /*12da0*/  ISETP.GE.AND P3, PT, R5, c[0x0][0x3c8], PT ;  /* 0x0000f20005007a0c */ /* 0x000fe40003f66270 */
[----:B------:R-:W-:Y:S02]  /*12db0*/  ISETP.GE.AND P2, PT, R19, c[0x0][0x3c8], PT ;  /* 0x0000f20013007a0c */ /* 0x000fe40003f46270 */
[----:B------:R-:W-:-:S03]  /*12dc0*/  @!P6 LEA.HI R0, R0, R0, RZ, 0x1 ;  /* 0x000000000000e211 */ /* 0x000fc600078f08ff */
[----:B------:R-:W-:-:S04]  /*12dd0*/  @!P5 LEA.HI R18, R18, R18, RZ, 0x1 ;  /* 0x000000121212d211 */ /* 0x000fc800078f08ff */
[----:B------:R-:W-:Y:S02]  /*12de0*/  @!P4 LEA.HI R8, R8, R8, RZ, 0x1 ;  /* 0x000000080808c211 */ /* 0x000fe400078f08ff */
[----:B------:R-:W-:Y:S01]  /*12df0*/  @!P3 LEA.HI R5, R5, R5, RZ, 0x1 ;  /* 0x000000050505b211 */ /* 0x000fe200078f08ff */
[----:B-1----:R-:W-:Y:S01]  /*12e00*/  @!P1 IMAD.WIDE R12, R21, 0x4, R14 ;  /* 0x00000004150c9825 */ /* 0x002fe200078e020e */
[----:B------:R-:W-:Y:S02]  /*12e10*/  @!P2 LEA.HI R19, R19, R19, RZ, 0x1 ;  /* 0x000000131313a211 */ /* 0x000fe400078f08ff */
[----:B------:R-:W-:Y:S02]  /*12e20*/  @!P4 LOP3.LUT R21, R8, 0xfffffffe, RZ, 0xc0, !PT ;  /* 0xfffffffe0815c812 */ /* 0x000fe400078ec0ff */
[----:B------:R1:W-:Y:S01]  /*12e30*/  @!P1 ST.E.64 [R12.64], R2 ;  /* 0x000000020c009985 */ /* 0x0003e2000c101b0e */
[----:B------:R-:W-:Y:S02]  /*12e40*/  ISETP.GE.AND P1, PT, R4, c[0x0][0x3c8], PT ;  /* 0x0000f20004007a0c */ /* 0x000fe40003f26270 */
[----:B--2---:R-:W-:-:S02]  /*12e50*/  @!P6 LOP3.LUT R7, R0, 0xfffffffe, RZ, 0xc0, !PT ;  /* 0xfffffffe0007e812 */ /* 0x004fc400078ec0ff */
[----:B---3--:R-:W-:Y:S02]  /*12e60*/  @!P5 LOP3.LUT R17, R18, 0xfffffffe, RZ, 0xc0, !PT ;  /* 0xfffffffe1211d812 */ /* 0x008fe400078ec0ff */
[----:B------:R-:W-:Y:S01]  /*12e70*/  @!P3 LOP3.LUT R5, R5, 0xfffffffe, RZ, 0xc0, !PT ;  /* 0xfffffffe0505b812 */ /* 0x000fe200078ec0ff */
[----:B------:R-:W-:Y:S01]  /*12e80*/  @!P6 IMAD.WIDE R6, R7, 0x4, R14 ;  /* 0x000000040706e825 */ /* 0x000fe200078e020e */
[----:B------:R-:W-:Y:S02]  /*12e90*/  @!P2 LOP3.LUT R19, R19, 0xfffffffe, RZ, 0xc0, !PT ;  /* 0xfffffffe1313a812 */ /* 0x000fe400078ec0ff */
[C---:B------:R-:W-:Y:S02]  /*12ea0*/  IADD3 R0, R11.reuse, 0x50, RZ ;  /* 0x000000500b007810 */ /* 0x040fe40007ffe0ff */
[----:B------:R2:W-:Y:S01]  /*12eb0*/  @!P6 ST.E.64 [R6.64], R96 ;  /* 0x000000600600e985 */ /* 0x0005e2000c101b0e */
[----:B------:R-:W-:Y:S02]  /*12ec0*/  @!P1 LEA.HI R4, R4, R4, RZ, 0x1 ;  /* 0x0000000404049211 */ /* 0x000fe400078f08ff */
[----:B------:R-:W-:-:S02]  /*12ed0*/  IADD3 R8, R11, 0x58, RZ ;  /* 0x000000580b087810 */ /* 0x000fc40007ffe0ff */
[----:B------:R-:W-:Y:S02]  /*12ee0*/  IADD3 R18, R11, 0x68, RZ ;  /* 0x000000680b127810 */ /* 0x000fe40007ffe0ff */
[----:B------:R-:W-:Y:S01]  /*12ef0*/  ISETP.GE.AND P6, PT, R0, c[0x0][0x3c8], PT ;  /* 0x0000f20000007a0c */ /* 0x000fe20003fc6270 */
[----:B-1----:R-:W-:-:S04]  /*12f00*/  @!P5 IMAD.WIDE R2, R17, 0x4, R14 ;  /* 0x000000041102d825 */ /* 0x002fc800078e020e */
[--C-:B------:R-:W-:Y:S01]  /*12f10*/  @!P4 IMAD.WIDE R12, R21, 0x4, R14.reuse ;  /* 0x00000004150cc825 */ /* 0x100fe200078e020e */
[----:B------:R1:W-:Y:S01]  /*12f20*/  @!P5 ST.E.64 [R2.64], R92 ;  /* 0x0000005c0200d985 */ /* 0x0003e2000c101b0e */
[----:B------:R-:W-:Y:S02]  /*12f30*/  ISETP.GE.AND P5, PT, R8, c[0x0][0x3c8], PT ;  /* 0x0000f20008007a0c */ /* 0x000fe40003fa6270 */
[--C-:B------:R-:W-:Y:S01]  /*12f40*/  @!P2 IMAD.WIDE R16, R19, 0x4, R14.reuse ;  /* 0x000000041310a825 */ /* 0x100fe200078e020e */
[----:B------:R-:W-:Y:S01]  /*12f50*/  IADD3 R19, R11, 0x60, RZ ;  /* 0x000000600b137810 */ /* 0x000fe20007ffe0ff */
[----:B------:R3:W-:Y:S02]  /*12f60*/  @!P4 ST.E.64 [R12.64], R88 ;  /* 0x000000580c00c985 */ /* 0x0007e4000c101b0e */
[----:B------:R-:W-:Y:S02]  /*12f70*/  @!P6 LEA.HI R0, R0, R0, RZ, 0x1 ;  /* 0x000000000000e211 */ /* 0x000fe400078f08ff */
[----:B--2---:R-:W-:Y:S01]  /*12f80*/  @!P1 LOP3.LUT R7, R4, 0xfffffffe, RZ, 0xc0, !PT ;  /* 0xfffffffe04079812 */ /* 0x004fe200078ec0ff */
[----:B------:R-:W-:Y:S01]  /*12f90*/  @!P3 IMAD.WIDE R4, R5, 0x4, R14 ;  /* 0x000000040504b825 */ /* 0x000fe200078e020e */
[----:B------:R-:W-:-:S03]  /*12fa0*/  ISETP.GE.AND P4, PT, R19, c[0x0][0x3c8], PT ;  /* 0x0000f20013007a0c */ /* 0x000fc60003f86270 */
[----:B------:R-:W-:Y:S01]  /*12fb0*/  @!P1 IMAD.WIDE R6, R7, 0x4, R14 ;  /* 0x0000000407069825 */ /* 0x000fe200078e020e */
[----:B------:R2:W-:Y:S01]  /*12fc0*/  @!P3 ST.E.64 [R4.64], R84 ;  /* 0x000000540400b985 */ /* 0x0005e2000c101b0e */
[----:B------:R-:W-:Y:S02]  /*12fd0*/  ISETP.GE.AND P3, PT, R18, c[0x0][0x3c8], PT ;  /* 0x0000f20012007a0c */ /* 0x000fe40003f66270 */
[----:B------:R-:W-:Y:S01]  /*12fe0*/  @!P5 LEA.HI R8, R8, R8, RZ, 0x1 ;  /* 0x000000080808d211 */ /* 0x000fe200078f08ff */
[----:B------:R-:W-:Y:S04]  /*12ff0*/  @!P2 ST.E.64 [R16.64], R80 ;  /* 0x000000501000a985 */ /* 0x000fe8000c101b0e */
[----:B------:R4:W-:Y:S01]  /*13000*/  @!P1 ST.E.64 [R6.64], R76 ;  /* 0x0000004c06009985 */ /* 0x0009e2000c101b0e */
[----:B------:R-:W-:-:S04]  /*13010*/  @!P4 LEA.HI R19, R19, R19, RZ, 0x1 ;  /* 0x000000131313c211 */ /* 0x000fc800078f08ff */
[----:B------:R-:W-:Y:S02]  /*13020*/  @!P4 LOP3.LUT R19, R19, 0xfffffffe, RZ, 0xc0, !PT ;  /* 0xfffffffe1313c812 */ /* 0x000fe400078ec0ff */
[C---:B-1----:R-:W-:Y:S02]  /*13030*/  IADD3 R3, R11.reuse, 0x70, RZ ;  /* 0x000000700b037810 */ /* 0x042fe40007ffe0ff */
[----:B------:R-:W-:Y:S02]  /*13040*/  IADD3 R2, R11, 0x78, RZ ;  /* 0x000000780b027810 */ /* 0x000fe40007ffe0ff */
[----:B------:R-:W-:Y:S02]  /*13050*/  ISETP.GE.AND P2, PT, R3, c[0x0][0x3c8], PT ;  /* 0x0000f20003007a0c */ /* 0x000fe40003f46270 */
[----:B------:R-:W-:Y:S02]  /*13060*/  ISETP.GE.AND P1, PT, R2, c[0x0][0x3c8], PT ;  /* 0x0000f20002007a0c */ /* 0x000fe40003f26270 */
[----:B------:R-:W-:-:S04]  /*13070*/  @!P3 LEA.HI R18, R18, R18, RZ, 0x1 ;  /* 0x000000121212b211 */ /* 0x000fc800078f08ff */
[----:B---3--:R-:W-:Y:S01]  /*13080*/  @!P3 LOP3.LUT R13, R18, 0xfffffffe, RZ, 0xc0, !PT ;  /* 0xfffffffe120db812 */ /* 0x008fe200078ec0ff */
[----:B------:R-:W-:Y:S01]  /*13090*/  @!P4 IMAD.WIDE R18, R19, 0x4, R14 ;  /* 0x000000041312c825 */ /* 0x000fe200078e020e */
[----:B--2---:R-:W-:-:S03]  /*130a0*/  @!P6 LOP3.LUT R5, R0, 0xfffffffe, RZ, 0xc0, !PT ;  /* 0xfffffffe0005e812 */ /* 0x004fc600078ec0ff */
[----:B------:R-:W-:Y:S01]  /*130b0*/  @!P2 LEA.HI R3, R3, R3, RZ, 0x1 ;  /* 0x000000030303a211 */ /* 0x000fe200078f08ff */
[--C-:B------:R-:W-:Y:S01]  /*130c0*/  @!P3 IMAD.WIDE R12, R13, 0x4, R14.reuse ;  /* 0x000000040d0cb825 */ /* 0x100fe200078e020e */
[----:B------:R-:W-:Y:S02]  /*130d0*/  @!P1 LEA.HI R2, R2, R2, RZ, 0x1 ;  /* 0x0000000202029211 */ /* 0x000fe400078f08ff */
[----:B------:R-:W-:Y:S01]  /*130e0*/  @!P2 LOP3.LUT R3, R3, 0xfffffffe, RZ, 0xc0, !PT ;  /* 0xfffffffe0303a812 */ /* 0x000fe200078ec0ff */
[--C-:B------:R-:W-:Y:S01]  /*130f0*/  @!P6 IMAD.WIDE R4, R5, 0x4, R14.reuse ;  /* 0x000000040504e825 */ /* 0x100fe200078e020e */
[----:B----4-:R-:W-:Y:S02]  /*13100*/  @!P5 LOP3.LUT R7, R8, 0xfffffffe, RZ, 0xc0, !PT ;  /* 0xfffffffe0807d812 */ /* 0x010fe400078ec0ff */
[----:B------:R-:W-:Y:S01]  /*13110*/  @!P1 LOP3.LUT R17, R2, 0xfffffffe, RZ, 0xc0, !PT ;  /* 0xfffffffe02119812 */ /* 0x000fe200078ec0ff */
[--C-:B------:R-:W-:Y:S01]  /*13120*/  @!P2 IMAD.WIDE R2, R3, 0x4, R14.reuse ;  /* 0x000000040302a825 */ /* 0x100fe200078e020e */
[----:B------:R1:W-:Y:S03]  /*13130*/  @!P6 ST.E.64 [R4.64], R72 ;  /* 0x000000480400e985 */ /* 0x0003e6000c101b0e */
[----:B------:R-:W-:-:S04]  /*13140*/  @!P5 IMAD.WIDE R6, R7, 0x4, R14 ;  /* 0x000000040706d825 */ /* 0x000fc800078e020e */
[----:B------:R-:W-:Y:S01]  /*13150*/  @!P1 IMAD.WIDE R14, R17, 0x4, R14 ;  /* 0x00000004110e9825 */ /* 0x000fe200078e020e */
[----:B------:R1:W-:Y:S04]  /*13160*/  @!P5 ST.E.64 [R6.64], R68 ;  /* 0x000000440600d985 */ /* 0x0003e8000c101b0e */
[----:B------:R1:W-:Y:S04]  /*13170*/  @!P4 ST.E.64 [R18.64], R52 ;  /* 0x000000341200c985 */ /* 0x0003e8000c101b0e */
[----:B------:R1:W-:Y:S04]  /*13180*/  @!P3 ST.E.64 [R12.64], R56 ;  /* 0x000000380c00b985 */ /* 0x0003e8000c101b0e */
[----:B------:R1:W-:Y:S04]  /*13190*/  @!P2 ST.E.64 [R2.64], R60 ;  /* 0x0000003c0200a985 */ /* 0x0003e8000c101b0e */
[----:B------:R1:W-:Y:S02]  /*131a0*/  @!P1 ST.E.64 [R14.64], R64 ;  /* 0x000000400e009985 */ /* 0x0003e4000c101b0e */
.L_x_67:
[----:B------:R-:W-:Y:S05]  /*131b0*/  BSYNC B0 ;  /* 0x0000000000007941 */ /* 0x000fea0003800000 */
.L_x_66:
[----:B-1----:R1:W3:Y:S04]  /*131c0*/  SHFL.IDX PT, R5, R10, 0x1, 0x1c1f ;  /* 0x003c1f000a057f89 */ /* 0x0022e800000e0000 */
[----:B------:R1:W4:Y:S01]  /*131d0*/  SHFL.IDX PT, R4, R9, 0x1, 0x1c1f ;  /* 0x003c1f0009047f89 */ /* 0x00032200000e0000 */
[----:B------:R-:W-:Y:S05]  /*131e0*/  @P0 EXIT ;  /* 0x000000000000094d */ /* 0x000fea0003800000 */
[C---:B------:R-:W-:Y:S02]  /*131f0*/  ISETP.GE.AND P0, PT, R11.reuse, c[0x0][0x3c8], PT ;  /* 0x0000f2000b007a0c */ /* 0x040fe40003f06270 */
[----:B------:R-:W-:-:S02]  /*13200*/  IADD3 R2, R11, 0x8, RZ ;  /* 0x000000080b027810 */ /* 0x000fc40007ffe0ff */
[C---:B------:R-:W-:Y:S02]  /*13210*/  IADD3 R0, R11.reuse, 0x10, RZ ;  /* 0x000000100b007810 */ /* 0x040fe40007ffe0ff */
[----:B------:R-:W-:Y:S02]  /*13220*/  ISETP.GE.AND P6, PT, R2, c[0x0][0x3c8], PT ;  /* 0x0000f20002007a0c */ /* 0x000fe40003fc6270 */
[----:B------:R-:W-:Y:S02]  /*13230*/  ISETP.GE.AND P5, PT, R0, c[0x0][0x3c8], PT ;  /* 0x0000f20000007a0c */ /* 0x000fe40003fa6270 */
[C---:B-1--4-:R-:W-:Y:S02]  /*13240*/  IADD3 R9, R11.reuse, 0x18, RZ ;  /* 0x000000180b097810 */ /* 0x052fe40007ffe0ff */
[C---:B------:R-:W-:Y:S01]  /*13250*/  IADD3 R8, R11.reuse, 0x20, RZ ;  /* 0x000000200b087810 */ /* 0x040fe20007ffe0ff */
[C---:B--23--:R-:W-:Y:S01]  /*13260*/  @!P0 IMAD.WIDE R14, R11.reuse, 0x4, R4 ;  /* 0x000000040b0e8825 */ /* 0x04cfe200078e0204 */
[----:B------:R-:W-:-:S02]  /*13270*/  IADD3 R7, R11, 0x28, RZ ;  /* 0x000000280b077810 */ /* 0x000fc40007ffe0ff */
[C---:B------:R-:W-:Y:S02]  /*13280*/  IADD3 R6, R11.reuse, 0x30, RZ ;  /* 0x000000300b067810 */ /* 0x040fe40007ffe0ff */
[----:B------:R-:W-:Y:S01]  /*13290*/  IADD3 R3, R11, 0x38, RZ ;  /* 0x000000380b037810 */ /* 0x000fe20007ffe0ff */
[----:B------:R1:W-:Y:S01]  /*132a0*/  @!P0 ST.E.64 [R14.64], R114 ;  /* 0x000000720e008985 */ /* 0x0003e2000c101b0e */
[----:B------:R-:W-:Y:S02]  /*132b0*/  ISETP.GE.AND P4, PT, R9, c[0x0][0x3c8], PT ;  /* 0x0000f20009007a0c */ /* 0x000fe40003f86270 */
[----:B------:R-:W-:Y:S02]  /*132c0*/  ISETP.GE.AND P3, PT, R8, c[0x0][0x3c8], PT ;  /* 0x0000f20008007a0c */ /* 0x000fe40003f66270 */
[----:B------:R-:W-:Y:S02]  /*132d0*/  ISETP.GE.AND P2, PT, R7, c[0x0][0x3c8], PT ;  /* 0x0000f20007007a0c */ /* 0x000fe40003f46270 */
[----:B------:R-:W-:-:S02]  /*132e0*/  ISETP.GE.AND P1, PT, R6, c[0x0][0x3c8], PT ;  /* 0x0000f20006007a0c */ /* 0x000fc40003f26270 */
[----:B------:R-:W-:Y:S02]  /*132f0*/  ISETP.GE.AND P0, PT, R3, c[0x0][0x3c8], PT ;  /* 0x0000f20003007a0c */ /* 0x000fe40003f06270 */
[----:B------:R-:W-:Y:S02]  /*13300*/  @!P6 LEA.HI R2, R2, R2, RZ, 0x1 ;  /* 0x000000020202e211 */ /* 0x000fe400078f08ff */
[----:B------:R-:W-:Y:S02]  /*13310*/  @!P5 LEA.HI R0, R0, R0, RZ, 0x1 ;  /* 0x000000000000d211 */ /* 0x000fe400078f08ff */
[----:B------:R-:W-:Y:S02]  /*13320*/  @!P6 LOP3.LUT R13, R2, 0xfffffffe, RZ, 0xc0, !PT ;  /* 0xfffffffe020de812 */ /* 0x000fe400078ec0ff */
[----:B------:R-:W-:Y:S02]  /*13330*/  @!P4 LEA.HI R9, R9, R9, RZ, 0x1 ;  /* 0x000000090909c211 */ /* 0x000fe400078f08ff */
[----:B------:R-:W-:Y:S01]  /*13340*/  @!P3 LEA.HI R8, R8, R8, RZ, 0x1 ;  /* 0x000000080808b211 */ /* 0x000fe200078f08ff */
[----:B------:R-:W-:Y:S01]  /*13350*/  @!P6 IMAD.WIDE R12, R13, 0x4, R4 ;  /* 0x000000040d0ce825 */ /* 0x000fe200078e0204 */
[----:B------:R-:W-:-:S02]  /*13360*/  @!P2 LEA.HI R7, R7, R7, RZ, 0x1 ;  /* 0x000000070707a211 */ /* 0x000fc400078f08ff */
[----:B------:R-:W-:Y:S02]  /*13370*/  @!P1 LEA.HI R6, R6, R6, RZ, 0x1 ;  /* 0x0000000606069211 */ /* 0x000fe400078f08ff */
[----:B------:R-:W-:Y:S01]  /*13380*/  @!P0 LEA.HI R3, R3, R3, RZ, 0x1 ;  /* 0x0000000303038211 */ /* 0x000fe200078f08ff */
[----:B------:R2:W-:Y:S01]  /*13390*/  @!P6 ST.E.64 [R12.64], R110 ;  /* 0x0000006e0c00e985 */ /* 0x0005e2000c101b0e */
[----:B------:R-:W-:Y:S02]  /*133a0*/  @!P4 LOP3.LUT R9, R9, 0xfffffffe, RZ, 0xc0, !PT ;  /* 0xfffffffe0909c812 */ /* 0x000fe400078ec0ff */
[----:B-1----:R-:W-:Y:S02]  /*133b0*/  @!P5 LOP3.LUT R15, R0, 0xfffffffe, RZ, 0xc0, !PT ;  /* 0xfffffffe000fd812 */ /* 0x002fe400078ec0ff */
[----:B------:R-:W-:Y:S02]  /*133c0*/  IADD3 R2, R11, 0x40, RZ ;  /* 0x000000400b027810 */ /* 0x000fe40007ffe0ff */
[----:B------:R-:W-:Y:S01]  /*133d0*/  @!P3 LOP3.LUT R17, R8, 0xfffffffe, RZ, 0xc0, !PT ;  /* 0xfffffffe0811b812 */ /* 0x000fe200078ec0ff */
[----:B------:R-:W-:Y:S01]  /*133e0*/  @!P5 IMAD.WIDE R14, R15, 0x4, R4 ;  /* 0x000000040f0ed825 */ /* 0x000fe200078e0204 */
[----:B------:R-:W-:-:S02]  /*133f0*/  IADD3 R0, R11, 0x48, RZ ;  /* 0x000000480b007810 */ /* 0x000fc40007ffe0ff */
[----:B------:R-:W-:Y:S01]  /*13400*/  @!P2 LOP3.LUT R7, R7, 0xfffffffe, RZ, 0xc0, !PT ;  /* 0xfffffffe0707a812 */ /* 0x000fe200078ec0ff */
[----:B------:R-:W-:Y:S01]  /*13410*/  @!P4 IMAD.WIDE R8, R9, 0x4, R4 ;  /* 0x000000040908c825 */ /* 0x000fe200078e0204 */
[----:B------:R-:W-:Y:S01]  /*13420*/  @!P0 LOP3.LUT R3, R3, 0xfffffffe, RZ, 0xc0, !PT ;  /* 0xfffffffe03038812 */ /* 0x000fe200078ec0ff */
[----:B------:R1:W-:Y:S01]  /*13430*/  @!P5 ST.E.64 [R14.64], R106 ;  /* 0x0000006a0e00d985 */ /* 0x0003e2000c101b0e */
[----:B------:R-:W-:Y:S02]  /*13440*/  ISETP.GE.AND P6, PT, R2, c[0x0][0x3c8], PT ;  /* 0x0000f20002007a0c */ /* 0x000fe40003fc6270 */
[----:B------:R-:W-:Y:S01]  /*13450*/  ISETP.GE.AND P5, PT, R0, c[0x0][0x3c8], PT ;  /* 0x0000f20000007a0c */ /* 0x000fe20003fa6270 */
[----:B------:R3:W-:Y:S01]  /*13460*/  @!P4 ST.E.64 [R8.64], R102 ;  /* 0x000000660800c985 */ /* 0x0007e2000c101b0e */
[C---:B------:R-:W-:Y:S02]  /*13470*/  IADD3 R20, R11.reuse, 0x50, RZ ;  /* 0x000000500b147810 */ /* 0x040fe40007ffe0ff */
[----:B------:R-:W-:-:S02]  /*13480*/  IADD3 R19, R11, 0x58, RZ ;  /* 0x000000580b137810 */ /* 0x000fc40007ffe0ff */
[C---:B------:R-:W-:Y:S02]  /*13490*/  IADD3 R18, R11.reuse, 0x60, RZ ;  /* 0x000000600b127810 */ /* 0x040fe40007ffe0ff */
[----:B------:R-:W-:Y:S02]  /*134a0*/  IADD3 R10, R11, 0x68, RZ ;  /* 0x000000680b0a7810 */ /* 0x000fe40007ffe0ff */
[----:B------:R-:W-:Y:S02]  /*134b0*/  ISETP.GE.AND P4, PT, R20, c[0x0][0x3c8], PT ;  /* 0x0000f20014007a0c */ /* 0x000fe40003f86270 */
[----:B--2---:R-:W-:Y:S01]  /*134c0*/  @!P1 LOP3.LUT R13, R6, 0xfffffffe, RZ, 0xc0, !PT ;  /* 0xfffffffe060d9812 */ /* 0x004fe200078ec0ff */
[--C-:B------:R-:W-:Y:S01]  /*134d0*/  @!P2 IMAD.WIDE R6, R7, 0x4, R4.reuse ;  /* 0x000000040706a825 */ /* 0x100fe200078e0204 */
[----:B------:R-:W-:Y:S02]  /*134e0*/  @!P6 LEA.HI R2, R2, R2, RZ, 0x1 ;  /* 0x000000020202e211 */ /* 0x000fe400078f08ff */
[----:B------:R-:W-:Y:S01]  /*134f0*/  @!P5 LEA.HI R0, R0, R0, RZ, 0x1 ;  /* 0x000000000000d211 */ /* 0x000fe200078f08ff */
[----:B------:R-:W-:-:S06]  /*13500*/  @!P1 IMAD.WIDE R12, R13, 0x4, R4 ;  /* 0x000000040d0c9825 */ /* 0x000fcc00078e0204 */
[----:B------:R-:W-:Y:S01]  /*13510*/  @!P4 LEA.HI R20, R20, R20, RZ, 0x1 ;  /* 0x000000141414c211 */ /* 0x000fe200078f08ff */
[----:B-1----:R-:W-:-:S04]  /*13520*/  @!P3 IMAD.WIDE R14, R17, 0x4, R4 ;  /* 0x00000004110eb825 */ /* 0x002fc800078e0204 */
[----:B------:R-:W-:Y:S01]  /*13530*/  @!P0 IMAD.WIDE R16, R3, 0x4, R4 ;  /* 0x0000000403108825 */ /* 0x000fe200078e0204 */
[----:B------:R1:W-:Y:S01]  /*13540*/  @!P3 ST.E.64 [R14.64], R98 ;  /* 0x000000620e00b985 */ /* 0x0003e2000c101b0e */
[----:B------:R-:W-:Y:S02]  /*13550*/  IADD3 R3, R11, 0x70, RZ ;  /* 0x000000700b037810 */ /* 0x000fe40007ffe0ff */
[----:B------:R-:W-:Y:S01]  /*13560*/  ISETP.GE.AND P3, PT, R19, c[0x0][0x3c8], PT ;  /* 0x0000f20013007a0c */ /* 0x000fe20003f66270 */
[----:B------:R2:W-:Y:S01]  /*13570*/  @!P2 ST.E.64 [R6.64], R94 ;  /* 0x0000005e0600a985 */ /* 0x0005e2000c101b0e */
[----:B------:R-:W-:Y:S02]  /*13580*/  ISETP.GE.AND P2, PT, R18, c[0x0][0x3c8], PT ;  /* 0x0000f20012007a0c */ /* 0x000fe40003f46270 */
[----:B---3--:R-:W-:Y:S01]  /*13590*/  @!P5 LOP3.LUT R9, R0, 0xfffffffe, RZ, 0xc0, !PT ;  /* 0xfffffffe0009d812 */ /* 0x008fe200078ec0ff */
[----:B------:R3:W-:Y:S01]  /*135a0*/  @!P1 ST.E.64 [R12.64], R90 ;  /* 0x0000005a0c009985 */ /* 0x0007e2000c101b0e */
[----:B------:R-:W-:-:S02]  /*135b0*/  ISETP.GE.AND P1, PT, R10, c[0x0][0x3c8], PT ;  /* 0x0000f2000a007a0c */ /* 0x000fc40003f26270 */
[----:B------:R-:W-:Y:S01]  /*135c0*/  IADD3 R11, R11, 0x78, RZ ;  /* 0x000000780b0b7810 */ /* 0x000fe20007ffe0ff */
[----:B------:R4:W-:Y:S01]  /*135d0*/  @!P0 ST.E.64 [R16.64], R86 ;  /* 0x0000005610008985 */ /* 0x0009e2000c101b0e */
[----:B------:R-:W-:Y:S01]  /*135e0*/  ISETP.GE.AND P0, PT, R3, c[0x0][0x3c8], PT ;  /* 0x0000f20003007a0c */ /* 0x000fe20003f06270 */
[----:B------:R-:W-:Y:S02]  /*135f0*/  @!P5 IMAD.WIDE R8, R9, 0x4, R4 ;  /* 0x000000040908d825 */ /* 0x000fe400078e0204 */
[----:B------:R-:W-:Y:S02]  /*13600*/  @!P3 LEA.HI R19, R19, R19, RZ, 0x1 ;  /* 0x000000131313b211 */ /* 0x000fe400078f08ff */
[----:B------:R-:W-:Y:S02]  /*13610*/  @!P2 LEA.HI R18, R18, R18, RZ, 0x1 ;  /* 0x000000121212a211 */ /* 0x000fe400078f08ff */
[----:B------:R-:W-:Y:S02]  /*13620*/  @!P3 LOP3.LUT R19, R19, 0xfffffffe, RZ, 0xc0, !PT ;  /* 0xfffffffe1313b812 */ /* 0x000fe400078ec0ff */
[----:B------:R-:W-:-:S04]  /*13630*/  @!P1 LEA.HI R10, R10, R10, RZ, 0x1 ;  /* 0x0000000a0a0a9211 */ /* 0x000fc800078f08ff */
[----:B------:R-:W-:Y:S02]  /*13640*/  @!P0 LEA.HI R3, R3, R3, RZ, 0x1 ;  /* 0x0000000303038211 */ /* 0x000fe400078f08ff */
[----:B-1----:R-:W-:Y:S02]  /*13650*/  @!P2 LOP3.LUT R15, R18, 0xfffffffe, RZ, 0xc0, !PT ;  /* 0xfffffffe120fa812 */ /* 0x002fe400078ec0ff */
[----:B------:R-:W-:Y:S02]  /*13660*/  @!P0 LOP3.LUT R3, R3, 0xfffffffe, RZ, 0xc0, !PT ;  /* 0xfffffffe03038812 */ /* 0x000fe400078ec0ff */
[----:B--2---:R-:W-:-:S03]  /*13670*/  @!P6 LOP3.LUT R7, R2, 0xfffffffe, RZ, 0xc0, !PT ;  /* 0xfffffffe0207e812 */ /* 0x004fc600078ec0ff */
[----:B------:R-:W-:Y:S01]  /*13680*/  @!P0 IMAD.WIDE R2, R3, 0x4, R4 ;  /* 0x0000000403028825 */ /* 0x000fe200078e0204 */
[----:B---3--:R-:W-:-:S03]  /*13690*/  @!P4 LOP3.LUT R13, R20, 0xfffffffe, RZ, 0xc0, !PT ;  /* 0xfffffffe140dc812 */ /* 0x008fc600078ec0ff */
[----:B------:R-:W-:Y:S01]  /*136a0*/  @!P6 IMAD.WIDE R6, R7, 0x4, R4 ;  /* 0x000000040706e825 */ /* 0x000fe200078e0204 */
[----:B----4-:R-:W-:-:S04]  /*136b0*/  @!P1 LOP3.LUT R17, R10, 0xfffffffe, RZ, 0xc0, !PT ;  /* 0xfffffffe0a119812 */ /* 0x010fc800078ec0ff */
[----:B------:R1:W-:Y:S04]  /*136c0*/  @!P6 ST.E.64 [R6.64], R82 ;  /* 0x000000520600e985 */ /* 0x0003e8000c101b0e */
[----:B------:R2:W-:Y:S01]  /*136d0*/  @!P5 ST.E.64 [R8.64], R78 ;  /* 0x0000004e0800d985 */ /* 0x0005e2000c101b0e */
[----:B-1----:R-:W-:-:S04]  /*136e0*/  @!P4 IMAD.WIDE R6, R13, 0x4, R4 ;  /* 0x000000040d06c825 */ /* 0x002fc800078e0204 */
[--C-:B--2---:R-:W-:Y:S01]  /*136f0*/  @!P3 IMAD.WIDE R8, R19, 0x4, R4.reuse ;  /* 0x000000041308b825 */ /* 0x104fe200078e0204 */
[----:B------:R1:W-:Y:S03]  /*13700*/  @!P4 ST.E.64 [R6.64], R74 ;  /* 0x0000004a0600c985 */ /* 0x0003e6000c101b0e */
[--C-:B------:R-:W-:Y:S01]  /*13710*/  @!P2 IMAD.WIDE R12, R15, 0x4, R4.reuse ;  /* 0x000000040f0ca825 */ /* 0x100fe200078e0204 */
[----:B------:R1:W-:Y:S03]  /*13720*/  @!P3 ST.E.64 [R8.64], R70 ;  /* 0x000000460800b985 */ /* 0x0003e6000c101b0e */
[----:B------:R-:W-:Y:S01]  /*13730*/  @!P1 IMAD.WIDE R14, R17, 0x4, R4 ;  /* 0x00000004110e9825 */ /* 0x000fe200078e0204 */
[----:B------:R1:W-:Y:S04]  /*13740*/  @!P2 ST.E.64 [R12.64], R54 ;  /* 0x000000360c00a985 */ /* 0x0003e8000c101b0e */
[----:B------:R1:W-:Y:S04]  /*13750*/  @!P1 ST.E.64 [R14.64], R58 ;  /* 0x0000003a0e009985 */ /* 0x0003e8000c101b0e */
[----:B------:R1:W-:Y:S01]  /*13760*/  @!P0 ST.E.64 [R2.64], R62 ;  /* 0x0000003e02008985 */ /* 0x0003e2000c101b0e */
[----:B------:R-:W-:-:S13]  /*13770*/  ISETP.GE.AND P0, PT, R11, c[0x0][0x3c8], PT ;  /* 0x0000f2000b007a0c */ /* 0x000fda0003f06270 */
[----:B------:R-:W-:Y:S05]  /*13780*/  @P0 EXIT ;  /* 0x000000000000094d */ /* 0x000fea0003800000 */
[----:B-1----:R-:W-:-:S04]  /*13790*/  LEA.HI R3, R11, R11, RZ, 0x1 ;  /* 0x0000000b0b037211 */ /* 0x002fc800078f08ff */
[----:B------:R-:W-:-:S05]  /*137a0*/  LOP3.LUT R3, R3, 0xfffffffe, RZ, 0xc0, !PT ;  /* 0xfffffffe03037812 */ /* 0x000fca00078ec0ff */
[----:B------:R-:W-:-:S05]  /*137b0*/  IMAD.WIDE R4, R3, 0x4, R4 ;  /* 0x0000000403047825 */ /* 0x000fca00078e0204 */
[----:B------:R-:W-:Y:S01]  /*137c0*/  ST.E.64 [R4.64], R66 ;  /* 0x0000004204007985 */ /* 0x000fe2000c101b0e */
[----:B------:R-:W-:Y:S05]  /*137d0*/  EXIT ;  /* 0x000000000000794d */ /* 0x000fea0003800000 */
.L_x_65:
        /* <DEDUP_REMOVED lines=26> */
[----:B------:R-:W-:Y:S01]  /*13980*/  IMAD.WIDE.U32 R8, R5, c[0x0][0x4d8], R8 ;  /* 0x0001360005087a25 */ /* 0x000fe200078e0008 */
[----:B------:R-:W-:-:S03]  /*13990*/  IADD3 R4, -R6, RZ, RZ ;  /* 0x000000ff06047210 */ /* 0x000fc60007ffe1ff */
[----:B------:R-:W-:Y:S02]  /*139a0*/  IMAD R0, R0, c[0x0][0x4d8], RZ ;  /* 0x0001360000007a24 */ /* 0x000fe400078e02ff */
[----:B--2---:R-:W-:Y:S02]  /*139b0*/  IMAD R2, R2, c[0x0][0x550], R3 ;  /* 0x0001540002027a24 */ /* 0x004fe400078e0203 */
[----:B------:R-:W-:Y:S02]  /*139c0*/  IMAD R0, R5, c[0x0][0x4dc], R0 ;  /* 0x0001370005007a24 */ /* 0x000fe400078e0200 */
[----:B------:R-:W-:Y:S01]  /*139d0*/  IMAD R4, R4, c[0x0][0x4e8], R7 ;  /* 0x00013a0004047a24 */ /* 0x000fe200078e0207 */
[----:B------:R-:W-:Y:S01]  /*139e0*/  SHF.R.S32.HI R3, RZ, 0x1f, R2 ;  /* 0x0000001fff037819 */ /* 0x000fe20000011402 */
[----:B------:R-:W-:Y:S01]  /*139f0*/  IMAD.IADD R9, R0, 0x1, R9 ;  /* 0x0000000100097824 */ /* 0x000fe200078e0209 */
[----:B------:R-:W-:-:S03]  /*13a00*/  SHF.R.S32.HI R0, RZ, 0x1f, R6 ;  /* 0x0000001fff007819 */ /* 0x000fc60000011406 */
[----:B------:R-:W-:Y:S02]  /*13a10*/  IMAD R3, R3, c[0x0][0x4e0], RZ ;  /* 0x0001380003037a24 */ /* 0x000fe400078e02ff */
[----:B------:R-:W-:-:S04]  /*13a20*/  IMAD.WIDE.U32 R8, R2, c[0x0][0x4e0], R8 ;  /* 0x0001380002087a25 */ /* 0x000fc800078e0008 */
[----:B------:R-:W-:Y:S01]  /*13a30*/  IMAD R3, R2, c[0x0][0x4e4], R3 ;  /* 0x0001390002037a24 */ /* 0x000fe200078e0203 */
[----:B------:R-:W-:Y:S02]  /*13a40*/  SHF.R.S32.HI R2, RZ, 0x1f, R4 ;  /* 0x0000001fff027819 */ /* 0x000fe40000011404 */
[----:B------:R-:W-:-:S03]  /*13a50*/  IADD3 R6, P0, R6, R8, RZ ;  /* 0x0000000806067210 */ /* 0x000fc60007f1e0ff */
[----:B------:R-:W-:Y:S01]  /*13a60*/  IMAD R5, R2, c[0x0][0x4c8], RZ ;  /* 0x0001320002057a24 */ /* 0x000fe200078e02ff */
[----:B------:R-:W-:-:S03]  /*13a70*/  IADD3.X R7, R0, R9, R3, P0, !PT ;  /* 0x0000000900077210 */ /* 0x000fc600007fe403 */
[C---:B------:R-:W-:Y:S02]  /*13a80*/  IMAD R5, R4.reuse, c[0x0][0x4cc], R5 ;  /* 0x0001330004057a24 */ /* 0x040fe400078e0205 */
[----:B------:R-:W-:-:S05]  /*13a90*/  IMAD.WIDE.U32 R6, R4, c[0x0][0x4c8], R6 ;  /* 0x0001320004067a25 */ /* 0x000fca00078e0006 */
[----:B------:R-:W-:Y:S02]  /*13aa0*/  IADD3 R5, R7, R5, RZ ;  /* 0x0000000507057210 */ /* 0x000fe40007ffe0ff */
[----:B------:R-:W-:-:S04]  /*13ab0*/  LEA R2, P0, R6, c[0x0][0x4a8], 0x2 ;  /* 0x00012a0006027a11 */ /* 0x000fc800078010ff */
[----:B------:R-:W-:Y:S02]  /*13ac0*/  LEA.HI.X R3, R6, c[0x0][0x4ac], R5, 0x2, P0 ;  /* 0x00012b0006037a11 */ /* 0x000fe400000f1405 */
[----:B------:R-:W-:-:S05]  /*13ad0*/  MOV R5, 0xff800000 ;  /* 0xff80000000057802 */ /* 0x000fca0000000f00 */
[----:B------:R-:W-:Y:S01]  /*13ae0*/  STG.E [R2.64], R5 ;  /* 0x0000000502007986 */ /* 0x000fe2000c10190e */
[----:B------:R-:W-:Y:S05]  /*13af0*/  EXIT ;  /* 0x000000000000794d */ /* 0x000fea0003800000 */
.L_x_68:
        /* <DEDUP_REMOVED lines=16> */
.L_x_1785:


//--------------------- .text._ZN7cutlass13device_kernelIN5flash19enable_sm80_to_sm89INS1_16FlashAttnFwdSm80INS1_25CollectiveMainloopFwdSm80ILi8ELi1ELb1EN4cute5tupleIJNS5_1CILi128EEES8_S8_EEELi128ENS_10bfloat16_tEfNS_4arch4Sm80ELb1ELb0ELb1ELb0ELb1ELb0ELb1ELb1EEENS1_21CollectiveEpilogueFwdIS9_NS6_IJNS7_ILi1EEESF_SF_EEESA_SC_Li256ELb0ELb1ELb1ELb0EEENS1_30DynamicPersistentTileSchedulerILi256ELi256ELb1ELb1ELb0EEEEEEEEEvNT_6ParamsE --------------------------
	.section	.text._ZN7cutlass13device_kernelIN5flash19enable_sm80_to_sm89INS1_16FlashAttnFwdSm80INS1_25CollectiveMainloopFwdSm80ILi8ELi1ELb1EN4cute5tupleIJNS5_1CILi128EEES8_S8_EEELi128ENS_10bfloat16_tEfNS_4arch4Sm80ELb1ELb0ELb1ELb0ELb1ELb0ELb1ELb1EEENS1_21CollectiveEpilogueFwdIS9_NS6_IJNS7_ILi1EEESF_SF_EEESA_SC_Li256ELb0ELb1ELb1ELb0EEENS1_30DynamicPersistentTileSchedulerILi256ELi256ELb1ELb1ELb0EEEEEEEEEvNT_6ParamsE,"ax",@progbits
	.sectioninfo	@"SHI_REGISTERS=255"
	.align	128
.text._ZN7cutlass13device_kernelIN5flash19enable_sm80_to_sm89INS1_16FlashAttnFwdSm80INS1_25CollectiveMainloopFwdSm80ILi8ELi1ELb1EN4cute5tupleIJNS5_1CILi128EEES8_S8_EEELi128ENS_10bfloat16_tEfNS_4arch4Sm80ELb1ELb0ELb1ELb0ELb1ELb0ELb1ELb1EEENS1_21CollectiveEpilogueFwdIS9_NS6_IJNS7_ILi1EEESF_SF_EEESA_SC_Li256ELb0ELb1ELb1ELb0EEENS1_30DynamicPersistentTileSchedulerILi256ELi256ELb1ELb1ELb0EEEEEEEEEvNT_6ParamsE:
        .type           _ZN7cutlass13device_kernelIN5flash19enable_sm80_to_sm89INS1_16FlashAttnFwdSm80INS1_25CollectiveMainloopFwdSm80ILi8ELi1ELb1EN4cute5tupleIJNS5_1CILi128EEES8_S8_EEELi128ENS_10bfloat16_tEfNS_4arch4Sm80ELb1ELb0ELb1ELb0ELb1ELb0ELb1ELb1EEENS1_21CollectiveEpilogueFwdIS9_NS6_IJNS7_ILi1EEESF_SF_EEESA_SC_Li256ELb0ELb1ELb1ELb0EEENS1_30DynamicPersistentTileSchedulerILi256ELi256ELb1ELb1ELb0EEEEEEEEEvNT_6ParamsE,@function
        .size           _ZN7cutlass13device_kernelIN5flash19enable_sm80_to_sm89INS1_16FlashAttnFwdSm80INS1_25CollectiveMainloopFwdSm80ILi8ELi1ELb1EN4cute5tupleIJNS5_1CILi128EEES8_S8_EEELi128ENS_10bfloat16_tEfNS_4arch4Sm80ELb1ELb0ELb1ELb0ELb1ELb0ELb1ELb1EEENS1_21CollectiveEpilogueFwdIS9_NS6_IJNS7_ILi1EEESF_SF_EEESA_SC_Li256ELb0ELb1ELb1ELb0EEENS1_30DynamicPersistentTileSchedulerILi256ELi256ELb1ELb1ELb0EEEEEEEEEvNT_6ParamsE,(.L_x_1786 - _ZN7cutlass13device_kernelIN5flash19enable_sm80_to_sm89INS1_16FlashAttnFwdSm80INS1_25CollectiveMainloopFwdSm80ILi8ELi1ELb1EN4cute5tupleIJNS5_1CILi128EEES8_S8_EEELi128ENS_10bfloat16_tEfNS_4arch4Sm80ELb1ELb0ELb1ELb0ELb1ELb0ELb1ELb1EEENS1_21CollectiveEpilogueFwdIS9_NS6_IJNS7_ILi1EEESF_SF_EEESA_SC_Li256ELb0ELb1ELb1ELb0EEENS1_30DynamicPersistentTileSchedulerILi256ELi256ELb1ELb1ELb0EEEEEEEEEvNT_6ParamsE)
        .other          _ZN7cutlass13device_kernelIN5flash19enable_sm80_to_sm89INS1_16FlashAttnFwdSm80INS1_25CollectiveMainloopFwdSm80ILi8ELi1ELb1EN4cute5tupleIJNS5_1CILi128EEES8_S8_EEELi128ENS_10bfloat16_tEfNS_4arch4Sm80ELb1ELb0ELb1ELb0ELb1ELb0ELb1ELb1EEENS1_21CollectiveEpilogueFwdIS9_NS6_IJNS7_ILi1EEESF_SF_EEESA_SC_Li256ELb0ELb1ELb1ELb0EEENS1_30DynamicPersistentTileSchedulerILi256ELi256ELb1ELb1ELb0EEEEEEEEEvNT_6ParamsE,@"STO_CUDA_ENTRY STV_DEFAULT"
_ZN7cutlass13device_kernelIN5flash19enable_sm80_to_sm89INS1_16FlashAttnFwdSm80INS1_25CollectiveMainloopFwdSm80ILi8ELi1ELb1EN4cute5tupleIJNS5_1CILi128EEES8_S8_EEELi128ENS_10bfloat16_tEfNS_4arch4Sm80ELb1ELb0ELb1ELb0ELb1ELb0ELb1ELb1EEENS1_21CollectiveEpilogueFwdIS9_NS6_IJNS7_ILi1EEESF_SF_EEESA_SC_Li256ELb0ELb1ELb1ELb0EEENS1_30DynamicPersistentTileSchedulerILi256ELi256ELb1ELb1ELb0EEEEEEEEEvNT_6ParamsE:
[----:B------:R-:W-:-:S03]  /*0000*/  MOV R1, c[0x0][0x28] ;  /* 0x00000a0000017a02 */ /* 0x000fc60000000f00 */
[----:B------:R-:W1:Y:S01]  /*0010*/  S2R R16, SR_TID.X ;  /* 0x0000000000107919 */ /* 0x000e620000002100 */
[----:B------:R-:W-:-:S03]  /*0020*/  IADD3 R1, R1, -0xd8, RZ ;  /* 0xffffff2801017810 */ /* 0x000fc60007ffe0ff */
[----:B------:R-:W2:Y:S01]  /*0030*/  S2R R13, SR_CTAID.X ;  /* 0x00000000000d7919 */ /* 0x000ea20000002500 */
[----:B-1----:R-:W-:-:S05]  /*0040*/  SHF.R.U32.HI R2, RZ, 0x5, R16 ;  /* 0x00000005ff027819 */ /* 0x002fca0000011610 */
[----:B------:R-:W1:Y:S02]  /*0050*/  SHFL.IDX PT, R0, R2, RZ, 0x1f ;  /* 0x00001fff02007589 */ /* 0x000e6400000e0000 */
[----:B-1----:R-:W-:Y:S02]  /*0060*/  ISETP.GE.AND P0, PT, R0, 0x1, PT ;  /* 0x000000010000780c */ /* 0x002fe40003f06270 */
[----:B------:R1:W-:Y:S11]  /*0070*/  STL [R1+0xd0], R0 ;  /* 0x0000d00001007387 */ /* 0x0003f60000100800 */
[----:B------:R-:W-:Y:S06]  /*0080*/  @P0 BAR.ARV 0x4, 0x100 ;  /* 0x0104000000000b1d */ /* 0x000fec0000002000 */
[----:B--2---:R-:W-:-:S13]  /*0090*/  ISETP.GE.AND P0, PT, R13, c[0x0][0x538], PT ;  /* 0x00014e000d007a0c */ /* 0x004fda0003f06270 */
[----:B------:R-:W-:Y:S05]  /*00a0*/  @P0 EXIT ;  /* 0x000000000000094d */ /* 0x000fea0003800000 */
[----:B-1----:R-:W-:Y:S01]  /*00b0*/  SHF.R.S32.HI R12, RZ, 0x1f, R16 ;  /* 0x0000001fff0c7819 */ /* 0x002fe20000011410 */
[----:B------:R-:W-:Y:S01]  /*00c0*/  IMAD.MOV.U32 R205, RZ, RZ, 0x20 ;  /* 0x00000020ffcd7424 */ /* 0x000fe200078e00ff */
[----:B------:R-:W-:Y:S02]  /*00d0*/  ULDC.64 UR6, c[0x0][0x118] ;  /* 0x0000460000067ab9 */ /* 0x000fe40000000a00 */
[CC--:B------:R-:W-:Y:S02]  /*00e0*/  LEA.HI R2, R12.reuse, R16.reuse, RZ, 0x4 ;  /* 0x000000100c027211 */ /* 0x0c0fe400078f20ff */
[CC--:B------:R-:W-:Y:S02]  /*00f0*/  LEA.HI R10, R12.reuse, R16.reuse, RZ, 0x3 ;  /* 0x000000100c0a7211 */ /* 0x0c0fe400078f18ff */
[----:B------:R-:W-:Y:S02]  /*0100*/  SHF.R.S32.HI R3, RZ, 0x4, R2 ;  /* 0x00000004ff037819 */ /* 0x000fe40000011402 */
[----:B------:R-:W-:-:S02]  /*0110*/  LEA.HI R4, R12, R16, RZ, 0x2 ;  /* 0x000000100c047211 */ /* 0x000fc400078f10ff */
[----:B------:R-:W-:Y:S02]  /*0120*/  LEA.HI R0, R2, R3, RZ, 0x1 ;  /* 0x0000000302007211 */ /* 0x000fe400078f08ff */
[----:B------:R-:W-:Y:S02]  /*0130*/  SHF.R.S32.HI R6, RZ, 0x3, R10 ;  /* 0x00000003ff067819 */ /* 0x000fe4000001140a */
[----:B------:R-:W-:Y:S02]  /*0140*/  LOP3.LUT R0, R0, 0xfffffffe, RZ, 0xc0, !PT ;  /* 0xfffffffe00007812 */ /* 0x000fe400078ec0ff */
[----:B------:R-:W-:Y:S02]  /*0150*/  LOP3.LUT R5, R10, 0xfffffff8, RZ, 0xc0, !PT ;  /* 0xfffffff80a057812 */ /* 0x000fe400078ec0ff */
[----:B------:R-:W-:Y:S01]  /*0160*/  LEA.HI R8, R12, R16, RZ, 0x6 ;  /* 0x000000100c087211 */ /* 0x000fe200078f30ff */
[----:B------:R-:W-:Y:S01]  /*0170*/  IMAD.IADD R9, R3, 0x1, -R0 ;  /* 0x0000000103097824 */ /* 0x000fe200078e0a00 */
[----:B------:R-:W-:Y:S01]  /*0180*/  LOP3.LUT R0, R4, 0xfffffffc, RZ, 0xc0, !PT ;  /* 0xfffffffc04007812 */ /* 0x000fe200078ec0ff */
[----:B------:R-:W-:Y:S01]  /*0190*/  IMAD.IADD R5, R16, 0x1, -R5 ;  /* 0x0000000110057824 */ /* 0x000fe200078e0a05 */
[----:B------:R-:W-:Y:S01]  /*01a0*/  LOP3.LUT R3, R2, 0xfffffff0, RZ, 0xc0, !PT ;  /* 0xfffffff002037812 */ /* 0x000fe200078ec0ff */
[----:B------:R-:W-:-:S02]  /*01b0*/  IMAD.SHL.U32 R2, R6, 0x40, RZ ;  /* 0x0000004006027824 */ /* 0x000fc400078e00ff */
[C---:B------:R-:W-:Y:S02]  /*01c0*/  IMAD.IADD R4, R16.reuse, 0x1, -R0 ;  /* 0x0000000110047824 */ /* 0x040fe400078e0a00 */
[----:B------:R-:W-:Y:S01]  /*01d0*/  IMAD.IADD R3, R16, 0x1, -R3 ;  /* 0x0000000110037824 */ /* 0x000fe200078e0a03 */
[----:B------:R-:W-:Y:S01]  /*01e0*/  LOP3.LUT R0, R2, 0x1c0, RZ, 0xc0, !PT ;  /* 0x000001c002007812 */ /* 0x000fe200078ec0ff */
[C---:B------:R-:W-:Y:S01]  /*01f0*/  IMAD.SHL.U32 R241, R5.reuse, 0x8, RZ ;  /* 0x0000000805f17824 */ /* 0x040fe200078e00ff */
[----:B------:R-:W-:Y:S01]  /*0200*/  LEA.HI R2, R4, R4, RZ, 0x1 ;  /* 0x0000000404027211 */ /* 0x000fe200078f08ff */
[----:B------:R-:W-:Y:S01]  /*0210*/  IMAD.SHL.U32 R5, R5, 0x40, RZ ;  /* 0x0000004005057824 */ /* 0x000fe200078e00ff */
[----:B------:R-:W-:Y:S02]  /*0220*/  SHF.R.S32.HI R7, RZ, 0x1f, R3 ;  /* 0x0000001fff077819 */ /* 0x000fe40000011403 */
[----:B------:R-:W-:Y:S02]  /*0230*/  SHF.R.U32.HI R6, RZ, 0x3, R0 ;  /* 0x00000003ff067819 */ /* 0x000fe40000011600 */
[----:B------:R-:W-:-:S02]  /*0240*/  LOP3.LUT R2, R2, 0x1ffffffe, RZ, 0xc0, !PT ;  /* 0x1ffffffe02027812 */ /* 0x000fc400078ec0ff */
[----:B------:R-:W-:Y:S02]  /*0250*/  LOP3.LUT R0, R0, 0x38, R241, 0xf8, !PT ;  /* 0x0000003800007812 */ /* 0x000fe400078ef8f1 */
[----:B------:R-:W-:Y:S01]  /*0260*/  LEA.HI R202, R7, R3, RZ, 0x3 ;  /* 0x0000000307ca7211 */ /* 0x000fe200078f18ff */
[----:B------:R-:W-:Y:S01]  /*0270*/  IMAD.IADD R11, R4, 0x1, -R2 ;  /* 0x00000001040b7824 */ /* 0x000fe200078e0a02 */
[----:B------:R-:W-:Y:S02]  /*0280*/  LOP3.LUT R7, R0, R6, RZ, 0x3c, !PT ;  /* 0x0000000600077212 */ /* 0x000fe400078e3cff */
[----:B------:R-:W-:Y:S02]  /*0290*/  LOP3.LUT R0, R5, 0x1c0, RZ, 0xc0, !PT ;  /* 0x000001c005007812 */ /* 0x000fe400078ec0ff */
[C---:B------:R-:W-:Y:S01]  /*02a0*/  LOP3.LUT R2, R202.reuse, 0xfffffff8, RZ, 0xc0, !PT ;  /* 0xfffffff8ca027812 */ /* 0x040fe200078ec0ff */
[----:B------:R-:W-:Y:S01]  /*02b0*/  IMAD.SHL.U32 R202, R202, 0x40, RZ ;  /* 0x00000040caca7824 */ /* 0x000fe200078e00ff */
[----:B------:R-:W-:-:S02]  /*02c0*/  LOP3.LUT R5, R0, 0x8, R10, 0xf8, !PT ;  /* 0x0000000800057812 */ /* 0x000fc400078ef80a */
[----:B------:R-:W-:Y:S01]  /*02d0*/  SHF.R.U32.HI R4, RZ, 0x3, R0 ;  /* 0x00000003ff047819 */ /* 0x000fe20000011600 */
[----:B------:R-:W-:Y:S01]  /*02e0*/  IMAD.IADD R6, R3, 0x1, -R2 ;  /* 0x0000000103067824 */ /* 0x000fe200078e0a02 */
[----:B------:R-:W-:Y:S01]  /*02f0*/  IADD3 R242, R241, 0x40, RZ ;  /* 0x00000040f1f27810 */ /* 0x000fe20007ffe0ff */
[----:B------:R-:W-:Y:S01]  /*0300*/  IMAD.SHL.U32 R0, R8, 0x8, RZ ;  /* 0x0000000808007824 */ /* 0x000fe200078e00ff */
[----:B------:R-:W-:Y:S01]  /*0310*/  LEA.HI R8, R12, R16, RZ, 0x5 ;  /* 0x000000100c087211 */ /* 0x000fe200078f28ff */
[----:B------:R-:W-:Y:S01]  /*0320*/  IMAD.SHL.U32 R3, R9, 0x8, RZ ;  /* 0x0000000809037824 */ /* 0x000fe200078e00ff */
[----:B------:R-:W-:Y:S01]  /*0330*/  LOP3.LUT R71, R5, R4, RZ, 0x3c, !PT ;  /* 0x0000000405477212 */ /* 0x000fe200078e3cff */
[----:B------:R-:W-:Y:S01]  /*0340*/  IMAD.SHL.U32 R4, R6, 0x40, RZ ;  /* 0x0000004006047824 */ /* 0x000fe200078e00ff */
[----:B------:R-:W-:Y:S01]  /*0350*/  LOP3.LUT R2, R8, 0xffffffe0, RZ, 0xc0, !PT ;  /* 0xffffffe008027812 */ /* 0x000fe200078ec0ff */
[----:B------:R-:W-:Y:S01]  /*0360*/  IMAD.MOV.U32 R5, RZ, RZ, 0x10 ;  /* 0x00000010ff057424 */ /* 0x000fe200078e00ff */
[----:B------:R-:W-:Y:S01]  /*0370*/  LOP3.LUT R7, R7, 0x7ffffe00, R0, 0xf8, !PT ;  /* 0x7ffffe0007077812 */ /* 0x000fe200078ef800 */
[----:B------:R-:W-:Y:S01]  /*0380*/  IMAD R71, R9, 0x200, R71 ;  /* 0x0000020009477824 */ /* 0x000fe200078e0247 */
[----:B------:R-:W-:Y:S01]  /*0390*/  LOP3.LUT R0, R4, 0x1c0, RZ, 0xc0, !PT ;  /* 0x000001c004007812 */ /* 0x000fe200078ec0ff */
[----:B------:R-:W-:Y:S01]  /*03a0*/  IMAD.IADD R15, R16, 0x1, -R2 ;  /* 0x00000001100f7824 */ /* 0x000fe200078e0a02 */
[--C-:B------:R-:W-:Y:S01]  /*03b0*/  SHF.R.S32.HI R223, RZ, 0x5, R8.reuse ;  /* 0x00000005ffdf7819 */ /* 0x100fe20000011408 */
[----:B------:R-:W-:Y:S01]  /*03c0*/  IMAD.SHL.U32 R227, R7, 0x2, RZ ;  /* 0x0000000207e37824 */ /* 0x000fe200078e00ff */
[----:B------:R-:W-:-:S02]  /*03d0*/  SHF.R.S32.HI R4, RZ, 0x1f, R8 ;  /* 0x0000001fff047819 */ /* 0x000fc40000011408 */
[----:B------:R-:W-:Y:S02]  /*03e0*/  LOP3.LUT R3, R0, 0x8, R3, 0xf8, !PT ;  /* 0x0000000800037812 */ /* 0x000fe400078ef803 */
[----:B------:R-:W-:Y:S02]  /*03f0*/  SHF.R.U32.HI R2, RZ, 0x3, R0 ;  /* 0x00000003ff027819 */ /* 0x000fe40000011600 */
[----:B------:R-:W-:Y:S02]  /*0400*/  LEA.HI R0, R4, R223, RZ, 0x3 ;  /* 0x000000df04007211 */ /* 0x000fe400078f18ff */
[----:B------:R-:W-:Y:S02]  /*0410*/  SHF.R.S32.HI R4, RZ, 0x1f, R15 ;  /* 0x0000001fff047819 */ /* 0x000fe4000001140f */
[----:B------:R-:W-:Y:S02]  /*0420*/  R2P PR, R6, 0x6 ;  /* 0x0000000606007804 */ /* 0x000fe40000000000 */
[----:B------:R-:W-:-:S02]  /*0430*/  LOP3.LUT R0, R0, 0xffffff8, RZ, 0xc0, !PT ;  /* 0x0ffffff800007812 */ /* 0x000fc400078ec0ff */
[----:B------:R-:W-:Y:S02]  /*0440*/  LOP3.LUT R6, R3, R2, RZ, 0x3c, !PT ;  /* 0x0000000203067212 */ /* 0x000fe400078e3cff */
[----:B------:R-:W-:Y:S01]  /*0450*/  LEA.HI R3, R4, R15, RZ, 0x2 ;  /* 0x0000000f04037211 */ /* 0x000fe200078f10ff */
[----:B------:R-:W-:Y:S01]  /*0460*/  IMAD.IADD R2, R223, 0x1, -R0 ;  /* 0x00000001df027824 */ /* 0x000fe200078e0a00 */
[----:B------:R-:W-:Y:S02]  /*0470*/  SEL R5, R5, 0xfffffff0, !P1 ;  /* 0xfffffff005057807 */ /* 0x000fe40004800000 */
[----:B------:R-:W-:Y:S02]  /*0480*/  SHF.R.S32.HI R0, RZ, 0x2, R3 ;  /* 0x00000002ff007819 */ /* 0x000fe40000011403 */
[----:B------:R-:W-:Y:S02]  /*0490*/  LOP3.LUT R3, R3, 0x7ffffffc, RZ, 0xc0, !PT ;  /* 0x7ffffffc03037812 */ /* 0x000fe400078ec0ff */
[----:B------:R-:W-:Y:S01]  /*04a0*/  SEL R4, R205, 0xffffffe0, !P2 ;  /* 0xffffffe0cd047807 */ /* 0x000fe20005000000 */
[----:B------:R-:W-:Y:S01]  /*04b0*/  IMAD R14, R2, 0x10, R0 ;  /* 0x00000010020e7824 */ /* 0x000fe200078e0200 */
[----:B------:R-:W-:Y:S01]  /*04c0*/  LEA.HI R0, R12, R16, RZ, 0x7 ;  /* 0x000000100c007211 */ /* 0x000fe200078f38ff */
[----:B------:R-:W-:Y:S01]  /*04d0*/  IMAD.IADD R3, R15, 0x1, -R3 ;  /* 0x000000010f037824 */ /* 0x000fe200078e0a03 */
[----:B------:R-:W-:Y:S01]  /*04e0*/  LOP3.LUT R202, R6, 0x7ffffe00, R202, 0xf8, !PT ;  /* 0x7ffffe0006ca7812 */ /* 0x000fe200078ef8ca */
[----:B------:R-:W-:Y:S01]  /*04f0*/  IMAD.IADD R2, R5, 0x1, R4 ;  /* 0x0000000105027824 */ /* 0x000fe200078e0204 */
[----:B------:R-:W-:Y:S01]  /*0500*/  SHF.R.S32.HI R0, RZ, 0x7, R0 ;  /* 0x00000007ff007819 */ /* 0x000fe20000011400 */
[----:B------:R-:W-:Y:S01]  /*0510*/  IMAD.SHL.U32 R3, R3, 0x2, RZ ;  /* 0x0000000203037824 */ /* 0x000fe200078e00ff */
[----:B------:R-:W-:Y:S01]  /*0520*/  SHF.R.S32.HI R0, RZ, 0x1f, R242 ;  /* 0x0000001fff007819 */ /* 0x000fe200000114f2 */
[----:B------:R-:W-:Y:S01]  /*0530*/  IMAD R0, R11, 0x8, R14 ;  /* 0x000000080b007824 */ /* 0x000fe200078e020e */
[----:B------:R1:W-:Y:S01]  /*0540*/  STL [R1+0xd4], R14 ;  /* 0x0000d40e01007387 */ /* 0x0003e20000100800 */
[----:B------:R-:W-:Y:S01]  /*0550*/  IMAD.MOV.U32 R4, RZ, RZ, 0x40 ;  /* 0x00000040ff047424 */ /* 0x000fe200078e00ff */
[----:B------:R-:W-:-:S02]  /*0560*/  IADD3 R19, R3, 0x8, RZ ;  /* 0x0000000803137810 */ /* 0x000fc40007ffe0ff */
[C---:B------:R-:W-:Y:S01]  /*0570*/  IADD3 R18, R3.reuse, 0x10, RZ ;  /* 0x0000001003127810 */ /* 0x040fe20007ffe0ff */
[----:B------:R2:W-:Y:S01]  /*0580*/  STL [R1+0x50], R13 ;  /* 0x0000500d01007387 */ /* 0x0005e20000100800 */
[C---:B------:R-:W-:Y:S02]  /*0590*/  IADD3 R17, R3.reuse, 0x18, RZ ;  /* 0x0000001803117810 */ /* 0x040fe40007ffe0ff */
[C---:B------:R-:W-:Y:S01]  /*05a0*/  IADD3 R16, R3.reuse, 0x20, RZ ;  /* 0x0000002003107810 */ /* 0x040fe20007ffe0ff */
[----:B------:R3:W-:Y:S01]  /*05b0*/  STL [R1+0xcc], R0 ;  /* 0x0000cc0001007387 */ /* 0x0007e20000100800 */
[C---:B------:R-:W-:Y:S02]  /*05c0*/  IADD3 R15, R3.reuse, 0x28, RZ ;  /* 0x00000028030f7810 */ /* 0x040fe40007ffe0ff */
[C---:B------:R-:W-:Y:S01]  /*05d0*/  IADD3 R12, R3.reuse, 0x40, RZ ;  /* 0x00000040030c7810 */ /* 0x040fe20007ffe0ff */
[----:B------:R4:W-:Y:S01]  /*05e0*/  STL [R1+0x3c], R3 ;  /* 0x00003c0301007387 */ /* 0x0009e20000100800 */
[----:B------:R-:W-:-:S02]  /*05f0*/  IADD3 R10, R3, 0x48, RZ ;  /* 0x00000048030a7810 */ /* 0x000fc40007ffe0ff */
[C---:B------:R-:W-:Y:S01]  /*0600*/  IADD3 R9, R3.reuse, 0x50, RZ ;  /* 0x0000005003097810 */ /* 0x040fe20007ffe0ff */
[----:B------:R-:W-:Y:S01]  /*0610*/  STL [R1+0x8c], R19 ;  /* 0x00008c1301007387 */ /* 0x000fe20000100800 */
[C---:B------:R-:W-:Y:S02]  /*0620*/  IADD3 R8, R3.reuse, 0x58, RZ ;  /* 0x0000005803087810 */ /* 0x040fe40007ffe0ff */
[C---:B------:R-:W-:Y:S01]  /*0630*/  IADD3 R7, R3.reuse, 0x60, RZ ;  /* 0x0000006003077810 */ /* 0x040fe20007ffe0ff */
[----:B------:R-:W-:Y:S01]  /*0640*/  STL [R1+0x88], R18 ;  /* 0x0000881201007387 */ /* 0x000fe20000100800 */
[C---:B------:R-:W-:Y:S02]  /*0650*/  IADD3 R6, R3.reuse, 0x68, RZ ;  /* 0x0000006803067810 */ /* 0x040fe40007ffe0ff */
[----:B------:R-:W-:Y:S01]  /*0660*/  SHF.R.S32.HI R5, RZ, 0x1f, R241 ;  /* 0x0000001fff057819 */ /* 0x000fe200000114f1 */
[----:B------:R-:W-:Y:S01]  /*0670*/  STL [R1+0x84], R17 ;  /* 0x0000841101007387 */ /* 0x000fe20000100800 */
[----:B-1----:R-:W-:-:S02]  /*0680*/  IADD3 R14, R3, 0x30, RZ ;  /* 0x00000030030e7810 */ /* 0x002fc40007ffe0ff */
[C---:B------:R-:W-:Y:S01]  /*0690*/  IADD3 R5, R3.reuse, 0x70, RZ ;  /* 0x0000007003057810 */ /* 0x040fe20007ffe0ff */
[----:B------:R-:W-:Y:S01]  /*06a0*/  STL [R1+0x80], R16 ;  /* 0x0000801001007387 */ /* 0x000fe20000100800 */
[C---:B--2---:R-:W-:Y:S02]  /*06b0*/  IADD3 R13, R3.reuse, 0x38, RZ ;  /* 0x00000038030d7810 */ /* 0x044fe40007ffe0ff */
[----:B------:R-:W-:Y:S01]  /*06c0*/  SHF.R.S32.HI R11, RZ, 0x1f, R18 ;  /* 0x0000001fff0b7819 */ /* 0x000fe20000011412 */
[----:B------:R-:W-:Y:S01]  /*06d0*/  STL [R1+0x7c], R15 ;  /* 0x00007c0f01007387 */ /* 0x000fe20000100800 */
[----:B---3--:R-:W-:Y:S02]  /*06e0*/  SEL R0, R4, 0xffffffc0, !P2 ;  /* 0xffffffc004007807 */ /* 0x008fe40005000000 */
[----:B------:R-:W-:Y:S01]  /*06f0*/  SHF.R.S32.HI R4, RZ, 0x1f, R19 ;  /* 0x0000001fff047819 */ /* 0x000fe20000011413 */
[----:B------:R1:W-:Y:S01]  /*0700*/  STL [R1+0x78], R14 ;  /* 0x0000780e01007387 */ /* 0x0003e20000100800 */
[----:B----4-:R-:W-:-:S02]  /*0710*/  IADD3 R3, R3, 0x78, RZ ;  /* 0x0000007803037810 */ /* 0x010fc40007ffe0ff */
[----:B------:R-:W-:Y:S01]  /*0720*/  LEA R202, R202, 0x100, 0x1 ;  /* 0x00000100caca7811 */ /* 0x000fe200078e08ff */
[----:B------:R-:W-:Y:S01]  /*0730*/  STL [R1+0x74], R13 ;  /* 0x0000740d01007387 */ /* 0x000fe20000100800 */
[----:B------:R-:W-:Y:S02]  /*0740*/  SEL R205, R205, 0xffffffe0, !P1 ;  /* 0xffffffe0cdcd7807 */ /* 0x000fe40004800000 */
[----:B------:R-:W-:Y:S01]  /*0750*/  LEA R71, R71, 0x8100, 0x1 ;  /* 0x0000810047477811 */ /* 0x000fe200078e08ff */
[----:B------:R-:W-:Y:S01]  /*0760*/  STL [R1+0x70], R12 ;  /* 0x0000700c01007387 */ /* 0x000fe20000100800 */
[--C-:B------:R-:W-:Y:S02]  /*0770*/  IMAD R223, R223, 0x800, R202.reuse ;  /* 0x00000800dfdf7824 */ /* 0x100fe400078e02ca */
[----:B------:R-:W-:Y:S01]  /*0780*/  IMAD.IADD R204, R202, 0x1, R205 ;  /* 0x00000001cacc7824 */ /* 0x000fe200078e02cd */
[----:B------:R2:W-:Y:S01]  /*0790*/  STL [R1+0x6c], R10 ;  /* 0x00006c0a01007387 */ /* 0x0005e20000100800 */
[----:B------:R-:W-:Y:S01]  /*07a0*/  IMAD.IADD R224, R205, 0x1, R223 ;  /* 0x00000001cde07824 */ /* 0x000fe200078e02df */
[----:B------:R-:W-:Y:S01]  /*07b0*/  IADD3 R205, R0, R202, R205 ;  /* 0x000000ca00cd7210 */ /* 0x000fe20007ffe0cd */
[----:B------:R-:W-:Y:S01]  /*07c0*/  IMAD R215, R2, 0x2, R202 ;  /* 0x0000000202d77824 */ /* 0x000fe200078e02ca */
[----:B------:R3:W-:Y:S01]  /*07d0*/  STL [R1+0x68], R9 ;  /* 0x0000680901007387 */ /* 0x0007e20000100800 */
[----:B------:R-:W-:-:S02]  /*07e0*/  IMAD.IADD R203, R202, 0x1, R0 ;  /* 0x00000001cacb7824 */ /* 0x000fc400078e0200 */
[C---:B------:R-:W-:Y:S01]  /*07f0*/  IMAD.IADD R226, R0.reuse, 0x1, R223 ;  /* 0x0000000100e27824 */ /* 0x040fe200078e02df */
[----:B------:R-:W-:Y:S01]  /*0800*/  STL [R1+0x64], R8 ;  /* 0x0000640801007387 */ /* 0x000fe20000100800 */
[----:B------:R-:W-:-:S03]  /*0810*/  IMAD.IADD R225, R0, 0x1, R224 ;  /* 0x0000000100e17824 */ /* 0x000fc600078e02e0 */
[----:B------:R4:W-:Y:S01]  /*0820*/  STL [R1+0x60], R7 ;  /* 0x0000600701007387 */ /* 0x0009e20000100800 */
[----:B-1----:R-:W-:-:S03]  /*0830*/  SHF.R.S32.HI R14, RZ, 0x1f, R14 ;  /* 0x0000001fff0e7819 */ /* 0x002fc6000001140e */
[----:B------:R1:W-:Y:S04]  /*0840*/  STL [R1+0x5c], R6 ;  /* 0x00005c0601007387 */ /* 0x0003e80000100800 */
[----:B------:R5:W-:Y:S04]  /*0850*/  STL [R1+0xc8], R4 ;  /* 0x0000c80401007387 */ /* 0x000be80000100800 */
[----:B------:R-:W-:Y:S01]  /*0860*/  STL [R1+0x58], R5 ;  /* 0x0000580501007387 */ /* 0x000fe20000100800 */
[----:B--2---:R-:W-:-:S03]  /*0870*/  SHF.R.S32.HI R10, RZ, 0x1f, R10 ;  /* 0x0000001fff0a7819 */ /* 0x004fc6000001140a */
[----:B------:R2:W-:Y:S01]  /*0880*/  STL [R1+0xc4], R11 ;  /* 0x0000c40b01007387 */ /* 0x0005e20000100800 */
[----:B---3--:R-:W-:-:S03]  /*0890*/  SHF.R.S32.HI R9, RZ, 0x1f, R9 ;  /* 0x0000001fff097819 */ /* 0x008fc60000011409 */
[----:B------:R3:W-:Y:S01]  /*08a0*/  STL [R1+0x54], R3 ;  /* 0x0000540301007387 */ /* 0x0007e20000100800 */
[----:B----4-:R-:W-:Y:S02]  /*08b0*/  SHF.R.S32.HI R7, RZ, 0x1f, R7 ;  /* 0x0000001fff077819 */ /* 0x010fe40000011407 */
[----:B-1----:R-:W-:Y:S02]  /*08c0*/  SHF.R.S32.HI R6, RZ, 0x1f, R6 ;  /* 0x0000001fff067819 */ /* 0x002fe40000011406 */
[----:B-----5:R-:W-:-:S05]  /*08d0*/  SHF.R.S32.HI R4, RZ, 0x1f, R17 ;  /* 0x0000001fff047819 */ /* 0x020fca0000011411 */
[----:B------:R1:W-:Y:S01]  /*08e0*/  STL [R1+0xc0], R4 ;  /* 0x0000c00401007387 */ /* 0x0003e20000100800 */
[----:B--2---:R-:W-:Y:S02]  /*08f0*/  SHF.R.S32.HI R11, RZ, 0x1f, R16 ;  /* 0x0000001fff0b7819 */ /* 0x004fe40000011410 */
[----:B---3--:R-:W-:-:S03]  /*0900*/  SHF.R.S32.HI R3, RZ, 0x1f, R3 ;  /* 0x0000001fff037819 */ /* 0x008fc60000011403 */
[----:B------:R2:W-:Y:S01]  /*0910*/  STL [R1+0xbc], R11 ;  /* 0x0000bc0b01007387 */ /* 0x0005e20000100800 */
[----:B-1----:R-:W-:-:S05]  /*0920*/  SHF.R.S32.HI R4, RZ, 0x1f, R15 ;  /* 0x0000001fff047819 */ /* 0x002fca000001140f */
[----:B------:R1:W-:Y:S01]  /*0930*/  STL [R1+0xb8], R4 ;  /* 0x0000b80401007387 */ /* 0x0003e20000100800 */
[----:B--2---:R-:W-:-:S03]  /*0940*/  SHF.R.S32.HI R11, RZ, 0x1f, R13 ;  /* 0x0000001fff0b7819 */ /* 0x004fc6000001140d */
[----:B------:R-:W-:Y:S04]  /*0950*/  STL [R1+0xb4], R14 ;  /* 0x0000b40e01007387 */ /* 0x000fe80000100800 */
[----:B------:R-:W-:Y:S01]  /*0960*/  STL [R1+0xb0], R11 ;  /* 0x0000b00b01007387 */ /* 0x000fe20000100800 */
[----:B-1----:R-:W-:-:S05]  /*0970*/  SHF.R.S32.HI R4, RZ, 0x1f, R12 ;  /* 0x0000001fff047819 */ /* 0x002fca000001140c */
[----:B------:R1:W-:Y:S04]  /*0980*/  STL [R1+0xac], R4 ;  /* 0x0000ac0401007387 */ /* 0x0003e80000100800 */
[----:B------:R-:W-:Y:S04]  /*0990*/  STL [R1+0xa8], R10 ;  /* 0x0000a80a01007387 */ /* 0x000fe80000100800 */
[----:B------:R-:W-:Y:S01]  /*09a0*/  STL [R1+0xa4], R9 ;  /* 0x0000a40901007387 */ /* 0x000fe20000100800 */
[----:B-1----:R-:W-:-:S05]  /*09b0*/  SHF.R.S32.HI R4, RZ, 0x1f, R8 ;  /* 0x0000001fff047819 */ /* 0x002fca0000011408 */
[----:B------:R1:W-:Y:S04]  /*09c0*/  STL [R1+0xa0], R4 ;  /* 0x0000a00401007387 */ /* 0x0003e80000100800 */
[----:B------:R2:W-:Y:S04]  /*09d0*/  STL [R1+0x9c], R7 ;  /* 0x00009c0701007387 */ /* 0x0005e80000100800 */
[----:B------:R2:W-:Y:S01]  /*09e0*/  STL [R1+0x98], R6 ;  /* 0x0000980601007387 */ /* 0x0005e20000100800 */
[----:B-1----:R-:W-:-:S05]  /*09f0*/  SHF.R.S32.HI R4, RZ, 0x1f, R5 ;  /* 0x0000001fff047819 */ /* 0x002fca0000011405 */
[----:B------:R2:W-:Y:S04]  /*0a00*/  STL [R1+0x94], R4 ;  /* 0x0000940401007387 */ /* 0x0005e80000100800 */
[----:B------:R2:W-:Y:S02]  /*0a10*/  STL [R1+0x90], R3 ;  /* 0x0000900301007387 */ /* 0x0005e40000100800 */
.L_x_114:
[----:B--2---:R-:W2:Y:S01]  /*0a20*/  LDL R4, [R1+0x50] ;  /* 0x0000500001047983 */ /* 0x004ea20000100800 */
[----:B------:R-:W-:Y:S01]  /*0a30*/  IMAD.MOV.U32 R0, RZ, RZ, c[0x0][0x560] ;  /* 0x00015800ff007624 */ /* 0x000fe200078e00ff */
[----:B------:R-:W-:Y:S01]  /*0a40*/  YIELD ;  /* 0x0000000000007946 */ /* 0x000fe20003800000 */
[----:B------:R-:W-:Y:S03]  /*0a50*/  BSSY B0, `(.L_x_69) ;  /* 0x0000016000007945 */ /* 0x000fe60003800000 */
[----:B------:R-:W-:-:S13]  /*0a60*/  ISETP.NE.AND P0, PT, R0, 0x1, PT ;  /* 0x000000010000780c */ /* 0x000fda0003f05270 */
[----:B--2---:R-:W-:Y:S01]  /*0a70*/  @P0 IMAD.HI.U32 R0, R4, c[0x0][0x564], RZ ;  /* 0x0001590004000a27 */ /* 0x004fe200078e00ff */
[----:B------:R-:W-:-:S04]  /*0a80*/  MOV R3, R4 ;  /* 0x0000000400037202 */ /* 0x000fc80000000f00 */
[----:B------:R-:W-:-:S04]  /*0a90*/  @P0 SHF.R.U32.HI R3, RZ, c[0x0][0x568], R0 ;  /* 0x00015a00ff030a19 */ /* 0x000fc80000011600 */
[----:B------:R-:W-:Y:S01]  /*0aa0*/  ISETP.GE.AND P0, PT, R3, c[0x0][0x578], PT ;  /* 0x00015e0003007a0c */ /* 0x000fe20003f06270 */
[----:B------:R-:W-:-:S04]  /*0ab0*/  IMAD.MOV R2, RZ, RZ, -R3 ;  /* 0x000000ffff027224 */ /* 0x000fc800078e0a03 */
[----:B------:R-:W-:-:S08]  /*0ac0*/  IMAD R2, R2, c[0x0][0x560], R4 ;  /* 0x0001580002027a24 */ /* 0x000fd000078e0204 */
[----:B------:R-:W-:Y:S05]  /*0ad0*/  @!P0 BRA `(.L_x_70) ;  /* 0x0000007000008947 */ /* 0x000fea0003800000 */
[----:B------:R-:W-:-:S04]  /*0ae0*/  MOV R0, c[0x0][0x56c] ;  /* 0x00015b0000007a02 */ /* 0x000fc80000000f00 */
[----:B------:R-:W-:Y:S02]  /*0af0*/  ISETP.NE.AND P0, PT, R0, 0x1, PT ;  /* 0x000000010000780c */ /* 0x000fe40003f05270 */
[----:B------:R-:W-:-:S11]  /*0b00*/  MOV R0, R2 ;  /* 0x0000000200007202 */ /* 0x000fd60000000f00 */
[----:B------:R-:W-:-:S05]  /*0b10*/  @P0 IMAD.HI.U32 R4, R2, c[0x0][0x570], RZ ;  /* 0x00015c0002040a27 */ /* 0x000fca00078e00ff */
[----:B------:R-:W-:-:S05]  /*0b20*/  @P0 SHF.R.U32.HI R0, RZ, c[0x0][0x574], R4 ;  /* 0x00015d00ff000a19 */ /* 0x000fca0000011604 */
[----:B------:R-:W-:Y:S01]  /*0b30*/  IMAD R4, R0, c[0x0][0x56c], RZ ;  /* 0x00015b0000047a24 */ /* 0x000fe200078e02ff */
[----:B------:R-:W-:Y:S05]  /*0b40*/  BRA `(.L_x_71) ;  /* 0x0000006000007947 */ /* 0x000fea0003800000 */
.L_x_70:
[----:B------:R-:W-:-:S04]  /*0b50*/  MOV R0, c[0x0][0x554] ;  /* 0x0001550000007a02 */ /* 0x000fc80000000f00 */
[----:B------:R-:W-:Y:S02]  /*0b60*/  ISETP.NE.AND P0, PT, R0, 0x1, PT ;  /* 0x000000010000780c */ /* 0x000fe40003f05270 */
[----:B------:R-:W-:-:S11]  /*0b70*/  MOV R0, R2 ;  /* 0x0000000200007202 */ /* 0x000fd60000000f00 */
[----:B------:R-:W-:-:S05]  /*0b80*/  @P0 IMAD.HI.U32 R4, R2, c[0x0][0x558], RZ ;  /* 0x0001560002040a27 */ /* 0x000fca00078e00ff */
[----:B------:R-:W-:-:S05]  /*0b90*/  @P0 SHF.R.U32.HI R0, RZ, c[0x0][0x55c], R4 ;  /* 0x00015700ff000a19 */ /* 0x000fca0000011604 */
[----:B------:R-:W-:Y:S02]  /*0ba0*/  IMAD R4, R0, c[0x0][0x554], RZ ;  /* 0x0001550000047a24 */ /* 0x000fe400078e02ff */
.L_x_71:
[----:B------:R-:W-:Y:S05]  /*0bb0*/  BSYNC B0 ;  /* 0x0000000000007941 */ /* 0x000fea0003800000 */
.L_x_69:
[----:B------:R-:W-:Y:S01]  /*0bc0*/  IMAD.MOV.U32 R5, RZ, RZ, c[0x0][0x548] ;  /* 0x00015200ff057624 */ /* 0x000fe200078e00ff */
[----:B------:R-:W-:Y:S01]  /*0bd0*/  ISETP.NE.U32.AND P0, PT, RZ, c[0x0][0x370], PT ;  /* 0x0000dc00ff007a0c */ /* 0x000fe20003f05070 */
[----:B------:R-:W-:Y:S02]  /*0be0*/  IMAD.IADD R4, R2, 0x1, -R4 ;  /* 0x0000000102047824 */ /* 0x000fe400078e0a04 */
[----:B------:R-:W-:Y:S01]  /*0bf0*/  IMAD.MOV.U32 R166, RZ, RZ, RZ ;  /* 0x000000ffffa67224 */ /* 0x000fe200078e00ff */
[----:B------:R-:W-:Y:S01]  /*0c00*/  ISETP.NE.AND P1, PT, R5, 0x1, PT ;  /* 0x000000010500780c */ /* 0x000fe20003f25270 */
[----:B------:R-:W-:Y:S01]  /*0c10*/  IMAD R4, R3, c[0x0][0x554], R4 ;  /* 0x0001550003047a24 */ /* 0x000fe200078e0204 */
[----:B------:R-:W-:-:S03]  /*0c20*/  ISETP.NE.AND.EX P0, PT, RZ, c[0x0][0x374], PT, P0 ;  /* 0x0000dd00ff007a0c */ /* 0x000fc60003f05300 */
[----:B------:R-:W-:-:S08]  /*0c30*/  IMAD.MOV.U32 R14, RZ, RZ, R4 ;  /* 0x000000ffff0e7224 */ /* 0x000fd000078e0004 */
[----:B------:R-:W-:-:S04]  /*0c40*/  @P1 IMAD.HI.U32 R2, R4, c[0x0][0x54c], RZ ;  /* 0x0001530004021a27 */ /* 0x000fc800078e00ff */
[----:B------:R-:W-:Y:S01]  /*0c50*/  @P0 IMAD.MOV.U32 R3, RZ, RZ, 0x4 ;  /* 0x00000004ff030424 */ /* 0x000fe200078e00ff */
[----:B------:R-:W-:-:S05]  /*0c60*/  @P1 SHF.R.U32.HI R14, RZ, c[0x0][0x550], R2 ;  /* 0x00015400ff0e1a19 */ /* 0x000fca0000011602 */
[----:B------:R-:W-:Y:S01]  /*0c70*/  @P0 IMAD.WIDE R2, R14, R3, c[0x0][0x370] ;  /* 0x0000dc000e020625 */ /* 0x000fe200078e0203 */
[----:B------:R-:W-:Y:S01]  /*0c80*/  MOV R12, c[0x0][0x2c4] ;  /* 0x0000b100000c7a02 */ /* 0x000fe20000000f00 */
[----:B------:R1:W-:Y:S04]  /*0c90*/  STL [R1+0x40], R14 ;  /* 0x0000400e01007387 */ /* 0x0003e80000100800 */
[----:B------:R2:W3:Y:S01]  /*0ca0*/  @P0 LDG.E R166, [R2.64] ;  /* 0x0000000602a60981 */ /* 0x0004e2000c1e1900 */
[----:B------:R-:W-:Y:S01]  /*0cb0*/  IMAD.MOV.U32 R11, RZ, RZ, R0 ;  /* 0x000000ffff0b7224 */ /* 0x000fe200078e0000 */
[----:B------:R-:W-:Y:S01]  /*0cc0*/  ISETP.NE.AND P4, PT, R12, 0x1, PT ;  /* 0x000000010c00780c */ /* 0x000fe20003f85270 */
[----:B------:R-:W-:Y:S01]  /*0cd0*/  IMAD.MOV.U32 R5, RZ, RZ, 0x80 ;  /* 0x00000080ff057424 */ /* 0x000fe200078e00ff */
[----:B------:R-:W-:Y:S04]  /*0ce0*/  BSSY B0, `(.L_x_72) ;  /* 0x0000041000007945 */ /* 0x000fe80003800000 */
[----:B------:R-:W-:Y:S01]  /*0cf0*/  IADD3 R5, R5, -c[0x0][0x168], RZ ;  /* 0x80005a0005057a10 */ /* 0x000fe20007ffe0ff */
[----:B--2---:R-:W-:-:S05]  /*0d00*/  IMAD.MOV.U32 R2, RZ, RZ, c[0x0][0x53c] ;  /* 0x00014f00ff027624 */ /* 0x004fca00078e00ff */
[----:B------:R-:W-:Y:S02]  /*0d10*/  ISETP.NE.AND P0, PT, R2, 0x1, PT ;  /* 0x000000010200780c */ /* 0x000fe40003f05270 */
[----:B------:R-:W-:-:S11]  /*0d20*/  LOP3.LUT R2, R0, 0x1ffffff, RZ, 0x3c, !PT ;  /* 0x01ffffff00027812 */ /* 0x000fd600078e3cff */
[----:B------:R-:W-:Y:S01]  /*0d30*/  @P0 IMAD.HI.U32 R3, R0, c[0x0][0x540], RZ ;  /* 0x0001500000030a27 */ /* 0x000fe200078e00ff */
[----:B------:R-:W-:-:S03]  /*0d40*/  IADD3 R0, R2, c[0x0][0x53c], RZ ;  /* 0x00014f0002007a10 */ /* 0x000fc60007ffe0ff */
[----:B------:R-:W-:Y:S01]  /*0d50*/  IMAD.MOV.U32 R2, RZ, RZ, c[0x0][0x2ac] ;  /* 0x0000ab00ff027624 */ /* 0x000fe200078e00ff */
[----:B------:R-:W-:-:S03]  /*0d60*/  @P0 SHF.R.U32.HI R11, RZ, c[0x0][0x544], R3 ;  /* 0x00015100ff0b0a19 */ /* 0x000fc60000011603 */
[C---:B------:R-:W-:Y:S02]  /*0d70*/  IMAD R233, R2.reuse, c[0x0][0x1d0], RZ ;  /* 0x0000740002e97a24 */ /* 0x040fe400078e02ff */
[----:B------:R-:W-:Y:S01]  /*0d80*/  IMAD R0, R11, c[0x0][0x53c], R0 ;  /* 0x00014f000b007a24 */ /* 0x000fe200078e0200 */
[----:B------:R1:W-:Y:S01]  /*0d90*/  STL [R1+0x48], R11 ;  /* 0x0000480b01007387 */ /* 0x0003e20000100800 */
[----:B------:R-:W-:Y:S01]  /*0da0*/  IMAD R2, R2, c[0x0][0x1d0], R5 ;  /* 0x0000740002027a24 */ /* 0x000fe200078e0205 */
[----:B------:R-:W-:Y:S01]  /*0db0*/  IADD3 R5, R233, 0x7f, RZ ;  /* 0x0000007fe9057810 */ /* 0x000fe20007ffe0ff */
[----:B------:R-:W-:-:S05]  /*0dc0*/  IMAD.SHL.U32 R13, R0, 0x80, RZ ;  /* 0x00000080000d7824 */ /* 0x000fca00078e00ff */
[----:B------:R-:W-:Y:S01]  /*0dd0*/  IADD3 R0, R13, 0x7f, RZ ;  /* 0x0000007f0d007810 */ /* 0x000fe20007ffe0ff */
[----:B------:R1:W-:Y:S04]  /*0de0*/  STL [R1+0x4c], R13 ;  /* 0x00004c0d01007387 */ /* 0x0003e80000100800 */
[----:B------:R-:W-:-:S05]  /*0df0*/  @P4 IMAD.HI.U32 R3, R0, c[0x0][0x2c8], RZ ;  /* 0x0000b20000034a27 */ /* 0x000fca00078e00ff */
[----:B------:R-:W-:-:S04]  /*0e00*/  @P4 SHF.R.U32.HI R0, RZ, c[0x0][0x2cc], R3 ;  /* 0x0000b300ff004a19 */ /* 0x000fc80000011603 */
[----:B------:R-:W-:Y:S02]  /*0e10*/  IADD3 R0, R2, R0, RZ ;  /* 0x0000000002007210 */ /* 0x000fe40007ffe0ff */
[----:B------:R-:W-:Y:S02]  /*0e20*/  SHF.R.S32.HI R2, RZ, 0x1f, R5 ;  /* 0x0000001fff027819 */ /* 0x000fe40000011405 */
[----:B------:R-:W-:Y:S02]  /*0e30*/  SHF.R.S32.HI R3, RZ, 0x1f, R0 ;  /* 0x0000001fff037819 */ /* 0x000fe40000011400 */
[----:B------:R-:W-:Y:S02]  /*0e40*/  LEA.HI R2, R2, R5, RZ, 0x7 ;  /* 0x0000000502027211 */ /* 0x000fe400078f38ff */
[----:B------:R-:W-:Y:S02]  /*0e50*/  LEA.HI R3, R3, R0, RZ, 0x7 ;  /* 0x0000000003037211 */ /* 0x000fe400078f38ff */
[----:B------:R-:W-:-:S02]  /*0e60*/  SHF.R.S32.HI R0, RZ, 0x7, R2 ;  /* 0x00000007ff007819 */ /* 0x000fc40000011402 */
[----:B------:R-:W-:-:S04]  /*0e70*/  SHF.R.S32.HI R2, RZ, 0x7, R3 ;  /* 0x00000007ff027819 */ /* 0x000fc80000011403 */
[----:B------:R-:W-:Y:S01]  /*0e80*/  IMNMX R7, R0, R2, PT ;  /* 0x0000000200077217 */ /* 0x000fe20003800200 */
[----:B------:R-:W-:Y:S02]  /*0e90*/  IMAD.MOV R0, RZ, RZ, -R14 ;  /* 0x000000ffff007224 */ /* 0x000fe400078e0a0e */
[----:B------:R-:W-:Y:S01]  /*0ea0*/  IMAD.MOV.U32 R2, RZ, RZ, RZ ;  /* 0x000000ffff027224 */ /* 0x000fe200078e00ff */
[----:B------:R-:W-:Y:S01]  /*0eb0*/  ISETP.GE.AND P0, PT, R7, 0x1, PT ;  /* 0x000000010700780c */ /* 0x000fe20003f06270 */
[----:B------:R-:W-:Y:S01]  /*0ec0*/  IMAD R42, R0, c[0x0][0x548], R4 ;  /* 0x00015200002a7a24 */ /* 0x000fe200078e0204 */
[----:B---3--:R1:W-:Y:S04]  /*0ed0*/  STL [R1+0x10], R166 ;  /* 0x000010a601007387 */ /* 0x0083e80000100800 */
[----:B------:R1:W-:Y:S07]  /*0ee0*/  STL [R1+0x44], R42 ;  /* 0x0000442a01007387 */ /* 0x0003ee0000100800 */
[----:B------:R-:W-:Y:S05]  /*0ef0*/  @!P0 BRA `(.L_x_73) ;  /* 0x000001f000008947 */ /* 0x000fea0003800000 */
[----:B------:R-:W-:-:S04]  /*0f00*/  SHF.R.U32.HI R0, RZ, 0x10, R11 ;  /* 0x00000010ff007819 */ /* 0x000fc8000001160b */
[----:B------:R-:W-:-:S04]  /*0f10*/  ISETP.NE.AND P0, PT, R0, RZ, PT ;  /* 0x000000ff0000720c */ /* 0x000fc80003f05270 */
[----:B------:R-:W-:-:S04]  /*0f20*/  SEL R0, R0, c[0x0][0x338], P0 ;  /* 0x0000ce0000007a07 */ /* 0x000fc80000000000 */
[----:B------:R-:W-:Y:S02]  /*0f30*/  IABS R3, R0 ;  /* 0x0000000000037213 */ /* 0x000fe40000000000 */
[----:B------:R-:W-:Y:S02]  /*0f40*/  IADD3 R6, R0, -0x1, R7 ;  /* 0xffffffff00067810 */ /* 0x000fe40007ffe007 */
[----:B------:R-:W2:Y:S02]  /*0f50*/  I2F.RP R4, R3 ;  /* 0x0000000300047306 */ /* 0x000ea40000209400 */
[----:B------:R-:W-:Y:S02]  /*0f60*/  IABS R10, R6 ;  /* 0x00000006000a7213 */ /* 0x000fe40000000000 */
[----:B------:R-:W-:-:S04]  /*0f70*/  LOP3.LUT R6, R6, R0, RZ, 0x3c, !PT ;  /* 0x0000000006067212 */ /* 0x000fc800078e3cff */
[----:B------:R-:W-:Y:S01]  /*0f80*/  ISETP.GE.AND P0, PT, R6, RZ, PT ;  /* 0x000000ff0600720c */ /* 0x000fe20003f06270 */
[----:B--2---:R-:W2:Y:S02]  /*0f90*/  MUFU.RCP R4, R4 ;  /* 0x0000000400047308 */ /* 0x004ea40000001000 */
[----:B--2---:R-:W-:-:S06]  /*0fa0*/  IADD3 R4, R4, 0xffffffe, RZ ;  /* 0x0ffffffe04047810 */ /* 0x004fcc0007ffe0ff */
[----:B------:R-:W2:Y:S02]  /*0fb0*/  F2I.FTZ.U32.TRUNC.NTZ R5, R4 ;  /* 0x0000000400057305 */ /* 0x000ea4000021f000 */
[----:B--2---:R-:W-:Y:S02]  /*0fc0*/  IMAD.MOV R2, RZ, RZ, -R5 ;  /* 0x000000ffff027224 */ /* 0x004fe400078e0a05 */
[----:B------:R-:W-:Y:S02]  /*0fd0*/  IMAD.MOV.U32 R4, RZ, RZ, RZ ;  /* 0x000000ffff047224 */ /* 0x000fe400078e00ff */
[----:B------:R-:W-:Y:S01]  /*0fe0*/  IMAD.MOV.U32 R8, RZ, RZ, R2 ;  /* 0x000000ffff087224 */ /* 0x000fe200078e0002 */
[----:B------:R-:W-:-:S03]  /*0ff0*/  IABS R2, R0 ;  /* 0x0000000000027213 */ /* 0x000fc60000000000 */
[----:B------:R-:W-:Y:S02]  /*1000*/  IMAD R8, R8, R3, RZ ;  /* 0x0000000308087224 */ /* 0x000fe400078e02ff */
[----:B------:R-:W-:Y:S02]  /*1010*/  IMAD.MOV R9, RZ, RZ, -R2 ;  /* 0x000000ffff097224 */ /* 0x000fe400078e0a02 */
[----:B------:R-:W-:-:S04]  /*1020*/  IMAD.HI.U32 R2, R5, R8, R4 ;  /* 0x0000000805027227 */ /* 0x000fc800078e0004 */
[----:B------:R-:W-:Y:S02]  /*1030*/  IMAD.MOV.U32 R4, RZ, RZ, R10 ;  /* 0x000000ffff047224 */ /* 0x000fe400078e000a */
[----:B------:R-:W-:Y:S02]  /*1040*/  IMAD.MOV.U32 R5, RZ, RZ, R9 ;  /* 0x000000ffff057224 */ /* 0x000fe400078e0009 */
[----:B------:R-:W-:-:S04]  /*1050*/  IMAD.HI.U32 R2, R2, R4, RZ ;  /* 0x0000000402027227 */ /* 0x000fc800078e00ff */
[----:B------:R-:W-:-:S05]  /*1060*/  IMAD R4, R2, R5, R4 ;  /* 0x0000000502047224 */ /* 0x000fca00078e0204 */
[----:B------:R-:W-:-:S13]  /*1070*/  ISETP.GT.U32.AND P1, PT, R3, R4, PT ;  /* 0x000000040300720c */ /* 0x000fda0003f24070 */
[----:B------:R-:W-:Y:S01]  /*1080*/  @!P1 IMAD.IADD R4, R4, 0x1, -R3 ;  /* 0x0000000104049824 */ /* 0x000fe200078e0a03 */
[----:B------:R-:W-:Y:S02]  /*1090*/  @!P1 IADD3 R2, R2, 0x1, RZ ;  /* 0x0000000102029810 */ /* 0x000fe40007ffe0ff */
[----:B------:R-:W-:Y:S02]  /*10a0*/  ISETP.NE.AND P1, PT, R0, RZ, PT ;  /* 0x000000ff0000720c */ /* 0x000fe40003f25270 */
[----:B------:R-:W-:-:S13]  /*10b0*/  ISETP.GE.U32.AND P2, PT, R4, R3, PT ;  /* 0x000000030400720c */ /* 0x000fda0003f46070 */
[----:B------:R-:W-:-:S05]  /*10c0*/  @P2 IADD3 R2, R2, 0x1, RZ ;  /* 0x0000000102022810 */ /* 0x000fca0007ffe0ff */
[----:B------:R-:W-:Y:S01]  /*10d0*/  @!P0 IMAD.MOV R2, RZ, RZ, -R2 ;  /* 0x000000ffff028224 */ /* 0x000fe200078e0a02 */
[----:B------:R-:W-:Y:S02]  /*10e0*/  @!P1 LOP3.LUT R2, RZ, R0, RZ, 0x33, !PT ;  /* 0x00000000ff029212 */ /* 0x000fe400078e33ff */
.L_x_73:
[----:B------:R-:W-:Y:S05]  /*10f0*/  BSYNC B0 ;  /* 0x0000000000007941 */ /* 0x000fea0003800000 */
.L_x_72:
[----:B------:R-:W-:Y:S01]  /*1100*/  LOP3.LUT R0, R11, 0xffff, RZ, 0xc0, !PT ;  /* 0x0000ffff0b007812 */ /* 0x000fe200078ec0ff */
[----:B------:R-:W-:Y:S01]  /*1110*/  CS2R R16, SRZ ;  /* 0x0000000000107805 */ /* 0x000fe2000001ff00 */
[----:B------:R-:W-:Y:S01]  /*1120*/  CS2R R74, SRZ ;  /* 0x00000000004a7805 */ /* 0x000fe2000001ff00 */
[----:B------:R-:W-:Y:S01]  /*1130*/  CS2R R72, SRZ ;  /* 0x0000000000487805 */ /* 0x000fe2000001ff00 */
[----:B------:R-:W-:Y:S01]  /*1140*/  CS2R R78, SRZ ;  /* 0x00000000004e7805 */ /* 0x000fe2000001ff00 */
[----:B------:R-:W-:Y:S01]  /*1150*/  IMAD R167, R0, R2, RZ ;  /* 0x0000000200a77224 */ /* 0x000fe200078e02ff */
[----:B------:R-:W-:Y:S01]  /*1160*/  PRMT R0, RZ, 0x7610, R0 ;  /* 0x00007610ff007816 */ /* 0x000fe20000000000 */
[----:B------:R-:W-:Y:S01]  /*1170*/  CS2R R76, SRZ ;  /* 0x00000000004c7805 */ /* 0x000fe2000001ff00 */
[----:B------:R-:W-:Y:S01]  /*1180*/  CS2R R82, SRZ ;  /* 0x0000000000527805 */ /* 0x000fe2000001ff00 */
[----:B------:R-:W-:Y:S01]  /*1190*/  IMAD.IADD R2, R167, 0x1, R2 ;  /* 0x00000001a7027824 */ /* 0x000fe200078e0202 */
[----:B------:R2:W-:Y:S01]  /*11a0*/  STL [R1+0x4], R167 ;  /* 0x000004a701007387 */ /* 0x0005e20000100800 */
[----:B------:R-:W-:Y:S01]  /*11b0*/  CS2R R80, SRZ ;  /* 0x0000000000507805 */ /* 0x000fe2000001ff00 */
[----:B------:R-:W-:Y:S01]  /*11c0*/  CS2R R86, SRZ ;  /* 0x0000000000567805 */ /* 0x000fe2000001ff00 */
[----:B------:R-:W-:Y:S01]  /*11d0*/  CS2R R84, SRZ ;  /* 0x0000000000547805 */ /* 0x000fe2000001ff00 */
[----:B------:R-:W-:Y:S01]  /*11e0*/  IMNMX R232, R7, R2, PT ;  /* 0x0000000207e87217 */ /* 0x000fe20003800200 */
        /* <DEDUP_REMOVED lines=26> */
[----:B--2---:R-:W-:-:S04]  /*1390*/  ISETP.NE.U32.AND P0, PT, RZ, c[0x0][0x340], PT ;  /* 0x0000d000ff007a0c */ /* 0x004fc80003f05070 */
[----:B------:R-:W-:-:S13]  /*13a0*/  ISETP.NE.AND.EX P0, PT, RZ, c[0x0][0x344], PT, P0 ;  /* 0x0000d100ff007a0c */ /* 0x000fda0003f05300 */
[----:B------:R-:W-:-:S04]  /*13b0*/  @P0 IMAD.MOV.U32 R2, RZ, RZ, 0x4 ;  /* 0x00000004ff020424 */ /* 0x000fc800078e00ff */
[----:B------:R-:W-:-:S05]  /*13c0*/  @P0 IMAD.WIDE R2, R14, R2, c[0x0][0x340] ;  /* 0x0000d0000e020625 */ /* 0x000fca00078e0202 */
[----:B------:R2:W5:Y:S01]  /*13d0*/  @P0 LDG.E R0, [R2.64] ;  /* 0x0000000602000981 */ /* 0x000562000c1e1900 */
[----:B------:R-:W-:Y:S01]  /*13e0*/  WARPSYNC 0xffffffff ;  /* 0xffffffff00007948 */ /* 0x000fe20003800000 */
[----:B------:R-:W-:Y:S01]  /*13f0*/  IADD3 R70, R232, -0x1, RZ ;  /* 0xffffffffe8467810 */ /* 0x000fe20007ffe0ff */
[----:B------:R-:W-:-:S03]  /*1400*/  @!P0 IMAD.MOV.U32 R0, RZ, RZ, R14 ;  /* 0x000000ffff008224 */ /* 0x000fc600078e000e */
[----:B--2---:R-:W2:Y:S01]  /*1410*/  S2R R4, SR_TID.X ;  /* 0x0000000000047919 */ /* 0x004ea20000002100 */
[----:B------:R-:W-:Y:S01]  /*1420*/  IMAD.MOV.U32 R2, RZ, RZ, c[0x0][0x2b8] ;  /* 0x0000ae00ff027624 */ /* 0x000fe200078e00ff */
[----:B-----5:R-:W-:Y:S01]  /*1430*/  SHF.R.S32.HI R3, RZ, 0x1f, R0 ;  /* 0x0000001fff037819 */ /* 0x020fe20000011400 */
[----:B------:R-:W-:Y:S01]  /*1440*/  IMAD.WIDE.U32 R164, R0, c[0x0][0x2b0], RZ ;  /* 0x0000ac0000a47a25 */ /* 0x000fe200078e00ff */
[----:B------:R-:W-:Y:S02]  /*1450*/  BAR.SYNC.DEFER_BLOCKING 0x0 ;  /* 0x0000000000007b1d */ /* 0x000fe40000010000 */
[----:B------:R-:W-:Y:S01]  /*1460*/  ISETP.NE.AND P3, PT, R2, 0x1, PT ;  /* 0x000000010200780c */ /* 0x000fe20003f65270 */
[----:B------:R-:W-:Y:S01]  /*1470*/  IMAD.MOV.U32 R238, RZ, RZ, RZ ;  /* 0x000000ffffee7224 */ /* 0x000fe200078e00ff */
[----:B------:R-:W-:-:S02]  /*1480*/  SHF.R.S32.HI R37, RZ, 0x1f, R42 ;  /* 0x0000001fff257819 */ /* 0x000fc4000001142a */
[----:B------:R-:W-:Y:S01]  /*1490*/  SHF.R.S32.HI R6, RZ, 0x1f, R14 ;  /* 0x0000001fff067819 */ /* 0x000fe2000001140e */
[----:B------:R-:W-:Y:S01]  /*14a0*/  IMAD R16, R12, c[0x0][0x168], RZ ;  /* 0x00005a000c107a24 */ /* 0x000fe200078e02ff */
[----:B------:R-:W-:Y:S02]  /*14b0*/  SHF.R.S32.HI R39, RZ, 0x1f, R241 ;  /* 0x0000001fff277819 */ /* 0x000fe400000114f1 */
[----:B--2---:R-:W-:Y:S02]  /*14c0*/  SHF.R.S32.HI R18, RZ, 0x1f, R4 ;  /* 0x0000001fff127819 */ /* 0x004fe40000011404 */
[----:B------:R-:W-:Y:S02]  /*14d0*/  SHF.R.S32.HI R38, RZ, 0x1f, R242 ;  /* 0x0000001fff267819 */ /* 0x000fe400000114f2 */
[----:B------:R-:W-:Y:S02]  /*14e0*/  ISETP.GE.AND P2, PT, R241, c[0x0][0x198], PT ;  /* 0x00006600f1007a0c */ /* 0x000fe40003f46270 */
[----:B------:R-:W-:Y:S01]  /*14f0*/  ISETP.GE.AND P6, PT, R242, c[0x0][0x198], PT ;  /* 0x00006600f2007a0c */ /* 0x000fe20003fc6270 */
[----:B------:R-:W-:Y:S01]  /*1500*/  IMAD.WIDE.U32 R162, R42, c[0x0][0x1e8], RZ ;  /* 0x00007a002aa27a25 */ /* 0x000fe200078e00ff */
[----:B------:R-:W-:Y:S01]  /*1510*/  LEA.HI R18, R18, R4, RZ, 0x3 ;  /* 0x0000000412127211 */ /* 0x000fe200078f18ff */
[----:B------:R-:W-:Y:S01]  /*1520*/  STL.64 [R1+0x20], R164 ;  /* 0x000020a401007387 */ /* 0x000fe20000100a00 */
[----:B------:R-:W-:-:S02]  /*1530*/  SHF.R.S32.HI R19, RZ, 0x1f, R4 ;  /* 0x0000001fff137819 */ /* 0x000fc40000011404 */
[----:B------:R-:W-:Y:S02]  /*1540*/  LOP3.LUT R18, R18, 0xfffffff8, RZ, 0xc0, !PT ;  /* 0xfffffff812127812 */ /* 0x000fe400078ec0ff */
[----:B------:R-:W-:-:S03]  /*1550*/  LEA.HI R19, R19, R4, RZ, 0x3 ;  /* 0x0000000413137211 */ /* 0x000fc600078f18ff */
[----:B------:R-:W-:Y:S01]  /*1560*/  IMAD.IADD R18, R4, 0x1, -R18 ;  /* 0x0000000104127824 */ /* 0x000fe200078e0a12 */
[----:B------:R-:W-:-:S05]  /*1570*/  SHF.R.S32.HI R19, RZ, 0x3, R19 ;  /* 0x00000003ff137819 */ /* 0x000fca0000011413 */
[----:B------:R-:W-:-:S04]  /*1580*/  IMAD R156, R18, 0x20, R19 ;  /* 0x00000020129c7824 */ /* 0x000fc800078e0213 */
[----:B------:R-:W-:-:S04]  /*1590*/  IMAD R2, R70, 0x80, R156 ;  /* 0x0000008046027824 */ /* 0x000fc800078e029c */
[C---:B-1----:R-:W-:Y:S01]  /*15a0*/  IMAD.IADD R11, R2.reuse, 0x1, R166 ;  /* 0x00000001020b7824 */ /* 0x042fe200078e02a6 */
[----:B------:R-:W-:Y:S01]  /*15b0*/  ISETP.GE.AND P1, PT, R2, R233, PT ;  /* 0x000000e90200720c */ /* 0x000fe20003f26270 */
[----:B------:R-:W-:Y:S02]  /*15c0*/  IMAD R2, R3, c[0x0][0x2b0], RZ ;  /* 0x0000ac0003027a24 */ /* 0x000fe400078e02ff */
[----:B------:R-:W-:Y:S01]  /*15d0*/  @P3 IMAD.HI.U32 R3, R11, c[0x0][0x2bc], RZ ;  /* 0x0000af000b033a27 */ /* 0x000fe200078e00ff */
[----:B------:R-:W-:Y:S02]  /*15e0*/  ISETP.GT.OR P1, PT, R156, 0x7f, P1 ;  /* 0x0000007f9c00780c */ /* 0x000fe40000f24670 */
[----:B------:R-:W-:Y:S01]  /*15f0*/  MOV R10, R11 ;  /* 0x0000000b000a7202 */ /* 0x000fe20000000f00 */
[----:B------:R-:W-:Y:S01]  /*1600*/  IMAD R2, R0, c[0x0][0x2b4], R2 ;  /* 0x0000ad0000027a24 */ /* 0x000fe200078e0202 */
[----:B------:R-:W-:-:S03]  /*1610*/  @P3 SHF.R.U32.HI R10, RZ, c[0x0][0x2c0], R3 ;  /* 0x0000b000ff0a3a19 */ /* 0x000fc60000011603 */
[----:B------:R-:W-:Y:S02]  /*1620*/  IMAD.IADD R161, R165, 0x1, R2 ;  /* 0x00000001a5a17824 */ /* 0x000fe400078e0202 */
[----:B------:R-:W-:Y:S02]  /*1630*/  IMAD R5, R37, c[0x0][0x1b8], RZ ;  /* 0x00006e0025057a24 */ /* 0x000fe400078e02ff */
[----:B------:R-:W-:Y:S02]  /*1640*/  IMAD.IADD R4, R13, 0x1, R156 ;  /* 0x000000010d047824 */ /* 0x000fe400078e029c */
[----:B------:R-:W-:Y:S01]  /*1650*/  IMAD R157, R70, -0x80, R233 ;  /* 0xffffff80469d7824 */ /* 0x000fe200078e02e9 */
[----:B------:R-:W-:Y:S01]  /*1660*/  @!P1 IADD3 R0, P0, R10, R164, RZ ;  /* 0x000000a40a009210 */ /* 0x000fe20007f1e0ff */
[----:B------:R-:W-:Y:S01]  /*1670*/  IMAD.IADD R12, R19, 0x1, R13 ;  /* 0x00000001130c7824 */ /* 0x000fe200078e020d */
[----:B------:R-:W-:Y:S01]  /*1680*/  IADD3 R206, R71, 0x20, RZ ;  /* 0x0000002047ce7810 */ /* 0x000fe20007ffe0ff */
[----:B------:R-:W-:Y:S01]  /*1690*/  IMAD.WIDE.U32 R40, R42, c[0x0][0x210], RZ ;  /* 0x000084002a287a25 */ /* 0x000fe200078e00ff */
[----:B------:R-:W-:Y:S01]  /*16a0*/  @!P1 LEA.HI.X.SX32 R3, R10, R161, 0x1, P0 ;  /* 0x000000a10a039211 */ /* 0x000fe200000f0eff */
[----:B------:R-:W-:Y:S01]  /*16b0*/  STL [R1+0x34], R161 ;  /* 0x000034a101007387 */ /* 0x000fe20000100800 */
[----:B------:R-:W-:-:S04]  /*16c0*/  @!P1 LEA R2, P0, R0, c[0x0][0x2a0], 0x2 ;  /* 0x0000a80000029a11 */ /* 0x000fc800078010ff */
[----:B------:R-:W-:-:S05]  /*16d0*/  @!P1 LEA.HI.X R3, R0, c[0x0][0x2a4], R3, 0x2, P0 ;  /* 0x0000a90000039a11 */ /* 0x000fca00000f1403 */
[----:B------:R1:W2:Y:S01]  /*16e0*/  @!P1 LDG.E R238, [R2.64] ;  /* 0x0000000602ee9981 */ /* 0x0002a2000c1e1900 */
[----:B------:R-:W-:Y:S01]  /*16f0*/  IMAD R5, R42, c[0x0][0x1bc], R5 ;  /* 0x00006f002a057a24 */ /* 0x000fe200078e0205 */
[C---:B------:R-:W-:Y:S01]  /*1700*/  SHF.L.U64.HI R68, R241.reuse, 0x1, R39 ;  /* 0x00000001f1447819 */ /* 0x040fe20000010227 */
[----:B------:R-:W-:Y:S01]  /*1710*/  @P4 IMAD.HI.U32 R7, R4, c[0x0][0x2c8], RZ ;  /* 0x0000b20004074a27 */ /* 0x000fe200078e00ff */
[----:B------:R-:W-:Y:S01]  /*1720*/  STL.64 [R1+0x18], R162 ;  /* 0x000018a201007387 */ /* 0x000fe20000100a00 */
[C---:B------:R-:W-:Y:S01]  /*1730*/  SHF.L.U64.HI R69, R242.reuse, 0x1, R38 ;  /* 0x00000001f2457819 */ /* 0x040fe20000010226 */
[----:B------:R-:W-:Y:S01]  /*1740*/  BSSY B0, `(.L_x_75) ;  /* 0x0000272000007945 */ /* 0x000fe20003800000 */
[----:B------:R-:W-:Y:S01]  /*1750*/  IMAD.MOV.U32 R0, RZ, RZ, R4 ;  /* 0x000000ffff007224 */ /* 0x000fe200078e0004 */
[----:B------:R-:W-:Y:S01]  /*1760*/  @P4 SHF.R.U32.HI R0, RZ, c[0x0][0x2cc], R7 ;  /* 0x0000b300ff004a19 */ /* 0x000fe20000011607 */
[----:B------:R-:W-:Y:S02]  /*1770*/  IMAD.SHL.U32 R158, R241, 0x2, RZ ;  /* 0x00000002f19e7824 */ /* 0x000fe400078e00ff */
[----:B------:R-:W-:Y:S01]  /*1780*/  IMAD.SHL.U32 R159, R242, 0x2, RZ ;  /* 0x00000002f29f7824 */ /* 0x000fe200078e00ff */
[----:B------:R-:W-:Y:S01]  /*1790*/  SHF.R.S32.HI R7, RZ, 0x1f, R0 ;  /* 0x0000001fff077819 */ /* 0x000fe20000011400 */
[----:B-1----:R-:W-:-:S04]  /*17a0*/  IMAD.WIDE.U32 R2, R42, c[0x0][0x1b8], RZ ;  /* 0x00006e002a027a25 */ /* 0x002fc800078e00ff */
[----:B------:R-:W-:Y:S02]  /*17b0*/  IMAD.IADD R3, R3, 0x1, R5 ;  /* 0x0000000103037824 */ /* 0x000fe400078e0205 */
[----:B------:R-:W-:Y:S02]  /*17c0*/  IMAD R5, R6, c[0x0][0x1c0], RZ ;  /* 0x0000700006057a24 */ /* 0x000fe400078e02ff */
[----:B------:R-:W-:-:S04]  /*17d0*/  IMAD.WIDE.U32 R2, R14, c[0x0][0x1c0], R2 ;  /* 0x000070000e027a25 */ /* 0x000fc800078e0002 */
[----:B------:R-:W-:Y:S01]  /*17e0*/  IMAD R6, R14, c[0x0][0x1c4], R5 ;  /* 0x000071000e067a24 */ /* 0x000fe200078e0205 */
[----:B------:R-:W-:-:S03]  /*17f0*/  IADD3 R5, -R0, RZ, RZ ;  /* 0x000000ff00057210 */ /* 0x000fc60007ffe1ff */
[----:B------:R-:W-:Y:S02]  /*1800*/  IMAD.IADD R3, R3, 0x1, R6 ;  /* 0x0000000103037824 */ /* 0x000fe400078e0206 */
[----:B------:R-:W-:Y:S02]  /*1810*/  IMAD R4, R5, c[0x0][0x2c4], R4 ;  /* 0x0000b10005047a24 */ /* 0x000fe400078e0204 */
[----:B------:R-:W-:Y:S02]  /*1820*/  IMAD R5, R7, c[0x0][0x1b0], RZ ;  /* 0x00006c0007057a24 */ /* 0x000fe400078e02ff */
[----:B------:R-:W-:-:S04]  /*1830*/  IMAD.WIDE.U32 R2, R0, c[0x0][0x1b0], R2 ;  /* 0x00006c0000027a25 */ /* 0x000fc800078e0002 */
[----:B------:R-:W-:Y:S01]  /*1840*/  IMAD R6, R0, c[0x0][0x1b4], R5 ;  /* 0x00006d0000067a24 */ /* 0x000fe200078e0205 */
[----:B------:R-:W-:-:S03]  /*1850*/  SHF.R.S32.HI R5, RZ, 0x1f, R4 ;  /* 0x0000001fff057819 */ /* 0x000fc60000011404 */
[----:B------:R-:W-:Y:S01]  /*1860*/  IMAD.IADD R3, R3, 0x1, R6 ;  /* 0x0000000103037824 */ /* 0x000fe200078e0206 */
[----:B------:R-:W-:Y:S01]  /*1870*/  IADD3 R6, R12, 0x20, RZ ;  /* 0x000000200c067810 */ /* 0x000fe20007ffe0ff */
[----:B------:R-:W-:Y:S02]  /*1880*/  IMAD R0, R5, c[0x0][0x1a8], RZ ;  /* 0x00006a0005007a24 */ /* 0x000fe400078e02ff */
[----:B------:R-:W-:-:S04]  /*1890*/  IMAD.WIDE.U32 R2, R4, c[0x0][0x1a8], R2 ;  /* 0x00006a0004027a25 */ /* 0x000fc800078e0002 */
[----:B------:R-:W-:Y:S01]  /*18a0*/  IMAD R0, R4, c[0x0][0x1ac], R0 ;  /* 0x00006b0004007a24 */ /* 0x000fe200078e0200 */
[----:B------:R-:W-:-:S03]  /*18b0*/  LEA R9, P0, R2, c[0x0][0x160], 0x1 ;  /* 0x0000580002097a11 */ /* 0x000fc600078008ff */
[----:B------:R-:W-:Y:S02]  /*18c0*/  IMAD.IADD R8, R3, 0x1, R0 ;  /* 0x0000000103087824 */ /* 0x000fe400078e0200 */
[----:B------:R-:W1:Y:S03]  /*18d0*/  SHFL.IDX PT, R0, R9, RZ, 0x181f ;  /* 0x00181fff09007589 */ /* 0x000e6600000e0000 */
[----:B------:R-:W-:Y:S01]  /*18e0*/  LEA.HI.X R8, R2, c[0x0][0x164], R8, 0x1, P0 ;  /* 0x0000590002087a11 */ /* 0x000fe200000f0c08 */
[----:B------:R-:W-:Y:S01]  /*18f0*/  SHFL.IDX PT, R13, R9, 0x2, 0x181f ;  /* 0x00581f00090d7f89 */ /* 0x000fe200000e0000 */
[----:B------:R-:W-:Y:S02]  /*1900*/  ISETP.GE.AND P0, PT, R12, R16, PT ;  /* 0x000000100c00720c */ /* 0x000fe40003f06270 */
[----:B------:R-:W-:Y:S01]  /*1910*/  IADD3 R2, -R10, RZ, RZ ;  /* 0x000000ff0a027210 */ /* 0x000fe20007ffe1ff */
[----:B------:R-:W3:Y:S04]  /*1920*/  SHFL.IDX PT, R5, R8, RZ, 0x181f ;  /* 0x00181fff08057589 */ /* 0x000ee800000e0000 */
[----:B------:R-:W4:Y:S01]  /*1930*/  SHFL.IDX PT, R10, R9, 0x1, 0x181f ;  /* 0x00381f00090a7f89 */ /* 0x000f2200000e0000 */
[----:B------:R-:W-:-:S03]  /*1940*/  IMAD R239, R2, c[0x0][0x2b8], R11 ;  /* 0x0000ae0002ef7a24 */ /* 0x000fc600078e020b */
[----:B------:R-:W4:Y:S02]  /*1950*/  SHFL.IDX PT, R11, R8, 0x1, 0x181f ;  /* 0x00381f00080b7f89 */ /* 0x000f2400000e0000 */
[----:B------:R-:W-:Y:S02]  /*1960*/  SHF.R.S32.HI R36, RZ, 0x1f, R239 ;  /* 0x0000001fff247819 */ /* 0x000fe400000114ef */
[----:B------:R-:W4:Y:S01]  /*1970*/  SHFL.IDX PT, R14, R8, 0x2, 0x181f ;  /* 0x00581f00080e7f89 */ /* 0x000f2200000e0000 */
[----:B-1----:R-:W-:-:S03]  /*1980*/  @!P0 LEA R2, P5, R241, R0, 0x1 ;  /* 0x00000000f1028211 */ /* 0x002fc600078a08ff */
[----:B------:R-:W1:Y:S01]  /*1990*/  SHFL.IDX PT, R9, R9, 0x3, 0x181f ;  /* 0x00781f0009097f89 */ /* 0x000e6200000e0000 */
[----:B------:R-:W-:Y:S01]  /*19a0*/  @!P0 LEA R4, P1, R242, R0, 0x1 ;  /* 0x00000000f2048211 */ /* 0x000fe200078208ff */
[----:B------:R-:W-:Y:S02]  /*19b0*/  IMAD R0, R36, c[0x0][0x1e0], RZ ;  /* 0x0000780024007a24 */ /* 0x000fe400078e02ff */
[----:B------:R-:W1:Y:S02]  /*19c0*/  SHFL.IDX PT, R8, R8, 0x3, 0x181f ;  /* 0x00781f0008087f89 */ /* 0x000e6400000e0000 */
[----:B------:R-:W-:Y:S01]  /*19d0*/  IMAD R0, R239, c[0x0][0x1e4], R0 ;  /* 0x00007900ef007a24 */ /* 0x000fe200078e0200 */
[CC--:B---3--:R-:W-:Y:S02]  /*19e0*/  @!P0 LEA.HI.X R3, R241.reuse, R5.reuse, R39, 0x1, P5 ;  /* 0x00000005f1038211 */ /* 0x0c8fe400028f0c27 */
[----:B------:R-:W-:Y:S02]  /*19f0*/  @!P0 LEA.HI.X R5, R242, R5, R38, 0x1, P1 ;  /* 0x00000005f2058211 */ /* 0x000fe400008f0c26 */
[----:B------:R-:W-:Y:S01]  /*1a00*/  ISETP.GE.AND P1, PT, R6, R16, PT ;  /* 0x000000100600720c */ /* 0x000fe20003f26270 */
[----:B------:R3:W-:Y:S04]  /*1a10*/  @!P0 LDGSTS.E.BYPASS.LTC128B.128 [R227+0x100], [R2.64], !P2 ;  /* 0x0010000002e38fae */ /* 0x0007e8000d101d46 */
[----:B------:R1:W-:Y:S08]  /*1a20*/  @!P0 LDGSTS.E.BYPASS.LTC128B.128 [R227+0x4100], [R4.64], !P6 ;  /* 0x0410000004e38fae */ /* 0x0003f0000f101d46 */
[----:B----4-:R-:W-:-:S04]  /*1a30*/  @!P1 LEA R6, P0, R241, R10, 0x1 ;  /* 0x0000000af1069211 */ /* 0x010fc800078008ff */
[----:B------:R-:W-:-:S05]  /*1a40*/  @!P1 LEA.HI.X R7, R241, R11, R39, 0x1, P0 ;  /* 0x0000000bf1079211 */ /* 0x000fca00000f0c27 */
[----:B------:R4:W-:Y:S01]  /*1a50*/  @!P1 LDGSTS.E.BYPASS.LTC128B.128 [R227+0x1100], [R6.64], !P2 ;  /* 0x0110000006e39fae */ /* 0x0009e2000d101d46 */
[----:B---3--:R-:W-:Y:S01]  /*1a60*/  IMAD.WIDE.U32 R2, R239, c[0x0][0x1e0], RZ ;  /* 0x00007800ef027a25 */ /* 0x008fe200078e00ff */
[----:B-1----:R-:W-:-:S03]  /*1a70*/  IADD3 R4, R12, 0x40, RZ ;  /* 0x000000400c047810 */ /* 0x002fc60007ffe0ff */
[----:B------:R-:W-:Y:S01]  /*1a80*/  IMAD.IADD R3, R3, 0x1, R0 ;  /* 0x0000000103037824 */ /* 0x000fe200078e0200 */
[----:B------:R-:W-:Y:S01]  /*1a90*/  IADD3 R12, R12, 0x60, RZ ;  /* 0x000000600c0c7810 */ /* 0x000fe20007ffe0ff */
[----:B------:R-:W-:Y:S01]  /*1aa0*/  IMAD R0, R37, c[0x0][0x1e8], RZ ;  /* 0x00007a0025007a24 */ /* 0x000fe200078e02ff */
[----:B------:R-:W-:Y:S02]  /*1ab0*/  ISETP.GE.AND P5, PT, R4, R16, PT ;  /* 0x000000100400720c */ /* 0x000fe40003fa6270 */
[----:B------:R-:W-:Y:S01]  /*1ac0*/  @!P1 LEA R4, P0, R242, R10, 0x1 ;  /* 0x0000000af2049211 */ /* 0x000fe200078008ff */
[----:B------:R-:W-:-:S03]  /*1ad0*/  IMAD R0, R42, c[0x0][0x1ec], R0 ;  /* 0x00007b002a007a24 */ /* 0x000fc600078e0200 */
[----:B------:R-:W-:Y:S01]  /*1ae0*/  @!P1 LEA.HI.X R5, R242, R11, R38, 0x1, P0 ;  /* 0x0000000bf2059211 */ /* 0x000fe200000f0c26 */
[----:B------:R-:W-:-:S04]  /*1af0*/  IMAD.IADD R160, R163, 0x1, R0 ;  /* 0x00000001a3a07824 */ /* 0x000fc800078e0200 */
[----:B------:R1:W-:Y:S04]  /*1b00*/  @!P1 LDGSTS.E.BYPASS.LTC128B.128 [R227+0x5100], [R4.64], !P6 ;  /* 0x0510000004e39fae */ /* 0x0003e8000f101d46 */
[----:B------:R-:W-:Y:S04]  /*1b10*/  STL [R1+0x30], R160 ;  /* 0x000030a001007387 */ /* 0x000fe80000100800 */
[----:B------:R-:W-:Y:S01]  /*1b20*/  STL.64 [R1+0x28], R40 ;  /* 0x0000282801007387 */ /* 0x000fe20000100a00 */
[----:B-1----:R-:W-:-:S04]  /*1b30*/  @!P5 LEA R4, P1, R241, R13, 0x1 ;  /* 0x0000000df104d211 */ /* 0x002fc800078208ff */
[----:B------:R-:W-:-:S05]  /*1b40*/  @!P5 LEA.HI.X R5, R241, R14, R39, 0x1, P1 ;  /* 0x0000000ef105d211 */ /* 0x000fca00008f0c27 */
[----:B------:R1:W-:Y:S01]  /*1b50*/  @!P5 LDGSTS.E.BYPASS.LTC128B.128 [R227+0x2100], [R4.64], !P2 ;  /* 0x0210000004e3dfae */ /* 0x0003e2000d101d46 */
[----:B--2---:R-:W-:Y:S01]  /*1b60*/  SHF.R.S32.HI R15, RZ, 0x1f, R238 ;  /* 0x0000001fff0f7819 */ /* 0x004fe200000114ee */
[----:B------:R-:W-:-:S04]  /*1b70*/  IMAD.WIDE.U32 R2, R238, c[0x0][0x1f0], R2 ;  /* 0x00007c00ee027a25 */ /* 0x000fc800078e0002 */
[----:B----4-:R-:W-:Y:S01]  /*1b80*/  IMAD R7, R15, c[0x0][0x1f0], RZ ;  /* 0x00007c000f077a24 */ /* 0x010fe200078e02ff */
[----:B------:R-:W-:Y:S02]  /*1b90*/  IADD3 R6, P0, R2, R162, RZ ;  /* 0x000000a202067210 */ /* 0x000fe40007f1e0ff */
[----:B------:R-:W-:Y:S01]  /*1ba0*/  @!P5 LEA R2, P1, R242, R13, 0x1 ;  /* 0x0000000df202d211 */ /* 0x000fe200078208ff */
[----:B------:R-:W-:Y:S02]  /*1bb0*/  IMAD R7, R238, c[0x0][0x1f4], R7 ;  /* 0x00007d00ee077a24 */ /* 0x000fe400078e0207 */
[----:B------:R-:W-:-:S03]  /*1bc0*/  IMAD.IADD R13, R157, 0x1, -R19 ;  /* 0x000000019d0d7824 */ /* 0x000fc600078e0a13 */
[----:B------:R-:W-:Y:S02]  /*1bd0*/  IADD3.X R7, R160, R3, R7, P0, !PT ;  /* 0x00000003a0077210 */ /* 0x000fe400007fe407 */
[----:B------:R-:W-:Y:S02]  /*1be0*/  LEA R0, P0, R6, c[0x0][0x1c8], 0x1 ;  /* 0x0000720006007a11 */ /* 0x000fe400078008ff */
[----:B------:R-:W-:Y:S02]  /*1bf0*/  @!P5 LEA.HI.X R3, R242, R14, R38, 0x1, P1 ;  /* 0x0000000ef203d211 */ /* 0x000fe400008f0c26 */
[----:B------:R-:W-:Y:S01]  /*1c00*/  LEA.HI.X R14, R6, c[0x0][0x1cc], R7, 0x1, P0 ;  /* 0x00007300060e7a11 */ /* 0x000fe200000f0c07 */
[----:B------:R-:W-:Y:S01]  /*1c10*/  SHFL.IDX PT, R10, R0, 0x1, 0x181f ;  /* 0x00381f00000a7f89 */ /* 0x000fe200000e0000 */
[----:B------:R-:W-:-:S03]  /*1c20*/  ISETP.GE.AND P1, PT, R12, R16, PT ;  /* 0x000000100c00720c */ /* 0x000fc60003f26270 */
[----:B------:R-:W2:Y:S04]  /*1c30*/  SHFL.IDX PT, R6, R0, RZ, 0x181f ;  /* 0x00181fff00067589 */ /* 0x000ea800000e0000 */
[----:B------:R-:W3:Y:S04]  /*1c40*/  SHFL.IDX PT, R7, R14, RZ, 0x181f ;  /* 0x00181fff0e077589 */ /* 0x000ee800000e0000 */
[----:B------:R4:W-:Y:S01]  /*1c50*/  @!P5 LDGSTS.E.BYPASS.LTC128B.128 [R227+0x6100], [R2.64], !P6 ;  /* 0x0610000002e3dfae */ /* 0x0009e2000f101d46 */
[----:B------:R-:W-:-:S03]  /*1c60*/  ISETP.GE.AND P5, PT, R13, 0x1, PT ;  /* 0x000000010d00780c */ /* 0x000fc60003fa6270 */
[----:B------:R-:W1:Y:S04]  /*1c70*/  SHFL.IDX PT, R12, R14, 0x1, 0x181f ;  /* 0x00381f000e0c7f89 */ /* 0x000e6800000e0000 */
[----:B------:R-:W-:Y:S01]  /*1c80*/  SHFL.IDX PT, R11, R14, 0x2, 0x181f ;  /* 0x00581f000e0b7f89 */ /* 0x000fe200000e0000 */
[----:B----4-:R-:W-:-:S04]  /*1c90*/  @!P1 LEA R2, P0, R241, R9, 0x1 ;  /* 0x00000009f1029211 */ /* 0x010fc800078008ff */
[CC--:B------:R-:W-:Y:S02]  /*1ca0*/  @!P1 LEA.HI.X R3, R241.reuse, R8.reuse, R39, 0x1, P0 ;  /* 0x00000008f1039211 */ /* 0x0c0fe400000f0c27 */
[C---:B-1----:R-:W-:Y:S02]  /*1cb0*/  @!P1 LEA R4, P0, R242.reuse, R9, 0x1 ;  /* 0x00000009f2049211 */ /* 0x042fe400078008ff */
[----:B------:R-:W-:Y:S02]  /*1cc0*/  SHFL.IDX PT, R9, R14, 0x3, 0x181f ;  /* 0x00781f000e097f89 */ /* 0x000fe400000e0000 */
[----:B------:R-:W-:Y:S02]  /*1cd0*/  @!P1 LEA.HI.X R5, R242, R8, R38, 0x1, P0 ;  /* 0x00000008f2059211 */ /* 0x000fe400000f0c26 */
[----:B------:R2:W-:Y:S01]  /*1ce0*/  @!P1 LDGSTS.E.BYPASS.LTC128B.128 [R227+0x3100], [R2.64], !P2 ;  /* 0x0310000002e39fae */ /* 0x0005e2000d101d46 */
[----:B------:R-:W-:-:S03]  /*1cf0*/  @P5 ISETP.GE.AND P0, PT, R241, c[0x0][0x1d4], PT ;  /* 0x00007500f1005a0c */ /* 0x000fc60003f06270 */
[----:B------:R-:W1:Y:S04]  /*1d00*/  SHFL.IDX PT, R8, R0, 0x2, 0x181f ;  /* 0x00581f0000087f89 */ /* 0x000e6800000e0000 */
[----:B------:R4:W-:Y:S04]  /*1d10*/  @!P1 LDGSTS.E.BYPASS.LTC128B.128 [R227+0x7100], [R4.64], !P6 ;  /* 0x0710000004e39fae */ /* 0x0009e8000f101d46 */
[----:B------:R-:W0:Y:S04]  /*1d20*/  LDGDEPBAR ;  /* 0x00000000000079af */ /* 0x000e280000000000 */
[----:B------:R-:W1:Y:S01]  /*1d30*/  SHFL.IDX PT, R0, R0, 0x3, 0x181f ;  /* 0x00781f0000007f89 */ /* 0x000e6200000e0000 */
[----:B--2---:R-:W-:-:S04]  /*1d40*/  @P5 LEA R2, P2, R241, R6, 0x1 ;  /* 0x00000006f1025211 */ /* 0x004fc800078408ff */
[----:B---3--:R-:W-:Y:S02]  /*1d50*/  @P5 LEA.HI.X R3, R241, R7, R39, 0x1, P2 ;  /* 0x00000007f1035211 */ /* 0x008fe400010f0c27 */
[----:B------:R-:W-:-:S03]  /*1d60*/  ISETP.GE.AND P2, PT, R13, 0x21, PT ;  /* 0x000000210d00780c */ /* 0x000fc60003f46270 */
[----:B------:R2:W-:Y:S01]  /*1d70*/  @P5 LDGSTS.E.BYPASS.LTC128B.128 [R227+0x8100], [R2.64], !P0 ;  /* 0x0810000002e35fae */ /* 0x0005e2000c101d46 */
[C---:B------:R-:W-:Y:S02]  /*1d80*/  @P5 ISETP.GE.AND P0, PT, R242.reuse, c[0x0][0x1d4], PT ;  /* 0x00007500f2005a0c */ /* 0x040fe40003f06270 */
[----:B--2---:R-:W-:-:S07]  /*1d90*/  @P5 LEA R2, P1, R242, R6, 0x1 ;  /* 0x00000006f2025211 */ /* 0x004fce00078208ff */
[C---:B------:R-:W-:Y:S02]  /*1da0*/  @P2 LEA R6, P6, R241.reuse, R10, 0x1 ;  /* 0x0000000af1062211 */ /* 0x040fe400078c08ff */
[C---:B------:R-:W-:Y:S02]  /*1db0*/  @P5 LEA.HI.X R3, R242.reuse, R7, R38, 0x1, P1 ;  /* 0x00000007f2035211 */ /* 0x040fe400008f0c26 */
[----:B------:R-:W-:Y:S02]  /*1dc0*/  @P2 LEA.HI.X R7, R241, R12, R39, 0x1, P6 ;  /* 0x0000000cf1072211 */ /* 0x000fe400030f0c27 */
[----:B------:R-:W-:Y:S01]  /*1dd0*/  ISETP.GE.AND P6, PT, R13, 0x41, PT ;  /* 0x000000410d00780c */ /* 0x000fe20003fc6270 */
[----:B------:R1:W-:Y:S01]  /*1de0*/  @P5 LDGSTS.E.BYPASS.LTC128B.128 [R227+0xc100], [R2.64], !P0 ;  /* 0x0c10000002e35fae */ /* 0x0003e2000c101d46 */
[----:B------:R-:W-:Y:S02]  /*1df0*/  @P2 ISETP.GE.AND P1, PT, R241, c[0x0][0x1d4], PT ;  /* 0x00007500f1002a0c */ /* 0x000fe40003f26270 */
[----:B----4-:R-:W-:-:S04]  /*1e00*/  @P2 LEA R4, P0, R242, R10, 0x1 ;  /* 0x0000000af2042211 */ /* 0x010fc800078008ff */
[----:B------:R-:W-:-:S05]  /*1e10*/  @P2 LEA.HI.X R5, R242, R12, R38, 0x1, P0 ;  /* 0x0000000cf2052211 */ /* 0x000fca00000f0c26 */
[C---:B------:R-:W-:Y:S02]  /*1e20*/  @P6 ISETP.GE.AND P0, PT, R241.reuse, c[0x0][0x1d4], PT ;  /* 0x00007500f1006a0c */ /* 0x040fe40003f06270 */
[----:B------:R2:W-:Y:S01]  /*1e30*/  @P2 LDGSTS.E.BYPASS.LTC128B.128 [R227+0x9100], [R6.64], !P1 ;  /* 0x0910000006e32fae */ /* 0x0005e2000c901d46 */
[----:B------:R-:W-:Y:S02]  /*1e40*/  @P2 ISETP.GE.AND P1, PT, R242, c[0x0][0x1d4], PT ;  /* 0x00007500f2002a0c */ /* 0x000fe40003f26270 */
[----:B-1----:R-:W-:-:S11]  /*1e50*/  @P6 LEA R2, P5, R241, R8, 0x1 ;  /* 0x00000008f1026211 */ /* 0x002fd600078a08ff */
[----:B------:R1:W-:Y:S01]  /*1e60*/  @P2 LDGSTS.E.BYPASS.LTC128B.128 [R227+0xd100], [R4.64], !P1 ;  /* 0x0d10000004e32fae */ /* 0x0003e2000c901d46 */
[----:B------:R-:W-:Y:S02]  /*1e70*/  @P6 LEA.HI.X R3, R241, R11, R39, 0x1, P5 ;  /* 0x0000000bf1036211 */ /* 0x000fe400028f0c27 */
[----:B------:R-:W-:-:S03]  /*1e80*/  ISETP.GE.AND P5, PT, R13, 0x61, PT ;  /* 0x000000610d00780c */ /* 0x000fc60003fa6270 */
[----:B------:R3:W-:Y:S01]  /*1e90*/  @P6 LDGSTS.E.BYPASS.LTC128B.128 [R227+0xa100], [R2.64], !P0 ;  /* 0x0a10000002e36fae */ /* 0x0007e2000c101d46 */
[----:B--2---:R-:W-:-:S04]  /*1ea0*/  @P6 LEA R6, P2, R242, R8, 0x1 ;  /* 0x00000008f2066211 */ /* 0x004fc800078408ff */
[C---:B------:R-:W-:Y:S02]  /*1eb0*/  @P6 LEA.HI.X R7, R242.reuse, R11, R38, 0x1, P2 ;  /* 0x0000000bf2076211 */ /* 0x040fe400010f0c26 */
[----:B------:R-:W-:-:S03]  /*1ec0*/  @P6 ISETP.GE.AND P2, PT, R242, c[0x0][0x1d4], PT ;  /* 0x00007500f2006a0c */ /* 0x000fc60003f46270 */
[----:B-1----:R-:W-:-:S04]  /*1ed0*/  @P5 LEA R4, P1, R241, R0, 0x1 ;  /* 0x00000000f1045211 */ /* 0x002fc800078208ff */
[----:B------:R-:W-:-:S06]  /*1ee0*/  @P5 LEA.HI.X R5, R241, R9, R39, 0x1, P1 ;  /* 0x00000009f1055211 */ /* 0x000fcc00008f0c27 */
[----:B------:R1:W-:Y:S01]  /*1ef0*/  @P6 LDGSTS.E.BYPASS.LTC128B.128 [R227+0xe100], [R6.64], !P2 ;  /* 0x0e10000006e36fae */ /* 0x0003e2000d101d46 */
[----:B------:R-:W-:Y:S02]  /*1f00*/  @P5 ISETP.GE.AND P1, PT, R241, c[0x0][0x1d4], PT ;  /* 0x00007500f1005a0c */ /* 0x000fe40003f26270 */
[----:B---3--:R-:W-:Y:S01]  /*1f10*/  @P5 LEA R2, P0, R242, R0, 0x1 ;  /* 0x00000000f2025211 */ /* 0x008fe200078008ff */
[----:B------:R-:W-:-:S03]  /*1f20*/  IMAD R0, R36, c[0x0][0x208], RZ ;  /* 0x0000820024007a24 */ /* 0x000fc600078e02ff */
[C---:B------:R-:W-:Y:S01]  /*1f30*/  @P5 LEA.HI.X R3, R242.reuse, R9, R38, 0x1, P0 ;  /* 0x00000009f2035211 */ /* 0x040fe200000f0c26 */
[----:B------:R-:W-:Y:S01]  /*1f40*/  IMAD R0, R239, c[0x0][0x20c], R0 ;  /* 0x00008300ef007a24 */ /* 0x000fe200078e0200 */
[----:B------:R-:W-:-:S05]  /*1f50*/  @P5 ISETP.GE.AND P0, PT, R242, c[0x0][0x1d4], PT ;  /* 0x00007500f2005a0c */ /* 0x000fca0003f06270 */
[----:B------:R1:W-:Y:S08]  /*1f60*/  @P5 LDGSTS.E.BYPASS.LTC128B.128 [R227+0xb100], [R4.64], !P1 ;  /* 0x0b10000004e35fae */ /* 0x0003f0000c901d46 */
[----:B------:R2:W-:Y:S01]  /*1f70*/  @P5 LDGSTS.E.BYPASS.LTC128B.128 [R227+0xf100], [R2.64], !P0 ;  /* 0x0f10000002e35fae */ /* 0x0005e2000c101d46 */
[----:B------:R-:W-:Y:S02]  /*1f80*/  R2P PR, R18, 0x6 ;  /* 0x0000000612007804 */ /* 0x000fe40000000000 */
[----:B------:R-:W-:Y:S01]  /*1f90*/  ISETP.GE.AND P6, PT, R241, c[0x0][0x1d4], PT ;  /* 0x00007500f1007a0c */ /* 0x000fe20003fc6270 */
[----:B------:R-:W0:Y:S10]  /*1fa0*/  LDGDEPBAR ;  /* 0x00000000000079af */ /* 0x000e340000000000 */
[----:B------:R-:W-:-:S04]  /*1fb0*/  @P1 IADD3 R206, R71, -0x20, RZ ;  /* 0xffffffe047ce1810 */ /* 0x000fc80007ffe0ff */
[C---:B------:R-:W-:Y:S02]  /*1fc0*/  IADD3 R207, R206.reuse, 0x4000, RZ ;  /* 0x00004000cecf7810 */ /* 0x040fe40007ffe0ff */
[C---:B------:R-:W-:Y:S02]  /*1fd0*/  IADD3 R208, R206.reuse, 0x4800, RZ ;  /* 0x00004800ced07810 */ /* 0x040fe40007ffe0ff */
[C---:B------:R-:W-:Y:S02]  /*1fe0*/  IADD3 R209, R206.reuse, 0x5000, RZ ;  /* 0x00005000ced17810 */ /* 0x040fe40007ffe0ff */
[C---:B------:R-:W-:Y:S02]  /*1ff0*/  IADD3 R210, R206.reuse, 0x5800, RZ ;  /* 0x00005800ced27810 */ /* 0x040fe40007ffe0ff */
[----:B------:R-:W-:Y:S01]  /*2000*/  IADD3 R211, R206, 0x6000, RZ ;  /* 0x00006000ced37810 */ /* 0x000fe20007ffe0ff */
[----:B--2---:R-:W-:Y:S01]  /*2010*/  IMAD.WIDE.U32 R2, R239, c[0x0][0x208], RZ ;  /* 0x00008200ef027a25 */ /* 0x004fe200078e00ff */
[----:B------:R-:W-:-:S04]  /*2020*/  DEPBAR.LE SB0, 0x1 ;  /* 0x000080400000791a */ /* 0x000fc80000000000 */
[----:B------:R-:W-:Y:S01]  /*2030*/  BAR.SYNC.DEFER_BLOCKING 0x0 ;  /* 0x0000000000007b1d */ /* 0x000fe20000010000 */
[----:B------:R-:W-:Y:S01]  /*2040*/  IMAD.IADD R3, R3, 0x1, R0 ;  /* 0x0000000103037824 */ /* 0x000fe200078e0200 */
[C---:B------:R-:W-:Y:S01]  /*2050*/  IADD3 R212, R206.reuse, 0x6800, RZ ;  /* 0x00006800ced47810 */ /* 0x040fe20007ffe0ff */
[----:B------:R-:W-:Y:S01]  /*2060*/  IMAD R0, R37, c[0x0][0x210], RZ ;  /* 0x0000840025007a24 */ /* 0x000fe200078e02ff */
[----:B------:R-:W-:Y:S01]  /*2070*/  IADD3 R213, R206, 0x7000, RZ ;  /* 0x00007000ced57810 */ /* 0x000fe20007ffe0ff */
[----:B------:R-:W-:Y:S01]  /*2080*/  IMAD.WIDE.U32 R2, R238, c[0x0][0x218], R2 ;  /* 0x00008600ee027a25 */ /* 0x000fe200078e0002 */
[C---:B------:R-:W-:Y:S02]  /*2090*/  IADD3 R214, R206.reuse, 0x7800, RZ ;  /* 0x00007800ced67810 */ /* 0x040fe40007ffe0ff */
[----:B------:R-:W-:Y:S01]  /*20a0*/  IADD3 R222, R206, 0x3800, RZ ;  /* 0x00003800cede7810 */ /* 0x000fe20007ffe0ff */
[----:B------:R-:W-:Y:S01]  /*20b0*/  IMAD R0, R42, c[0x0][0x214], R0 ;  /* 0x000085002a007a24 */ /* 0x000fe200078e0200 */
[----:B------:R-:W-:-:S02]  /*20c0*/  IADD3 R2, P0, R2, R40, RZ ;  /* 0x0000002802027210 */ /* 0x000fc40007f1e0ff */
[C---:B------:R-:W-:Y:S02]  /*20d0*/  IADD3 R221, R206.reuse, 0x3000, RZ ;  /* 0x00003000cedd7810 */ /* 0x040fe40007ffe0ff */
[C---:B------:R-:W-:Y:S02]  /*20e0*/  IADD3 R220, R206.reuse, 0x2800, RZ ;  /* 0x00002800cedc7810 */ /* 0x040fe40007ffe0ff */
[C---:B------:R-:W-:Y:S02]  /*20f0*/  IADD3 R219, R206.reuse, 0x2000, RZ ;  /* 0x00002000cedb7810 */ /* 0x040fe40007ffe0ff */
[C---:B------:R-:W-:Y:S02]  /*2100*/  IADD3 R218, R206.reuse, 0x1800, RZ ;  /* 0x00001800ceda7810 */ /* 0x040fe40007ffe0ff */
[C---:B------:R-:W-:Y:S02]  /*2110*/  IADD3 R217, R206.reuse, 0x1000, RZ ;  /* 0x00001000ced97810 */ /* 0x040fe40007ffe0ff */
[----:B------:R-:W-:Y:S01]  /*2120*/  IADD3 R216, R206, 0x800, RZ ;  /* 0x00000800ced87810 */ /* 0x000fe20007ffe0ff */
[----:B------:R-:W-:Y:S04]  /*2130*/  LDSM.16.M88.4 R136, [R223] ;  /* 0x00000000df88783b */ /* 0x000fe80000000200 */
[----:B------:R-:W-:Y:S04]  /*2140*/  LDSM.16.M88.4 R140, [R224] ;  /* 0x00000000e08c783b */ /* 0x000fe80000000200 */
[----:B------:R-:W-:Y:S04]  /*2150*/  LDSM.16.M88.4 R176, [R226] ;  /* 0x00000000e2b0783b */ /* 0x000fe80000000200 */
[----:B------:R-:W-:Y:S04]  /*2160*/  LDSM.16.M88.4 R180, [R225] ;  /* 0x00000000e1b4783b */ /* 0x000fe80000000200 */
[----:B------:R-:W-:Y:S04]  /*2170*/  LDSM.16.M88.4 R184, [R223+0x4000] ;  /* 0x00400000dfb8783b */ /* 0x000fe80000000200 */
[----:B------:R-:W-:Y:S04]  /*2180*/  LDSM.16.M88.4 R188, [R224+0x4000] ;  /* 0x00400000e0bc783b */ /* 0x000fe80000000200 */
[----:B------:R-:W-:Y:S04]  /*2190*/  LDSM.16.M88.4 R192, [R226+0x4000] ;  /* 0x00400000e2c0783b */ /* 0x000fe80000000200 */
[----:B------:R-:W-:Y:S04]  /*21a0*/  LDSM.16.M88.4 R196, [R225+0x4000] ;  /* 0x00400000e1c4783b */ /* 0x000fe80000000200 */
[----:B------:R-:W-:Y:S06]  /*21b0*/  BAR.SYNC.DEFER_BLOCKING 0x0 ;  /* 0x0000000000007b1d */ /* 0x000fec0000010000 */
[----:B------:R-:W-:-:S04]  /*21c0*/  DEPBAR.LE SB0, 0x0 ;  /* 0x000080000000791a */ /* 0x000fc80000000000 */
[----:B------:R-:W-:Y:S06]  /*21d0*/  BAR.SYNC.DEFER_BLOCKING 0x0 ;  /* 0x0000000000007b1d */ /* 0x000fec0000010000 */
[----:B-1----:R-:W1:Y:S04]  /*21e0*/  LDSM.16.M88.4 R4, [R71] ;  /* 0x000000004704783b */ /* 0x002e680000000200 */
[----:B------:R-:W-:Y:S04]  /*21f0*/  LDSM.16.M88.4 R20, [R206] ;  /* 0x00000000ce14783b */ /* 0x000fe80000000200 */
[----:B------:R-:W2:Y:S04]  /*2200*/  LDSM.16.M88.4 R24, [R71+0x800] ;  /* 0x000800004718783b */ /* 0x000ea80000000200 */
[----:B------:R-:W3:Y:S04]  /*2210*/  LDSM.16.M88.4 R32, [R206+0x800] ;  /* 0x00080000ce20783b */ /* 0x000ee80000000200 */
[----:B------:R-:W4:Y:S04]  /*2220*/  LDSM.16.M88.4 R28, [R71+0x1000] ;  /* 0x00100000471c783b */ /* 0x000f280000000200 */
[----:B------:R-:W-:Y:S04]  /*2230*/  LDSM.16.M88.4 R52, [R206+0x2000] ;  /* 0x00200000ce34783b */ /* 0x000fe80000000200 */
[----:B------:R-:W-:Y:S04]  /*2240*/  LDSM.16.M88.4 R44, [R71+0x3000] ;  /* 0x00300000472c783b */ /* 0x000fe80000000200 */
[----:B------:R-:W-:Y:S04]  /*2250*/  LDSM.16.M88.4 R36, [R206+0x2800] ;  /* 0x00280000ce24783b */ /* 0x000fe80000000200 */
[----:B------:R-:W-:Y:S04]  /*2260*/  LDSM.16.M88.4 R48, [R206+0x3000] ;  /* 0x00300000ce30783b */ /* 0x000fe80000000200 */
[----:B------:R-:W-:Y:S01]  /*2270*/  LDSM.16.M88.4 R56, [R206+0x3800] ;  /* 0x00380000ce38783b */ /* 0x000fe20000000200 */
[C---:B-1----:R-:W-:Y:S08]  /*2280*/  HMMA.16816.F32.BF16 R8, R136.reuse, R6, RZ ;  /* 0x000000068808723c */ /* 0x042ff000000418ff */
[C---:B------:R-:W-:Y:S08]  /*2290*/  HMMA.16816.F32.BF16 R16, R136.reuse, R4, RZ ;  /* 0x000000048810723c */ /* 0x040ff000000418ff */
[----:B--2---:R-:W-:Y:S08]  /*22a0*/  HMMA.16816.F32.BF16 R4, R136, R24, RZ ;  /* 0x000000188804723c */ /* 0x004ff000000418ff */
[----:B------:R-:W-:Y:S08]  /*22b0*/  HMMA.16816.F32.BF16 R152, R140, R22, R8 ;  /* 0x000000168c98723c */ /* 0x000ff00000041808 */
[----:B------:R-:W-:Y:S01]  /*22c0*/  HMMA.16816.F32.BF16 R8, R136, R26, RZ ;  /* 0x0000001a8808723c */ /* 0x000fe200000418ff */
[----:B------:R-:W1:Y:S07]  /*22d0*/  LDSM.16.M88.4 R24, [R71+0x1800] ;  /* 0x001800004718783b */ /* 0x000e6e0000000200 */
[C---:B------:R-:W-:Y:S01]  /*22e0*/  HMMA.16816.F32.BF16 R104, R140.reuse, R20, R16 ;  /* 0x000000148c68723c */ /* 0x040fe20000041810 */
[----:B------:R-:W2:Y:S07]  /*22f0*/  LDSM.16.M88.4 R16, [R206+0x1000] ;  /* 0x00100000ce10783b */ /* 0x000eae0000000200 */
[C---:B---3--:R-:W-:Y:S08]  /*2300*/  HMMA.16816.F32.BF16 R60, R140.reuse, R32, R4 ;  /* 0x000000208c3c723c */ /* 0x048ff00000041804 */
[----:B------:R-:W-:Y:S01]  /*2310*/  HMMA.16816.F32.BF16 R148, R140, R34, R8 ;  /* 0x000000228c94723c */ /* 0x000fe20000041808 */
[----:B------:R-:W3:Y:S07]  /*2320*/  LDSM.16.M88.4 R32, [R71+0x2000] ;  /* 0x002000004720783b */ /* 0x000eee0000000200 */
[C---:B----4-:R-:W-:Y:S08]  /*2330*/  HMMA.16816.F32.BF16 R4, R136.reuse, R28, RZ ;  /* 0x0000001c8804723c */ /* 0x050ff000000418ff */
[C---:B------:R-:W-:Y:S01]  /*2340*/  HMMA.16816.F32.BF16 R20, R136.reuse, R30, RZ ;  /* 0x0000001e8814723c */ /* 0x040fe200000418ff */
[----:B------:R-:W4:Y:S07]  /*2350*/  LDSM.16.M88.4 R28, [R206+0x1800] ;  /* 0x00180000ce1c783b */ /* 0x000f2e0000000200 */
[----:B-1----:R-:W-:Y:S08]  /*2360*/  HMMA.16816.F32.BF16 R8, R136, R26, RZ ;  /* 0x0000001a8808723c */ /* 0x002ff000000418ff */
[C---:B--2---:R-:W-:Y:S07]  /*2370*/  HMMA.16816.F32.BF16 R144, R140.reuse, R16, R4 ;  /* 0x000000108c90723c */ /* 0x044fee0000041804 */
[----:B------:R-:W-:Y:S01]  /*2380*/  IMAD R4, R15, c[0x0][0x218], RZ ;  /* 0x000086000f047a24 */ /* 0x000fe200078e02ff */
[----:B------:R-:W-:Y:S01]  /*2390*/  IADD3 R5, R41, R0, RZ ;  /* 0x0000000029057210 */ /* 0x000fe20007ffe0ff */
[----:B------:R-:W-:Y:S01]  /*23a0*/  HMMA.16816.F32.BF16 R132, R140, R18, R20 ;  /* 0x000000128c84723c */ /* 0x000fe20000041814 */
[----:B------:R-:W-:Y:S01]  /*23b0*/  LDSM.16.M88.4 R40, [R71+0x3800] ;  /* 0x003800004728783b */ /* 0x000fe20000000200 */
[----:B------:R-:W-:-:S03]  /*23c0*/  IMAD R0, R238, c[0x0][0x21c], R4 ;  /* 0x00008700ee007a24 */ /* 0x000fc600078e0204 */
[----:B------:R-:W-:Y:S02]  /*23d0*/  STL [R1+0x38], R5 ;  /* 0x0000380501007387 */ /* 0x000fe40000100800 */
[----:B------:R-:W-:Y:S01]  /*23e0*/  IADD3.X R3, R5, R3, R0, P0, !PT ;  /* 0x0000000305037210 */ /* 0x000fe200007fe400 */
[----:B---3--:R-:W-:Y:S01]  /*23f0*/  HMMA.16816.F32.BF16 R16, R136, R32, RZ ;  /* 0x000000208810723c */ /* 0x008fe200000418ff */
[----:B------:R-:W-:-:S04]  /*2400*/  LEA R0, P0, R2, c[0x0][0x1f8], 0x1 ;  /* 0x00007e0002007a11 */ /* 0x000fc800078008ff */
[----:B------:R-:W-:Y:S01]  /*2410*/  LEA.HI.X R6, R2, c[0x0][0x1fc], R3, 0x1, P0 ;  /* 0x00007f0002067a11 */ /* 0x000fe200000f0c03 */
[----:B------:R-:W-:Y:S02]  /*2420*/  SHFL.IDX PT, R14, R0, 0x2, 0x181f ;  /* 0x00581f00000e7f89 */ /* 0x000fe400000e0000 */
[----:B----4-:R-:W-:Y:S02]  /*2430*/  HMMA.16816.F32.BF16 R124, R140, R30, R8 ;  /* 0x0000001e8c7c723c */ /* 0x010fe40000041808 */
[----:B------:R-:W1:Y:S04]  /*2440*/  SHFL.IDX PT, R2, R0, RZ, 0x181f ;  /* 0x00181fff00027589 */ /* 0x000e6800000e0000 */
[----:B------:R-:W-:Y:S02]  /*2450*/  SHFL.IDX PT, R3, R0, 0x1, 0x181f ;  /* 0x00381f0000037f89 */ /* 0x000fe400000e0000 */
[----:B------:R-:W-:Y:S02]  /*2460*/  HMMA.16816.F32.BF16 R20, R136, R24, RZ ;  /* 0x000000188814723c */ /* 0x000fe400000418ff */
[----:B------:R-:W2:Y:S04]  /*2470*/  SHFL.IDX PT, R4, R6, RZ, 0x181f ;  /* 0x00181fff06047589 */ /* 0x000ea800000e0000 */
[----:B------:R-:W3:Y:S02]  /*2480*/  SHFL.IDX PT, R5, R6, 0x1, 0x181f ;  /* 0x00381f0006057f89 */ /* 0x000ee400000e0000 */
[----:B------:R-:W-:Y:S02]  /*2490*/  HMMA.16816.F32.BF16 R100, R140, R52, R16 ;  /* 0x000000348c64723c */ /* 0x000fe40000041810 */
[----:B------:R-:W4:Y:S04]  /*24a0*/  SHFL.IDX PT, R12, R6, 0x2, 0x181f ;  /* 0x00581f00060c7f89 */ /* 0x000f2800000e0000 */
[----:B------:R-:W3:Y:S02]  /*24b0*/  SHFL.IDX PT, R0, R0, 0x3, 0x181f ;  /* 0x00781f0000007f89 */ /* 0x000ee400000e0000 */
[----:B------:R-:W-:Y:S02]  /*24c0*/  HMMA.16816.F32.BF16 R32, R136, R34, RZ ;  /* 0x000000228820723c */ /* 0x000fe400000418ff */
[----:B------:R3:W4:Y:S01]  /*24d0*/  SHFL.IDX PT, R18, R6, 0x3, 0x181f ;  /* 0x00781f0006127f89 */ /* 0x00072200000e0000 */
[----:B-1----:R-:W-:-:S02]  /*24e0*/  IADD3 R10, P0, R2, R158, RZ ;  /* 0x0000009e020a7210 */ /* 0x002fc40007f1e0ff */
[-C--:B------:R-:W-:Y:S01]  /*24f0*/  IADD3 R8, P1, R2, R159.reuse, RZ ;  /* 0x0000009f02087210 */ /* 0x080fe20007f3e0ff */
[----:B------:R-:W1:Y:S02]  /*2500*/  LDSM.16.M88.4 R24, [R71+0x2800] ;  /* 0x002800004718783b */ /* 0x000e640000000200 */
[----:B------:R-:W-:Y:S01]  /*2510*/  HMMA.16816.F32.BF16 R128, R140, R28, R20 ;  /* 0x0000001c8c80723c */ /* 0x000fe20000041814 */
[C---:B--2---:R-:W-:Y:S01]  /*2520*/  IMAD.X R11, R4.reuse, 0x1, R68, P0 ;  /* 0x00000001040b7824 */ /* 0x044fe200000e0644 */
[----:B------:R-:W-:Y:S01]  /*2530*/  ISETP.LT.OR P0, PT, R13, 0x1, P6 ;  /* 0x000000010d00780c */ /* 0x000fe20003701670 */
[----:B------:R-:W-:Y:S01]  /*2540*/  IMAD.X R9, R4, 0x1, R69, P1 ;  /* 0x0000000104097824 */ /* 0x000fe200008e0645 */
[----:B------:R-:W-:-:S04]  /*2550*/  IADD3 R4, P1, R3, R159, RZ ;  /* 0x0000009f03047210 */ /* 0x000fc80007f3e0ff */
[----:B------:R-:W-:Y:S07]  /*2560*/  HMMA.16816.F32.BF16 R20, R136, R44, RZ ;  /* 0x0000002c8814723c */ /* 0x000fee00000418ff */
[----:B------:R-:W-:Y:S01]  /*2570*/  @!PT LDS RZ, [RZ] ;  /* 0x00000000fffff984 */ /* 0x000fe20000000800 */
[----:B------:R-:W-:Y:S01]  /*2580*/  @!PT LDS RZ, [RZ] ;  /* 0x00000000fffff984 */ /* 0x000fe20000000800 */
[----:B------:R-:W-:Y:S01]  /*2590*/  @!PT LDS RZ, [RZ] ;  /* 0x00000000fffff984 */ /* 0x000fe20000000800 */
[----:B------:R2:W-:Y:S01]  /*25a0*/  LDGSTS.E.BYPASS.LTC128B.128 [R227+0x100], [R10.64], !P0 ;  /* 0x001000000ae37fae */ /* 0x0005e2000c101d46 */
[----:B---3--:R-:W-:Y:S01]  /*25b0*/  IADD3 R6, P5, R3, R158, RZ ;  /* 0x0000009e03067210 */ /* 0x008fe20007fbe0ff */
[----:B------:R-:W-:Y:S01]  /*25c0*/  HMMA.16816.F32.BF16 R120, R140, R54, R32 ;  /* 0x000000368c78723c */ /* 0x000fe20000041820 */
[----:B------:R-:W-:-:S02]  /*25d0*/  ISETP.LT.OR P0, PT, R13, 0x21, P6 ;  /* 0x000000210d00780c */ /* 0x000fc40003701670 */
[C---:B------:R-:W-:Y:S01]  /*25e0*/  IADD3.X R7, R5.reuse, R68, RZ, P5, !PT ;  /* 0x0000004405077210 */ /* 0x040fe20002ffe4ff */
[----:B------:R-:W-:Y:S01]  /*25f0*/  IMAD.X R5, R5, 0x1, R69, P1 ;  /* 0x0000000105057824 */ /* 0x000fe200008e0645 */
[C---:B------:R-:W-:Y:S02]  /*2600*/  IADD3 R2, P5, R14.reuse, R158, RZ ;  /* 0x0000009e0e027210 */ /* 0x040fe40007fbe0ff */
[----:B------:R-:W-:-:S03]  /*2610*/  IADD3 R14, P1, R14, R159, RZ ;  /* 0x0000009f0e0e7210 */ /* 0x000fc60007f3e0ff */
[--C-:B----4-:R-:W-:Y:S01]  /*2620*/  IMAD.X R3, R12, 0x1, R68.reuse, P5 ;  /* 0x000000010c037824 */ /* 0x110fe200028e0644 */
[----:B------:R-:W-:Y:S01]  /*2630*/  IADD3 R16, P5, R0, R158, RZ ;  /* 0x0000009e00107210 */ /* 0x000fe20007fbe0ff */
[----:B------:R-:W-:Y:S01]  /*2640*/  IMAD.X R15, R12, 0x1, R69, P1 ;  /* 0x000000010c0f7824 */ /* 0x000fe200008e0645 */
[----:B------:R-:W-:Y:S02]  /*2650*/  ISETP.GE.AND P1, PT, R242, c[0x0][0x1d4], PT ;  /* 0x00007500f2007a0c */ /* 0x000fe40003f26270 */
[----:B------:R-:W-:Y:S01]  /*2660*/  HMMA.16816.F32.BF16 R108, R140, R48, R20 ;  /* 0x000000308c6c723c */ /* 0x000fe20000041814 */
[----:B------:R-:W-:Y:S01]  /*2670*/  IMAD.X R17, R18, 0x1, R68, P5 ;  /* 0x0000000112117824 */ /* 0x000fe200028e0644 */
[----:B------:R-:W-:-:S06]  /*2680*/  ISETP.LT.OR P5, PT, R13, 0x1, P1 ;  /* 0x000000010d00780c */ /* 0x000fcc0000fa1670 */
[C---:B-1----:R-:W-:Y:S07]  /*2690*/  HMMA.16816.F32.BF16 R28, R136.reuse, R24, RZ ;  /* 0x00000018881c723c */ /* 0x042fee00000418ff */
[----:B------:R2:W-:Y:S01]  /*26a0*/  LDGSTS.E.BYPASS.LTC128B.128 [R227+0x4100], [R8.64], !P5 ;  /* 0x0410000008e37fae */ /* 0x0005e2000e901d46 */
[C---:B------:R-:W-:Y:S01]  /*26b0*/  ISETP.LT.OR P5, PT, R13.reuse, 0x21, P1 ;  /* 0x000000210d00780c */ /* 0x040fe20000fa1670 */
[----:B------:R-:W-:Y:S02]  /*26c0*/  HMMA.16816.F32.BF16 R24, R136, R26, RZ ;  /* 0x0000001a8818723c */ /* 0x000fe400000418ff */
[----:B------:R1:W-:Y:S01]  /*26d0*/  LDGSTS.E.BYPASS.LTC128B.128 [R227+0x1100], [R6.64], !P0 ;  /* 0x0110000006e37fae */ /* 0x0003e2000c101d46 */
[----:B------:R-:W-:-:S05]  /*26e0*/  ISETP.LT.OR P0, PT, R13, 0x41, P6 ;  /* 0x000000410d00780c */ /* 0x000fca0003701670 */
[----:B------:R-:W-:Y:S04]  /*26f0*/  HMMA.16816.F32.BF16 R20, R136, R46, RZ ;  /* 0x0000002e8814723c */ /* 0x000fe800000418ff */
[----:B------:R1:W-:Y:S01]  /*2700*/  LDGSTS.E.BYPASS.LTC128B.128 [R227+0x5100], [R4.64], !P5 ;  /* 0x0510000004e37fae */ /* 0x0003e2000e901d46 */
[C---:B------:R-:W-:Y:S02]  /*2710*/  ISETP.LT.OR P5, PT, R13.reuse, 0x61, P6 ;  /* 0x000000610d00780c */ /* 0x040fe400037a1670 */
[C---:B------:R-:W-:Y:S01]  /*2720*/  ISETP.LT.OR P6, PT, R13.reuse, 0x41, P1 ;  /* 0x000000410d00780c */ /* 0x040fe20000fc1670 */
[----:B------:R3:W-:Y:S01]  /*2730*/  LDGSTS.E.BYPASS.LTC128B.128 [R227+0x2100], [R2.64], !P0 ;  /* 0x0210000002e37fae */ /* 0x0007e2000c101d46 */
[----:B------:R-:W-:Y:S01]  /*2740*/  ISETP.LT.OR P1, PT, R13, 0x61, P1 ;  /* 0x000000610d00780c */ /* 0x000fe20000f21670 */
[C---:B------:R-:W-:Y:S08]  /*2750*/  HMMA.16816.F32.BF16 R116, R140.reuse, R36, R28 ;  /* 0x000000248c74723c */ /* 0x040ff0000004181c */
[C---:B------:R-:W-:Y:S02]  /*2760*/  HMMA.16816.F32.BF16 R112, R140.reuse, R38, R24 ;  /* 0x000000268c70723c */ /* 0x040fe40000041818 */
[----:B------:R4:W-:Y:S04]  /*2770*/  LDGSTS.E.BYPASS.LTC128B.128 [R227+0x6100], [R14.64], !P6 ;  /* 0x061000000ee37fae */ /* 0x0009e8000f101d46 */
[----:B------:R2:W-:Y:S02]  /*2780*/  LDGSTS.E.BYPASS.LTC128B.128 [R227+0x3100], [R16.64], !P5 ;  /* 0x0310000010e37fae */ /* 0x0005e4000e901d46 */
[----:B------:R-:W-:Y:S08]  /*2790*/  HMMA.16816.F32.BF16 R96, R140, R50, R20 ;  /* 0x000000328c60723c */ /* 0x000ff00000041814 */
[----:B-1----:R-:W-:Y:S01]  /*27a0*/  HMMA.16816.F32.BF16 R4, R136, R40, RZ ;  /* 0x000000288804723c */ /* 0x002fe200000418ff */
[----:B---3--:R-:W-:-:S02]  /*27b0*/  MOV R3, 0x40 ;  /* 0x0000004000037802 */ /* 0x008fc40000000f00 */
[----:B------:R-:W-:Y:S02]  /*27c0*/  IADD3 R2, P0, R0, R159, RZ ;  /* 0x0000009f00027210 */ /* 0x000fe40007f1e0ff */
[----:B------:R-:W-:-:S03]  /*27d0*/  SEL R0, R3, 0xffffffc0, !P2 ;  /* 0xffffffc003007807 */ /* 0x000fc60005000000 */
[----:B------:R-:W-:Y:S01]  /*27e0*/  IMAD.X R3, R18, 0x1, R69, P0 ;  /* 0x0000000112037824 */ /* 0x000fe200000e0645 */
[----:B------:R-:W-:Y:S01]  /*27f0*/  ISETP.GT.AND P0, PT, R70, R167, PT ;  /* 0x000000a74600720c */ /* 0x000fe20003f04270 */
[--C-:B------:R-:W-:Y:S02]  /*2800*/  IMAD.IADD R201, R71, 0x1, R0.reuse ;  /* 0x0000000147c97824 */ /* 0x100fe400078e0200 */
[----:B------:R-:W-:Y:S01]  /*2810*/  IMAD.IADD R200, R207, 0x1, R0 ;  /* 0x00000001cfc87824 */ /* 0x000fe200078e0200 */
[----:B------:R1:W-:Y:S01]  /*2820*/  LDGSTS.E.BYPASS.LTC128B.128 [R227+0x7100], [R2.64], !P1 ;  /* 0x0710000002e37fae */ /* 0x0003e2000c901d46 */
[----:B------:R-:W-:-:S03]  /*2830*/  ISETP.GT.AND P1, PT, R156, 0x7f, PT ;  /* 0x0000007f9c00780c */ /* 0x000fc60003f24270 */
[----:B----4-:R-:W3:Y:S01]  /*2840*/  LDSM.16.M88.4 R12, [R201] ;  /* 0x00000000c90c783b */ /* 0x010ee20000000200 */
[----:B--2---:R-:W-:Y:S03]  /*2850*/  HMMA.16816.F32.BF16 R16, R136, R42, RZ ;  /* 0x0000002a8810723c */ /* 0x004fe600000418ff */
[----:B------:R-:W2:Y:S04]  /*2860*/  LDSM.16.M88.4 R8, [R201+0x800] ;  /* 0x00080000c908783b */ /* 0x000ea80000000200 */
[----:B------:R-:W4:Y:S01]  /*2870*/  LDSM.16.M88.4 R28, [R201+0x1800] ;  /* 0x00180000c91c783b */ /* 0x000f220000000200 */
[C---:B------:R-:W-:Y:S03]  /*2880*/  HMMA.16816.F32.BF16 R80, R140.reuse, R56, R4 ;  /* 0x000000388c50723c */ /* 0x040fe60000041804 */
[----:B------:R-:W1:Y:S04]  /*2890*/  LDSM.16.M88.4 R32, [R201+0x2000] ;  /* 0x00200000c920783b */ /* 0x000e680000000200 */
[----:B------:R-:W1:Y:S04]  /*28a0*/  LDSM.16.M88.4 R24, [R201+0x1000] ;  /* 0x00100000c918783b */ /* 0x000e680000000200 */
[----:B------:R-:W1:Y:S04]  /*28b0*/  LDSM.16.M88.4 R64, [R200+-0x4000] ;  /* 0xffc00000c840783b */ /* 0x000e680000000200 */
[----:B------:R-:W1:Y:S01]  /*28c0*/  LDSM.16.M88.4 R36, [R201+0x2800] ;  /* 0x00280000c924783b */ /* 0x000e620000000200 */
[----:B------:R-:W-:Y:S03]  /*28d0*/  HMMA.16816.F32.BF16 R56, R140, R58, R16 ;  /* 0x0000003a8c38723c */ /* 0x000fe60000041810 */
[----:B------:R-:W1:Y:S04]  /*28e0*/  LDSM.16.M88.4 R76, [R201+0x3000] ;  /* 0x00300000c94c783b */ /* 0x000e680000000200 */
[----:B------:R-:W1:Y:S04]  /*28f0*/  LDSM.16.M88.4 R88, [R200+-0x2800] ;  /* 0xffd80000c858783b */ /* 0x000e680000000200 */
[----:B------:R-:W1:Y:S01]  /*2900*/  LDSM.16.M88.4 R72, [R201+0x3800] ;  /* 0x00380000c948783b */ /* 0x000e620000000200 */
[C---:B---3--:R-:W-:Y:S03]  /*2910*/  HMMA.16816.F32.BF16 R40, R176.reuse, R12, R104 ;  /* 0x0000000cb028723c */ /* 0x048fe60000041868 */
[----:B------:R-:W3:Y:S04]  /*2920*/  LDSM.16.M88.4 R104, [R200+-0x2000] ;  /* 0xffe00000c868783b */ /* 0x000ee80000000200 */
[----:B------:R-:W-:Y:S01]  /*2930*/  LDSM.16.M88.4 R84, [R200+-0x3800] ;  /* 0xffc80000c854783b */ /* 0x000fe20000000200 */
[C---:B------:R-:W-:Y:S03]  /*2940*/  HMMA.16816.F32.BF16 R48, R176.reuse, R14, R152 ;  /* 0x0000000eb030723c */ /* 0x040fe60000041898 */
[----:B------:R-:W-:Y:S04]  /*2950*/  LDSM.16.M88.4 R92, [R200+-0x3000] ;  /* 0xffd00000c85c783b */ /* 0x000fe80000000200 */
[----:B------:R-:W-:Y:S01]  /*2960*/  LDSM.16.M88.4 R52, [R200+-0x1800] ;  /* 0xffe80000c834783b */ /* 0x000fe20000000200 */
[C---:B--2---:R-:W-:Y:S03]  /*2970*/  HMMA.16816.F32.BF16 R60, R176.reuse, R8, R60 ;  /* 0x00000008b03c723c */ /* 0x044fe6000004183c */
[----:B------:R-:W0:Y:S05]  /*2980*/  LDGDEPBAR ;  /* 0x00000000000079af */ /* 0x000e2a0000000000 */
[C---:B------:R-:W-:Y:S08]  /*2990*/  HMMA.16816.F32.BF16 R44, R176.reuse, R10, R148 ;  /* 0x0000000ab02c723c */ /* 0x040ff00000041894 */
[C---:B----4-:R-:W-:Y:S08]  /*29a0*/  HMMA.16816.F32.BF16 R12, R176.reuse, R28, R128 ;  /* 0x0000001cb00c723c */ /* 0x050ff00000041880 */
[C---:B------:R-:W-:Y:S08]  /*29b0*/  HMMA.16816.F32.BF16 R8, R176.reuse, R30, R124 ;  /* 0x0000001eb008723c */ /* 0x040ff0000004187c */
[C---:B-1----:R-:W-:Y:S01]  /*29c0*/  HMMA.16816.F32.BF16 R4, R176.reuse, R32, R100 ;  /* 0x00000020b004723c */ /* 0x042fe20000041864 */
[----:B------:R-:W1:Y:S07]  /*29d0*/  LDSM.16.M88.4 R100, [R71+0x4000] ;  /* 0x004000004764783b */ /* 0x000e6e0000000200 */
[C---:B------:R-:W-:Y:S08]  /*29e0*/  HMMA.16816.F32.BF16 R20, R176.reuse, R24, R144 ;  /* 0x00000018b014723c */ /* 0x040ff00000041890 */
[----:B------:R-:W-:Y:S08]  /*29f0*/  HMMA.16816.F32.BF16 R16, R176, R26, R132 ;  /* 0x0000001ab010723c */ /* 0x000ff00000041884 */
[----:B------:R-:W-:Y:S08]  /*2a00*/  HMMA.16816.F32.BF16 R24, R180, R64, R40 ;  /* 0x00000040b418723c */ /* 0x000ff00000041828 */
[C---:B------:R-:W-:Y:S08]  /*2a10*/  HMMA.16816.F32.BF16 R28, R176.reuse, R36, R116 ;  /* 0x00000024b01c723c */ /* 0x040ff00000041874 */
[C---:B------:R-:W-:Y:S08]  /*2a20*/  HMMA.16816.F32.BF16 R36, R176.reuse, R38, R112 ;  /* 0x00000026b024723c */ /* 0x040ff00000041870 */
[C---:B------:R-:W-:Y:S08]  /*2a30*/  HMMA.16816.F32.BF16 R116, R176.reuse, R76, R108 ;  /* 0x0000004cb074723c */ /* 0x040ff0000004186c */
[----:B------:R-:W-:Y:S08]  /*2a40*/  HMMA.16816.F32.BF16 R112, R176, R78, R96 ;  /* 0x0000004eb070723c */ /* 0x000ff00000041860 */
[C---:B------:R-:W-:Y:S01]  /*2a50*/  HMMA.16816.F32.BF16 R76, R180.reuse, R88, R12 ;  /* 0x00000058b44c723c */ /* 0x040fe2000004180c */
[----:B------:R-:W-:Y:S07]  /*2a60*/  LDSM.16.M88.4 R12, [R200+-0x800] ;  /* 0xfff80000c80c783b */ /* 0x000fee0000000200 */
[C---:B------:R-:W-:Y:S01]  /*2a70*/  HMMA.16816.F32.BF16 R88, R180.reuse, R90, R8 ;  /* 0x0000005ab458723c */ /* 0x040fe20000041808 */
[----:B------:R-:W2:Y:S07]  /*2a80*/  LDSM.16.M88.4 R8, [R207] ;  /* 0x00000000cf08783b */ /* 0x000eae0000000200 */
[----:B------:R-:W-:Y:S01]  /*2a90*/  HMMA.16816.F32.BF16 R40, R180, R66, R48 ;  /* 0x00000042b428723c */ /* 0x000fe20000041830 */
[----:B------:R-:W4:Y:S07]  /*2aa0*/  LDSM.16.M88.4 R48, [R71+0x4800] ;  /* 0x004800004730783b */ /* 0x000f2e0000000200 */
[----:B------:R-:W-:Y:S08]  /*2ab0*/  HMMA.16816.F32.BF16 R108, R176, R72, R80 ;  /* 0x00000048b06c723c */ /* 0x000ff00000041850 */
[----:B---3--:R-:W-:Y:S08]  /*2ac0*/  HMMA.16816.F32.BF16 R80, R180, R104, R4 ;  /* 0x00000068b450723c */ /* 0x008ff00000041804 */
[----:B-1----:R-:W-:Y:S01]  /*2ad0*/  HMMA.16816.F32.BF16 R4, R184, R100, R24 ;  /* 0x00000064b804723c */ /* 0x002fe20000041818 */
[----:B------:R-:W-:Y:S07]  /*2ae0*/  LDSM.16.M88.4 R24, [R71+0x5800] ;  /* 0x005800004718783b */ /* 0x000fee0000000200 */
[C---:B------:R-:W-:Y:S08]  /*2af0*/  HMMA.16816.F32.BF16 R60, R180.reuse, R84, R60 ;  /* 0x00000054b43c723c */ /* 0x040ff0000004183c */
[----:B------:R-:W-:Y:S01]  /*2b00*/  HMMA.16816.F32.BF16 R84, R180, R86, R44 ;  /* 0x00000056b454723c */ /* 0x000fe2000004182c */
[----:B------:R-:W1:Y:S07]  /*2b10*/  LDSM.16.M88.4 R44, [R201+0x4000] ;  /* 0x00400000c92c783b */ /* 0x000e6e0000000200 */
[----:B------:R-:W-:Y:S01]  /*2b20*/  HMMA.16816.F32.BF16 R96, R176, R74, R56 ;  /* 0x0000004ab060723c */ /* 0x000fe20000041838 */
[----:B------:R-:W-:Y:S07]  /*2b30*/  LDSM.16.M88.4 R56, [R200] ;  /* 0x00000000c838783b */ /* 0x000fee0000000200 */
[----:B------:R-:W-:Y:S08]  /*2b40*/  HMMA.16816.F32.BF16 R72, R180, R94, R16 ;  /* 0x0000005eb448723c */ /* 0x000ff00000041810 */
[----:B------:R-:W-:Y:S08]  /*2b50*/  HMMA.16816.F32.BF16 R32, R176, R34, R120 ;  /* 0x00000022b020723c */ /* 0x000ff00000041878 */
[----:B------:R-:W-:Y:S01]  /*2b60*/  HMMA.16816.F32.BF16 R16, R184, R102, R40 ;  /* 0x00000066b810723c */ /* 0x000fe20000041828 */
[----:B------:R-:W3:Y:S07]  /*2b70*/  LDSM.16.M88.4 R40, [R208] ;  /* 0x00000000d028783b */ /* 0x000eee0000000200 */
[----:B--2---:R-:W-:Y:S08]  /*2b80*/  HMMA.16816.F32.BF16 R4, R188, R8, R4 ;  /* 0x00000008bc04723c */ /* 0x004ff00000041804 */
[C---:B------:R-:W-:Y:S08]  /*2b90*/  HMMA.16816.F32.BF16 R64, R180.reuse, R92, R20 ;  /* 0x0000005cb440723c */ /* 0x040ff00000041814 */
[C---:B------:R-:W-:Y:S01]  /*2ba0*/  HMMA.16816.F32.BF16 R120, R180.reuse, R54, R36 ;  /* 0x00000036b478723c */ /* 0x040fe20000041824 */
[----:B------:R-:W2:Y:S07]  /*2bb0*/  LDSM.16.M88.4 R36, [R200+-0x1000] ;  /* 0xfff00000c824783b */ /* 0x000eae0000000200 */
[----:B------:R-:W-:Y:S01]  /*2bc0*/  HMMA.16816.F32.BF16 R92, R180, R52, R28 ;  /* 0x00000034b45c723c */ /* 0x000fe2000004181c */
[----:B------:R-:W2:Y:S04]  /*2bd0*/  LDSM.16.M88.4 R28, [R71+0x5000] ;  /* 0x00500000471c783b */ /* 0x000ea80000000200 */
[----:B------:R-:W2:Y:S03]  /*2be0*/  LDSM.16.M88.4 R52, [R201+0x4800] ;  /* 0x00480000c934783b */ /* 0x000ea60000000200 */
[----:B----4-:R-:W-:Y:S01]  /*2bf0*/  HMMA.16816.F32.BF16 R20, R184, R48, R60 ;  /* 0x00000030b814723c */ /* 0x010fe2000004183c */
[----:B------:R-:W-:Y:S07]  /*2c00*/  LDSM.16.M88.4 R60, [R71+0x6000] ;  /* 0x00600000473c783b */ /* 0x000fee0000000200 */
[----:B------:R-:W-:Y:S08]  /*2c10*/  HMMA.16816.F32.BF16 R104, R180, R106, R32 ;  /* 0x0000006ab468723c */ /* 0x000ff00000041820 */
[----:B------:R-:W-:Y:S08]  /*2c20*/  HMMA.16816.F32.BF16 R32, R188, R10, R16 ;  /* 0x0000000abc20723c */ /* 0x000ff00000041810 */
[----:B-1----:R-:W-:Y:S08]  /*2c30*/  HMMA.16816.F32.BF16 R4, R192, R44, R4 ;  /* 0x0000002cc004723c */ /* 0x002ff00000041804 */
[----:B------:R-:W-:Y:S01]  /*2c40*/  HMMA.16816.F32.BF16 R8, R184, R50, R84 ;  /* 0x00000032b808723c */ /* 0x000fe20000041854 */
[----:B------:R-:W-:Y:S07]  /*2c50*/  LDSM.16.M88.4 R48, [R71+0x6800] ;  /* 0x006800004730783b */ /* 0x000fee0000000200 */
[----:B---3--:R-:W-:Y:S08]  /*2c60*/  HMMA.16816.F32.BF16 R16, R188, R40, R20 ;  /* 0x00000028bc10723c */ /* 0x008ff00000041814 */
[C---:B--2---:R-:W-:Y:S08]  /*2c70*/  HMMA.16816.F32.BF16 R116, R180.reuse, R36, R116 ;  /* 0x00000024b474723c */ /* 0x044ff00000041874 */
[C---:B------:R-:W-:Y:S01]  /*2c80*/  HMMA.16816.F32.BF16 R112, R180.reuse, R38, R112 ;  /* 0x00000026b470723c */ /* 0x040fe20000041870 */
[----:B------:R-:W1:Y:S07]  /*2c90*/  LDSM.16.M88.4 R36, [R200+0x800] ;  /* 0x00080000c824783b */ /* 0x000e6e0000000200 */
[C---:B------:R-:W-:Y:S08]  /*2ca0*/  HMMA.16816.F32.BF16 R108, R180.reuse, R12, R108 ;  /* 0x0000000cb46c723c */ /* 0x040ff0000004186c */
[----:B------:R-:W-:Y:S08]  /*2cb0*/  HMMA.16816.F32.BF16 R96, R180, R14, R96 ;  /* 0x0000000eb460723c */ /* 0x000ff00000041860 */
[C---:B------:R-:W-:Y:S08]  /*2cc0*/  HMMA.16816.F32.BF16 R64, R184.reuse, R28, R64 ;  /* 0x0000001cb840723c */ /* 0x040ff00000041840 */
[----:B------:R-:W-:Y:S01]  /*2cd0*/  HMMA.16816.F32.BF16 R72, R184, R30, R72 ;  /* 0x0000001eb848723c */ /* 0x000fe20000041848 */
[----:B------:R-:W2:Y:S07]  /*2ce0*/  LDSM.16.M88.4 R28, [R209] ;  /* 0x00000000d11c783b */ /* 0x000eae0000000200 */
[----:B------:R-:W-:Y:S01]  /*2cf0*/  HMMA.16816.F32.BF16 R12, R192, R46, R32 ;  /* 0x0000002ec00c723c */ /* 0x000fe20000041820 */
[----:B------:R-:W-:Y:S04]  /*2d00*/  LDSM.16.M88.4 R32, [R210] ;  /* 0x00000000d220783b */ /* 0x000fe80000000200 */
[----:B------:R-:W-:Y:S03]  /*2d10*/  LDSM.16.M88.4 R44, [R201+0x5800] ;  /* 0x00580000c92c783b */ /* 0x000fe60000000200 */
[----:B------:R-:W-:Y:S08]  /*2d20*/  HMMA.16816.F32.BF16 R20, R196, R56, R4 ;  /* 0x00000038c414723c */ /* 0x000ff00000041804 */
[----:B------:R-:W-:Y:S01]  /*2d30*/  HMMA.16816.F32.BF16 R8, R188, R42, R8 ;  /* 0x0000002abc08723c */ /* 0x000fe20000041808 */
[----:B------:R-:W-:Y:S07]  /*2d40*/  LDSM.16.M88.4 R40, [R200+0x1000] ;  /* 0x00100000c828783b */ /* 0x000fee0000000200 */
[----:B------:R-:W-:Y:S08]  /*2d50*/  HMMA.16816.F32.BF16 R4, R192, R52, R16 ;  /* 0x00000034c004723c */ /* 0x000ff00000041810 */
[----:B------:R-:W-:Y:S01]  /*2d60*/  HMMA.16816.F32.BF16 R76, R184, R24, R76 ;  /* 0x00000018b84c723c */ /* 0x000fe2000004184c */
[----:B------:R-:W-:-:S04]  /*2d70*/  FMUL.FTZ R0, R20, c[0x0][0x320] ;  /* 0x0000c80014007a20 */ /* 0x000fc80000410000 */
[----:B------:R3:W4:Y:S03]  /*2d80*/  MUFU.TANH R125, R0 ;  /* 0x00000000007d7308 */ /* 0x0007260000002400 */
[----:B------:R-:W-:Y:S01]  /*2d90*/  HMMA.16816.F32.BF16 R88, R184, R26, R88 ;  /* 0x0000001ab858723c */ /* 0x000fe20000041858 */
[----:B------:R-:W4:Y:S07]  /*2da0*/  LDSM.16.M88.4 R24, [R201+0x5000] ;  /* 0x00500000c918783b */ /* 0x000f2e0000000200 */
[----:B------:R-:W-:Y:S01]  /*2db0*/  HMMA.16816.F32.BF16 R16, R196, R58, R12 ;  /* 0x0000003ac410723c */ /* 0x000fe2000004180c */
[----:B------:R-:W-:Y:S01]  /*2dc0*/  LDSM.16.M88.4 R56, [R71+0x7800] ;  /* 0x007800004738783b */ /* 0x000fe20000000200 */
[----:B---3--:R-:W-:-:S06]  /*2dd0*/  FMUL.FTZ R0, R21, c[0x0][0x320] ;  /* 0x0000c80015007a20 */ /* 0x008fcc0000410000 */
[----:B------:R-:W-:Y:S01]  /*2de0*/  HMMA.16816.F32.BF16 R12, R192, R54, R8 ;  /* 0x00000036c00c723c */ /* 0x000fe20000041808 */
[----:B------:R3:W3:Y:S07]  /*2df0*/  MUFU.TANH R124, R0 ;  /* 0x00000000007c7308 */ /* 0x0006ee0000002400 */
[----:B-1----:R-:W-:Y:S08]  /*2e00*/  HMMA.16816.F32.BF16 R8, R196, R36, R4 ;  /* 0x00000024c408723c */ /* 0x002ff00000041804 */
[----:B--2---:R-:W-:Y:S01]  /*2e10*/  HMMA.16816.F32.BF16 R4, R188, R28, R64 ;  /* 0x0000001cbc04723c */ /* 0x004fe20000041840 */
[----:B---3--:R-:W-:-:S04]  /*2e20*/  FMUL.FTZ R0, R22, c[0x0][0x320] ;  /* 0x0000c80016007a20 */ /* 0x008fc80000410000 */
[----:B------:R1:W2:Y:S03]  /*2e30*/  MUFU.TANH R129, R0 ;  /* 0x0000000000817308 */ /* 0x0002a60000002400 */
[C---:B------:R-:W-:Y:S08]  /*2e40*/  HMMA.16816.F32.BF16 R80, R184.reuse, R60, R80 ;  /* 0x0000003cb850723c */ /* 0x040ff00000041850 */
[----:B------:R-:W-:Y:S01]  /*2e50*/  HMMA.16816.F32.BF16 R64, R184, R50, R120 ;  /* 0x00000032b840723c */ /* 0x000fe20000041878 */
[----:B-1----:R-:W-:-:S07]  /*2e60*/  FMUL.FTZ R0, R23, c[0x0][0x320] ;  /* 0x0000c80017007a20 */ /* 0x002fce0000410000 */
[----:B------:R-:W-:Y:S01]  /*2e70*/  HMMA.16816.F32.BF16 R20, R188, R30, R72 ;  /* 0x0000001ebc14723c */ /* 0x000fe20000041848 */
[----:B------:R1:W3:Y:S07]  /*2e80*/  MUFU.TANH R128, R0 ;  /* 0x0000000000807308 */ /* 0x0002ee0000002400 */
[----:B------:R-:W-:Y:S01]  /*2e90*/  HMMA.16816.F32.BF16 R28, R196, R38, R12 ;  /* 0x00000026c41c723c */ /* 0x000fe2000004180c */
[----:B------:R-:W2:Y:S07]  /*2ea0*/  LDSM.16.M88.4 R36, [R71+0x7000] ;  /* 0x007000004724783b */ /* 0x000eae0000000200 */
[----:B----4-:R-:W-:Y:S01]  /*2eb0*/  HMMA.16816.F32.BF16 R12, R192, R24, R4 ;  /* 0x00000018c00c723c */ /* 0x010fe20000041804 */
[----:B-1----:R-:W-:-:S04]  /*2ec0*/  FMUL.FTZ R0, R16, c[0x0][0x320] ;  /* 0x0000c80010007a20 */ /* 0x002fc80000410000 */
[----:B------:R1:W4:Y:S03]  /*2ed0*/  MUFU.TANH R103, R0 ;  /* 0x0000000000677308 */ /* 0x0003260000002400 */
[----:B------:R-:W-:Y:S01]  /*2ee0*/  HMMA.16816.F32.BF16 R72, R184, R48, R92 ;  /* 0x00000030b848723c */ /* 0x000fe2000004185c */
[----:B------:R-:W-:Y:S07]  /*2ef0*/  LDSM.16.M88.4 R48, [R201+0x6000] ;  /* 0x00600000c930783b */ /* 0x000fee0000000200 */
[----:B------:R-:W-:Y:S01]  /*2f00*/  HMMA.16816.F32.BF16 R4, R188, R32, R76 ;  /* 0x00000020bc04723c */ /* 0x000fe2000004184c */
[----:B-1----:R-:W-:-:S07]  /*2f10*/  FMUL.FTZ R0, R17, c[0x0][0x320] ;  /* 0x0000c80011007a20 */ /* 0x002fce0000410000 */
[C---:B------:R-:W-:Y:S01]  /*2f20*/  HMMA.16816.F32.BF16 R104, R184.reuse, R62, R104 ;  /* 0x0000003eb868723c */ /* 0x040fe20000041868 */
[----:B------:R1:W1:Y:S07]  /*2f30*/  MUFU.TANH R102, R0 ;  /* 0x0000000000667308 */ /* 0x00026e0000002400 */
[----:B--2---:R-:W-:Y:S01]  /*2f40*/  HMMA.16816.F32.BF16 R60, R184, R36, R116 ;  /* 0x00000024b83c723c */ /* 0x004fe20000041874 */
[----:B-1----:R-:W-:-:S07]  /*2f50*/  FMUL.FTZ R0, R18, c[0x0][0x320] ;  /* 0x0000c80012007a20 */ /* 0x002fce0000410000 */
[----:B------:R-:W-:Y:S01]  /*2f60*/  HMMA.16816.F32.BF16 R4, R192, R44, R4 ;  /* 0x0000002cc004723c */ /* 0x000fe20000041804 */
[----:B------:R1:W2:Y:S07]  /*2f70*/  MUFU.TANH R126, R0 ;  /* 0x00000000007e7308 */ /* 0x0002ae0000002400 */
[----:B------:R-:W-:Y:S01]  /*2f80*/  HMMA.16816.F32.BF16 R52, R184, R38, R112 ;  /* 0x00000026b834723c */ /* 0x000fe20000041870 */
[----:B------:R-:W-:Y:S01]  /*2f90*/  LDSM.16.M88.4 R36, [R213] ;  /* 0x00000000d524783b */ /* 0x000fe20000000200 */
[----:B-1----:R-:W-:-:S06]  /*2fa0*/  FMUL.FTZ R0, R19, c[0x0][0x320] ;  /* 0x0000c80013007a20 */ /* 0x002fcc0000410000 */
[----:B------:R-:W-:Y:S01]  /*2fb0*/  HMMA.16816.F32.BF16 R16, R196, R40, R12 ;  /* 0x00000028c410723c */ /* 0x000fe2000004180c */
[----:B------:R1:W1:Y:S02]  /*2fc0*/  MUFU.TANH R127, R0 ;  /* 0x00000000007f7308 */ /* 0x0002640000002400 */
[----:B-1----:R-:W-:-:S06]  /*2fd0*/  FMUL.FTZ R0, R8, c[0x0][0x320] ;  /* 0x0000c80008007a20 */ /* 0x002fcc0000410000 */
[----:B------:R1:W1:Y:S02]  /*2fe0*/  MUFU.TANH R101, R0 ;  /* 0x0000000000657308 */ /* 0x0002640000002400 */
[----:B-1----:R-:W-:-:S06]  /*2ff0*/  FMUL.FTZ R0, R9, c[0x0][0x320] ;  /* 0x0000c80009007a20 */ /* 0x002fcc0000410000 */
[----:B------:R1:W1:Y:S02]  /*3000*/  MUFU.TANH R100, R0 ;  /* 0x0000000000647308 */ /* 0x0002640000002400 */
[----:B-1----:R-:W-:-:S06]  /*3010*/  FMUL.FTZ R0, R10, c[0x0][0x320] ;  /* 0x0000c8000a007a20 */ /* 0x002fcc0000410000 */
[----:B------:R1:W1:Y:S02]  /*3020*/  MUFU.TANH R94, R0 ;  /* 0x00000000005e7308 */ /* 0x0002640000002400 */
[----:B-1----:R-:W-:Y:S02]  /*3030*/  FMUL.FTZ R0, R11, c[0x0][0x320] ;  /* 0x0000c8000b007a20 */ /* 0x002fe40000410000 */
[----:B------:R-:W-:Y:S01]  /*3040*/  HMMA.16816.F32.BF16 R8, R192, R26, R20 ;  /* 0x0000001ac008723c */ /* 0x000fe20000041814 */
[----:B------:R-:W1:Y:S03]  /*3050*/  LDSM.16.M88.4 R20, [R211] ;  /* 0x00000000d314783b */ /* 0x000e660000000200 */
[----:B------:R2:W1:Y:S04]  /*3060*/  MUFU.TANH R93, R0 ;  /* 0x00000000005d7308 */ /* 0x0004680000002400 */
[----:B------:R-:W-:Y:S01]  /*3070*/  HMMA.16816.F32.BF16 R24, R188, R34, R88 ;  /* 0x00000022bc18723c */ /* 0x000fe20000041858 */
[----:B------:R-:W3:Y:S01]  /*3080*/  LDSM.16.M88.4 R32, [R200+0x1800] ;  /* 0x00180000c820783b */ /* 0x000ee20000000200 */
[----:B--2---:R-:W-:-:S04]  /*3090*/  FMUL.FTZ R0, R28, c[0x0][0x320] ;  /* 0x0000c8001c007a20 */ /* 0x004fc80000410000 */
[----:B------:R2:W1:Y:S10]  /*30a0*/  MUFU.TANH R92, R0 ;  /* 0x00000000005c7308 */ /* 0x0004740000002400 */
[----:B------:R-:W-:Y:S01]  /*30b0*/  HMMA.16816.F32.BF16 R8, R196, R42, R8 ;  /* 0x0000002ac408723c */ /* 0x000fe20000041808 */
[----:B------:R-:W-:Y:S01]  /*30c0*/  LDSM.16.M88.4 R40, [R200+0x2000] ;  /* 0x00200000c828783b */ /* 0x000fe20000000200 */
[----:B--2---:R-:W-:-:S06]  /*30d0*/  FMUL.FTZ R0, R29, c[0x0][0x320] ;  /* 0x0000c8001d007a20 */ /* 0x004fcc0000410000 */
[C---:B-1----:R-:W-:Y:S01]  /*30e0*/  HMMA.16816.F32.BF16 R12, R188.reuse, R20, R80 ;  /* 0x00000014bc0c723c */ /* 0x042fe20000041850 */
[----:B------:R1:W2:Y:S07]  /*30f0*/  MUFU.TANH R86, R0 ;  /* 0x0000000000567308 */ /* 0x0002ae0000002400 */
[----:B------:R-:W-:Y:S01]  /*3100*/  HMMA.16816.F32.BF16 R20, R188, R22, R104 ;  /* 0x00000016bc14723c */ /* 0x000fe20000041868 */
[----:B-1----:R-:W-:-:S04]  /*3110*/  FMUL.FTZ R0, R30, c[0x0][0x320] ;  /* 0x0000c8001e007a20 */ /* 0x002fc80000410000 */
[----:B------:R1:W1:Y:S02]  /*3120*/  MUFU.TANH R89, R0 ;  /* 0x0000000000597308 */ /* 0x0002640000002400 */
[----:B-1----:R-:W-:Y:S02]  /*3130*/  FMUL.FTZ R0, R31, c[0x0][0x320] ;  /* 0x0000c8001f007a20 */ /* 0x002fe40000410000 */
[----:B------:R-:W1:Y:S04]  /*3140*/  LDSM.16.M88.4 R28, [R212] ;  /* 0x00000000d41c783b */ /* 0x000e680000000200 */
[----:B------:R2:W1:Y:S02]  /*3150*/  MUFU.TANH R88, R0 ;  /* 0x0000000000587308 */ /* 0x0004640000002400 */
[----:B--2---:R-:W-:-:S06]  /*3160*/  FMUL.FTZ R0, R16, c[0x0][0x320] ;  /* 0x0000c80010007a20 */ /* 0x004fcc0000410000 */
[----:B------:R2:W1:Y:S02]  /*3170*/  MUFU.TANH R85, R0 ;  /* 0x0000000000557308 */ /* 0x0004640000002400 */
[----:B--2---:R-:W-:-:S06]  /*3180*/  FMUL.FTZ R0, R17, c[0x0][0x320] ;  /* 0x0000c80011007a20 */ /* 0x004fcc0000410000 */
[----:B------:R2:W1:Y:S02]  /*3190*/  MUFU.TANH R84, R0 ;  /* 0x0000000000547308 */ /* 0x0004640000002400 */
[----:B--2---:R-:W-:-:S06]  /*31a0*/  FMUL.FTZ R0, R18, c[0x0][0x320] ;  /* 0x0000c80012007a20 */ /* 0x004fcc0000410000 */
[----:B------:R2:W1:Y:S02]  /*31b0*/  MUFU.TANH R87, R0 ;  /* 0x0000000000577308 */ /* 0x0004640000002400 */
[----:B--2---:R-:W-:Y:S02]  /*31c0*/  FMUL.FTZ R0, R19, c[0x0][0x320] ;  /* 0x0000c80013007a20 */ /* 0x004fe40000410000 */
[----:B---3--:R-:W-:Y:S04]  /*31d0*/  HMMA.16816.F32.BF16 R16, R196, R32, R4 ;  /* 0x00000020c410723c */ /* 0x008fe80000041804 */
[----:B------:R2:W3:Y:S04]  /*31e0*/  MUFU.TANH R83, R0 ;  /* 0x0000000000537308 */ /* 0x0004e80000002400 */
[----:B------:R-:W-:Y:S01]  /*31f0*/  HMMA.16816.F32.BF16 R4, R192, R46, R24 ;  /* 0x0000002ec004723c */ /* 0x000fe20000041818 */
[----:B------:R-:W-:Y:S01]  /*3200*/  LDSM.16.M88.4 R44, [R200+0x2800] ;  /* 0x00280000c82c783b */ /* 0x000fe20000000200 */
[----:B--2---:R-:W-:-:S04]  /*3210*/  FMUL.FTZ R0, R8, c[0x0][0x320] ;  /* 0x0000c80008007a20 */ /* 0x004fc80000410000 */
[----:B------:R2:W1:Y:S11]  /*3220*/  MUFU.TANH R80, R0 ;  /* 0x0000000000507308 */ /* 0x0004760000002400 */
[----:B------:R-:W-:Y:S07]  /*3230*/  @!UPT UIADD3 URZ, URZ, URZ, URZ ;  /* 0x0000003f3f3ff290 */ /* 0x000fee000fffe03f */
[----:B------:R-:W-:Y:S01]  /*3240*/  HMMA.16816.F32.BF16 R4, R196, R34, R4 ;  /* 0x00000022c404723c */ /* 0x000fe20000041804 */
[----:B------:R-:W1:Y:S01]  /*3250*/  LDSM.16.M88.4 R32, [R201+0x6800] ;  /* 0x00680000c920783b */ /* 0x000e620000000200 */
[----:B--2---:R-:W-:-:S04]  /*3260*/  FMUL.FTZ R0, R9, c[0x0][0x320] ;  /* 0x0000c80009007a20 */ /* 0x004fc80000410000 */
[----:B------:R2:W1:Y:S02]  /*3270*/  MUFU.TANH R78, R0 ;  /* 0x00000000004e7308 */ /* 0x0004640000002400 */
[----:B--2---:R-:W-:-:S06]  /*3280*/  FMUL.FTZ R0, R10, c[0x0][0x320] ;  /* 0x0000c8000a007a20 */ /* 0x004fcc0000410000 */
[----:B------:R2:W1:Y:S02]  /*3290*/  MUFU.TANH R82, R0 ;  /* 0x0000000000527308 */ /* 0x0004640000002400 */
[----:B--2---:R-:W-:Y:S02]  /*32a0*/  FMUL.FTZ R0, R11, c[0x0][0x320] ;  /* 0x0000c8000b007a20 */ /* 0x004fe40000410000 */
[----:B------:R-:W-:Y:S04]  /*32b0*/  HMMA.16816.F32.BF16 R8, R192, R48, R12 ;  /* 0x00000030c008723c */ /* 0x000fe8000004180c */
[----:B------:R2:W2:Y:S04]  /*32c0*/  MUFU.TANH R81, R0 ;  /* 0x0000000000517308 */ /* 0x0004a80000002400 */
[----:B-1----:R-:W-:Y:S01]  /*32d0*/  HMMA.16816.F32.BF16 R12, R188, R28, R72 ;  /* 0x0000001cbc0c723c */ /* 0x002fe20000041848 */
[----:B--2---:R-:W-:-:S04]  /*32e0*/  FMUL.FTZ R0, R16, c[0x0][0x320] ;  /* 0x0000c80010007a20 */ /* 0x004fc80000410000 */
[----:B------:R1:W2:Y:S11]  /*32f0*/  MUFU.TANH R77, R0 ;  /* 0x00000000004d7308 */ /* 0x0002b60000002400 */
[----:B------:R-:W-:Y:S08]  /*3300*/  HMMA.16816.F32.BF16 R24, R196, R40, R8 ;  /* 0x00000028c418723c */ /* 0x000ff00000041808 */
[----:B------:R-:W-:Y:S01]  /*3310*/  HMMA.16816.F32.BF16 R8, R192, R50, R20 ;  /* 0x00000032c008723c */ /* 0x000fe20000041814 */
[----:B-1----:R-:W-:-:S07]  /*3320*/  FMUL.FTZ R0, R17, c[0x0][0x320] ;  /* 0x0000c80011007a20 */ /* 0x002fce0000410000 */
[----:B------:R-:W-:Y:S01]  /*3330*/  HMMA.16816.F32.BF16 R20, R188, R30, R64 ;  /* 0x0000001ebc14723c */ /* 0x000fe20000041840 */
[----:B------:R-:W1:Y:S01]  /*3340*/  LDSM.16.M88.4 R28, [R201+0x7000] ;  /* 0x00700000c91c783b */ /* 0x000e620000000200 */
[----:B------:R2:W1:Y:S06]  /*3350*/  MUFU.TANH R76, R0 ;  /* 0x00000000004c7308 */ /* 0x00046c0000002400 */
[----:B------:R-:W-:Y:S01]  /*3360*/  HMMA.16816.F32.BF16 R48, R184, R56, R108 ;  /* 0x00000038b830723c */ /* 0x000fe2000004186c */
[----:B--2---:R-:W-:-:S04]  /*3370*/  FMUL.FTZ R0, R18, c[0x0][0x320] ;  /* 0x0000c80012007a20 */ /* 0x004fc80000410000 */
[----:B------:R2:W1:Y:S02]  /*3380*/  MUFU.TANH R79, R0 ;  /* 0x00000000004f7308 */ /* 0x0004640000002400 */
[----:B--2---:R-:W-:Y:S02]  /*3390*/  FMUL.FTZ R0, R19, c[0x0][0x320] ;  /* 0x0000c80013007a20 */ /* 0x004fe40000410000 */
[----:B------:R-:W-:Y:S04]  /*33a0*/  HMMA.16816.F32.BF16 R16, R192, R32, R12 ;  /* 0x00000020c010723c */ /* 0x000fe8000004180c */
[----:B------:R2:W1:Y:S04]  /*33b0*/  MUFU.TANH R75, R0 ;  /* 0x00000000004b7308 */ /* 0x0004680000002400 */
[----:B------:R-:W-:Y:S01]  /*33c0*/  HMMA.16816.F32.BF16 R12, R188, R36, R60 ;  /* 0x00000024bc0c723c */ /* 0x000fe2000004183c */
[----:B--2---:R-:W-:-:S04]  /*33d0*/  FMUL.FTZ R0, R4, c[0x0][0x320] ;  /* 0x0000c80004007a20 */ /* 0x004fc80000410000 */
[----:B------:R2:W1:Y:S02]  /*33e0*/  MUFU.TANH R73, R0 ;  /* 0x0000000000497308 */ /* 0x0004640000002400 */
[----:B--2---:R-:W-:-:S06]  /*33f0*/  FMUL.FTZ R0, R5, c[0x0][0x320] ;  /* 0x0000c80005007a20 */ /* 0x004fcc0000410000 */
[----:B------:R2:W1:Y:S02]  /*3400*/  MUFU.TANH R72, R0 ;  /* 0x0000000000487308 */ /* 0x0004640000002400 */
[----:B--2---:R-:W-:-:S06]  /*3410*/  FMUL.FTZ R0, R6, c[0x0][0x320] ;  /* 0x0000c80006007a20 */ /* 0x004fcc0000410000 */
[----:B------:R2:W1:Y:S02]  /*3420*/  MUFU.TANH R74, R0 ;  /* 0x00000000004a7308 */ /* 0x0004640000002400 */
[----:B--2---:R-:W-:Y:S02]  /*3430*/  FMUL.FTZ R0, R7, c[0x0][0x320] ;  /* 0x0000c80007007a20 */ /* 0x004fe40000410000 */
[----:B------:R-:W-:Y:S01]  /*3440*/  HMMA.16816.F32.BF16 R4, R196, R42, R8 ;  /* 0x0000002ac404723c */ /* 0x000fe20000041808 */
[----:B------:R-:W2:Y:S03]  /*3450*/  LDSM.16.M88.4 R40, [R214] ;  /* 0x00000000d628783b */ /* 0x000ea60000000200 */
[----:B------:R1:W1:Y:S04]  /*3460*/  MUFU.TANH R65, R0 ;  /* 0x0000000000417308 */ /* 0x0002680000002400 */
[----:B------:R-:W-:Y:S01]  /*3470*/  HMMA.16816.F32.BF16 R8, R192, R34, R20 ;  /* 0x00000022c008723c */ /* 0x000fe20000041814 */
[----:B------:R-:W3:Y:S07]  /*3480*/  LDSM.16.M88.4 R32, [R201+0x7800] ;  /* 0x00780000c920783b */ /* 0x000eee0000000200 */
[----:B------:R-:W-:Y:S01]  /*3490*/  HMMA.16816.F32.BF16 R20, R196, R44, R16 ;  /* 0x0000002cc414723c */ /* 0x000fe20000041810 */
[----:B-1----:R-:W-:-:S04]  /*34a0*/  FMUL.FTZ R0, R24, c[0x0][0x320] ;  /* 0x0000c80018007a20 */ /* 0x002fc80000410000 */
[----:B------:R1:W1:Y:S03]  /*34b0*/  MUFU.TANH R64, R0 ;  /* 0x0000000000407308 */ /* 0x0002660000002400 */
[----:B------:R-:W-:Y:S08]  /*34c0*/  HMMA.16816.F32.BF16 R16, R192, R28, R12 ;  /* 0x0000001cc010723c */ /* 0x000ff0000004180c */
[----:B------:R-:W-:Y:S01]  /*34d0*/  HMMA.16816.F32.BF16 R8, R196, R46, R8 ;  /* 0x0000002ec408723c */ /* 0x000fe20000041808 */
[----:B-1----:R-:W-:-:S07]  /*34e0*/  FMUL.FTZ R0, R25, c[0x0][0x320] ;  /* 0x0000c80019007a20 */ /* 0x002fce0000410000 */
[----:B------:R-:W-:Y:S01]  /*34f0*/  FMUL.FTZ R21, R21, c[0x0][0x320] ;  /* 0x0000c80015157a20 */ /* 0x000fe20000410000 */
[----:B--2---:R-:W-:Y:S01]  /*3500*/  HMMA.16816.F32.BF16 R12, R188, R40, R48 ;  /* 0x00000028bc0c723c */ /* 0x004fe20000041830 */
[----:B------:R1:W2:Y:S01]  /*3510*/  MUFU.TANH R57, R0 ;  /* 0x0000000000397308 */ /* 0x0002a20000002400 */
[----:B------:R-:W-:Y:S02]  /*3520*/  FMUL.FTZ R22, R22, c[0x0][0x320] ;  /* 0x0000c80016167a20 */ /* 0x000fe40000410000 */
[----:B------:R-:W-:-:S05]  /*3530*/  FMUL.FTZ R23, R23, c[0x0][0x320] ;  /* 0x0000c80017177a20 */ /* 0x000fca0000410000 */
[----:B------:R-:W2:Y:S06]  /*3540*/  MUFU.TANH R44, R21 ;  /* 0x00000015002c7308 */ /* 0x000eac0000002400 */
[----:B------:R-:W-:Y:S02]  /*3550*/  FMUL.FTZ R8, R8, c[0x0][0x320] ;  /* 0x0000c80008087a20 */ /* 0x000fe40000410000 */
[----:B-1----:R-:W-:Y:S01]  /*3560*/  FMUL.FTZ R0, R26, c[0x0][0x320] ;  /* 0x0000c8001a007a20 */ /* 0x002fe20000410000 */
[----:B------:R-:W1:Y:S01]  /*3570*/  MUFU.TANH R47, R22 ;  /* 0x00000016002f7308 */ /* 0x000e620000002400 */
[----:B------:R-:W-:-:S02]  /*3580*/  FMUL.FTZ R9, R9, c[0x0][0x320] ;  /* 0x0000c80009097a20 */ /* 0x000fc40000410000 */
[----:B------:R-:W-:Y:S02]  /*3590*/  FMUL.FTZ R10, R10, c[0x0][0x320] ;  /* 0x0000c8000a0a7a20 */ /* 0x000fe40000410000 */
[----:B------:R-:W-:Y:S01]  /*35a0*/  FMUL.FTZ R11, R11, c[0x0][0x320] ;  /* 0x0000c8000b0b7a20 */ /* 0x000fe20000410000 */
[----:B---3--:R-:W-:Y:S02]  /*35b0*/  HMMA.16816.F32.BF16 R12, R192, R32, R12 ;  /* 0x00000020c00c723c */ /* 0x008fe4000004180c */
[----:B------:R3:W1:Y:S08]  /*35c0*/  MUFU.TANH R61, R0 ;  /* 0x00000000003d7308 */ /* 0x0006700000002400 */
[----:B------:R-:W1:Y:S01]  /*35d0*/  MUFU.TANH R46, R23 ;  /* 0x00000017002e7308 */ /* 0x000e620000002400 */
[----:B---3--:R-:W-:-:S07]  /*35e0*/  FMUL.FTZ R0, R27, c[0x0][0x320] ;  /* 0x0000c8001b007a20 */ /* 0x008fce0000410000 */
[----:B------:R-:W3:Y:S01]  /*35f0*/  MUFU.TANH R40, R8 ;  /* 0x0000000800287308 */ /* 0x000ee20000002400 */
[----:B------:R-:W-:Y:S01]  /*3600*/  HMMA.16816.F32.BF16 R24, R188, R38, R52 ;  /* 0x00000026bc18723c */ /* 0x000fe20000041834 */
[----:B------:R-:W1:Y:S06]  /*3610*/  LDSM.16.M88.4 R36, [R200+0x3000] ;  /* 0x00300000c824783b */ /* 0x000e6c0000000200 */
[----:B------:R2:W1:Y:S08]  /*3620*/  MUFU.TANH R60, R0 ;  /* 0x00000000003c7308 */ /* 0x0004700000002400 */
[----:B------:R-:W1:Y:S01]  /*3630*/  MUFU.TANH R41, R11 ;  /* 0x0000000b00297308 */ /* 0x000e620000002400 */
[----:B--2---:R-:W-:-:S08]  /*3640*/  FMUL.FTZ R0, R4, c[0x0][0x320] ;  /* 0x0000c80004007a20 */ /* 0x004fd00000410000 */
[----:B------:R-:W-:Y:S01]  /*3650*/  HMMA.16816.F32.BF16 R24, R192, R30, R24 ;  /* 0x0000001ec018723c */ /* 0x000fe20000041818 */
[----:B------:R-:W2:Y:S01]  /*3660*/  LDSM.16.M88.4 R28, [R200+0x3800] ;  /* 0x00380000c81c783b */ /* 0x000ea20000000200 */
[----:B------:R-:W-:-:S04]  /*3670*/  DEPBAR.LE SB0, 0x0 ;  /* 0x000080000000791a */ /* 0x000fc80000000000 */
[----:B------:R1:W1:Y:S02]  /*3680*/  MUFU.TANH R56, R0 ;  /* 0x0000000000387308 */ /* 0x0002640000002400 */
[----:B-1----:R-:W-:-:S06]  /*3690*/  FMUL.FTZ R0, R5, c[0x0][0x320] ;  /* 0x0000c80005007a20 */ /* 0x002fcc0000410000 */
[----:B------:R1:W1:Y:S02]  /*36a0*/  MUFU.TANH R53, R0 ;  /* 0x0000000000357308 */ /* 0x0002640000002400 */
[----:B-1----:R-:W-:-:S06]  /*36b0*/  FMUL.FTZ R0, R6, c[0x0][0x320] ;  /* 0x0000c80006007a20 */ /* 0x002fcc0000410000 */
[----:B------:R1:W1:Y:S02]  /*36c0*/  MUFU.TANH R55, R0 ;  /* 0x0000000000377308 */ /* 0x0002640000002400 */
[----:B-1----:R-:W-:Y:S02]  /*36d0*/  FMUL.FTZ R0, R7, c[0x0][0x320] ;  /* 0x0000c80007007a20 */ /* 0x002fe40000410000 */
[----:B------:R-:W-:Y:S04]  /*36e0*/  HMMA.16816.F32.BF16 R4, R184, R58, R96 ;  /* 0x0000003ab804723c */ /* 0x000fe80000041860 */
[----:B------:R1:W1:Y:S02]  /*36f0*/  MUFU.TANH R54, R0 ;  /* 0x0000000000367308 */ /* 0x0002640000002400 */
[----:B-1----:R-:W-:-:S02]  /*3700*/  FMUL.FTZ R0, R20, c[0x0][0x320] ;  /* 0x0000c80014007a20 */ /* 0x002fc40000410000 */
[----:B------:R-:W-:Y:S04]  /*3710*/  HMMA.16816.F32.BF16 R20, R196, R36, R16 ;  /* 0x00000024c414723c */ /* 0x000fe80000041810 */
[----:B------:R-:W1:Y:S11]  /*3720*/  MUFU.TANH R37, R9 ;  /* 0x0000000900257308 */ /* 0x000e760000002400 */
[----:B------:R-:W-:Y:S01]  /*3730*/  @!UPT UIADD3 URZ, URZ, URZ, URZ ;  /* 0x0000003f3f3ff290 */ /* 0x000fe2000fffe03f */
[----:B------:R-:W-:Y:S01]  /*3740*/  HMMA.16816.F32.BF16 R4, R188, R42, R4 ;  /* 0x0000002abc04723c */ /* 0x000fe20000041804 */
[----:B------:R2:W1:Y:S07]  /*3750*/  MUFU.TANH R42, R10 ;  /* 0x0000000a002a7308 */ /* 0x00046e0000002400 */
[----:B------:R-:W-:Y:S01]  /*3760*/  HMMA.16816.F32.BF16 R16, R196, R38, R24 ;  /* 0x00000026c410723c */ /* 0x000fe20000041818 */
[----:B------:R1:W1:Y:S01]  /*3770*/  MUFU.TANH R45, R0 ;  /* 0x00000000002d7308 */ /* 0x0002620000002400 */
[----:B------:R-:W-:-:S06]  /*3780*/  FMUL.FTZ R20, R20, c[0x0][0x320] ;  /* 0x0000c80014147a20 */ /* 0x000fcc0000410000 */
[----:B--2---:R-:W-:Y:S01]  /*3790*/  HMMA.16816.F32.BF16 R8, R196, R28, R12 ;  /* 0x0000001cc408723c */ /* 0x004fe2000004180c */
[----:B------:R-:W-:Y:S02]  /*37a0*/  FMUL.FTZ R22, R22, c[0x0][0x320] ;  /* 0x0000c80016167a20 */ /* 0x000fe40000410000 */
[----:B------:R-:W-:Y:S01]  /*37b0*/  FMUL.FTZ R23, R23, c[0x0][0x320] ;  /* 0x0000c80017177a20 */ /* 0x000fe20000410000 */
[----:B------:R2:W1:Y:S01]  /*37c0*/  MUFU.TANH R25, R20 ;  /* 0x0000001400197308 */ /* 0x0004620000002400 */
[----:B------:R-:W-:-:S03]  /*37d0*/  FMUL.FTZ R21, R21, c[0x0][0x320] ;  /* 0x0000c80015157a20 */ /* 0x000fc60000410000 */
[----:B------:R-:W-:Y:S04]  /*37e0*/  HMMA.16816.F32.BF16 R4, R192, R34, R4 ;  /* 0x00000022c004723c */ /* 0x000fe80000041804 */
[----:B------:R2:W1:Y:S04]  /*37f0*/  MUFU.TANH R38, R22 ;  /* 0x0000001600267308 */ /* 0x0004680000002400 */
        /* <DEDUP_REMOVED lines=10> */
[----:B------:R-:W-:Y:S05]  /*38a0*/  HMMA.16816.F32.BF16 R4, R196, R30, R4 ;  /* 0x0000001ec404723c */ /* 0x000fea0000041804 */
[----:B------:R2:W1:Y:S08]  /*38b0*/  MUFU.TANH R24, R21 ;  /* 0x0000001500187308 */ /* 0x0004700000002400 */
[----:B------:R2:W1:Y:S08]  /*38c0*/  MUFU.TANH R23, R16 ;  /* 0x0000001000177308 */ /* 0x0004700000002400 */
[----:B------:R2:W1:Y:S03]  /*38d0*/  MUFU.TANH R22, R17 ;  /* 0x0000001100167308 */ /* 0x0004660000002400 */
[----:B------:R-:W-:-:S02]  /*38e0*/  FMUL.FTZ R4, R4, c[0x0][0x320] ;  /* 0x0000c80004047a20 */ /* 0x000fc40000410000 */
[----:B------:R-:W-:Y:S02]  /*38f0*/  FMUL.FTZ R5, R5, c[0x0][0x320] ;  /* 0x0000c80005057a20 */ /* 0x000fe40000410000 */
[----:B------:R-:W-:Y:S01]  /*3900*/  FMUL.FTZ R6, R6, c[0x0][0x320] ;  /* 0x0000c80006067a20 */ /* 0x000fe20000410000 */
[----:B------:R2:W1:Y:S01]  /*3910*/  MUFU.TANH R34, R18 ;  /* 0x0000001200227308 */ /* 0x0004620000002400 */
[----:B------:R-:W-:-:S07]  /*3920*/  FMUL.FTZ R7, R7, c[0x0][0x320] ;  /* 0x0000c80007077a20 */ /* 0x000fce0000410000 */
[----:B------:R2:W1:Y:S08]  /*3930*/  MUFU.TANH R20, R8 ;  /* 0x0000000800147308 */ /* 0x0004700000002400 */
[----:B------:R2:W1:Y:S08]  /*3940*/  MUFU.TANH R19, R9 ;  /* 0x0000000900137308 */ /* 0x0004700000002400 */
[----:B------:R2:W1:Y:S08]  /*3950*/  MUFU.TANH R29, R10 ;  /* 0x0000000a001d7308 */ /* 0x0004700000002400 */
[----:B------:R2:W1:Y:S08]  /*3960*/  MUFU.TANH R28, R11 ;  /* 0x0000000b001c7308 */ /* 0x0004700000002400 */
[----:B------:R2:W1:Y:S08]  /*3970*/  MUFU.TANH R15, R4 ;  /* 0x00000004000f7308 */ /* 0x0004700000002400 */
[----:B------:R2:W1:Y:S08]  /*3980*/  MUFU.TANH R14, R5 ;  /* 0x00000005000e7308 */ /* 0x0004700000002400 */
[----:B------:R2:W1:Y:S08]  /*3990*/  MUFU.TANH R27, R6 ;  /* 0x00000006001b7308 */ /* 0x0004700000002400 */
[----:B------:R2:W1:Y:S01]  /*39a0*/  MUFU.TANH R26, R7 ;  /* 0x00000007001a7308 */ /* 0x0004620000002400 */
[----:B------:R-:W-:Y:S06]  /*39b0*/  BAR.SYNC.DEFER_BLOCKING 0x0 ;  /* 0x0000000000007b1d */ /* 0x000fec0000010000 */
[----:B------:R-:W-:Y:S05]  /*39c0*/  @!P0 BRA `(.L_x_76) ;  /* 0x0000049000008947 */ /* 0x000fea0003800000 */
[----:B---34-:R-:W-:Y:S01]  /*39d0*/  IMAD R2, R70, 0x80, R166 ;  /* 0x0000008046027824 */ /* 0x018fe200078e02a6 */
[----:B------:R-:W-:-:S04]  /*39e0*/  MOV R238, RZ ;  /* 0x000000ff00ee7202 */ /* 0x000fc80000000f00 */
[----:B------:R-:W-:-:S05]  /*39f0*/  IADD3 R2, R2, -0x80, R156 ;  /* 0xffffff8002027810 */ /* 0x000fca0007ffe09c */
[----:B------:R-:W-:-:S04]  /*3a00*/  @P3 IMAD.HI.U32 R3, R2, c[0x0][0x2bc], RZ ;  /* 0x0000af0002033a27 */ /* 0x000fc800078e00ff */
[----:B-1----:R-:W-:Y:S01]  /*3a10*/  IMAD.MOV.U32 R0, RZ, RZ, R2 ;  /* 0x000000ffff007224 */ /* 0x002fe200078e0002 */
[----:B------:R-:W-:-:S04]  /*3a20*/  @P3 SHF.R.U32.HI R0, RZ, c[0x0][0x2c0], R3 ;  /* 0x0000b000ff003a19 */ /* 0x000fc80000011603 */
[----:B------:R-:W-:-:S04]  /*3a30*/  @!P1 IADD3 R3, P0, R0, R164, RZ ;  /* 0x000000a400039210 */ /* 0x000fc80007f1e0ff */
[----:B--2---:R-:W-:Y:S02]  /*3a40*/  @!P1 LEA.HI.X.SX32 R5, R0, R161, 0x1, P0 ;  /* 0x000000a100059211 */ /* 0x004fe400000f0eff */
[----:B------:R-:W-:-:S04]  /*3a50*/  @!P1 LEA R4, P0, R3, c[0x0][0x2a0], 0x2 ;  /* 0x0000a80003049a11 */ /* 0x000fc800078010ff */
[----:B------:R-:W-:-:S05]  /*3a60*/  @!P1 LEA.HI.X R5, R3, c[0x0][0x2a4], R5, 0x2, P0 ;  /* 0x0000a90003059a11 */ /* 0x000fca00000f1405 */
[----:B------:R-:W2:Y:S01]  /*3a70*/  @!P1 LDG.E R238, [R4.64] ;  /* 0x0000000604ee9981 */ /* 0x000ea2000c1e1900 */
[----:B------:R-:W-:-:S04]  /*3a80*/  IMAD.MOV R239, RZ, RZ, -R0 ;  /* 0x000000ffffef7224 */ /* 0x000fc800078e0a00 */
[----:B------:R-:W-:-:S04]  /*3a90*/  IMAD R239, R239, c[0x0][0x2b8], R2 ;  /* 0x0000ae00efef7a24 */ /* 0x000fc800078e0202 */
[----:B------:R-:W-:Y:S01]  /*3aa0*/  IMAD.WIDE.U32 R2, R239, c[0x0][0x1e0], RZ ;  /* 0x00007800ef027a25 */ /* 0x000fe200078e00ff */
[----:B------:R-:W-:-:S05]  /*3ab0*/  SHF.R.S32.HI R0, RZ, 0x1f, R239 ;  /* 0x0000001fff007819 */ /* 0x000fca00000114ef */
[----:B------:R-:W-:-:S04]  /*3ac0*/  IMAD R0, R0, c[0x0][0x1e0], RZ ;  /* 0x0000780000007a24 */ /* 0x000fc800078e02ff */
[----:B------:R-:W-:-:S05]  /*3ad0*/  IMAD R0, R239, c[0x0][0x1e4], R0 ;  /* 0x00007900ef007a24 */ /* 0x000fca00078e0200 */
[----:B------:R-:W-:Y:S02]  /*3ae0*/  IADD3 R3, R3, R0, RZ ;  /* 0x0000000003037210 */ /* 0x000fe40007ffe0ff */
[----:B--2---:R-:W-:-:S03]  /*3af0*/  SHF.R.S32.HI R4, RZ, 0x1f, R238 ;  /* 0x0000001fff047819 */ /* 0x004fc600000114ee */
[----:B------:R-:W-:-:S04]  /*3b00*/  IMAD.WIDE.U32 R2, R238, c[0x0][0x1f0], R2 ;  /* 0x00007c00ee027a25 */ /* 0x000fc800078e0002 */
[----:B------:R-:W-:Y:S01]  /*3b10*/  IMAD R4, R4, c[0x0][0x1f0], RZ ;  /* 0x00007c0004047a24 */ /* 0x000fe200078e02ff */
[----:B------:R-:W-:-:S03]  /*3b20*/  IADD3 R0, P2, R162, R2, RZ ;  /* 0x00000002a2007210 */ /* 0x000fc60007f5e0ff */
[----:B------:R-:W-:Y:S01]  /*3b30*/  IMAD R2, R238, c[0x0][0x1f4], R4 ;  /* 0x00007d00ee027a24 */ /* 0x000fe200078e0204 */
[----:B------:R-:W-:-:S04]  /*3b40*/  LEA R4, P0, R0, c[0x0][0x1c8], 0x1 ;  /* 0x0000720000047a11 */ /* 0x000fc800078008ff */
[----:B------:R-:W-:-:S04]  /*3b50*/  IADD3.X R2, R160, R3, R2, P2, !PT ;  /* 0x00000003a0027210 */ /* 0x000fc800017fe402 */
[----:B------:R-:W-:Y:S01]  /*3b60*/  LEA.HI.X R0, R0, c[0x0][0x1cc], R2, 0x1, P0 ;  /* 0x0000730000007a11 */ /* 0x000fe200000f0c02 */
[----:B------:R-:W-:Y:S05]  /*3b70*/  BRA.DIV ~URZ, `(.L_x_77) ;  /* 0x0000d9227f007947 */ /* 0x000fea000b800000 */
[----:B------:R1:W2:Y:S02]  /*3b80*/  SHFL.IDX PT, R5, R0, RZ, 0x181f ;  /* 0x00181fff00057589 */ /* 0x0002a400000e0000 */
.L_x_115:
[----:B------:R-:W-:Y:S05]  /*3b90*/  BRA.DIV ~URZ, `(.L_x_78) ;  /* 0x0000d9727f007947 */ /* 0x000fea000b800000 */
[----:B------:R-:W3:Y:S01]  /*3ba0*/  SHFL.IDX PT, R2, R4, RZ, 0x181f ;  /* 0x00181fff04027589 */ /* 0x000ee200000e0000 */
[----:B------:R-:W-:Y:S02]  /*3bb0*/  ISETP.GE.AND P2, PT, R241, c[0x0][0x1d4], PT ;  /* 0x00007500f1007a0c */ /* 0x000fe40003f46270 */
[----:B------:R-:W-:Y:S01]  /*3bc0*/  ISETP.GE.AND P0, PT, R242, c[0x0][0x1d4], PT ;  /* 0x00007500f2007a0c */ /* 0x000fe20003f06270 */
[----:B------:R-:W4:Y:S04]  /*3bd0*/  SHFL.IDX PT, R8, R4, 0x1, 0x181f ;  /* 0x00381f0004087f89 */ /* 0x000f2800000e0000 */
[----:B------:R-:W5:Y:S04]  /*3be0*/  SHFL.IDX PT, R9, R0, 0x1, 0x181f ;  /* 0x00381f0000097f89 */ /* 0x000f6800000e0000 */
[----:B------:R-:W1:Y:S04]  /*3bf0*/  SHFL.IDX PT, R12, R4, 0x2, 0x181f ;  /* 0x00581f00040c7f89 */ /* 0x000e6800000e0000 */
[----:B------:R-:W2:Y:S04]  /*3c00*/  SHFL.IDX PT, R13, R0, 0x2, 0x181f ;  /* 0x00581f00000d7f89 */ /* 0x000ea800000e0000 */
[----:B-1----:R-:W1:Y:S01]  /*3c10*/  SHFL.IDX PT, R0, R0, 0x3, 0x181f ;  /* 0x00781f0000007f89 */ /* 0x002e6200000e0000 */
[----:B---3--:R-:W-:-:S03]  /*3c20*/  IADD3 R6, P6, R2, R158, RZ ;  /* 0x0000009e02067210 */ /* 0x008fc60007fde0ff */
[----:B------:R-:W3:Y:S01]  /*3c30*/  SHFL.IDX PT, R4, R4, 0x3, 0x181f ;  /* 0x00781f0004047f89 */ /* 0x000ee200000e0000 */
[----:B------:R-:W-:Y:S01]  /*3c40*/  IADD3 R2, P5, R2, R159, RZ ;  /* 0x0000009f02027210 */ /* 0x000fe20007fbe0ff */
[----:B--2---:R-:W-:Y:S01]  /*3c50*/  IMAD.X R7, R5, 0x1, R68, P6 ;  /* 0x0000000105077824 */ /* 0x004fe200030e0644 */
[----:B----4-:R-:W-:-:S03]  /*3c60*/  IADD3 R10, P6, R8, R158, RZ ;  /* 0x0000009e080a7210 */ /* 0x010fc60007fde0ff */
[--C-:B------:R-:W-:Y:S01]  /*3c70*/  IMAD.X R3, R5, 0x1, R69.reuse, P5 ;  /* 0x0000000105037824 */ /* 0x100fe200028e0645 */
[-C--:B------:R-:W-:Y:S01]  /*3c80*/  IADD3 R8, P5, R8, R159.reuse, RZ ;  /* 0x0000009f08087210 */ /* 0x080fe20007fbe0ff */
[----:B------:R2:W-:Y:S01]  /*3c90*/  LDGSTS.E.BYPASS.LTC128B.128 [R227+0x8100], [R6.64], !P2 ;  /* 0x0810000006e37fae */ /* 0x0005e2000d101d46 */
[C---:B-----5:R-:W-:Y:S01]  /*3ca0*/  IMAD.X R11, R9.reuse, 0x1, R68, P6 ;  /* 0x00000001090b7824 */ /* 0x060fe200030e0644 */
[----:B------:R-:W-:Y:S02]  /*3cb0*/  SEL R5, RZ, 0x10, P0 ;  /* 0x00000010ff057807 */ /* 0x000fe40000000000 */
[----:B------:R-:W-:Y:S01]  /*3cc0*/  IMAD.X R9, R9, 0x1, R69, P5 ;  /* 0x0000000109097824 */ /* 0x000fe200028e0645 */
[----:B------:R4:W-:Y:S04]  /*3cd0*/  LDGSTS.E.BYPASS.LTC128B.128 [R227+0xc100], [R2.64], !P0 ;  /* 0x0c10000002e37fae */ /* 0x0009e8000c101d46 */
[----:B------:R1:W-:Y:S04]  /*3ce0*/  LDGSTS.E.BYPASS.LTC128B.128 [R227+0x9100], [R10.64], !P2 ;  /* 0x091000000ae37fae */ /* 0x0003e8000d101d46 */
[----:B------:R1:W-:Y:S01]  /*3cf0*/  LDGSTS.E.BYPASS.LTC128B.128 [R227+0xd100], [R8.64], !P0 ;  /* 0x0d10000008e37fae */ /* 0x0003e2000c101d46 */
[----:B--2---:R-:W-:-:S02]  /*3d00*/  IADD3 R6, P5, R12, R159, RZ ;  /* 0x0000009f0c067210 */ /* 0x004fc40007fbe0ff */
[----:B----4-:R-:W-:-:S03]  /*3d10*/  IADD3 R2, P6, R12, R158, RZ ;  /* 0x0000009e0c027210 */ /* 0x010fc60007fde0ff */
[C---:B------:R-:W-:Y:S02]  /*3d20*/  IMAD.X R7, R13.reuse, 0x1, R69, P5 ;  /* 0x000000010d077824 */ /* 0x040fe400028e0645 */
[----:B------:R-:W-:-:S05]  /*3d30*/  IMAD.X R3, R13, 0x1, R68, P6 ;  /* 0x000000010d037824 */ /* 0x000fca00030e0644 */
[----:B------:R2:W-:Y:S04]  /*3d40*/  LDGSTS.E.BYPASS.LTC128B.128 [R227+0xa100], [R2.64], !P2 ;  /* 0x0a10000002e37fae */ /* 0x0005e8000d101d46 */
[----:B------:R4:W-:Y:S02]  /*3d50*/  LDGSTS.E.BYPASS.LTC128B.128 [R227+0xe100], [R6.64], !P0 ;  /* 0x0e10000006e37fae */ /* 0x0009e4000c101d46 */
[----:B----4-:R-:W-:-:S04]  /*3d60*/  SEL R6, RZ, 0x10, P2 ;  /* 0x00000010ff067807 */ /* 0x010fc80001000000 */
.L_x_116:
[----:B-123--:R-:W-:Y:S02]  /*3d70*/  IADD3 R2, -R6, 0x10, RZ ;  /* 0x0000001006027810 */ /* 0x00efe40007ffe1ff */
[----:B------:R-:W-:Y:S02]  /*3d80*/  IADD3 R7, -R5, 0x10, RZ ;  /* 0x0000001005077810 */ /* 0x000fe40007ffe1ff */
[----:B------:R-:W-:-:S02]  /*3d90*/  LOP3.LUT R2, R2, 0xf, RZ, 0xc0, !PT ;  /* 0x0000000f02027812 */ /* 0x000fc400078ec0ff */
[----:B------:R-:W-:Y:S02]  /*3da0*/  ISETP.NE.U32.AND P6, PT, R6, RZ, PT ;  /* 0x000000ff0600720c */ /* 0x000fe40003fc5070 */
[----:B------:R-:W-:Y:S02]  /*3db0*/  IADD3 R2, P2, P0, R2, R4, R158 ;  /* 0x0000000402027210 */ /* 0x000fe4000785e09e */
[----:B------:R-:W-:Y:S02]  /*3dc0*/  LOP3.LUT R7, R7, 0xf, RZ, 0xc0, !PT ;  /* 0x0000000f07077812 */ /* 0x000fe400078ec0ff */
[----:B------:R-:W-:Y:S02]  /*3dd0*/  ISETP.NE.U32.AND P5, PT, R5, RZ, PT ;  /* 0x000000ff0500720c */ /* 0x000fe40003fa5070 */
[----:B------:R-:W-:Y:S02]  /*3de0*/  IADD3.X R3, RZ, R0, R68, P2, P0 ;  /* 0x00000000ff037210 */ /* 0x000fe400017e0444 */
[----:B------:R-:W-:-:S03]  /*3df0*/  IADD3 R4, P2, P0, R7, R4, R159 ;  /* 0x0000000407047210 */ /* 0x000fc6000785e09f */
[----:B------:R-:W-:Y:S01]  /*3e00*/  @!PT LDS RZ, [RZ] ;  /* 0x00000000fffff984 */ /* 0x000fe20000000800 */
[----:B------:R-:W-:Y:S01]  /*3e10*/  @!PT LDS RZ, [RZ] ;  /* 0x00000000fffff984 */ /* 0x000fe20000000800 */
[----:B------:R-:W-:Y:S01]  /*3e20*/  @!PT LDS RZ, [RZ] ;  /* 0x00000000fffff984 */ /* 0x000fe20000000800 */
[----:B------:R1:W-:Y:S01]  /*3e30*/  LDGSTS.E.BYPASS.LTC128B.128.ZFILL [R227+0xb100], [R2.64], P6 ;  /* 0x0b10000002e37fae */ /* 0x0003e2000b141d46 */
[----:B------:R-:W-:-:S05]  /*3e40*/  IADD3.X R5, RZ, R0, R69, P2, P0 ;  /* 0x00000000ff057210 */ /* 0x000fca00017e0445 */
[----:B------:R1:W-:Y:S04]  /*3e50*/  LDGSTS.E.BYPASS.LTC128B.128.ZFILL [R227+0xf100], [R4.64], P5 ;  /* 0x0f10000004e37fae */ /* 0x0003e8000a941d46 */
.L_x_76:
[----:B---34-:R-:W-:Y:S05]  /*3e60*/  BSYNC B0 ;  /* 0x0000000000007941 */ /* 0x018fea0003800000 */
.L_x_75:
[----:B-1----:R-:W3:Y:S04]  /*3e70*/  LDL R3, [R1+0x4c] ;  /* 0x00004c0001037983 */ /* 0x002ee80000100800 */
[----:B------:R-:W3:Y:S04]  /*3e80*/  LDL R2, [R1+0xcc] ;  /* 0x0000cc0001027983 */ /* 0x000ee80000100800 */
[----:B--2---:R-:W2:Y:S01]  /*3e90*/  LDL R5, [R1+0x3c] ;  /* 0x00003c0001057983 */ /* 0x004ea20000100800 */
[----:B------:R-:W-:-:S03]  /*3ea0*/  MOV R0, 0xffffff80 ;  /* 0xffffff8000007802 */ /* 0x000fc60000000f00 */
[----:B------:R-:W0:Y:S02]  /*3eb0*/  LDGDEPBAR ;  /* 0x00000000000079af */ /* 0x000e240000000000 */
[----:B------:R-:W-:Y:S01]  /*3ec0*/  IMAD R0, R70, R0, 0x1 ;  /* 0x0000000146007424 */ /* 0x000fe200078e0200 */
[----:B---3--:R-:W-:Y:S02]  /*3ed0*/  IADD3 R4, R2, R3, RZ ;  /* 0x0000000302047210 */ /* 0x008fe40007ffe0ff */
[----:B------:R-:W-:Y:S02]  /*3ee0*/  MOV R3, c[0x0][0x2ac] ;  /* 0x0000ab0000037a02 */ /* 0x000fe40000000f00 */
[----:B--2---:R-:W-:Y:S01]  /*3ef0*/  IADD3 R6, -R5, R157, RZ ;  /* 0x0000009d05067210 */ /* 0x004fe20007ffe1ff */
[----:B------:R-:W-:Y:S01]  /*3f00*/  @P4 IMAD.HI.U32 R2, R4, c[0x0][0x2c8], RZ ;  /* 0x0000b20004024a27 */ /* 0x000fe200078e00ff */
[----:B------:R1:W-:Y:S03]  /*3f10*/  STL [R1+0x8], R4 ;  /* 0x0000080401007387 */ /* 0x0003e60000100800 */
[----:B------:R-:W-:-:S05]  /*3f20*/  IMAD R0, R3, c[0x0][0x1d0], R0 ;  /* 0x0000740003007a24 */ /* 0x000fca00078e0200 */
[----:B------:R-:W-:Y:S02]  /*3f30*/  IADD3 R5, R0, -c[0x0][0x168], -R5 ;  /* 0x80005a0000057a10 */ /* 0x000fe40007ffe805 */
[----:B-1----:R-:W-:Y:S01]  /*3f40*/  @P4 SHF.R.U32.HI R4, RZ, c[0x0][0x2cc], R2 ;  /* 0x0000b300ff044a19 */ /* 0x002fe20000011602 */
[----:B------:R-:W-:Y:S05]  /*3f50*/  BRA.DIV ~URZ, `(.L_x_79) ;  /* 0x0000dae27f007947 */ /* 0x000fea000b800000 */
[----:B------:R1:W2:Y:S02]  /*3f60*/  SHFL.IDX PT, R52, R4, RZ, 0x1c1f ;  /* 0x001c1fff04347589 */ /* 0x0002a400000e0000 */
.L_x_117:
[----:B--2---:R-:W-:-:S05]  /*3f70*/  IMAD.IADD R0, R5, 0x1, R52 ;  /* 0x0000000105007824 */ /* 0x004fca00078e0234 */
[----:B------:R-:W-:-:S04]  /*3f80*/  IMNMX R0, R6, R0, PT ;  /* 0x0000000006007217 */ /* 0x000fc80003800200 */
[C---:B------:R-:W-:Y:S02]  /*3f90*/  ISETP.GT.AND P6, PT, R0.reuse, RZ, PT ;  /* 0x000000ff0000720c */ /* 0x040fe40003fc4270 */
[C---:B------:R-:W-:Y:S02]  /*3fa0*/  ISETP.GT.AND P5, PT, R0.reuse, 0x1, PT ;  /* 0x000000010000780c */ /* 0x040fe40003fa4270 */
[C---:B------:R-:W-:Y:S02]  /*3fb0*/  ISETP.GT.AND P2, PT, R0.reuse, 0x8, PT ;  /* 0x000000080000780c */ /* 0x040fe40003f44270 */
[----:B------:R-:W-:Y:S02]  /*3fc0*/  ISETP.GT.AND P0, PT, R0, 0x9, PT ;  /* 0x000000090000780c */ /* 0x000fe40003f04270 */
[----:B------:R-:W-:Y:S02]  /*3fd0*/  FSEL R7, R125, -INF , P6 ;  /* 0xff8000007d077808 */ /* 0x000fe40003000000 */
[----:B------:R-:W-:-:S02]  /*3fe0*/  FSEL R9, R124, -INF , P5 ;  /* 0xff8000007c097808 */ /* 0x000fc40002800000 */
[----:B------:R-:W-:Y:S02]  /*3ff0*/  FSEL R11, R103, -INF , P2 ;  /* 0xff800000670b7808 */ /* 0x000fe40001000000 */
[----:B------:R-:W-:Y:S02]  /*4000*/  FSEL R13, R102, -INF , P0 ;  /* 0xff800000660d7808 */ /* 0x000fe40000000000 */
[C---:B------:R-:W-:Y:S02]  /*4010*/  ISETP.GT.AND P6, PT, R0.reuse, 0x10, PT ;  /* 0x000000100000780c */ /* 0x040fe40003fc4270 */
[C---:B------:R-:W-:Y:S02]  /*4020*/  ISETP.GT.AND P5, PT, R0.reuse, 0x11, PT ;  /* 0x000000110000780c */ /* 0x040fe40003fa4270 */
[C---:B------:R-:W-:Y:S02]  /*4030*/  ISETP.GT.AND P2, PT, R0.reuse, 0x18, PT ;  /* 0x000000180000780c */ /* 0x040fe40003f44270 */
[----:B------:R-:W-:-:S02]  /*4040*/  ISETP.GT.AND P0, PT, R0, 0x19, PT ;  /* 0x000000190000780c */ /* 0x000fc40003f04270 */
[----:B------:R-:W-:Y:S02]  /*4050*/  FSEL R16, R101, -INF , P6 ;  /* 0xff80000065107808 */ /* 0x000fe40003000000 */
[----:B------:R-:W-:Y:S02]  /*4060*/  FSEL R17, R100, -INF , P5 ;  /* 0xff80000064117808 */ /* 0x000fe40002800000 */
[----:B------:R-:W-:Y:S02]  /*4070*/  FSEL R18, R92, -INF , P2 ;  /* 0xff8000005c127808 */ /* 0x000fe40001000000 */
[----:B------:R-:W-:Y:S02]  /*4080*/  FSEL R21, R86, -INF , P0 ;  /* 0xff80000056157808 */ /* 0x000fe40000000000 */
[C---:B------:R-:W-:Y:S02]  /*4090*/  ISETP.GT.AND P6, PT, R0.reuse, 0x20, PT ;  /* 0x000000200000780c */ /* 0x040fe40003fc4270 */
[----:B------:R-:W-:-:S02]  /*40a0*/  ISETP.GT.AND P5, PT, R0, 0x21, PT ;  /* 0x000000210000780c */ /* 0x000fc40003fa4270 */
[C---:B------:R-:W-:Y:S02]  /*40b0*/  ISETP.GT.AND P2, PT, R0.reuse, 0x28, PT ;  /* 0x000000280000780c */ /* 0x040fe40003f44270 */
[----:B------:R-:W-:Y:S02]  /*40c0*/  ISETP.GT.AND P0, PT, R0, 0x29, PT ;  /* 0x000000290000780c */ /* 0x000fe40003f04270 */
[----:B------:R-:W-:Y:S02]  /*40d0*/  FSEL R69, R85, -INF , P6 ;  /* 0xff80000055457808 */ /* 0x000fe40003000000 */
[----:B------:R-:W-:Y:S02]  /*40e0*/  FSEL R70, R84, -INF , P5 ;  /* 0xff80000054467808 */ /* 0x000fe40002800000 */
[----:B------:R-:W-:Y:S02]  /*40f0*/  FSEL R108, R80, -INF , P2 ;  /* 0xff800000506c7808 */ /* 0x000fe40001000000 */
[----:B------:R-:W-:-:S02]  /*4100*/  FSEL R109, R78, -INF , P0 ;  /* 0xff8000004e6d7808 */ /* 0x000fc40000000000 */
[C---:B------:R-:W-:Y:S02]  /*4110*/  ISETP.GT.AND P6, PT, R0.reuse, 0x30, PT ;  /* 0x000000300000780c */ /* 0x040fe40003fc4270 */
        /* <DEDUP_REMOVED lines=38> */
[----:B------:R-:W-:Y:S01]  /*4380*/  FSEL R167, R14, -INF , P0 ;  /* 0xff8000000ea77808 */ /* 0x000fe20000000000 */
[----:B------:R-:W-:Y:S05]  /*4390*/  BRA.DIV ~URZ, `(.L_x_80) ;  /* 0x0000d7027f007947 */ /* 0x000fea000b800000 */
[----:B------:R-:W2:Y:S01]  /*43a0*/  SHFL.IDX PT, R0, R4, 0x1, 0x1c1f ;  /* 0x003c1f0004007f89 */ /* 0x000ea200000e0000 */
[----:B------:R-:W-:-:S04]  /*43b0*/  FMNMX.FTZ R2, R7, R9, !PT ;  /* 0x0000000907027209 */ /* 0x000fc80007810000 */
[----:B------:R-:W-:-:S04]  /*43c0*/  FMNMX.FTZ R2, R11, R2, !PT ;  /* 0x000000020b027209 */ /* 0x000fc80007810000 */
[----:B------:R-:W-:-:S04]  /*43d0*/  FMNMX.FTZ R2, R13, R2, !PT ;  /* 0x000000020d027209 */ /* 0x000fc80007810000 */
[----:B------:R-:W-:-:S04]  /*43e0*/  FMNMX.FTZ R2, R16, R2, !PT ;  /* 0x0000000210027209 */ /* 0x000fc80007810000 */
[----:B------:R-:W-:-:S04]  /*43f0*/  FMNMX.FTZ R2, R17, R2, !PT ;  /* 0x0000000211027209 */ /* 0x000fc80007810000 */
[----:B------:R-:W-:Y:S01]  /*4400*/  FMNMX.FTZ R2, R18, R2, !PT ;  /* 0x0000000212027209 */ /* 0x000fe20007810000 */
[----:B--2---:R-:W-:-:S03]  /*4410*/  IMAD.IADD R0, R5, 0x1, R0 ;  /* 0x0000000105007824 */ /* 0x004fc600078e0200 */
[----:B------:R-:W-:Y:S02]  /*4420*/  FMNMX.FTZ R2, R21, R2, !PT ;  /* 0x0000000215027209 */ /* 0x000fe40007810000 */
[----:B------:R-:W-:Y:S02]  /*4430*/  IMNMX R0, R6, R0, PT ;  /* 0x0000000006007217 */ /* 0x000fe40003800200 */
[----:B------:R-:W-:Y:S02]  /*4440*/  FMNMX.FTZ R2, R69, R2, !PT ;  /* 0x0000000245027209 */ /* 0x000fe40007810000 */
[C---:B------:R-:W-:Y:S02]  /*4450*/  ISETP.GT.AND P5, PT, R0.reuse, RZ, PT ;  /* 0x000000ff0000720c */ /* 0x040fe40003fa4270 */
[C---:B------:R-:W-:Y:S02]  /*4460*/  ISETP.GT.AND P2, PT, R0.reuse, 0x1, PT ;  /* 0x000000010000780c */ /* 0x040fe40003f44270 */
[----:B------:R-:W-:-:S02]  /*4470*/  ISETP.GT.AND P0, PT, R0, 0x8, PT ;  /* 0x000000080000780c */ /* 0x000fc40003f04270 */
[----:B------:R-:W-:Y:S02]  /*4480*/  FSEL R5, R129, -INF , P5 ;  /* 0xff80000081057808 */ /* 0x000fe40002800000 */
[----:B------:R-:W-:Y:S02]  /*4490*/  FSEL R8, R128, -INF , P2 ;  /* 0xff80000080087808 */ /* 0x000fe40001000000 */
[----:B------:R-:W-:Y:S02]  /*44a0*/  ISETP.GT.AND P2, PT, R0, 0x9, PT ;  /* 0x000000090000780c */ /* 0x000fe40003f44270 */
[----:B------:R-:W-:Y:S02]  /*44b0*/  FSEL R10, R126, -INF , P0 ;  /* 0xff8000007e0a7808 */ /* 0x000fe40000000000 */
[----:B------:R-:W-:Y:S02]  /*44c0*/  FMNMX.FTZ R3, R5, R8, !PT ;  /* 0x0000000805037209 */ /* 0x000fe40007810000 */
[----:B------:R-:W-:-:S02]  /*44d0*/  ISETP.GT.AND P0, PT, R0, 0x10, PT ;  /* 0x000000100000780c */ /* 0x000fc40003f04270 */
[----:B------:R-:W-:Y:S02]  /*44e0*/  FSEL R15, R127, -INF , P2 ;  /* 0xff8000007f0f7808 */ /* 0x000fe40001000000 */
[----:B------:R-:W-:Y:S02]  /*44f0*/  FMNMX.FTZ R3, R10, R3, !PT ;  /* 0x000000030a037209 */ /* 0x000fe40007810000 */
[----:B------:R-:W-:Y:S02]  /*4500*/  ISETP.GT.AND P2, PT, R0, 0x11, PT ;  /* 0x000000110000780c */ /* 0x000fe40003f44270 */
[----:B------:R-:W-:Y:S02]  /*4510*/  FSEL R14, R94, -INF , P0 ;  /* 0xff8000005e0e7808 */ /* 0x000fe40000000000 */
[----:B------:R-:W-:Y:S02]  /*4520*/  FMNMX.FTZ R3, R15, R3, !PT ;  /* 0x000000030f037209 */ /* 0x000fe40007810000 */
[----:B------:R-:W-:-:S02]  /*4530*/  ISETP.GT.AND P0, PT, R0, 0x18, PT ;  /* 0x000000180000780c */ /* 0x000fc40003f04270 */
[----:B------:R-:W-:Y:S02]  /*4540*/  FSEL R19, R93, -INF , P2 ;  /* 0xff8000005d137808 */ /* 0x000fe40001000000 */
[----:B------:R-:W-:Y:S02]  /*4550*/  FMNMX.FTZ R3, R14, R3, !PT ;  /* 0x000000030e037209 */ /* 0x000fe40007810000 */
[C---:B------:R-:W-:Y:S02]  /*4560*/  ISETP.GT.AND P2, PT, R0.reuse, 0x19, PT ;  /* 0x000000190000780c */ /* 0x040fe40003f44270 */
        /* <DEDUP_REMOVED lines=8> */
[----:B------:R-:W-:-:S02]  /*45f0*/  FMNMX.FTZ R2, R70, R2, !PT ;  /* 0x0000000246027209 */ /* 0x000fc40007810000 */
[----:B------:R-:W-:Y:S02]  /*4600*/  ISETP.GT.AND P0, PT, R0, 0x28, PT ;  /* 0x000000280000780c */ /* 0x000fe40003f04270 */
[----:B------:R-:W-:Y:S02]  /*4610*/  FSEL R58, R83, -INF , P2 ;  /* 0xff800000533a7808 */ /* 0x000fe40001000000 */
[----:B------:R-:W-:Y:S02]  /*4620*/  FMNMX.FTZ R3, R59, R3, !PT ;  /* 0x000000033b037209 */ /* 0x000fe40007810000 */
[----:B------:R-:W-:Y:S02]  /*4630*/  FMNMX.FTZ R2, R108, R2, !PT ;  /* 0x000000026c027209 */ /* 0x000fe40007810000 */
[----:B------:R-:W-:Y:S02]  /*4640*/  ISETP.GT.AND P2, PT, R0, 0x29, PT ;  /* 0x000000290000780c */ /* 0x000fe40003f44270 */
[----:B------:R-:W-:-:S02]  /*4650*/  FSEL R57, R82, -INF , P0 ;  /* 0xff80000052397808 */ /* 0x000fc40000000000 */
[----:B------:R-:W-:Y:S02]  /*4660*/  FMNMX.FTZ R3, R58, R3, !PT ;  /* 0x000000033a037209 */ /* 0x000fe40007810000 */
        /* <DEDUP_REMOVED lines=17> */
[C---:B------:R-:W-:Y:S02]  /*4780*/  ISETP.GT.AND P0, PT, R0.reuse, 0x40, PT ;  /* 0x000000400000780c */ /* 0x040fe40003f04270 */
        /* <DEDUP_REMOVED lines=63> */
[----:B------:R-:W-:Y:S02]  /*4b80*/  FSEL R171, R26, -INF , P2 ;  /* 0xff8000001aab7808 */ /* 0x000fe40001000000 */
[----:B------:R-:W-:-:S02]  /*4b90*/  FMNMX.FTZ R2, R166, R3, !PT ;  /* 0x00000003a6027209 */ /* 0x000fc40007810000 */
[----:B------:R-:W2:Y:S02]  /*4ba0*/  SHFL.BFLY PT, R3, R0, 0x2, 0x1f ;  /* 0x0c401f0000037f89 */ /* 0x000ea400000e0000 */
[----:B------:R-:W-:-:S05]  /*4bb0*/  FMNMX.FTZ R2, R171, R2, !PT ;  /* 0x00000002ab027209 */ /* 0x000fca0007810000 */
[----:B------:R-:W3:Y:S01]  /*4bc0*/  SHFL.BFLY PT, R12, R2, 0x2, 0x1f ;  /* 0x0c401f00020c7f89 */ /* 0x000ee200000e0000 */
[----:B--2---:R-:W-:-:S05]  /*4bd0*/  FMNMX.FTZ R0, R3, R0, !PT ;  /* 0x0000000003007209 */ /* 0x004fca0007810000 */
[----:B------:R-:W2:Y:S01]  /*4be0*/  SHFL.BFLY PT, R68, R0, 0x1, 0x1f ;  /* 0x0c201f0000447f89 */ /* 0x000ea200000e0000 */
[----:B---3--:R-:W-:-:S05]  /*4bf0*/  FMNMX.FTZ R12, R2, R12, !PT ;  /* 0x0000000c020c7209 */ /* 0x008fca0007810000 */
[----:B------:R3:W4:Y:S01]  /*4c00*/  SHFL.BFLY PT, R3, R12, 0x1, 0x1f ;  /* 0x0c201f000c037f89 */ /* 0x00072200000e0000 */
[----:B--2---:R-:W-:-:S05]  /*4c10*/  FMNMX.FTZ R68, R0, R68, !PT ;  /* 0x0000004400447209 */ /* 0x004fca0007810000 */
.L_x_118:
[C---:B------:R-:W-:Y:S01]  /*4c20*/  FMUL.FTZ R2, R68.reuse, c[0x0][0x2d0] ;  /* 0x0000b40044027a20 */ /* 0x040fe20000410000 */
[----:B------:R-:W-:Y:S01]  /*4c30*/  FSETP.NEU.FTZ.AND P0, PT, R68, -INF , PT ;  /* 0xff8000004400780b */ /* 0x000fe20003f1d000 */
[----:B------:R-:W2:Y:S03]  /*4c40*/  LDL R235, [R1+0x4c] ;  /* 0x00004c0001eb7983 */ /* 0x000ea60000100800 */
[----:B------:R-:W-:Y:S01]  /*4c50*/  FSEL R2, R2, RZ, P0 ;  /* 0x000000ff02027208 */ /* 0x000fe20000000000 */
[----:B------:R-:W5:Y:S01]  /*4c60*/  LDL R234, [R1+0x4] ;  /* 0x0000040001ea7983 */ /* 0x000f620000100800 */
[----:B---34-:R-:W-:Y:S01]  /*4c70*/  FMNMX.FTZ R12, R3, R12, !PT ;  /* 0x0000000c030c7209 */ /* 0x018fe20007810000 */
[----:B------:R-:W-:Y:S01]  /*4c80*/  WARPSYNC 0xffffffff ;  /* 0xffffffff00007948 */ /* 0x000fe20003800000 */
[----:B------:R-:W-:Y:S01]  /*4c90*/  IADD3 R232, R232, -0x2, RZ ;  /* 0xfffffffee8e87810 */ /* 0x000fe20007ffe0ff */
[--C-:B------:R-:W-:Y:S01]  /*4ca0*/  FFMA.FTZ R0, R7, c[0x0][0x2d0], -R2.reuse ;  /* 0x0000b40007007a23 */ /* 0x100fe20000010802 */
[----:B------:R-:W-:Y:S01]  /*4cb0*/  FSETP.NEU.FTZ.AND P0, PT, R12, -INF , PT ;  /* 0xff8000000c00780b */ /* 0x000fe20003f1d000 */
[--C-:B------:R-:W-:Y:S01]  /*4cc0*/  FFMA.FTZ R3, R17, c[0x0][0x2d0], -R2.reuse ;  /* 0x0000b40011037a23 */ /* 0x100fe20000010802 */
[----:B------:R-:W-:Y:S01]  /*4cd0*/  LDSM.16.MT88.4 R36, [R204] ;  /* 0x00000000cc24783b */ /* 0x000fe20000004200 */
[----:B------:R3:W-:Y:S03]  /*4ce0*/  MUFU.EX2 R61, R0 ;  /* 0x00000000003d7308 */ /* 0x0007e60000000800 */
[----:B------:R-:W-:Y:S04]  /*4cf0*/  LDSM.16.MT88.4 R28, [R202+0x800] ;  /* 0x00080000ca1c783b */ /* 0x000fe80000004200 */
[----:B------:R-:W-:Y:S01]  /*4d00*/  LDSM.16.MT88.4 R40, [R203] ;  /* 0x00000000cb28783b */ /* 0x000fe20000004200 */
[----:B------:R4:W-:Y:S03]  /*4d10*/  MUFU.EX2 R73, R3 ;  /* 0x0000000300497308 */ /* 0x0009e60000000800 */
[----:B------:R-:W-:Y:S04]  /*4d20*/  LDSM.16.MT88.4 R52, [R204+0x800] ;  /* 0x00080000cc34783b */ /* 0x000fe80000004200 */
[----:B------:R-:W-:Y:S01]  /*4d30*/  LDSM.16.MT88.4 R48, [R215] ;  /* 0x00000000d730783b */ /* 0x000fe20000004200 */
[----:B---3--:R-:W-:-:S03]  /*4d40*/  FFMA.FTZ R0, R9, c[0x0][0x2d0], -R2 ;  /* 0x0000b40009007a23 */ /* 0x008fc60000010802 */
[----:B------:R-:W-:Y:S01]  /*4d50*/  LDSM.16.MT88.4 R44, [R205+0x800] ;  /* 0x00080000cd2c783b */ /* 0x000fe20000004200 */
[----:B------:R3:W1:Y:S01]  /*4d60*/  MUFU.EX2 R60, R0 ;  /* 0x00000000003c7308 */ /* 0x0006620000000800 */
[----:B----4-:R-:W-:-:S07]  /*4d70*/  FFMA.FTZ R3, R18, c[0x0][0x2d0], -R2 ;  /* 0x0000b40012037a23 */ /* 0x010fce0000010802 */
[----:B------:R-:W-:Y:S01]  /*4d80*/  MUFU.EX2 R75, R3 ;  /* 0x00000003004b7308 */ /* 0x000fe20000000800 */
[----:B---3--:R-:W-:-:S07]  /*4d90*/  FFMA.FTZ R0, R11, c[0x0][0x2d0], -R2 ;  /* 0x0000b4000b007a23 */ /* 0x008fce0000010802 */
[----:B------:R3:W-:Y:S02]  /*4da0*/  MUFU.EX2 R66, R0 ;  /* 0x0000000000427308 */ /* 0x0007e40000000800 */
[----:B---3--:R-:W-:-:S06]  /*4db0*/  FFMA.FTZ R0, R13, c[0x0][0x2d0], -R2 ;  /* 0x0000b4000d007a23 */ /* 0x008fcc0000010802 */
[----:B------:R3:W4:Y:S02]  /*4dc0*/  MUFU.EX2 R67, R0 ;  /* 0x0000000000437308 */ /* 0x0007240000000800 */
[----:B---3--:R-:W-:-:S06]  /*4dd0*/  FFMA.FTZ R0, R16, c[0x0][0x2d0], -R2 ;  /* 0x0000b40010007a23 */ /* 0x008fcc0000010802 */
[----:B------:R3:W-:Y:S02]  /*4de0*/  MUFU.EX2 R74, R0 ;  /* 0x00000000004a7308 */ /* 0x0007e40000000800 */
[----:B---3--:R-:W-:-:S05]  /*4df0*/  FMUL.FTZ R0, R12, c[0x0][0x2d0] ;  /* 0x0000b4000c007a20 */ /* 0x008fca0000410000 */
[----:B------:R-:W-:-:S05]  /*4e00*/  FSEL R0, R0, RZ, P0 ;  /* 0x000000ff00007208 */ /* 0x000fca0000000000 */
[--C-:B------:R-:W-:Y:S02]  /*4e10*/  FFMA.FTZ R3, R5, c[0x0][0x2d0], -R0.reuse ;  /* 0x0000b40005037a23 */ /* 0x100fe40000010800 */
[----:B-1----:R-:W1:Y:S02]  /*4e20*/  LDSM.16.MT88.4 R4, [R202] ;  /* 0x00000000ca04783b */ /* 0x002e640000004200 */
[----:B------:R3:W-:Y:S02]  /*4e30*/  MUFU.EX2 R64, R3 ;  /* 0x0000000300407308 */ /* 0x0007e40000000800 */
[----:B---3--:R-:W-:Y:S01]  /*4e40*/  FFMA.FTZ R3, R8, c[0x0][0x2d0], -R0 ;  /* 0x0000b40008037a23 */ /* 0x008fe20000010800 */
[----:B------:R-:W-:-:S05]  /*4e50*/  F2FP.BF16.PACK_AB R8, R60, R61 ;  /* 0x0000003d3c08723e */ /* 0x000fca00000010ff */
[----:B------:R3:W1:Y:S02]  /*4e60*/  MUFU.EX2 R13, R3 ;  /* 0x00000003000d7308 */ /* 0x0006640000000800 */
[----:B---3--:R-:W-:Y:S01]  /*4e70*/  FFMA.FTZ R3, R10, c[0x0][0x2d0], -R0 ;  /* 0x0000b4000a037a23 */ /* 0x008fe20000010800 */
[----:B----4-:R-:W-:Y:S02]  /*4e80*/  F2FP.BF16.PACK_AB R10, R67, R66 ;  /* 0x00000042430a723e */ /* 0x010fe400000010ff */
[----:B-1----:R-:W-:-:S03]  /*4e90*/  F2FP.BF16.PACK_AB R9, R13, R64 ;  /* 0x000000400d09723e */ /* 0x002fc600000010ff */
[----:B------:R1:W3:Y:S01]  /*4ea0*/  MUFU.EX2 R65, R3 ;  /* 0x0000000300417308 */ /* 0x0002e20000000800 */
[----:B------:R-:W-:Y:S02]  /*4eb0*/  FADD.FTZ R13, R64, R13 ;  /* 0x0000000d400d7221 */ /* 0x000fe40000010000 */
[----:B-1----:R-:W-:Y:S02]  /*4ec0*/  FFMA.FTZ R3, R15, c[0x0][0x2d0], -R0 ;  /* 0x0000b4000f037a23 */ /* 0x002fe40000010800 */
[----:B---3--:R-:W-:-:S03]  /*4ed0*/  FADD.FTZ R13, R65, R13 ;  /* 0x0000000d410d7221 */ /* 0x008fc60000010000 */
[----:B------:R1:W3:Y:S02]  /*4ee0*/  MUFU.EX2 R15, R3 ;  /* 0x00000003000f7308 */ /* 0x0002e40000000800 */
[----:B-1----:R-:W-:Y:S01]  /*4ef0*/  FFMA.FTZ R3, R21, c[0x0][0x2d0], -R2 ;  /* 0x0000b40015037a23 */ /* 0x002fe20000010802 */
[C---:B---3--:R-:W-:Y:S01]  /*4f00*/  F2FP.BF16.PACK_AB R11, R15.reuse, R65 ;  /* 0x000000410f0b723e */ /* 0x048fe200000010ff */
[----:B------:R-:W-:-:S04]  /*4f10*/  FADD.FTZ R13, R15, R13 ;  /* 0x0000000d0f0d7221 */ /* 0x000fc80000010000 */
[----:B------:R1:W-:Y:S02]  /*4f20*/  MUFU.EX2 R230, R3 ;  /* 0x0000000300e67308 */ /* 0x0003e40000000800 */
[----:B------:R-:W-:Y:S07]  /*4f30*/  HMMA.16816.F32.BF16 R24, R8, R4, RZ ;  /* 0x000000040818723c */ /* 0x000fee00000418ff */
[----:B------:R-:W-:Y:S01]  /*4f40*/  F2FP.BF16.PACK_AB R4, R73, R74 ;  /* 0x0000004a4904723e */ /* 0x000fe200000010ff */
[----:B-1----:R-:W-:-:S04]  /*4f50*/  FFMA.FTZ R3, R14, c[0x0][0x2d0], -R0 ;  /* 0x0000b4000e037a23 */ /* 0x002fc80000010800 */
[----:B------:R1:W3:Y:S02]  /*4f60*/  MUFU.EX2 R14, R3 ;  /* 0x00000003000e7308 */ /* 0x0002e40000000800 */
[----:B-1----:R-:W-:Y:S02]  /*4f70*/  FFMA.FTZ R3, R19, c[0x0][0x2d0], -R0 ;  /* 0x0000b40013037a23 */ /* 0x002fe40000010800 */
[----:B------:R-:W-:Y:S01]  /*4f80*/  HMMA.16816.F32.BF16 R16, R8, R36, RZ ;  /* 0x000000240810723c */ /* 0x000fe200000418ff */
[----:B---3--:R-:W-:-:S03]  /*4f90*/  FADD.FTZ R13, R14, R13 ;  /* 0x0000000d0e0d7221 */ /* 0x008fc60000010000 */
[----:B------:R1:W3:Y:S02]  /*4fa0*/  MUFU.EX2 R72, R3 ;  /* 0x0000000300487308 */ /* 0x0002e40000000800 */
[----:B-1----:R-:W-:Y:S01]  /*4fb0*/  FFMA.FTZ R3, R20, c[0x0][0x2d0], -R0 ;  /* 0x0000b40014037a23 */ /* 0x002fe20000010800 */
[C---:B---3--:R-:W-:Y:S01]  /*4fc0*/  F2FP.BF16.PACK_AB R5, R72.reuse, R14 ;  /* 0x0000000e4805723e */ /* 0x048fe200000010ff */
[----:B------:R-:W-:Y:S01]  /*4fd0*/  HMMA.16816.F32.BF16 R20, R8, R6, RZ ;  /* 0x000000060814723c */ /* 0x000fe200000418ff */
[----:B------:R-:W-:-:S03]  /*4fe0*/  FADD.FTZ R13, R72, R13 ;  /* 0x0000000d480d7221 */ /* 0x000fc60000010000 */
[----:B------:R1:W-:Y:S03]  /*4ff0*/  MUFU.EX2 R229, R3 ;  /* 0x0000000300e57308 */ /* 0x0003e60000000800 */
[----:B------:R-:W-:Y:S01]  /*5000*/  F2FP.BF16.PACK_AB R6, R230, R75 ;  /* 0x0000004be606723e */ /* 0x000fe200000010ff */
[----:B-1----:R-:W-:Y:S02]  /*5010*/  FFMA.FTZ R3, R32, c[0x0][0x2d0], -R0 ;  /* 0x0000b40020037a23 */ /* 0x002fe40000010800 */
[----:B------:R-:W1:Y:S02]  /*5020*/  LDSM.16.MT88.4 R32, [R203+0x800] ;  /* 0x00080000cb20783b */ /* 0x000e640000004200 */
[----:B------:R-:W3:Y:S02]  /*5030*/  MUFU.EX2 R228, R3 ;  /* 0x0000000300e47308 */ /* 0x000ee40000000800 */
[----:B---3--:R-:W-:Y:S01]  /*5040*/  F2FP.BF16.PACK_AB R7, R228, R229 ;  /* 0x000000e5e407723e */ /* 0x008fe200000010ff */
[----:B------:R-:W-:-:S04]  /*5050*/  FADD.FTZ R3, R61, R60 ;  /* 0x0000003c3d037221 */ /* 0x000fc80000010000 */
[----:B------:R-:W-:Y:S02]  /*5060*/  FADD.FTZ R3, R66, R3 ;  /* 0x0000000342037221 */ /* 0x000fe40000010000 */
[----:B------:R-:W-:Y:S02]  /*5070*/  HMMA.16816.F32.BF16 R116, R4, R28, R24 ;  /* 0x0000001c0474723c */ /* 0x000fe40000041818 */
[----:B------:R-:W-:-:S04]  /*5080*/  FADD.FTZ R3, R67, R3 ;  /* 0x0000000343037221 */ /* 0x000fc80000010000 */
[----:B------:R-:W-:Y:S02]  /*5090*/  FADD.FTZ R3, R74, R3 ;  /* 0x000000034a037221 */ /* 0x000fe40000010000 */
[----:B------:R-:W-:Y:S02]  /*50a0*/  HMMA.16816.F32.BF16 R104, R4, R30, R20 ;  /* 0x0000001e0468723c */ /* 0x000fe40000041814 */
[----:B------:R-:W-:-:S04]  /*50b0*/  FADD.FTZ R3, R73, R3 ;  /* 0x0000000349037221 */ /* 0x000fc80000010000 */
[----:B------:R-:W-:Y:S02]  /*50c0*/  FADD.FTZ R14, R75, R3 ;  /* 0x000000034b0e7221 */ /* 0x000fe40000010000 */
[----:B------:R-:W-:Y:S01]  /*50d0*/  HMMA.16816.F32.BF16 R28, R8, R38, RZ ;  /* 0x00000026081c723c */ /* 0x000fe200000418ff */
[----:B------:R-:W3:Y:S01]  /*50e0*/  LDSM.16.MT88.4 R36, [R202+0x4000] ;  /* 0x00400000ca24783b */ /* 0x000ee20000004200 */
[----:B------:R-:W-:-:S04]  /*50f0*/  FFMA.FTZ R3, R69, c[0x0][0x2d0], -R2 ;  /* 0x0000b40045037a23 */ /* 0x000fc80000010802 */
[----:B------:R4:W-:Y:S02]  /*5100*/  MUFU.EX2 R15, R3 ;  /* 0x00000003000f7308 */ /* 0x0009e40000000800 */
[----:B------:R-:W-:Y:S08]  /*5110*/  HMMA.16816.F32.BF16 R24, R8, R40, RZ ;  /* 0x000000280818723c */ /* 0x000ff000000418ff */
[----:B------:R-:W-:Y:S01]  /*5120*/  HMMA.16816.F32.BF16 R112, R4, R52, R16 ;  /* 0x000000340470723c */ /* 0x000fe20000041810 */
[----:B----4-:R-:W-:-:S07]  /*5130*/  FFMA.FTZ R3, R70, c[0x0][0x2d0], -R2 ;  /* 0x0000b40046037a23 */ /* 0x010fce0000010802 */
[----:B------:R-:W-:Y:S01]  /*5140*/  HMMA.16816.F32.BF16 R16, R8, R48, RZ ;  /* 0x000000300810723c */ /* 0x000fe200000418ff */
[----:B------:R4:W2:Y:S07]  /*5150*/  MUFU.EX2 R172, R3 ;  /* 0x0000000300ac7308 */ /* 0x0008ae0000000800 */
[----:B-1----:R-:W-:Y:S01]  /*5160*/  HMMA.16816.F32.BF16 R100, R4, R32, R24 ;  /* 0x000000200464723c */ /* 0x002fe20000041818 */
[----:B------:R-:W1:Y:S07]  /*5170*/  LDSM.16.MT88.4 R24, [R202+0x4800] ;  /* 0x00480000ca18783b */ /* 0x000e6e0000004200 */
[----:B------:R-:W-:Y:S01]  /*5180*/  HMMA.16816.F32.BF16 R20, R8, R42, RZ ;  /* 0x0000002a0814723c */ /* 0x000fe200000418ff */
[----:B----4-:R-:W-:-:S04]  /*5190*/  FFMA.FTZ R3, R108, c[0x0][0x2d0], -R2 ;  /* 0x0000b4006c037a23 */ /* 0x010fc80000010802 */
[----:B------:R4:W-:Y:S03]  /*51a0*/  MUFU.EX2 R108, R3 ;  /* 0x00000003006c7308 */ /* 0x0009e60000000800 */
[----:B------:R-:W-:Y:S08]  /*51b0*/  HMMA.16816.F32.BF16 R96, R4, R44, R16 ;  /* 0x0000002c0460723c */ /* 0x000ff00000041810 */
[----:B---3--:R-:W-:Y:S01]  /*51c0*/  HMMA.16816.F32.BF16 R16, R8, R36, RZ ;  /* 0x000000240810723c */ /* 0x008fe200000418ff */
[----:B----4-:R-:W-:-:S07]  /*51d0*/  FFMA.FTZ R3, R109, c[0x0][0x2d0], -R2 ;  /* 0x0000b4006d037a23 */ /* 0x010fce0000010802 */
[C---:B------:R-:W-:Y:S01]  /*51e0*/  HMMA.16816.F32.BF16 R84, R4.reuse, R34, R20 ;  /* 0x000000220454723c */ /* 0x040fe20000041814 */
[----:B------:R3:W4:Y:S07]  /*51f0*/  MUFU.EX2 R173, R3 ;  /* 0x0000000300ad7308 */ /* 0x00072e0000000800 */
[----:B------:R-:W-:Y:S01]  /*5200*/  HMMA.16816.F32.BF16 R92, R4, R54, R28 ;  /* 0x00000036045c723c */ /* 0x000fe2000004181c */
[----:B------:R-:W2:Y:S07]  /*5210*/  LDSM.16.MT88.4 R28, [R204+0x4000] ;  /* 0x00400000cc1c783b */ /* 0x000eae0000004200 */
[----:B------:R-:W-:Y:S01]  /*5220*/  HMMA.16816.F32.BF16 R20, R8, R50, RZ ;  /* 0x000000320814723c */ /* 0x000fe200000418ff */
[----:B---3--:R-:W-:-:S04]  /*5230*/  FFMA.FTZ R3, R59, c[0x0][0x2d0], -R0 ;  /* 0x0000b4003b037a23 */ /* 0x008fc80000010800 */
[----:B------:R3:W-:Y:S03]  /*5240*/  MUFU.EX2 R70, R3 ;  /* 0x0000000300467308 */ /* 0x0007e60000000800 */
[----:B-1----:R-:W-:Y:S08]  /*5250*/  HMMA.16816.F32.BF16 R80, R4, R24, R16 ;  /* 0x000000180450723c */ /* 0x002ff00000041810 */
[----:B------:R-:W-:Y:S01]  /*5260*/  HMMA.16816.F32.BF16 R16, R8, R38, RZ ;  /* 0x000000260810723c */ /* 0x000fe200000418ff */
[----:B---3--:R-:W-:-:S07]  /*5270*/  FFMA.FTZ R3, R58, c[0x0][0x2d0], -R0 ;  /* 0x0000b4003a037a23 */ /* 0x008fce0000010800 */
[C---:B------:R-:W-:Y:S01]  /*5280*/  HMMA.16816.F32.BF16 R52, R4.reuse, R46, R20 ;  /* 0x0000002e0434723c */ /* 0x040fe20000041814 */
[----:B------:R-:W1:Y:S01]  /*5290*/  LDSM.16.MT88.4 R20, [R204+0x4800] ;  /* 0x00480000cc14783b */ /* 0x000e620000004200 */
[----:B------:R3:W1:Y:S11]  /*52a0*/  MUFU.EX2 R69, R3 ;  /* 0x0000000300457308 */ /* 0x0006760000000800 */
[----:B------:R-:W-:Y:S03]  /*52b0*/  @!UPT UIADD3 URZ, URZ, URZ, URZ ;  /* 0x0000003f3f3ff290 */ /* 0x000fe6000fffe03f */
[----:B------:R-:W-:Y:S01]  /*52c0*/  HMMA.16816.F32.BF16 R60, R4, R26, R16 ;  /* 0x0000001a043c723c */ /* 0x000fe20000041810 */
[----:B------:R-:W4:Y:S01]  /*52d0*/  LDSM.16.MT88.4 R24, [R203+0x4000] ;  /* 0x00400000cb18783b */ /* 0x000f220000004200 */
[----:B---3--:R-:W-:-:S04]  /*52e0*/  FFMA.FTZ R3, R57, c[0x0][0x2d0], -R0 ;  /* 0x0000b40039037a23 */ /* 0x008fc80000010800 */
[----:B------:R3:W-:Y:S02]  /*52f0*/  MUFU.EX2 R174, R3 ;  /* 0x0000000300ae7308 */ /* 0x0007e40000000800 */
[----:B--2---:R-:W-:Y:S01]  /*5300*/  HMMA.16816.F32.BF16 R16, R8, R28, RZ ;  /* 0x0000001c0810723c */ /* 0x004fe200000418ff */
[----:B---3--:R-:W-:-:S05]  /*5310*/  FFMA.FTZ R3, R56, c[0x0][0x2d0], -R0 ;  /* 0x0000b40038037a23 */ /* 0x008fca0000010800 */
[----:B------:R2:W3:Y:S11]  /*5320*/  MUFU.EX2 R175, R3 ;  /* 0x0000000300af7308 */ /* 0x0004f60000000800 */
[----:B------:R-:W-:Y:S07]  /*5330*/  @!UPT UIADD3 URZ, URZ, URZ, URZ ;  /* 0x0000003f3f3ff290 */ /* 0x000fee000fffe03f */
[----:B-1----:R-:W-:Y:S08]  /*5340*/  HMMA.16816.F32.BF16 R88, R4, R20, R16 ;  /* 0x000000140458723c */ /* 0x002ff00000041810 */
[----:B------:R-:W-:Y:S01]  /*5350*/  HMMA.16816.F32.BF16 R16, R8, R30, RZ ;  /* 0x0000001e0810723c */ /* 0x000fe200000418ff */
[----:B--2---:R-:W-:-:S04]  /*5360*/  FFMA.FTZ R3, R122, c[0x0][0x2d0], -R2 ;  /* 0x0000b4007a037a23 */ /* 0x004fc80000010802 */
[----:B------:R1:W-:Y:S02]  /*5370*/  MUFU.EX2 R109, R3 ;  /* 0x00000003006d7308 */ /* 0x0003e40000000800 */
[----:B-1----:R-:W-:Y:S11]  /*5380*/  FFMA.FTZ R3, R123, c[0x0][0x2d0], -R2 ;  /* 0x0000b4007b037a23 */ /* 0x002ff60000010802 */
[----:B------:R-:W-:Y:S06]  /*5390*/  @!UPT UIADD3 URZ, URZ, URZ, URZ ;  /* 0x0000003f3f3ff290 */ /* 0x000fec000fffe03f */
[----:B------:R-:W-:Y:S01]  /*53a0*/  HMMA.16816.F32.BF16 R76, R4, R22, R16 ;  /* 0x00000016044c723c */ /* 0x000fe20000041810 */
[----:B------:R-:W1:Y:S07]  /*53b0*/  LDSM.16.MT88.4 R20, [R203+0x4800] ;  /* 0x00480000cb14783b */ /* 0x000e6e0000004200 */
[----:B----4-:R-:W-:Y:S11]  /*53c0*/  HMMA.16816.F32.BF16 R16, R8, R24, RZ ;  /* 0x000000180810723c */ /* 0x010ff600000418ff */
[----:B------:R-:W-:Y:S11]  /*53d0*/  @!UPT UIADD3 URZ, URZ, URZ, URZ ;  /* 0x0000003f3f3ff290 */ /* 0x000ff6000fffe03f */
[----:B------:R-:W-:Y:S02]  /*53e0*/  @!UPT UIADD3 URZ, URZ, URZ, URZ ;  /* 0x0000003f3f3ff290 */ /* 0x000fe4000fffe03f */
[----:B-1----:R-:W-:Y:S08]  /*53f0*/  HMMA.16816.F32.BF16 R72, R4, R20, R16 ;  /* 0x000000140448723c */ /* 0x002ff00000041810 */
[----:B------:R-:W-:Y:S11]  /*5400*/  HMMA.16816.F32.BF16 R16, R8, R26, RZ ;  /* 0x0000001a0810723c */ /* 0x000ff600000418ff */
[----:B------:R-:W-:Y:S11]  /*5410*/  @!UPT UIADD3 URZ, URZ, URZ, URZ ;  /* 0x0000003f3f3ff290 */ /* 0x000ff6000fffe03f */
[----:B------:R-:W-:Y:S02]  /*5420*/  @!UPT UIADD3 URZ, URZ, URZ, URZ ;  /* 0x0000003f3f3ff290 */ /* 0x000fe4000fffe03f */
[----:B------:R-:W-:Y:S01]  /*5430*/  HMMA.16816.F32.BF16 R64, R4, R22, R16 ;  /* 0x000000160440723c */ /* 0x000fe20000041810 */
[----:B------:R-:W1:Y:S07]  /*5440*/  LDSM.16.MT88.4 R16, [R205+0x4000] ;  /* 0x00400000cd10783b */ /* 0x000e6e0000004200 */
[C---:B-1----:R-:W-:Y:S08]  /*5450*/  HMMA.16816.F32.BF16 R20, R8.reuse, R16, RZ ;  /* 0x000000100814723c */ /* 0x042ff000000418ff */
[----:B------:R-:W-:Y:S01]  /*5460*/  HMMA.16816.F32.BF16 R8, R8, R18, RZ ;  /* 0x000000120808723c */ /* 0x000fe200000418ff */
[----:B------:R-:W1:Y:S11]  /*5470*/  LDSM.16.MT88.4 R16, [R205+0x4800] ;  /* 0x00480000cd10783b */ /* 0x000e760000004200 */
[----:B------:R-:W-:Y:S04]  /*5480*/  @!UPT UIADD3 URZ, URZ, URZ, URZ ;  /* 0x0000003f3f3ff290 */ /* 0x000fe8000fffe03f */
[C---:B-1----:R-:W-:Y:S08]  /*5490*/  HMMA.16816.F32.BF16 R48, R4.reuse, R16, R20 ;  /* 0x000000100430723c */ /* 0x042ff00000041814 */
[----:B------:R-:W-:Y:S01]  /*54a0*/  HMMA.16816.F32.BF16 R16, R4, R18, R8 ;  /* 0x000000120410723c */ /* 0x000fe20000041808 */
[----:B------:R-:W1:Y:S06]  /*54b0*/  LDSM.16.MT88.4 R8, [R202+0x1000] ;  /* 0x00100000ca08783b */ /* 0x000e6c0000004200 */
[----:B------:R-:W-:-:S02]  /*54c0*/  F2FP.BF16.PACK_AB R4, R172, R15 ;  /* 0x0000000fac04723e */ /* 0x000fc400000010ff */
[----:B------:R-:W-:Y:S02]  /*54d0*/  F2FP.BF16.PACK_AB R6, R173, R108 ;  /* 0x0000006cad06723e */ /* 0x000fe400000010ff */
[----:B------:R-:W-:Y:S02]  /*54e0*/  F2FP.BF16.PACK_AB R5, R69, R70 ;  /* 0x000000464505723e */ /* 0x000fe400000010ff */
[----:B---3--:R-:W-:-:S07]  /*54f0*/  F2FP.BF16.PACK_AB R7, R175, R174 ;  /* 0x000000aeaf07723e */ /* 0x008fce00000010ff */
[C---:B-1----:R-:W-:Y:S08]  /*5500*/  HMMA.16816.F32.BF16 R40, R4.reuse, R8, R116 ;  /* 0x000000080428723c */ /* 0x042ff00000041874 */
[----:B------:R-:W-:Y:S01]  /*5510*/  HMMA.16816.F32.BF16 R28, R4, R10, R104 ;  /* 0x0000000a041c723c */ /* 0x000fe20000041868 */
[----:B------:R-:W1:Y:S01]  /*5520*/  LDSM.16.MT88.4 R8, [R204+0x1000] ;  /* 0x00100000cc08783b */ /* 0x000e620000004200 */
[----:B------:R2:W3:Y:S02]  /*5530*/  MUFU.EX2 R107, R3 ;  /* 0x00000003006b7308 */ /* 0x0004e40000000800 */
[----:B--2---:R-:W-:-:S06]  /*5540*/  FFMA.FTZ R3, R125, c[0x0][0x2d0], -R2 ;  /* 0x0000b4007d037a23 */ /* 0x004fcc0000010802 */
[----:B------:R2:W-:Y:S02]  /*5550*/  MUFU.EX2 R106, R3 ;  /* 0x00000003006a7308 */ /* 0x0005e40000000800 */
[----:B--2---:R-:W-:Y:S01]  /*5560*/  FFMA.FTZ R3, R124, c[0x0][0x2d0], -R2 ;  /* 0x0000b4007c037a23 */ /* 0x004fe20000010802 */
[C---:B-1----:R-:W-:Y:S05]  /*5570*/  HMMA.16816.F32.BF16 R36, R4.reuse, R8, R112 ;  /* 0x000000080424723c */ /* 0x042fea0000041870 */
[----:B------:R1:W2:Y:S03]  /*5580*/  MUFU.EX2 R122, R3 ;  /* 0x00000003007a7308 */ /* 0x0002a60000000800 */
[----:B------:R-:W-:Y:S01]  /*5590*/  HMMA.16816.F32.BF16 R24, R4, R10, R92 ;  /* 0x0000000a0418723c */ /* 0x000fe2000004185c */
[----:B------:R-:W4:Y:S01]  /*55a0*/  LDSM.16.MT88.4 R8, [R203+0x1000] ;  /* 0x00100000cb08783b */ /* 0x000f220000004200 */
[----:B-1----:R-:W-:-:S04]  /*55b0*/  FFMA.FTZ R3, R121, c[0x0][0x2d0], -R0 ;  /* 0x0000b40079037a23 */ /* 0x002fc80000010800 */
[----:B------:R1:W-:Y:S02]  /*55c0*/  MUFU.EX2 R105, R3 ;  /* 0x0000000300697308 */ /* 0x0003e40000000800 */
[----:B-1----:R-:W-:-:S06]  /*55d0*/  FFMA.FTZ R3, R120, c[0x0][0x2d0], -R0 ;  /* 0x0000b40078037a23 */ /* 0x002fcc0000010800 */
[----:B------:R1:W1:Y:S01]  /*55e0*/  MUFU.EX2 R104, R3 ;  /* 0x0000000300687308 */ /* 0x0002620000000800 */
[C---:B----4-:R-:W-:Y:S08]  /*55f0*/  HMMA.16816.F32.BF16 R32, R4.reuse, R8, R100 ;  /* 0x000000080420723c */ /* 0x050ff00000041864 */
[----:B------:R-:W-:Y:S01]  /*5600*/  HMMA.16816.F32.BF16 R20, R4, R10, R84 ;  /* 0x0000000a0414723c */ /* 0x000fe20000041854 */
[----:B------:R-:W4:Y:S01]  /*5610*/  LDSM.16.MT88.4 R8, [R205+0x1000] ;  /* 0x00100000cd08783b */ /* 0x000f220000004200 */
[----:B-1----:R-:W-:-:S04]  /*5620*/  FFMA.FTZ R3, R111, c[0x0][0x2d0], -R0 ;  /* 0x0000b4006f037a23 */ /* 0x002fc80000010800 */
[----:B------:R1:W-:Y:S02]  /*5630*/  MUFU.EX2 R120, R3 ;  /* 0x0000000300787308 */ /* 0x0003e40000000800 */
[----:B-1----:R-:W-:-:S06]  /*5640*/  FFMA.FTZ R3, R110, c[0x0][0x2d0], -R0 ;  /* 0x0000b4006e037a23 */ /* 0x002fcc0000010800 */
[----:B------:R1:W1:Y:S01]  /*5650*/  MUFU.EX2 R121, R3 ;  /* 0x0000000300797308 */ /* 0x0002620000000800 */
[----:B----4-:R-:W-:Y:S01]  /*5660*/  HMMA.16816.F32.BF16 R44, R4, R8, R96 ;  /* 0x00000008042c723c */ /* 0x010fe20000041860 */
[----:B-1----:R-:W-:-:S06]  /*5670*/  FFMA.FTZ R3, R147, c[0x0][0x2d0], -R2 ;  /* 0x0000b40093037a23 */ /* 0x002fcc0000010802 */
[----:B------:R1:W-:Y:S01]  /*5680*/  MUFU.EX2 R113, R3 ;  /* 0x0000000300717308 */ /* 0x0003e20000000800 */
[----:B------:R-:W-:Y:S01]  /*5690*/  HMMA.16816.F32.BF16 R52, R4, R10, R52 ;  /* 0x0000000a0434723c */ /* 0x000fe20000041834 */
[----:B------:R-:W4:Y:S01]  /*56a0*/  LDSM.16.MT88.4 R8, [R202+0x5000] ;  /* 0x00500000ca08783b */ /* 0x000f220000004200 */
[----:B-1----:R-:W-:-:S05]  /*56b0*/  FFMA.FTZ R3, R146, c[0x0][0x2d0], -R2 ;  /* 0x0000b40092037a23 */ /* 0x002fca0000010802 */
[----:B------:R1:W-:Y:S02]  /*56c0*/  MUFU.EX2 R114, R3 ;  /* 0x0000000300727308 */ /* 0x0003e40000000800 */
[----:B-1----:R-:W-:-:S06]  /*56d0*/  FFMA.FTZ R3, R145, c[0x0][0x2d0], -R2 ;  /* 0x0000b40091037a23 */ /* 0x002fcc0000010802 */
[----:B------:R1:W-:Y:S01]  /*56e0*/  MUFU.EX2 R115, R3 ;  /* 0x0000000300737308 */ /* 0x0003e20000000800 */
[C---:B----4-:R-:W-:Y:S08]  /*56f0*/  HMMA.16816.F32.BF16 R56, R4.reuse, R8, R80 ;  /* 0x000000080438723c */ /* 0x050ff00000041850 */
[----:B------:R-:W-:Y:S01]  /*5700*/  HMMA.16816.F32.BF16 R60, R4, R10, R60 ;  /* 0x0000000a043c723c */ /* 0x000fe2000004183c */
[----:B------:R-:W4:Y:S01]  /*5710*/  LDSM.16.MT88.4 R8, [R204+0x5000] ;  /* 0x00500000cc08783b */ /* 0x000f220000004200 */
[----:B-1----:R-:W-:-:S04]  /*5720*/  FFMA.FTZ R3, R144, c[0x0][0x2d0], -R2 ;  /* 0x0000b40090037a23 */ /* 0x002fc80000010802 */
[----:B------:R1:W1:Y:S02]  /*5730*/  MUFU.EX2 R231, R3 ;  /* 0x0000000300e77308 */ /* 0x0002640000000800 */
[----:B-1----:R-:W-:Y:S01]  /*5740*/  FADD.FTZ R3, R230, R14 ;  /* 0x0000000ee6037221 */ /* 0x002fe20000010000 */
[C---:B----4-:R-:W-:Y:S08]  /*5750*/  HMMA.16816.F32.BF16 R88, R4.reuse, R8, R88 ;  /* 0x000000080458723c */ /* 0x050ff00000041858 */
[C---:B------:R-:W-:Y:S01]  /*5760*/  HMMA.16816.F32.BF16 R76, R4.reuse, R10, R76 ;  /* 0x0000000a044c723c */ /* 0x040fe2000004184c */
[----:B------:R-:W1:Y:S07]  /*5770*/  LDSM.16.MT88.4 R8, [R203+0x5000] ;  /* 0x00500000cb08783b */ /* 0x000e6e0000004200 */
[C---:B-1----:R-:W-:Y:S08]  /*5780*/  HMMA.16816.F32.BF16 R84, R4.reuse, R8, R72 ;  /* 0x000000080454723c */ /* 0x042ff00000041848 */
[C---:B------:R-:W-:Y:S01]  /*5790*/  HMMA.16816.F32.BF16 R72, R4.reuse, R10, R64 ;  /* 0x0000000a0448723c */ /* 0x040fe20000041840 */
[----:B------:R-:W1:Y:S07]  /*57a0*/  LDSM.16.MT88.4 R8, [R205+0x5000] ;  /* 0x00500000cd08783b */ /* 0x000e6e0000004200 */
[C---:B-1----:R-:W-:Y:S08]  /*57b0*/  HMMA.16816.F32.BF16 R80, R4.reuse, R8, R48 ;  /* 0x000000080450723c */ /* 0x042ff00000041830 */
[----:B------:R-:W-:Y:S01]  /*57c0*/  HMMA.16816.F32.BF16 R64, R4, R10, R16 ;  /* 0x0000000a0440723c */ /* 0x000fe20000041810 */
[----:B------:R-:W1:Y:S06]  /*57d0*/  LDSM.16.MT88.4 R8, [R202+0x1800] ;  /* 0x00180000ca08783b */ /* 0x000e6c0000004200 */
[----:B---3--:R-:W-:-:S02]  /*57e0*/  F2FP.BF16.PACK_AB R4, R107, R109 ;  /* 0x0000006d6b04723e */ /* 0x008fc400000010ff */
[----:B--2---:R-:W-:Y:S02]  /*57f0*/  F2FP.BF16.PACK_AB R6, R122, R106 ;  /* 0x0000006a7a06723e */ /* 0x004fe400000010ff */
[----:B------:R-:W-:Y:S02]  /*5800*/  F2FP.BF16.PACK_AB R5, R104, R105 ;  /* 0x000000696805723e */ /* 0x000fe400000010ff */
[----:B------:R-:W-:-:S07]  /*5810*/  F2FP.BF16.PACK_AB R7, R121, R120 ;  /* 0x000000787907723e */ /* 0x000fce00000010ff */
[C---:B-1----:R-:W-:Y:S08]  /*5820*/  HMMA.16816.F32.BF16 R132, R4.reuse, R8, R40 ;  /* 0x000000080484723c */ /* 0x042ff00000041828 */
[C---:B------:R-:W-:Y:S01]  /*5830*/  HMMA.16816.F32.BF16 R96, R4.reuse, R10, R28 ;  /* 0x0000000a0460723c */ /* 0x040fe2000004181c */
[----:B------:R-:W1:Y:S07]  /*5840*/  LDSM.16.MT88.4 R8, [R204+0x1800] ;  /* 0x00180000cc08783b */ /* 0x000e6e0000004200 */
        /* <DEDUP_REMOVED lines=21> */
[----:B------:R-:W-:Y:S01]  /*59a0*/  FFMA.FTZ R4, R129, c[0x0][0x2d0], -R0 ;  /* 0x0000b40081047a23 */ /* 0x000fe20000010800 */
[----:B------:R-:W-:Y:S01]  /*59b0*/  F2FP.BF16.PACK_AB R6, R231, R115 ;  /* 0x00000073e706723e */ /* 0x000fe200000010ff */
[----:B------:R-:W-:-:S02]  /*59c0*/  FADD.FTZ R5, R229, R13 ;  /* 0x0000000de5057221 */ /* 0x000fc40000010000 */
[----:B------:R2:W-:Y:S02]  /*59d0*/  MUFU.EX2 R112, R4 ;  /* 0x0000000400707308 */ /* 0x0005e40000000800 */
[----:B------:R-:W-:Y:S02]  /*59e0*/  FADD.FTZ R5, R228, R5 ;  /* 0x00000005e4057221 */ /* 0x000fe40000010000 */
[----:B--2---:R-:W-:Y:S02]  /*59f0*/  FADD.FTZ R4, R15, R3 ;  /* 0x000000030f047221 */ /* 0x004fe40000010000 */
[----:B------:R-:W-:Y:S02]  /*5a00*/  FFMA.FTZ R3, R128, c[0x0][0x2d0], -R0 ;  /* 0x0000b40080037a23 */ /* 0x000fe40000010800 */
[----:B------:R-:W-:Y:S02]  /*5a10*/  FFMA.FTZ R15, R170, c[0x0][0x2d0], -R2 ;  /* 0x0000b400aa0f7a23 */ /* 0x000fe40000010802 */
[----:B------:R2:W-:Y:S02]  /*5a20*/  MUFU.EX2 R228, R3 ;  /* 0x0000000300e47308 */ /* 0x0005e40000000800 */
[----:B--2---:R-:W-:-:S06]  /*5a30*/  FFMA.FTZ R3, R131, c[0x0][0x2d0], -R0 ;  /* 0x0000b40083037a23 */ /* 0x004fcc0000010800 */
[----:B------:R2:W-:Y:S02]  /*5a40*/  MUFU.EX2 R230, R3 ;  /* 0x0000000300e67308 */ /* 0x0005e40000000800 */
[----:B--2---:R-:W-:Y:S02]  /*5a50*/  FFMA.FTZ R3, R130, c[0x0][0x2d0], -R0 ;  /* 0x0000b40082037a23 */ /* 0x004fe40000010800 */
[----:B------:R-:W-:Y:S04]  /*5a60*/  LDSM.16.MT88.4 R128, [R202+0x3800] ;  /* 0x00380000ca80783b */ /* 0x000fe80000004200 */
[----:B------:R2:W3:Y:S02]  /*5a70*/  MUFU.EX2 R229, R3 ;  /* 0x0000000300e57308 */ /* 0x0004e40000000800 */
[----:B--2---:R-:W-:Y:S01]  /*5a80*/  FADD.FTZ R3, R172, R4 ;  /* 0x00000004ac037221 */ /* 0x004fe20000010000 */
[----:B---3--:R-:W-:Y:S01]  /*5a90*/  F2FP.BF16.PACK_AB R7, R229, R230 ;  /* 0x000000e6e507723e */ /* 0x008fe200000010ff */
[----:B------:R-:W-:Y:S01]  /*5aa0*/  FADD.FTZ R4, R70, R5 ;  /* 0x0000000546047221 */ /* 0x000fe20000010000 */
[----:B------:R-:W-:Y:S01]  /*5ab0*/  F2FP.BF16.PACK_AB R5, R228, R112 ;  /* 0x00000070e405723e */ /* 0x000fe200000010ff */
[----:B------:R-:W-:-:S02]  /*5ac0*/  FADD.FTZ R13, R108, R3 ;  /* 0x000000036c0d7221 */ /* 0x000fc40000010000 */
[----:B------:R-:W-:Y:S01]  /*5ad0*/  FADD.FTZ R14, R69, R4 ;  /* 0x00000004450e7221 */ /* 0x000fe20000010000 */
[----:B------:R-:W-:Y:S01]  /*5ae0*/  F2FP.BF16.PACK_AB R4, R114, R113 ;  /* 0x000000717204723e */ /* 0x000fe200000010ff */
[----:B------:R-:W-:-:S06]  /*5af0*/  FFMA.FTZ R3, R155, c[0x0][0x2d0], -R2 ;  /* 0x0000b4009b037a23 */ /* 0x000fcc0000010802 */
[C---:B-1----:R-:W-:Y:S08]  /*5b00*/  HMMA.16816.F32.BF16 R132, R4.reuse, R8, R132 ;  /* 0x000000080484723c */ /* 0x042ff00000041884 */
[----:B------:R-:W-:Y:S01]  /*5b10*/  HMMA.16816.F32.BF16 R76, R4, R10, R96 ;  /* 0x0000000a044c723c */ /* 0x000fe20000041860 */
[----:B------:R-:W1:Y:S01]  /*5b20*/  LDSM.16.MT88.4 R8, [R204+0x2000] ;  /* 0x00200000cc08783b */ /* 0x000e620000004200 */
[----:B------:R2:W-:Y:S02]  /*5b30*/  MUFU.EX2 R97, R3 ;  /* 0x0000000300617308 */ /* 0x0005e40000000800 */
[----:B--2---:R-:W-:-:S06]  /*5b40*/  FFMA.FTZ R3, R154, c[0x0][0x2d0], -R2 ;  /* 0x0000b4009a037a23 */ /* 0x004fcc0000010802 */
[----:B------:R2:W-:Y:S02]  /*5b50*/  MUFU.EX2 R98, R3 ;  /* 0x0000000300627308 */ /* 0x0005e40000000800 */
[--C-:B--2---:R-:W-:Y:S01]  /*5b60*/  FFMA.FTZ R3, R153, c[0x0][0x2d0], -R2.reuse ;  /* 0x0000b40099037a23 */ /* 0x104fe20000010802 */
[C---:B-1----:R-:W-:Y:S05]  /*5b70*/  HMMA.16816.F32.BF16 R124, R4.reuse, R8, R124 ;  /* 0x00000008047c723c */ /* 0x042fea000004187c */
[----:B------:R1:W-:Y:S03]  /*5b80*/  MUFU.EX2 R153, R3 ;  /* 0x0000000300997308 */ /* 0x0003e60000000800 */
[----:B------:R-:W-:Y:S01]  /*5b90*/  HMMA.16816.F32.BF16 R80, R4, R10, R92 ;  /* 0x0000000a0450723c */ /* 0x000fe2000004185c */
[----:B------:R-:W2:Y:S01]  /*5ba0*/  LDSM.16.MT88.4 R8, [R203+0x2000] ;  /* 0x00200000cb08783b */ /* 0x000ea20000004200 */
[----:B-1----:R-:W-:-:S04]  /*5bb0*/  FFMA.FTZ R3, R152, c[0x0][0x2d0], -R2 ;  /* 0x0000b40098037a23 */ /* 0x002fc80000010802 */
[----:B------:R1:W3:Y:S02]  /*5bc0*/  MUFU.EX2 R152, R3 ;  /* 0x0000000300987308 */ /* 0x0002e40000000800 */
[----:B-1----:R-:W-:-:S06]  /*5bd0*/  FFMA.FTZ R3, R150, c[0x0][0x2d0], -R0 ;  /* 0x0000b40096037a23 */ /* 0x002fcc0000010800 */
[----:B------:R1:W-:Y:S01]  /*5be0*/  MUFU.EX2 R96, R3 ;  /* 0x0000000300607308 */ /* 0x0003e20000000800 */
[C---:B--2---:R-:W-:Y:S08]  /*5bf0*/  HMMA.16816.F32.BF16 R100, R4.reuse, R8, R100 ;  /* 0x000000080464723c */ /* 0x044ff00000041864 */
[----:B------:R-:W-:Y:S01]  /*5c00*/  HMMA.16816.F32.BF16 R92, R4, R10, R24 ;  /* 0x0000000a045c723c */ /* 0x000fe20000041818 */
[----:B------:R-:W2:Y:S01]  /*5c10*/  LDSM.16.MT88.4 R8, [R205+0x2000] ;  /* 0x00200000cd08783b */ /* 0x000ea20000004200 */
[----:B-1----:R-:W-:-:S04]  /*5c20*/  FFMA.FTZ R3, R149, c[0x0][0x2d0], -R0 ;  /* 0x0000b40095037a23 */ /* 0x002fc80000010800 */
[----:B------:R1:W-:Y:S02]  /*5c30*/  MUFU.EX2 R149, R3 ;  /* 0x0000000300957308 */ /* 0x0003e40000000800 */
[----:B-1----:R-:W-:-:S06]  /*5c40*/  FFMA.FTZ R3, R148, c[0x0][0x2d0], -R0 ;  /* 0x0000b40094037a23 */ /* 0x002fcc0000010800 */
[----:B------:R1:W-:Y:S01]  /*5c50*/  MUFU.EX2 R147, R3 ;  /* 0x0000000300937308 */ /* 0x0003e20000000800 */
[----:B--2---:R-:W-:Y:S01]  /*5c60*/  HMMA.16816.F32.BF16 R88, R4, R8, R32 ;  /* 0x000000080458723c */ /* 0x004fe20000041820 */
[----:B-1----:R-:W-:-:S06]  /*5c70*/  FFMA.FTZ R3, R151, c[0x0][0x2d0], -R0 ;  /* 0x0000b40097037a23 */ /* 0x002fcc0000010800 */
[----:B------:R-:W1:Y:S01]  /*5c80*/  MUFU.EX2 R148, R3 ;  /* 0x0000000300947308 */ /* 0x000e620000000800 */
[C---:B------:R-:W-:Y:S01]  /*5c90*/  HMMA.16816.F32.BF16 R84, R4.reuse, R10, R20 ;  /* 0x0000000a0454723c */ /* 0x040fe20000041814 */
[----:B------:R-:W2:Y:S04]  /*5ca0*/  LDSM.16.MT88.4 R8, [R202+0x6000] ;  /* 0x00600000ca08783b */ /* 0x000ea80000004200 */
[----:B------:R-:W-:Y:S03]  /*5cb0*/  LDSM.16.MT88.4 R20, [R203+0x2800] ;  /* 0x00280000cb14783b */ /* 0x000fe60000004200 */
[C---:B--2---:R-:W-:Y:S08]  /*5cc0*/  HMMA.16816.F32.BF16 R56, R4.reuse, R8, R28 ;  /* 0x000000080438723c */ /* 0x044ff0000004181c */
[C---:B------:R-:W-:Y:S01]  /*5cd0*/  HMMA.16816.F32.BF16 R28, R4.reuse, R10, R16 ;  /* 0x0000000a041c723c */ /* 0x040fe20000041810 */
[----:B------:R-:W2:Y:S04]  /*5ce0*/  LDSM.16.MT88.4 R8, [R204+0x6000] ;  /* 0x00600000cc08783b */ /* 0x000ea80000004200 */
[----:B------:R-:W-:Y:S03]  /*5cf0*/  LDSM.16.MT88.4 R16, [R202+0x2800] ;  /* 0x00280000ca10783b */ /* 0x000fe60000004200 */
[C---:B--2---:R-:W-:Y:S08]  /*5d00*/  HMMA.16816.F32.BF16 R52, R4.reuse, R8, R40 ;  /* 0x000000080434723c */ /* 0x044ff00000041828 */
[C---:B------:R-:W-:Y:S01]  /*5d10*/  HMMA.16816.F32.BF16 R44, R4.reuse, R10, R36 ;  /* 0x0000000a042c723c */ /* 0x040fe20000041824 */
[----:B------:R-:W2:Y:S07]  /*5d20*/  LDSM.16.MT88.4 R8, [R203+0x6000] ;  /* 0x00600000cb08783b */ /* 0x000eae0000004200 */
[C---:B--2---:R-:W-:Y:S08]  /*5d30*/  HMMA.16816.F32.BF16 R40, R4.reuse, R8, R48 ;  /* 0x000000080428723c */ /* 0x044ff00000041830 */
[C---:B------:R-:W-:Y:S01]  /*5d40*/  HMMA.16816.F32.BF16 R36, R4.reuse, R10, R60 ;  /* 0x0000000a0424723c */ /* 0x040fe2000004183c */
[----:B------:R-:W2:Y:S07]  /*5d50*/  LDSM.16.MT88.4 R8, [R205+0x6000] ;  /* 0x00600000cd08783b */ /* 0x000eae0000004200 */
[C---:B--2---:R-:W-:Y:S08]  /*5d60*/  HMMA.16816.F32.BF16 R32, R4.reuse, R8, R72 ;  /* 0x000000080420723c */ /* 0x044ff00000041848 */
[----:B------:R-:W-:Y:S01]  /*5d70*/  HMMA.16816.F32.BF16 R24, R4, R10, R64 ;  /* 0x0000000a0418723c */ /* 0x000fe20000041840 */
[----:B------:R-:W2:Y:S06]  /*5d80*/  LDSM.16.MT88.4 R8, [R204+0x2800] ;  /* 0x00280000cc08783b */ /* 0x000eac0000004200 */
[----:B------:R-:W-:Y:S01]  /*5d90*/  FADD.FTZ R4, R173, R13 ;  /* 0x0000000dad047221 */ /* 0x000fe20000010000 */
[----:B---3--:R-:W-:Y:S01]  /*5da0*/  F2FP.BF16.PACK_AB R6, R152, R153 ;  /* 0x000000999806723e */ /* 0x008fe200000010ff */
[----:B------:R-:W-:Y:S01]  /*5db0*/  FADD.FTZ R5, R174, R14 ;  /* 0x0000000eae057221 */ /* 0x000fe20000010000 */
[----:B-1----:R-:W-:Y:S01]  /*5dc0*/  F2FP.BF16.PACK_AB R7, R148, R147 ;  /* 0x000000939407723e */ /* 0x002fe200000010ff */
[----:B------:R-:W-:-:S02]  /*5dd0*/  FADD.FTZ R3, R109, R4 ;  /* 0x000000046d037221 */ /* 0x000fc40000010000 */
[----:B------:R-:W-:Y:S01]  /*5de0*/  FADD.FTZ R4, R175, R5 ;  /* 0x00000005af047221 */ /* 0x000fe20000010000 */
[----:B------:R-:W-:Y:S01]  /*5df0*/  F2FP.BF16.PACK_AB R5, R149, R96 ;  /* 0x000000609505723e */ /* 0x000fe200000010ff */
[----:B------:R-:W-:Y:S02]  /*5e00*/  FADD.FTZ R3, R107, R3 ;  /* 0x000000036b037221 */ /* 0x000fe40000010000 */
[----:B------:R-:W-:Y:S02]  /*5e10*/  FADD.FTZ R4, R105, R4 ;  /* 0x0000000469047221 */ /* 0x000fe40000010000 */
[----:B------:R-:W-:Y:S02]  /*5e20*/  FADD.FTZ R13, R106, R3 ;  /* 0x000000036a0d7221 */ /* 0x000fe40000010000 */
[----:B------:R-:W-:Y:S01]  /*5e30*/  FADD.FTZ R14, R104, R4 ;  /* 0x00000004680e7221 */ /* 0x000fe20000010000 */
[----:B------:R-:W-:Y:S01]  /*5e40*/  F2FP.BF16.PACK_AB R4, R98, R97 ;  /* 0x000000616204723e */ /* 0x000fe200000010ff */
[----:B------:R-:W-:Y:S01]  /*5e50*/  FFMA.FTZ R3, R160, c[0x0][0x2d0], -R2 ;  /* 0x0000b400a0037a23 */ /* 0x000fe20000010802 */
[----:B------:R-:W-:Y:S05]  /*5e60*/  LDSM.16.MT88.4 R104, [R205+0x3800] ;  /* 0x00380000cd68783b */ /* 0x000fea0000004200 */
[C---:B------:R-:W-:Y:S08]  /*5e70*/  HMMA.16816.F32.BF16 R132, R4.reuse, R16, R132 ;  /* 0x000000100484723c */ /* 0x040ff00000041884 */
[C---:B------:R-:W-:Y:S01]  /*5e80*/  HMMA.16816.F32.BF16 R60, R4.reuse, R18, R76 ;  /* 0x00000012043c723c */ /* 0x040fe2000004184c */
[----:B------:R-:W1:Y:S07]  /*5e90*/  LDSM.16.MT88.4 R16, [R205+0x2800] ;  /* 0x00280000cd10783b */ /* 0x000e6e0000004200 */
[C---:B--2---:R-:W-:Y:S08]  /*5ea0*/  HMMA.16816.F32.BF16 R124, R4.reuse, R8, R124 ;  /* 0x00000008047c723c */ /* 0x044ff0000004187c */
[C---:B------:R-:W-:Y:S01]  /*5eb0*/  HMMA.16816.F32.BF16 R64, R4.reuse, R10, R80 ;  /* 0x0000000a0440723c */ /* 0x040fe20000041850 */
[----:B------:R-:W2:Y:S07]  /*5ec0*/  LDSM.16.MT88.4 R8, [R202+0x6800] ;  /* 0x00680000ca08783b */ /* 0x000eae0000004200 */
[C---:B------:R-:W-:Y:S08]  /*5ed0*/  HMMA.16816.F32.BF16 R76, R4.reuse, R22, R92 ;  /* 0x00000016044c723c */ /* 0x040ff0000004185c */
[C---:B------:R-:W-:Y:S01]  /*5ee0*/  HMMA.16816.F32.BF16 R116, R4.reuse, R20, R100 ;  /* 0x000000140474723c */ /* 0x040fe20000041864 */
[----:B------:R-:W3:Y:S07]  /*5ef0*/  LDSM.16.MT88.4 R20, [R204+0x6800] ;  /* 0x00680000cc14783b */ /* 0x000eee0000004200 */
[C---:B-1----:R-:W-:Y:S08]  /*5f00*/  HMMA.16816.F32.BF16 R108, R4.reuse, R16, R88 ;  /* 0x00000010046c723c */ /* 0x042ff00000041858 */
[C---:B------:R-:W-:Y:S01]  /*5f10*/  HMMA.16816.F32.BF16 R92, R4.reuse, R18, R84 ;  /* 0x00000012045c723c */ /* 0x040fe20000041854 */
[----:B------:R-:W1:Y:S07]  /*5f20*/  LDSM.16.MT88.4 R16, [R203+0x6800] ;  /* 0x00680000cb10783b */ /* 0x000e6e0000004200 */
[C---:B--2---:R-:W-:Y:S08]  /*5f30*/  HMMA.16816.F32.BF16 R88, R4.reuse, R8, R56 ;  /* 0x000000080458723c */ /* 0x044ff00000041838 */
[C---:B------:R-:W-:Y:S01]  /*5f40*/  HMMA.16816.F32.BF16 R84, R4.reuse, R10, R28 ;  /* 0x0000000a0454723c */ /* 0x040fe2000004181c */
[----:B------:R-:W2:Y:S04]  /*5f50*/  LDSM.16.MT88.4 R8, [R205+0x6800] ;  /* 0x00680000cd08783b */ /* 0x000ea80000004200 */
[----:B------:R-:W-:Y:S03]  /*5f60*/  LDSM.16.MT88.4 R28, [R205+0x7000] ;  /* 0x00700000cd1c783b */ /* 0x000fe60000004200 */
[C---:B---3--:R-:W-:Y:S08]  /*5f70*/  HMMA.16816.F32.BF16 R80, R4.reuse, R20, R52 ;  /* 0x000000140450723c */ /* 0x048ff00000041834 */
[C---:B------:R-:W-:Y:S01]  /*5f80*/  HMMA.16816.F32.BF16 R72, R4.reuse, R22, R44 ;  /* 0x000000160448723c */ /* 0x040fe2000004182c */
[----:B------:R-:W3:Y:S07]  /*5f90*/  LDSM.16.MT88.4 R20, [R202+0x3000] ;  /* 0x00300000ca14783b */ /* 0x000eee0000004200 */
[C---:B-1----:R-:W-:Y:S08]  /*5fa0*/  HMMA.16816.F32.BF16 R56, R4.reuse, R16, R40 ;  /* 0x000000100438723c */ /* 0x042ff00000041828 */
[C---:B------:R-:W-:Y:S01]  /*5fb0*/  HMMA.16816.F32.BF16 R48, R4.reuse, R18, R36 ;  /* 0x000000120430723c */ /* 0x040fe20000041824 */
[----:B------:R-:W1:Y:S07]  /*5fc0*/  LDSM.16.MT88.4 R16, [R204+0x3000] ;  /* 0x00300000cc10783b */ /* 0x000e6e0000004200 */
[C---:B--2---:R-:W-:Y:S01]  /*5fd0*/  HMMA.16816.F32.BF16 R40, R4.reuse, R8, R32 ;  /* 0x000000080428723c */ /* 0x044fe20000041820 */
[----:B------:R2:W-:Y:S07]  /*5fe0*/  MUFU.EX2 R35, R3 ;  /* 0x0000000300237308 */ /* 0x0005ee0000000800 */
[----:B------:R-:W-:Y:S01]  /*5ff0*/  HMMA.16816.F32.BF16 R36, R4, R10, R24 ;  /* 0x0000000a0424723c */ /* 0x000fe20000041818 */
[----:B------:R-:W4:Y:S04]  /*6000*/  LDSM.16.MT88.4 R8, [R203+0x3000] ;  /* 0x00300000cb08783b */ /* 0x000f280000004200 */
[----:B------:R-:W1:Y:S02]  /*6010*/  LDSM.16.MT88.4 R24, [R205+0x3000] ;  /* 0x00300000cd18783b */ /* 0x000e640000004200 */
[----:B------:R-:W-:-:S02]  /*6020*/  FFMA.FTZ R4, R156, c[0x0][0x2d0], -R0 ;  /* 0x0000b4009c047a23 */ /* 0x000fc40000010800 */
[----:B--2---:R-:W-:Y:S02]  /*6030*/  FFMA.FTZ R3, R161, c[0x0][0x2d0], -R2 ;  /* 0x0000b400a1037a23 */ /* 0x004fe40000010802 */
[----:B------:R2:W-:Y:S01]  /*6040*/  MUFU.EX2 R34, R4 ;  /* 0x0000000400227308 */ /* 0x0005e20000000800 */
[----:B------:R-:W-:Y:S02]  /*6050*/  FADD.FTZ R5, R120, R14 ;  /* 0x0000000e78057221 */ /* 0x000fe40000010000 */
[----:B------:R-:W-:-:S05]  /*6060*/  FFMA.FTZ R14, R169, c[0x0][0x2d0], -R2 ;  /* 0x0000b400a90e7a23 */ /* 0x000fca0000010802 */
[----:B------:R3:W-:Y:S01]  /*6070*/  MUFU.EX2 R144, R3 ;  /* 0x0000000300907308 */ /* 0x0007e20000000800 */
[----:B--2---:R-:W-:-:S07]  /*6080*/  FFMA.FTZ R4, R159, c[0x0][0x2d0], -R0 ;  /* 0x0000b4009f047a23 */ /* 0x004fce0000010800 */
[----:B------:R-:W-:Y:S01]  /*6090*/  MUFU.EX2 R246, R14 ;  /* 0x0000000e00f67308 */ /* 0x000fe20000000800 */
[----:B---3--:R-:W-:-:S07]  /*60a0*/  FFMA.FTZ R3, R162, c[0x0][0x2d0], -R2 ;  /* 0x0000b400a2037a23 */ /* 0x008fce0000010802 */
[----:B------:R2:W3:Y:S08]  /*60b0*/  MUFU.EX2 R70, R4 ;  /* 0x0000000400467308 */ /* 0x0004f00000000800 */
[----:B------:R1:W-:Y:S01]  /*60c0*/  MUFU.EX2 R145, R3 ;  /* 0x0000000300917308 */ /* 0x0003e20000000800 */
[----:B--2---:R-:W-:Y:S01]  /*60d0*/  FADD.FTZ R4, R121, R5 ;  /* 0x0000000579047221 */ /* 0x004fe20000010000 */
[----:B---3--:R-:W-:-:S03]  /*60e0*/  F2FP.BF16.PACK_AB R7, R70, R34 ;  /* 0x000000224607723e */ /* 0x008fc600000010ff */
[----:B------:R-:W-:Y:S01]  /*60f0*/  FADD.FTZ R32, R112, R4 ;  /* 0x0000000470207221 */ /* 0x000fe20000010000 */
[----:B------:R-:W-:Y:S01]  /*6100*/  F2FP.BF16.PACK_AB R4, R144, R35 ;  /* 0x000000239004723e */ /* 0x000fe200000010ff */
[----:B-1----:R-:W-:-:S04]  /*6110*/  FFMA.FTZ R3, R163, c[0x0][0x2d0], -R2 ;  /* 0x0000b400a3037a23 */ /* 0x002fc80000010802 */
[----:B------:R1:W2:Y:S02]  /*6120*/  MUFU.EX2 R146, R3 ;  /* 0x0000000300927308 */ /* 0x0002a40000000800 */
[----:B-1----:R-:W-:Y:S01]  /*6130*/  FFMA.FTZ R3, R158, c[0x0][0x2d0], -R0 ;  /* 0x0000b4009e037a23 */ /* 0x002fe20000010800 */
[----:B--2---:R-:W-:-:S05]  /*6140*/  F2FP.BF16.PACK_AB R6, R146, R145 ;  /* 0x000000919206723e */ /* 0x004fca00000010ff */
[----:B------:R1:W-:Y:S02]  /*6150*/  MUFU.EX2 R33, R3 ;  /* 0x0000000300217308 */ /* 0x0003e40000000800 */
[----:B-1----:R-:W-:-:S06]  /*6160*/  FFMA.FTZ R3, R157, c[0x0][0x2d0], -R0 ;  /* 0x0000b4009d037a23 */ /* 0x002fcc0000010800 */
[----:B------:R-:W1:Y:S02]  /*6170*/  MUFU.EX2 R69, R3 ;  /* 0x0000000300457308 */ /* 0x000e640000000800 */
[----:B-1----:R-:W-:Y:S01]  /*6180*/  F2FP.BF16.PACK_AB R5, R69, R33 ;  /* 0x000000214505723e */ /* 0x002fe200000010ff */
[----:B------:R-:W-:Y:S02]  /*6190*/  FADD.FTZ R3, R122, R13 ;  /* 0x0000000d7a037221 */ /* 0x000fe40000010000 */
[--C-:B------:R-:W-:Y:S01]  /*61a0*/  FFMA.FTZ R13, R168, c[0x0][0x2d0], -R2.reuse ;  /* 0x0000b400a80d7a23 */ /* 0x100fe20000010802 */
[----:B------:R-:W-:Y:S01]  /*61b0*/  LDSM.16.MT88.4 R120, [R204+0x3800] ;  /* 0x00380000cc78783b */ /* 0x000fe20000004200 */
[----:B------:R-:W-:Y:S02]  /*61c0*/  FFMA.FTZ R2, R167, c[0x0][0x2d0], -R2 ;  /* 0x0000b400a7027a23 */ /* 0x000fe40000010802 */
[----:B------:R-:W-:Y:S01]  /*61d0*/  HMMA.16816.F32.BF16 R132, R4, R20, R132 ;  /* 0x000000140484723c */ /* 0x000fe20000041884 */
[----:B------:R-:W-:-:S04]  /*61e0*/  FADD.FTZ R3, R113, R3 ;  /* 0x0000000371037221 */ /* 0x000fc80000010000 */
[----:B------:R-:W-:-:S03]  /*61f0*/  FADD.FTZ R3, R114, R3 ;  /* 0x0000000372037221 */ /* 0x000fc60000010000 */
[----:B------:R-:W-:Y:S01]  /*6200*/  HMMA.16816.F32.BF16 R44, R4, R22, R60 ;  /* 0x00000016042c723c */ /* 0x000fe2000004183c */
[----:B------:R-:W1:Y:S01]  /*6210*/  LDSM.16.MT88.4 R20, [R202+0x7000] ;  /* 0x00700000ca14783b */ /* 0x000e620000004200 */
[----:B------:R-:W-:-:S03]  /*6220*/  FADD.FTZ R3, R115, R3 ;  /* 0x0000000373037221 */ /* 0x000fc60000010000 */
[----:B------:R-:W-:Y:S01]  /*6230*/  LDSM.16.MT88.4 R112, [R203+0x3800] ;  /* 0x00380000cb70783b */ /* 0x000fe20000004200 */
[----:B------:R-:W-:Y:S02]  /*6240*/  FADD.FTZ R3, R231, R3 ;  /* 0x00000003e7037221 */ /* 0x000fe40000010000 */
[C---:B------:R-:W-:Y:S08]  /*6250*/  HMMA.16816.F32.BF16 R124, R4.reuse, R16, R124 ;  /* 0x00000010047c723c */ /* 0x040ff0000004187c */
[C---:B------:R-:W-:Y:S01]  /*6260*/  HMMA.16816.F32.BF16 R52, R4.reuse, R18, R64 ;  /* 0x000000120434723c */ /* 0x040fe20000041840 */
[----:B------:R-:W2:Y:S07]  /*6270*/  LDSM.16.MT88.4 R16, [R204+0x7000] ;  /* 0x00700000cc10783b */ /* 0x000eae0000004200 */
[C---:B----4-:R-:W-:Y:S08]  /*6280*/  HMMA.16816.F32.BF16 R116, R4.reuse, R8, R116 ;  /* 0x000000080474723c */ /* 0x050ff00000041874 */
[C---:B------:R-:W-:Y:S01]  /*6290*/  HMMA.16816.F32.BF16 R60, R4.reuse, R10, R76 ;  /* 0x0000000a043c723c */ /* 0x040fe2000004184c */
[----:B------:R-:W3:Y:S07]  /*62a0*/  LDSM.16.MT88.4 R8, [R203+0x7000] ;  /* 0x00700000cb08783b */ /* 0x000eee0000004200 */
[C---:B------:R-:W-:Y:S08]  /*62b0*/  HMMA.16816.F32.BF16 R108, R4.reuse, R24, R108 ;  /* 0x00000018046c723c */ /* 0x040ff0000004186c */
[C---:B-1----:R-:W-:Y:S01]  /*62c0*/  HMMA.16816.F32.BF16 R100, R4.reuse, R20, R88 ;  /* 0x000000140464723c */ /* 0x042fe20000041858 */
[----:B------:R-:W1:Y:S01]  /*62d0*/  MUFU.EX2 R20, R15 ;  /* 0x0000000f00147308 */ /* 0x000e620000000800 */
[----:B------:R-:W4:Y:S06]  /*62e0*/  LDSM.16.MT88.4 R88, [R204+0x7800] ;  /* 0x00780000cc58783b */ /* 0x000f2c0000004200 */
[C---:B------:R-:W-:Y:S01]  /*62f0*/  HMMA.16816.F32.BF16 R24, R4.reuse, R26, R92 ;  /* 0x0000001a0418723c */ /* 0x040fe2000004185c */
[----:B------:R1:W-:Y:S07]  /*6300*/  MUFU.EX2 R15, R2 ;  /* 0x00000002000f7308 */ /* 0x0003ee0000000800 */
[C---:B--2---:R-:W-:Y:S01]  /*6310*/  HMMA.16816.F32.BF16 R92, R4.reuse, R16, R80 ;  /* 0x00000010045c723c */ /* 0x044fe20000041850 */
[----:B------:R-:W2:Y:S01]  /*6320*/  MUFU.EX2 R21, R13 ;  /* 0x0000000d00157308 */ /* 0x000ea20000000800 */
[----:B------:R-:W-:Y:S06]  /*6330*/  LDSM.16.MT88.4 R80, [R203+0x7800] ;  /* 0x00780000cb50783b */ /* 0x000fec0000004200 */
[----:B------:R-:W-:Y:S01]  /*6340*/  HMMA.16816.F32.BF16 R84, R4, R22, R84 ;  /* 0x000000160454723c */ /* 0x000fe20000041854 */
[----:B-1----:R-:W-:-:S04]  /*6350*/  FFMA.FTZ R2, R164, c[0x0][0x2d0], -R0 ;  /* 0x0000b400a4027a23 */ /* 0x002fc80000010800 */
[----:B------:R1:W-:Y:S03]  /*6360*/  MUFU.EX2 R14, R2 ;  /* 0x00000002000e7308 */ /* 0x0003e60000000800 */
[C---:B------:R-:W-:Y:S07]  /*6370*/  HMMA.16816.F32.BF16 R16, R4.reuse, R18, R72 ;  /* 0x000000120410723c */ /* 0x040fee0000041848 */
[----:B------:R-:W-:Y:S01]  /*6380*/  F2FP.BF16.PACK_AB R72, R246, R20 ;  /* 0x00000014f648723e */ /* 0x000fe200000010ff */
[----:B---3--:R-:W-:Y:S01]  /*6390*/  HMMA.16816.F32.BF16 R56, R4, R8, R56 ;  /* 0x000000080438723c */ /* 0x008fe20000041838 */
[----:B--2---:R-:W-:Y:S01]  /*63a0*/  F2FP.BF16.PACK_AB R74, R15, R21 ;  /* 0x000000150f4a723e */ /* 0x004fe200000010ff */
[----:B-1----:R-:W-:-:S06]  /*63b0*/  FFMA.FTZ R2, R165, c[0x0][0x2d0], -R0 ;  /* 0x0000b400a5027a23 */ /* 0x002fcc0000010800 */
[C---:B------:R-:W-:Y:S01]  /*63c0*/  HMMA.16816.F32.BF16 R48, R4.reuse, R10, R48 ;  /* 0x0000000a0430723c */ /* 0x040fe20000041830 */
[----:B------:R1:W2:Y:S01]  /*63d0*/  MUFU.EX2 R13, R2 ;  /* 0x00000002000d7308 */ /* 0x0002a20000000800 */
[----:B------:R-:W-:Y:S06]  /*63e0*/  LDSM.16.MT88.4 R8, [R205+0x7800] ;  /* 0x00780000cd08783b */ /* 0x000fec0000004200 */
[C---:B------:R-:W-:Y:S08]  /*63f0*/  HMMA.16816.F32.BF16 R40, R4.reuse, R28, R40 ;  /* 0x0000001c0428723c */ /* 0x040ff00000041828 */
[----:B------:R-:W-:Y:S01]  /*6400*/  HMMA.16816.F32.BF16 R36, R4, R30, R36 ;  /* 0x0000001e0424723c */ /* 0x000fe20000041824 */
[----:B-1----:R-:W-:Y:S01]  /*6410*/  FFMA.FTZ R2, R166, c[0x0][0x2d0], -R0 ;  /* 0x0000b400a6027a23 */ /* 0x002fe20000010800 */
[----:B--2---:R-:W-:-:S03]  /*6420*/  F2FP.BF16.PACK_AB R73, R13, R14 ;  /* 0x0000000e0d49723e */ /* 0x004fc600000010ff */
[----:B------:R1:W-:Y:S02]  /*6430*/  MUFU.EX2 R7, R2 ;  /* 0x0000000200077308 */ /* 0x0003e40000000800 */
[----:B------:R-:W-:-:S04]  /*6440*/  @P4 IMAD.HI.U32 R4, R235, c[0x0][0x2c8], RZ ;  /* 0x0000b200eb044a27 */ /* 0x000fc800078e00ff */
[----:B-1----:R-:W-:Y:S02]  /*6450*/  FFMA.FTZ R2, R171, c[0x0][0x2d0], -R0 ;  /* 0x0000b400ab027a23 */ /* 0x002fe40000010800 */
[----:B------:R-:W-:Y:S02]  /*6460*/  FADD.FTZ R0, R228, R32 ;  /* 0x00000020e4007221 */ /* 0x000fe40000010000 */
[----:B------:R1:W2:Y:S02]  /*6470*/  MUFU.EX2 R6, R2 ;  /* 0x0000000200067308 */ /* 0x0002a40000000800 */
[----:B------:R-:W-:-:S04]  /*6480*/  FADD.FTZ R0, R230, R0 ;  /* 0x00000000e6007221 */ /* 0x000fc80000010000 */
[----:B------:R-:W-:-:S04]  /*6490*/  FADD.FTZ R0, R229, R0 ;  /* 0x00000000e5007221 */ /* 0x000fc80000010000 */
[----:B------:R-:W-:-:S04]  /*64a0*/  FADD.FTZ R0, R96, R0 ;  /* 0x0000000060007221 */ /* 0x000fc80000010000 */
[----:B------:R-:W-:Y:S02]  /*64b0*/  FADD.FTZ R0, R149, R0 ;  /* 0x0000000095007221 */ /* 0x000fe40000010000 */
[----:B-1----:R-:W-:Y:S01]  /*64c0*/  FADD.FTZ R2, R97, R3 ;  /* 0x0000000361027221 */ /* 0x002fe20000010000 */
[----:B--2---:R-:W-:-:S03]  /*64d0*/  F2FP.BF16.PACK_AB R75, R6, R7 ;  /* 0x00000007064b723e */ /* 0x004fc600000010ff */
[----:B------:R-:W-:Y:S02]  /*64e0*/  FADD.FTZ R2, R98, R2 ;  /* 0x0000000262027221 */ /* 0x000fe40000010000 */
[----:B------:R-:W1:Y:S02]  /*64f0*/  LDSM.16.MT88.4 R96, [R202+0x7800] ;  /* 0x00780000ca60783b */ /* 0x000e640000004200 */
[----:B------:R-:W-:Y:S01]  /*6500*/  FADD.FTZ R3, R153, R2 ;  /* 0x0000000299037221 */ /* 0x000fe20000010000 */
[----:B----4-:R-:W-:Y:S01]  /*6510*/  HMMA.16816.F32.BF16 R92, R72, R88, R92 ;  /* 0x00000058485c723c */ /* 0x010fe2000004185c */
[----:B------:R-:W-:Y:S01]  /*6520*/  FADD.FTZ R2, R147, R0 ;  /* 0x0000000093027221 */ /* 0x000fe20000010000 */
[----:B------:R-:W-:Y:S01]  /*6530*/  MOV R0, R235 ;  /* 0x000000eb00007202 */ /* 0x000fe20000000f00 */
[----:B------:R-:W-:Y:S01]  /*6540*/  FADD.FTZ R3, R152, R3 ;  /* 0x0000000398037221 */ /* 0x000fe20000010000 */
[----:B------:R-:W-:Y:S01]  /*6550*/  @P4 SHF.R.U32.HI R0, RZ, c[0x0][0x2cc], R4 ;  /* 0x0000b300ff004a19 */ /* 0x000fe20000011604 */
[----:B------:R-:W-:-:S02]  /*6560*/  FADD.FTZ R2, R148, R2 ;  /* 0x0000000294027221 */ /* 0x000fc40000010000 */
[----:B------:R-:W-:Y:S01]  /*6570*/  FADD.FTZ R3, R35, R3 ;  /* 0x0000000323037221 */ /* 0x000fe20000010000 */
[----:B------:R-:W-:Y:S01]  /*6580*/  IADD3 R0, R0, -c[0x0][0x168], R233 ;  /* 0x80005a0000007a10 */ /* 0x000fe20007ffe0e9 */
[----:B------:R-:W-:Y:S01]  /*6590*/  FADD.FTZ R2, R33, R2 ;  /* 0x0000000221027221 */ /* 0x000fe20000010000 */
[C---:B------:R-:W-:Y:S01]  /*65a0*/  HMMA.16816.F32.BF16 R88, R72.reuse, R90, R16 ;  /* 0x0000005a4858723c */ /* 0x040fe20000041810 */
[----:B------:R-:W-:Y:S01]  /*65b0*/  FADD.FTZ R3, R144, R3 ;  /* 0x0000000390037221 */ /* 0x000fe20000010000 */
[----:B------:R-:W-:Y:S01]  /*65c0*/  SHF.R.S32.HI R5, RZ, 0x1f, R0 ;  /* 0x0000001fff057819 */ /* 0x000fe20000011400 */
[----:B------:R-:W-:Y:S02]  /*65d0*/  FADD.FTZ R2, R69, R2 ;  /* 0x0000000245027221 */ /* 0x000fe40000010000 */
[----:B------:R-:W-:Y:S01]  /*65e0*/  FADD.FTZ R4, R145, R3 ;  /* 0x0000000391047221 */ /* 0x000fe20000010000 */
[----:B------:R-:W-:Y:S01]  /*65f0*/  LEA.HI R5, R5, R0, RZ, 0x7 ;  /* 0x0000000005057211 */ /* 0x000fe200078f38ff */
[----:B------:R-:W-:Y:S01]  /*6600*/  FADD.FTZ R3, R34, R2 ;  /* 0x0000000222037221 */ /* 0x000fe20000010000 */
[----:B------:R-:W-:Y:S01]  /*6610*/  HMMA.16816.F32.BF16 R132, R72, R128, R132 ;  /* 0x000000804884723c */ /* 0x000fe20000041884 */
[----:B------:R-:W-:-:S02]  /*6620*/  FADD.FTZ R2, R146, R4 ;  /* 0x0000000492027221 */ /* 0x000fc40000010000 */
[----:B------:R-:W-:Y:S01]  /*6630*/  FADD.FTZ R0, R70, R3 ;  /* 0x0000000346007221 */ /* 0x000fe20000010000 */
[----:B------:R-:W-:Y:S01]  /*6640*/  SHF.R.S32.HI R3, RZ, 0x7, R5 ;  /* 0x00000007ff037819 */ /* 0x000fe20000011405 */
[----:B------:R-:W-:Y:S02]  /*6650*/  FADD.FTZ R2, R20, R2 ;  /* 0x0000000214027221 */ /* 0x000fe40000010000 */
[----:B------:R-:W-:Y:S01]  /*6660*/  FADD.FTZ R0, R14, R0 ;  /* 0x000000000e007221 */ /* 0x000fe20000010000 */
[----:B-----5:R-:W-:Y:S01]  /*6670*/  IMNMX R16, R234, R3, !PT ;  /* 0x00000003ea107217 */ /* 0x020fe20007800200 */
[----:B------:R-:W-:Y:S01]  /*6680*/  FADD.FTZ R246, R246, R2 ;  /* 0x00000002f6f67221 */ /* 0x000fe20000010000 */
[----:B------:R-:W-:Y:S01]  /*6690*/  HMMA.16816.F32.BF16 R124, R72, R120, R124 ;  /* 0x00000078487c723c */ /* 0x000fe2000004187c */
[----:B------:R-:W-:Y:S01]  /*66a0*/  FADD.FTZ R0, R13, R0 ;  /* 0x000000000d007221 */ /* 0x000fe20000010000 */
[----:B------:R-:W-:Y:S01]  /*66b0*/  ISETP.GE.AND P0, PT, R232, R16, PT ;  /* 0x00000010e800720c */ /* 0x000fe20003f06270 */
[----:B------:R2:W-:Y:S01]  /*66c0*/  STL [R1+0xc], R16 ;  /* 0x00000c1001007387 */ /* 0x0005e20000100800 */
[----:B------:R-:W-:-:S02]  /*66d0*/  FADD.FTZ R246, R21, R246 ;  /* 0x000000f615f67221 */ /* 0x000fc40000010000 */
[----:B------:R-:W-:Y:S02]  /*66e0*/  FADD.FTZ R0, R7, R0 ;  /* 0x0000000007007221 */ /* 0x000fe40000010000 */
[----:B------:R-:W-:Y:S01]  /*66f0*/  HMMA.16816.F32.BF16 R116, R72, R112, R116 ;  /* 0x000000704874723c */ /* 0x000fe20000041874 */
[----:B------:R-:W-:Y:S02]  /*6700*/  FADD.FTZ R246, R15, R246 ;  /* 0x000000f60ff67221 */ /* 0x000fe40000010000 */
[----:B------:R-:W-:-:S05]  /*6710*/  FADD.FTZ R0, R6, R0 ;  /* 0x0000000006007221 */ /* 0x000fca0000010000 */
[----:B------:R2:W-:Y:S01]  /*6720*/  STL [R1], R0 ;  /* 0x0000000001007387 */ /* 0x0005e20000100800 */
[C---:B-1----:R-:W-:Y:S08]  /*6730*/  HMMA.16816.F32.BF16 R100, R72.reuse, R96, R100 ;  /* 0x000000604864723c */ /* 0x042ff00000041864 */
        /* <DEDUP_REMOVED lines=9> */
[----:B------:R-:W-:Y:S01]  /*67d0*/  HMMA.16816.F32.BF16 R72, R72, R10, R36 ;  /* 0x0000000a4848723c */ /* 0x000fe20000041824 */
[----:B------:R-:W-:Y:S01]  /*67e0*/  @!UPT UIADD3 URZ, URZ, URZ, URZ ;  /* 0x0000003f3f3ff290 */ /* 0x000fe2000fffe03f */
[----:B------:R-:W-:Y:S11]  /*67f0*/  @!P0 BRA `(.L_x_81) ;  /* 0x00004d5000008947 */ /* 0x000ff60003800000 */
[----:B--2---:R-:W-:Y:S02]  /*6800*/  MOV R70, R12 ;  /* 0x0000000c00467202 */ /* 0x004fe40000000f00 */
[----:B------:R-:W-:-:S02]  /*6810*/  MOV R69, R68 ;  /* 0x0000004400457202 */ /* 0x000fc40000000f00 */
[----:B------:R-:W-:-:S07]  /*6820*/  MOV R240, R232 ;  /* 0x000000e800f07202 */ /* 0x000fce0000000f00 */
.L_x_92:
[----:B------:R-:W2:Y:S01]  /*6830*/  LDL R0, [R1+0x4] ;  /* 0x0000040001007983 */ /* 0x000ea20000100800 */
[----:B------:R-:W-:Y:S04]  /*6840*/  DEPBAR.LE SB0, 0x0 ;  /* 0x000080000000791a */ /* 0x000fe80000000000 */
[----:B------:R-:W-:Y:S01]  /*6850*/  WARPSYNC 0xffffffff ;  /* 0xffffffff00007948 */ /* 0x000fe20003800000 */
[----:B------:R-:W-:Y:S06]  /*6860*/  BAR.SYNC.DEFER_BLOCKING 0x0 ;  /* 0x0000000000007b1d */ /* 0x000fec0000010000 */
[----:B------:R1:W3:Y:S01]  /*6870*/  LDSM.16.M88.4 R8, [R71] ;  /* 0x000000004708783b */ /* 0x0002e20000000200 */
[----:B------:R-:W-:Y:S03]  /*6880*/  BSSY B0, `(.L_x_82) ;  /* 0x0000058000007945 */ /* 0x000fe60003800000 */
[----:B------:R1:W4:Y:S04]  /*6890*/  LDSM.16.M88.4 R16, [R71+0x800] ;  /* 0x000800004710783b */ /* 0x0003280000000200 */
[----:B------:R1:W1:Y:S04]  /*68a0*/  LDSM.16.M88.4 R24, [R71+0x1000] ;  /* 0x001000004718783b */ /* 0x0002680000000200 */
[----:B------:R1:W1:Y:S04]  /*68b0*/  LDSM.16.M88.4 R32, [R71+0x1800] ;  /* 0x001800004720783b */ /* 0x0002680000000200 */
[----:B------:R1:W1:Y:S04]  /*68c0*/  LDSM.16.M88.4 R40, [R71+0x2000] ;  /* 0x002000004728783b */ /* 0x0002680000000200 */
        /* <DEDUP_REMOVED lines=8> */
[----:B------:R1:W1:Y:S04]  /*6950*/  LDSM.16.M88.4 R164, [R220] ;  /* 0x00000000dca4783b */ /* 0x0002680000000200 */
[----:B------:R1:W1:Y:S04]  /*6960*/  LDSM.16.M88.4 R168, [R221] ;  /* 0x00000000dda8783b */ /* 0x0002680000000200 */
[----:B------:R1:W1:Y:S01]  /*6970*/  LDSM.16.M88.4 R172, [R222] ;  /* 0x00000000deac783b */ /* 0x0002620000000200 */
[----:B--2---:R-:W-:Y:S11]  /*6980*/  ISETP.GT.AND P0, PT, R0, R240, PT ;  /* 0x000000f00000720c */ /* 0x004ff60003f04270 */
[----:B------:R-:W-:Y:S02]  /*6990*/  @!UPT UIADD3 URZ, URZ, URZ, URZ ;  /* 0x0000003f3f3ff290 */ /* 0x000fe4000fffe03f */
[----:B------:R-:W-:-:S05]  /*69a0*/  @P0 BRA `(.L_x_83) ;  /* 0x0000045000000947 */ /* 0x000fca0003800000 */
[----:B-1-34-:R-:W-:Y:S01]  /*69b0*/  IMAD.WIDE.U32 R2, R239, c[0x0][0x208], RZ ;  /* 0x00008200ef027a25 */ /* 0x01afe200078e00ff */
[----:B------:R-:W-:Y:S01]  /*69c0*/  SHF.R.S32.HI R0, RZ, 0x1f, R239 ;  /* 0x0000001fff007819 */ /* 0x000fe200000114ef */
[----:B------:R-:W2:Y:S02]  /*69d0*/  LDL.64 R6, [R1+0x28] ;  /* 0x0000280001067983 */ /* 0x000ea40000100a00 */
[----:B------:R-:W-:Y:S02]  /*69e0*/  IMAD.SHL.U32 R21, R242, 0x2, RZ ;  /* 0x00000002f2157824 */ /* 0x000fe400078e00ff */
[----:B------:R-:W-:Y:S02]  /*69f0*/  IMAD R0, R0, c[0x0][0x208], RZ ;  /* 0x0000820000007a24 */ /* 0x000fe400078e02ff */
[----:B------:R-:W3:Y:S01]  /*6a00*/  LDL R5, [R1+0x38] ;  /* 0x0000380001057983 */ /* 0x000ee20000100800 */
[----:B------:R-:W-:Y:S02]  /*6a10*/  IMAD.SHL.U32 R20, R241, 0x2, RZ ;  /* 0x00000002f1147824 */ /* 0x000fe400078e00ff */
[----:B------:R-:W-:Y:S04]  /*6a20*/  IMAD R0, R239, c[0x0][0x20c], R0 ;  /* 0x00008300ef007a24 */ /* 0x000fe800078e0200 */
[----:B------:R-:W-:Y:S01]  /*6a30*/  IMAD.IADD R3, R3, 0x1, R0 ;  /* 0x0000000103037824 */ /* 0x000fe200078e0200 */
[----:B------:R-:W-:Y:S03]  /*6a40*/  SHF.R.S32.HI R0, RZ, 0x1f, R238 ;  /* 0x0000001fff007819 */ /* 0x000fe600000114ee */
[----:B------:R-:W-:Y:S04]  /*6a50*/  IMAD.WIDE.U32 R2, R238, c[0x0][0x218], R2 ;  /* 0x00008600ee027a25 */ /* 0x000fe800078e0002 */
[----:B------:R-:W-:Y:S04]  /*6a60*/  IMAD R4, R0, c[0x0][0x218], RZ ;  /* 0x0000860000047a24 */ /* 0x000fe800078e02ff */
[----:B------:R-:W-:Y:S01]  /*6a70*/  IMAD R4, R238, c[0x0][0x21c], R4 ;  /* 0x00008700ee047a24 */ /* 0x000fe200078e0204 */
[----:B--2---:R-:W-:Y:S02]  /*6a80*/  IADD3 R0, P0, R6, R2, RZ ;  /* 0x0000000206007210 */ /* 0x004fe40007f1e0ff */
[----:B------:R-:W-:Y:S02]  /*6a90*/  SHF.R.S32.HI R6, RZ, 0x1f, R242 ;  /* 0x0000001fff067819 */ /* 0x000fe400000114f2 */
[----:B---3--:R-:W-:Y:S02]  /*6aa0*/  IADD3.X R2, R5, R3, R4, P0, !PT ;  /* 0x0000000305027210 */ /* 0x008fe400007fe404 */
[C---:B------:R-:W-:Y:S02]  /*6ab0*/  LEA R4, P0, R0.reuse, c[0x0][0x1f8], 0x1 ;  /* 0x00007e0000047a11 */ /* 0x040fe400078008ff */
[----:B------:R-:W-:Y:S02]  /*6ac0*/  SHF.R.S32.HI R5, RZ, 0x1f, R241 ;  /* 0x0000001fff057819 */ /* 0x000fe400000114f1 */
[----:B------:R-:W-:Y:S02]  /*6ad0*/  LEA.HI.X R0, R0, c[0x0][0x1fc], R2, 0x1, P0 ;  /* 0x00007f0000007a11 */ /* 0x000fe400000f0c02 */
[----:B------:R-:W-:Y:S02]  /*6ae0*/  SHF.L.U64.HI R6, R242, 0x1, R6 ;  /* 0x00000001f2067819 */ /* 0x000fe40000010206 */
[----:B------:R-:W-:Y:S01]  /*6af0*/  SHF.L.U64.HI R5, R241, 0x1, R5 ;  /* 0x00000001f1057819 */ /* 0x000fe20000010205 */
[----:B------:R-:W-:-:S05]  /*6b00*/  BRA.DIV ~URZ, `(.L_x_84) ;  /* 0x0000b9327f007947 */ /* 0x000fca000b800000 */
[----:B------:R1:W2:Y:S02]  /*6b10*/  SHFL.IDX PT, R7, R0, RZ, 0x181f ;  /* 0x00181fff00077589 */ /* 0x0002a400000e0000 */
.L_x_119:
[----:B------:R-:W-:-:S05]  /*6b20*/  BRA.DIV ~URZ, `(.L_x_85) ;  /* 0x0000b9827f007947 */ /* 0x000fca000b800000 */
[----:B------:R-:W3:Y:S01]  /*6b30*/  SHFL.IDX PT, R14, R4, RZ, 0x181f ;  /* 0x00181fff040e7589 */ /* 0x000ee200000e0000 */
[----:B------:R-:W-:Y:S02]  /*6b40*/  ISETP.GE.AND P2, PT, R241, c[0x0][0x1d4], PT ;  /* 0x00007500f1007a0c */ /* 0x000fe40003f46270 */
[CC--:B---3--:R-:W-:Y:S02]  /*6b50*/  IADD3 R2, P0, R14.reuse, R20.reuse, RZ ;  /* 0x000000140e027210 */ /* 0x0c8fe40007f1e0ff */
[-C--:B------:R-:W-:Y:S03]  /*6b60*/  IADD3 R14, P5, R14, R21.reuse, RZ ;  /* 0x000000150e0e7210 */ /* 0x080fe60007fbe0ff */
[C-C-:B--2---:R-:W-:Y:S01]  /*6b70*/  IMAD.X R3, R7.reuse, 0x1, R5.reuse, P0 ;  /* 0x0000000107037824 */ /* 0x144fe200000e0605 */
[----:B------:R-:W-:Y:S01]  /*6b80*/  ISETP.GE.AND P0, PT, R242, c[0x0][0x1d4], PT ;  /* 0x00007500f2007a0c */ /* 0x000fe20003f06270 */
[--C-:B------:R-:W-:Y:S02]  /*6b90*/  IMAD.X R15, R7, 0x1, R6.reuse, P5 ;  /* 0x00000001070f7824 */ /* 0x100fe400028e0606 */
[----:B------:R-:W-:Y:S04]  /*6ba0*/  SHFL.IDX PT, R7, R4, 0x2, 0x181f ;  /* 0x00581f0004077f89 */ /* 0x000fe800000e0000 */
[----:B------:R-:W-:Y:S01]  /*6bb0*/  @!PT LDS RZ, [RZ] ;  /* 0x00000000fffff984 */ /* 0x000fe20000000800 */
[----:B------:R2:W-:Y:S06]  /*6bc0*/  LDGSTS.E.BYPASS.LTC128B.128 [R227+0x100], [R2.64], !P2 ;  /* 0x0010000002e37fae */ /* 0x0005ec000d101d46 */
[----:B------:R3:W-:Y:S04]  /*6bd0*/  LDGSTS.E.BYPASS.LTC128B.128 [R227+0x4100], [R14.64], !P0 ;  /* 0x041000000ee37fae */ /* 0x0007e8000c101d46 */
[----:B--2---:R-:W2:Y:S04]  /*6be0*/  SHFL.IDX PT, R2, R4, 0x1, 0x181f ;  /* 0x00381f0004027f89 */ /* 0x004ea800000e0000 */
[----:B------:R-:W4:Y:S04]  /*6bf0*/  SHFL.IDX PT, R3, R0, 0x1, 0x181f ;  /* 0x00381f0000037f89 */ /* 0x000f2800000e0000 */
[----:B------:R-:W-:Y:S01]  /*6c00*/  SHFL.IDX PT, R4, R4, 0x3, 0x181f ;  /* 0x00781f0004047f89 */ /* 0x000fe200000e0000 */
[CC--:B--2---:R-:W-:Y:S02]  /*6c10*/  IADD3 R12, P6, R2.reuse, R20.reuse, RZ ;  /* 0x00000014020c7210 */ /* 0x0c4fe40007fde0ff */
[-C--:B------:R-:W-:Y:S03]  /*6c20*/  IADD3 R2, P5, R2, R21.reuse, RZ ;  /* 0x0000001502027210 */ /* 0x080fe60007fbe0ff */
[C-C-:B----4-:R-:W-:Y:S02]  /*6c30*/  IMAD.X R13, R3.reuse, 0x1, R5.reuse, P6 ;  /* 0x00000001030d7824 */ /* 0x150fe400030e0605 */
[--C-:B------:R-:W-:Y:S03]  /*6c40*/  IMAD.X R3, R3, 0x1, R6.reuse, P5 ;  /* 0x0000000103037824 */ /* 0x100fe600028e0606 */
[----:B------:R2:W-:Y:S04]  /*6c50*/  LDGSTS.E.BYPASS.LTC128B.128 [R227+0x1100], [R12.64], !P2 ;  /* 0x011000000ce37fae */ /* 0x0005e8000d101d46 */
[----:B------:R4:W-:Y:S04]  /*6c60*/  LDGSTS.E.BYPASS.LTC128B.128 [R227+0x5100], [R2.64], !P0 ;  /* 0x0510000002e37fae */ /* 0x0009e8000c101d46 */
[----:B--2---:R-:W2:Y:S04]  /*6c70*/  SHFL.IDX PT, R12, R0, 0x2, 0x181f ;  /* 0x00581f00000c7f89 */ /* 0x004ea800000e0000 */
[----:B-1----:R-:W1:Y:S01]  /*6c80*/  SHFL.IDX PT, R0, R0, 0x3, 0x181f ;  /* 0x00781f0000007f89 */ /* 0x002e6200000e0000 */
[C---:B----4-:R-:W-:Y:S05]  /*6c90*/  IADD3 R2, P5, R7.reuse, R20, RZ ;  /* 0x0000001407027210 */ /* 0x050fea0007fbe0ff */
[C---:B--2---:R-:W-:Y:S05]  /*6ca0*/  IMAD.X R3, R12.reuse, 0x1, R5, P5 ;  /* 0x000000010c037824 */ /* 0x044fea00028e0605 */
[----:B------:R2:W-:Y:S02]  /*6cb0*/  LDGSTS.E.BYPASS.LTC128B.128 [R227+0x2100], [R2.64], !P2 ;  /* 0x0210000002e37fae */ /* 0x0005e4000d101d46 */
[----:B--2---:R-:W-:Y:S02]  /*6cc0*/  IADD3 R2, P5, R7, R21, RZ ;  /* 0x0000001507027210 */ /* 0x004fe40007fbe0ff */
[----:B------:R-:W-:Y:S03]  /*6cd0*/  SEL R7, RZ, 0x10, P2 ;  /* 0x00000010ff077807 */ /* 0x000fe60001000000 */
[----:B------:R-:W-:Y:S01]  /*6ce0*/  IMAD.X R3, R12, 0x1, R6, P5 ;  /* 0x000000010c037824 */ /* 0x000fe200028e0606 */
[----:B------:R-:W-:Y:S04]  /*6cf0*/  SEL R12, RZ, 0x10, P0 ;  /* 0x00000010ff0c7807 */ /* 0x000fe80000000000 */
[----:B------:R3:W-:Y:S03]  /*6d00*/  LDGSTS.E.BYPASS.LTC128B.128 [R227+0x6100], [R2.64], !P0 ;  /* 0x0610000002e37fae */ /* 0x0007e6000c101d46 */
.L_x_120:
[C---:B-1----:R-:W-:Y:S02]  /*6d10*/  ISETP.NE.U32.AND P5, PT, R7.reuse, RZ, PT ;  /* 0x000000ff0700720c */ /* 0x042fe40003fa5070 */
[----:B------:R-:W-:Y:S04]  /*6d20*/  IADD3 R7, -R7, 0x10, RZ ;  /* 0x0000001007077810 */ /* 0x000fe80007ffe1ff */
[----:B------:R-:W-:Y:S04]  /*6d30*/  LOP3.LUT R7, R7, 0xf, RZ, 0xc0, !PT ;  /* 0x0000000f07077812 */ /* 0x000fe800078ec0ff */
[----:B---3--:R-:W-:Y:S04]  /*6d40*/  IADD3 R2, P2, P0, R7, R4, R20 ;  /* 0x0000000407027210 */ /* 0x008fe8000785e014 */
[----:B------:R-:W-:Y:S05]  /*6d50*/  IADD3.X R3, RZ, R0, R5, P2, P0 ;  /* 0x00000000ff037210 */ /* 0x000fea00017e0405 */
[----:B------:R-:W-:Y:S01]  /*6d60*/  @!PT LDS RZ, [RZ] ;  /* 0x00000000fffff984 */ /* 0x000fe20000000800 */
[----:B------:R-:W-:Y:S01]  /*6d70*/  @!PT LDS RZ, [RZ] ;  /* 0x00000000fffff984 */ /* 0x000fe20000000800 */
[----:B------:R-:W-:Y:S01]  /*6d80*/  @!PT LDS RZ, [RZ] ;  /* 0x00000000fffff984 */ /* 0x000fe20000000800 */
[----:B------:R1:W-:Y:S01]  /*6d90*/  LDGSTS.E.BYPASS.LTC128B.128.ZFILL [R227+0x3100], [R2.64], P5 ;  /* 0x0310000002e37fae */ /* 0x0003e2000a941d46 */
[C---:B------:R-:W-:Y:S02]  /*6da0*/  ISETP.NE.U32.AND P5, PT, R12.reuse, RZ, PT ;  /* 0x000000ff0c00720c */ /* 0x040fe40003fa5070 */
[----:B------:R-:W-:Y:S04]  /*6db0*/  IADD3 R12, -R12, 0x10, RZ ;  /* 0x000000100c0c7810 */ /* 0x000fe80007ffe1ff */
[----:B------:R-:W-:Y:S04]  /*6dc0*/  LOP3.LUT R12, R12, 0xf, RZ, 0xc0, !PT ;  /* 0x0000000f0c0c7812 */ /* 0x000fe800078ec0ff */
[----:B-1----:R-:W-:Y:S04]  /*6dd0*/  IADD3 R2, P2, P0, R12, R4, R21 ;  /* 0x000000040c027210 */ /* 0x002fe8000785e015 */
[----:B------:R-:W-:Y:S05]  /*6de0*/  IADD3.X R3, RZ, R0, R6, P2, P0 ;  /* 0x00000000ff037210 */ /* 0x000fea00017e0406 */
[----:B------:R1:W-:Y:S04]  /*6df0*/  LDGSTS.E.BYPASS.LTC128B.128.ZFILL [R227+0x7100], [R2.64], P5 ;  /* 0x0710000002e37fae */ /* 0x0003e8000a941d46 */
.L_x_83:
[----:B-1-34-:R-:W-:Y:S05]  /*6e00*/  BSYNC B0 ;  /* 0x0000000000007941 */ /* 0x01afea0003800000 */
.L_x_82:
[----:B------:R-:W0:Y:S01]  /*6e10*/  LDGDEPBAR ;  /* 0x00000000000079af */ /* 0x000e220000000000 */
[----:B------:R-:W-:Y:S01]  /*6e20*/  WARPSYNC 0xffffffff ;  /* 0xffffffff00007948 */ /* 0x000fe20003800000 */
[C---:B------:R-:W-:Y:S01]  /*6e30*/  HMMA.16816.F32.BF16 R4, R136.reuse, R8, RZ ;  /* 0x000000088804723c */ /* 0x040fe200000418ff */
[----:B------:R-:W-:Y:S05]  /*6e40*/  BSSY B0, `(.L_x_86) ;  /* 0x0000193000007945 */ /* 0x000fea0003800000 */
[----:B------:R-:W2:Y:S02]  /*6e50*/  LDL R0, [R1+0x4] ;  /* 0x0000040001007983 */ /* 0x000ea40000100800 */
[C---:B------:R-:W-:Y:S08]  /*6e60*/  HMMA.16816.F32.BF16 R8, R136.reuse, R10, RZ ;  /* 0x0000000a8808723c */ /* 0x040ff000000418ff */
        /* <DEDUP_REMOVED lines=13> */
[----:B------:R-:W-:Y:S08]  /*6f40*/  HMMA.16816.F32.BF16 R64, R136, R66, RZ ;  /* 0x000000428840723c */ /* 0x000ff000000418ff */
[C---:B------:R-:W-:Y:S08]  /*6f50*/  HMMA.16816.F32.BF16 R4, R140.reuse, R144, R4 ;  /* 0x000000908c04723c */ /* 0x040ff00000041804 */
[C---:B------:R-:W-:Y:S01]  /*6f60*/  HMMA.16816.F32.BF16 R8, R140.reuse, R146, R8 ;  /* 0x000000928c08723c */ /* 0x040fe20000041808 */
[----:B------:R-:W1:Y:S07]  /*6f70*/  LDSM.16.M88.4 R144, [R201] ;  /* 0x00000000c990783b */ /* 0x000e6e0000000200 */
[C---:B------:R-:W-:Y:S08]  /*6f80*/  HMMA.16816.F32.BF16 R12, R140.reuse, R148, R12 ;  /* 0x000000948c0c723c */ /* 0x040ff0000004180c */
[C---:B------:R-:W-:Y:S01]  /*6f90*/  HMMA.16816.F32.BF16 R16, R140.reuse, R150, R16 ;  /* 0x000000968c10723c */ /* 0x040fe20000041810 */
[----:B------:R-:W3:Y:S07]  /*6fa0*/  LDSM.16.M88.4 R148, [R201+0x800] ;  /* 0x00080000c994783b */ /* 0x000eee0000000200 */
[C---:B------:R-:W-:Y:S08]  /*6fb0*/  HMMA.16816.F32.BF16 R20, R140.reuse, R152, R20 ;  /* 0x000000988c14723c */ /* 0x040ff00000041814 */
[C---:B------:R-:W-:Y:S01]  /*6fc0*/  HMMA.16816.F32.BF16 R24, R140.reuse, R154, R24 ;  /* 0x0000009a8c18723c */ /* 0x040fe20000041818 */
[----:B------:R-:W4:Y:S07]  /*6fd0*/  LDSM.16.M88.4 R152, [R201+0x1000] ;  /* 0x00100000c998783b */ /* 0x000f2e0000000200 */
        /* <DEDUP_REMOVED lines=11> */
[----:B------:R-:W-:Y:S07]  /*7090*/  LDSM.16.M88.4 R168, [R200+-0x3000] ;  /* 0xffd00000c8a8783b */ /* 0x000fee0000000200 */
[C---:B------:R-:W-:Y:S08]  /*70a0*/  HMMA.16816.F32.BF16 R60, R140.reuse, R172, R60 ;  /* 0x000000ac8c3c723c */ /* 0x040ff0000004183c */
[----:B------:R-:W-:Y:S08]  /*70b0*/  HMMA.16816.F32.BF16 R64, R140, R174, R64 ;  /* 0x000000ae8c40723c */ /* 0x000ff00000041840 */
[C---:B-1----:R-:W-:Y:S08]  /*70c0*/  HMMA.16816.F32.BF16 R4, R176.reuse, R144, R4 ;  /* 0x00000090b004723c */ /* 0x042ff00000041804 */
[C---:B------:R-:W-:Y:S01]  /*70d0*/  HMMA.16816.F32.BF16 R8, R176.reuse, R146, R8 ;  /* 0x00000092b008723c */ /* 0x040fe20000041808 */
[----:B------:R-:W1:Y:S07]  /*70e0*/  LDSM.16.M88.4 R144, [R201+0x3000] ;  /* 0x00300000c990783b */ /* 0x000e6e0000000200 */
[C---:B---3--:R-:W-:Y:S08]  /*70f0*/  HMMA.16816.F32.BF16 R12, R176.reuse, R148, R12 ;  /* 0x00000094b00c723c */ /* 0x048ff0000004180c */
[C---:B------:R-:W-:Y:S01]  /*7100*/  HMMA.16816.F32.BF16 R16, R176.reuse, R150, R16 ;  /* 0x00000096b010723c */ /* 0x040fe20000041810 */
[----:B------:R-:W3:Y:S07]  /*7110*/  LDSM.16.M88.4 R148, [R201+0x3800] ;  /* 0x00380000c994783b */ /* 0x000eee0000000200 */
[C---:B----4-:R-:W-:Y:S08]  /*7120*/  HMMA.16816.F32.BF16 R20, R176.reuse, R152, R20 ;  /* 0x00000098b014723c */ /* 0x050ff00000041814 */
[C---:B------:R-:W-:Y:S01]  /*7130*/  HMMA.16816.F32.BF16 R24, R176.reuse, R154, R24 ;  /* 0x0000009ab018723c */ /* 0x040fe20000041818 */
[----:B------:R-:W4:Y:S07]  /*7140*/  LDSM.16.M88.4 R152, [R200+-0x4000] ;  /* 0xffc00000c898783b */ /* 0x000f2e0000000200 */
[C---:B-----5:R-:W-:Y:S03]  /*7150*/  HMMA.16816.F32.BF16 R28, R176.reuse, R156, R28 ;  /* 0x0000009cb01c723c */ /* 0x060fe6000004181c */
[----:B--2---:R-:W-:Y:S05]  /*7160*/  ISETP.GT.AND P0, PT, R240, R0, PT ;  /* 0x00000000f000720c */ /* 0x004fea0003f04270 */
[C---:B------:R-:W-:Y:S01]  /*7170*/  HMMA.16816.F32.BF16 R32, R176.reuse, R158, R32 ;  /* 0x0000009eb020723c */ /* 0x040fe20000041820 */
[----:B------:R-:W2:Y:S07]  /*7180*/  LDSM.16.M88.4 R156, [R200+-0x3800] ;  /* 0xffc80000c89c783b */ /* 0x000eae0000000200 */
[C---:B------:R-:W-:Y:S08]  /*7190*/  HMMA.16816.F32.BF16 R36, R176.reuse, R160, R36 ;  /* 0x000000a0b024723c */ /* 0x040ff00000041824 */
[C---:B------:R-:W-:Y:S01]  /*71a0*/  HMMA.16816.F32.BF16 R40, R176.reuse, R162, R40 ;  /* 0x000000a2b028723c */ /* 0x040fe20000041828 */
[----:B------:R-:W5:Y:S07]  /*71b0*/  LDSM.16.M88.4 R160, [R200+-0x2800] ;  /* 0xffd80000c8a0783b */ /* 0x000f6e0000000200 */
[C---:B------:R-:W-:Y:S08]  /*71c0*/  HMMA.16816.F32.BF16 R44, R176.reuse, R164, R44 ;  /* 0x000000a4b02c723c */ /* 0x040ff0000004182c */
[C---:B------:R-:W-:Y:S01]  /*71d0*/  HMMA.16816.F32.BF16 R48, R176.reuse, R166, R48 ;  /* 0x000000a6b030723c */ /* 0x040fe20000041830 */
[----:B------:R-:W2:Y:S07]  /*71e0*/  LDSM.16.M88.4 R164, [R200+-0x2000] ;  /* 0xffe00000c8a4783b */ /* 0x000eae0000000200 */
[C---:B-1----:R-:W-:Y:S08]  /*71f0*/  HMMA.16816.F32.BF16 R52, R176.reuse, R144, R52 ;  /* 0x00000090b034723c */ /* 0x042ff00000041834 */
[C---:B------:R-:W-:Y:S01]  /*7200*/  HMMA.16816.F32.BF16 R56, R176.reuse, R146, R56 ;  /* 0x00000092b038723c */ /* 0x040fe20000041838 */
[----:B------:R-:W1:Y:S07]  /*7210*/  LDSM.16.M88.4 R144, [R200+-0x1800] ;  /* 0xffe80000c890783b */ /* 0x000e6e0000000200 */
[C---:B---3--:R-:W-:Y:S08]  /*7220*/  HMMA.16816.F32.BF16 R60, R176.reuse, R148, R60 ;  /* 0x00000094b03c723c */ /* 0x048ff0000004183c */
[----:B------:R-:W-:Y:S01]  /*7230*/  HMMA.16816.F32.BF16 R64, R176, R150, R64 ;  /* 0x00000096b040723c */ /* 0x000fe20000041840 */
[----:B------:R-:W3:Y:S07]  /*7240*/  LDSM.16.M88.4 R148, [R200+-0x1000] ;  /* 0xfff00000c894783b */ /* 0x000eee0000000200 */
[C---:B----4-:R-:W-:Y:S08]  /*7250*/  HMMA.16816.F32.BF16 R4, R180.reuse, R152, R4 ;  /* 0x00000098b404723c */ /* 0x050ff00000041804 */
[C---:B------:R-:W-:Y:S01]  /*7260*/  HMMA.16816.F32.BF16 R8, R180.reuse, R154, R8 ;  /* 0x0000009ab408723c */ /* 0x040fe20000041808 */
[----:B------:R-:W4:Y:S07]  /*7270*/  LDSM.16.M88.4 R152, [R200+-0x800] ;  /* 0xfff80000c898783b */ /* 0x000f2e0000000200 */
[C---:B--2---:R-:W-:Y:S08]  /*7280*/  HMMA.16816.F32.BF16 R12, R180.reuse, R156, R12 ;  /* 0x0000009cb40c723c */ /* 0x044ff0000004180c */
[C---:B------:R-:W-:Y:S01]  /*7290*/  HMMA.16816.F32.BF16 R16, R180.reuse, R158, R16 ;  /* 0x0000009eb410723c */ /* 0x040fe20000041810 */
[----:B------:R-:W2:Y:S07]  /*72a0*/  LDSM.16.M88.4 R156, [R71+0x4000] ;  /* 0x00400000479c783b */ /* 0x000eae0000000200 */
[C---:B------:R-:W-:Y:S08]  /*72b0*/  HMMA.16816.F32.BF16 R20, R180.reuse, R168, R20 ;  /* 0x000000a8b414723c */ /* 0x040ff00000041814 */
[C---:B------:R-:W-:Y:S01]  /*72c0*/  HMMA.16816.F32.BF16 R24, R180.reuse, R170, R24 ;  /* 0x000000aab418723c */ /* 0x040fe20000041818 */
[----:B------:R-:W-:Y:S07]  /*72d0*/  LDSM.16.M88.4 R168, [R71+0x5000] ;  /* 0x0050000047a8783b */ /* 0x000fee0000000200 */
[C---:B-----5:R-:W-:Y:S08]  /*72e0*/  HMMA.16816.F32.BF16 R28, R180.reuse, R160, R28 ;  /* 0x000000a0b41c723c */ /* 0x060ff0000004181c */
[C---:B------:R-:W-:Y:S01]  /*72f0*/  HMMA.16816.F32.BF16 R32, R180.reuse, R162, R32 ;  /* 0x000000a2b420723c */ /* 0x040fe20000041820 */
[----:B------:R-:W5:Y:S07]  /*7300*/  LDSM.16.M88.4 R160, [R71+0x4800] ;  /* 0x0048000047a0783b */ /* 0x000f6e0000000200 */
[C---:B------:R-:W-:Y:S08]  /*7310*/  HMMA.16816.F32.BF16 R36, R180.reuse, R164, R36 ;  /* 0x000000a4b424723c */ /* 0x040ff00000041824 */
[C---:B------:R-:W-:Y:S01]  /*7320*/  HMMA.16816.F32.BF16 R40, R180.reuse, R166, R40 ;  /* 0x000000a6b428723c */ /* 0x040fe20000041828 */
[----:B------:R-:W2:Y:S07]  /*7330*/  LDSM.16.M88.4 R164, [R71+0x5800] ;  /* 0x0058000047a4783b */ /* 0x000eae0000000200 */
[C---:B-1----:R-:W-:Y:S08]  /*7340*/  HMMA.16816.F32.BF16 R44, R180.reuse, R144, R44 ;  /* 0x00000090b42c723c */ /* 0x042ff0000004182c */
[C---:B------:R-:W-:Y:S01]  /*7350*/  HMMA.16816.F32.BF16 R48, R180.reuse, R146, R48 ;  /* 0x00000092b430723c */ /* 0x040fe20000041830 */
[----:B------:R-:W1:Y:S07]  /*7360*/  LDSM.16.M88.4 R144, [R71+0x6000] ;  /* 0x006000004790783b */ /* 0x000e6e0000000200 */
[C---:B---3--:R-:W-:Y:S08]  /*7370*/  HMMA.16816.F32.BF16 R52, R180.reuse, R148, R52 ;  /* 0x00000094b434723c */ /* 0x048ff00000041834 */
[C---:B------:R-:W-:Y:S01]  /*7380*/  HMMA.16816.F32.BF16 R56, R180.reuse, R150, R56 ;  /* 0x00000096b438723c */ /* 0x040fe20000041838 */
[----:B------:R-:W3:Y:S07]  /*7390*/  LDSM.16.M88.4 R148, [R71+0x6800] ;  /* 0x006800004794783b */ /* 0x000eee0000000200 */
[C---:B----4-:R-:W-:Y:S08]  /*73a0*/  HMMA.16816.F32.BF16 R60, R180.reuse, R152, R60 ;  /* 0x00000098b43c723c */ /* 0x050ff0000004183c */
[----:B------:R-:W-:Y:S01]  /*73b0*/  HMMA.16816.F32.BF16 R64, R180, R154, R64 ;  /* 0x0000009ab440723c */ /* 0x000fe20000041840 */
[----:B------:R-:W4:Y:S07]  /*73c0*/  LDSM.16.M88.4 R152, [R71+0x7000] ;  /* 0x007000004798783b */ /* 0x000f2e0000000200 */
[C---:B--2---:R-:W-:Y:S08]  /*73d0*/  HMMA.16816.F32.BF16 R4, R184.reuse, R156, R4 ;  /* 0x0000009cb804723c */ /* 0x044ff00000041804 */
[C---:B------:R-:W-:Y:S01]  /*73e0*/  HMMA.16816.F32.BF16 R8, R184.reuse, R158, R8 ;  /* 0x0000009eb808723c */ /* 0x040fe20000041808 */
[----:B------:R-:W2:Y:S07]  /*73f0*/  LDSM.16.M88.4 R156, [R71+0x7800] ;  /* 0x00780000479c783b */ /* 0x000eae0000000200 */
[C---:B-----5:R-:W-:Y:S08]  /*7400*/  HMMA.16816.F32.BF16 R12, R184.reuse, R160, R12 ;  /* 0x000000a0b80c723c */ /* 0x060ff0000004180c */
[C---:B------:R-:W-:Y:S01]  /*7410*/  HMMA.16816.F32.BF16 R16, R184.reuse, R162, R16 ;  /* 0x000000a2b810723c */ /* 0x040fe20000041810 */
[----:B------:R-:W5:Y:S07]  /*7420*/  LDSM.16.M88.4 R160, [R207] ;  /* 0x00000000cfa0783b */ /* 0x000f6e0000000200 */
[C---:B------:R-:W-:Y:S08]  /*7430*/  HMMA.16816.F32.BF16 R20, R184.reuse, R168, R20 ;  /* 0x000000a8b814723c */ /* 0x040ff00000041814 */
[C---:B------:R-:W-:Y:S01]  /*7440*/  HMMA.16816.F32.BF16 R24, R184.reuse, R170, R24 ;  /* 0x000000aab818723c */ /* 0x040fe20000041818 */
[----:B------:R-:W2:Y:S07]  /*7450*/  LDSM.16.M88.4 R168, [R208] ;  /* 0x00000000d0a8783b */ /* 0x000eae0000000200 */
[C---:B------:R-:W-:Y:S08]  /*7460*/  HMMA.16816.F32.BF16 R28, R184.reuse, R164, R28 ;  /* 0x000000a4b81c723c */ /* 0x040ff0000004181c */
[C---:B------:R-:W-:Y:S01]  /*7470*/  HMMA.16816.F32.BF16 R32, R184.reuse, R166, R32 ;  /* 0x000000a6b820723c */ /* 0x040fe20000041820 */
[----:B------:R-:W2:Y:S07]  /*7480*/  LDSM.16.M88.4 R164, [R209] ;  /* 0x00000000d1a4783b */ /* 0x000eae0000000200 */
[C---:B-1----:R-:W-:Y:S08]  /*7490*/  HMMA.16816.F32.BF16 R36, R184.reuse, R144, R36 ;  /* 0x00000090b824723c */ /* 0x042ff00000041824 */
[C---:B------:R-:W-:Y:S01]  /*74a0*/  HMMA.16816.F32.BF16 R40, R184.reuse, R146, R40 ;  /* 0x00000092b828723c */ /* 0x040fe20000041828 */
[----:B------:R-:W1:Y:S07]  /*74b0*/  LDSM.16.M88.4 R144, [R210] ;  /* 0x00000000d290783b */ /* 0x000e6e0000000200 */
[C---:B---3--:R-:W-:Y:S08]  /*74c0*/  HMMA.16816.F32.BF16 R44, R184.reuse, R148, R44 ;  /* 0x00000094b82c723c */ /* 0x048ff0000004182c */
[C---:B------:R-:W-:Y:S01]  /*74d0*/  HMMA.16816.F32.BF16 R48, R184.reuse, R150, R48 ;  /* 0x00000096b830723c */ /* 0x040fe20000041830 */
[----:B------:R-:W3:Y:S07]  /*74e0*/  LDSM.16.M88.4 R148, [R211] ;  /* 0x00000000d394783b */ /* 0x000eee0000000200 */
[C---:B----4-:R-:W-:Y:S08]  /*74f0*/  HMMA.16816.F32.BF16 R52, R184.reuse, R152, R52 ;  /* 0x00000098b834723c */ /* 0x050ff00000041834 */
[C---:B------:R-:W-:Y:S01]  /*7500*/  HMMA.16816.F32.BF16 R56, R184.reuse, R154, R56 ;  /* 0x0000009ab838723c */ /* 0x040fe20000041838 */
[----:B------:R-:W4:Y:S07]  /*7510*/  LDSM.16.M88.4 R152, [R212] ;  /* 0x00000000d498783b */ /* 0x000f2e0000000200 */
[C---:B--2---:R-:W-:Y:S08]  /*7520*/  HMMA.16816.F32.BF16 R60, R184.reuse, R156, R60 ;  /* 0x0000009cb83c723c */ /* 0x044ff0000004183c */
[----:B------:R-:W-:Y:S01]  /*7530*/  HMMA.16816.F32.BF16 R64, R184, R158, R64 ;  /* 0x0000009eb840723c */ /* 0x000fe20000041840 */
[----:B------:R-:W2:Y:S07]  /*7540*/  LDSM.16.M88.4 R156, [R213] ;  /* 0x00000000d59c783b */ /* 0x000eae0000000200 */
[C---:B-----5:R-:W-:Y:S08]  /*7550*/  HMMA.16816.F32.BF16 R4, R188.reuse, R160, R4 ;  /* 0x000000a0bc04723c */ /* 0x060ff00000041804 */
[C---:B------:R-:W-:Y:S01]  /*7560*/  HMMA.16816.F32.BF16 R8, R188.reuse, R162, R8 ;  /* 0x000000a2bc08723c */ /* 0x040fe20000041808 */
[----:B------:R-:W5:Y:S07]  /*7570*/  LDSM.16.M88.4 R160, [R214] ;  /* 0x00000000d6a0783b */ /* 0x000f6e0000000200 */
        /* <DEDUP_REMOVED lines=15> */
[C---:B--2---:R-:W-:Y:S08]  /*7670*/  HMMA.16816.F32.BF16 R52, R188.reuse, R156, R52 ;  /* 0x0000009cbc34723c */ /* 0x044ff00000041834 */
[C---:B------:R-:W-:Y:S01]  /*7680*/  HMMA.16816.F32.BF16 R56, R188.reuse, R158, R56 ;  /* 0x0000009ebc38723c */ /* 0x040fe20000041838 */
[----:B------:R-:W2:Y:S07]  /*7690*/  LDSM.16.M88.4 R156, [R201+0x6800] ;  /* 0x00680000c99c783b */ /* 0x000eae0000000200 */
[C---:B-----5:R-:W-:Y:S08]  /*76a0*/  HMMA.16816.F32.BF16 R60, R188.reuse, R160, R60 ;  /* 0x000000a0bc3c723c */ /* 0x060ff0000004183c */
[----:B------:R-:W-:Y:S01]  /*76b0*/  HMMA.16816.F32.BF16 R64, R188, R162, R64 ;  /* 0x000000a2bc40723c */ /* 0x000fe20000041840 */
[----:B------:R-:W5:Y:S07]  /*76c0*/  LDSM.16.M88.4 R160, [R201+0x7000] ;  /* 0x00700000c9a0783b */ /* 0x000f6e0000000200 */
[C---:B------:R-:W-:Y:S08]  /*76d0*/  HMMA.16816.F32.BF16 R4, R192.reuse, R168, R4 ;  /* 0x000000a8c004723c */ /* 0x040ff00000041804 */
[C---:B------:R-:W-:Y:S01]  /*76e0*/  HMMA.16816.F32.BF16 R8, R192.reuse, R170, R8 ;  /* 0x000000aac008723c */ /* 0x040fe20000041808 */
[----:B------:R-:W2:Y:S07]  /*76f0*/  LDSM.16.M88.4 R168, [R201+0x7800] ;  /* 0x00780000c9a8783b */ /* 0x000eae0000000200 */
[C---:B------:R-:W-:Y:S08]  /*7700*/  HMMA.16816.F32.BF16 R12, R192.reuse, R164, R12 ;  /* 0x000000a4c00c723c */ /* 0x040ff0000004180c */
[C---:B------:R-:W-:Y:S01]  /*7710*/  HMMA.16816.F32.BF16 R16, R192.reuse, R166, R16 ;  /* 0x000000a6c010723c */ /* 0x040fe20000041810 */
[----:B------:R-:W2:Y:S07]  /*7720*/  LDSM.16.M88.4 R164, [R200] ;  /* 0x00000000c8a4783b */ /* 0x000eae0000000200 */
[C---:B-1----:R-:W-:Y:S08]  /*7730*/  HMMA.16816.F32.BF16 R20, R192.reuse, R144, R20 ;  /* 0x00000090c014723c */ /* 0x042ff00000041814 */
[C---:B------:R-:W-:Y:S01]  /*7740*/  HMMA.16816.F32.BF16 R24, R192.reuse, R146, R24 ;  /* 0x00000092c018723c */ /* 0x040fe20000041818 */
[----:B------:R-:W1:Y:S07]  /*7750*/  LDSM.16.M88.4 R144, [R200+0x800] ;  /* 0x00080000c890783b */ /* 0x000e6e0000000200 */
[C---:B---3--:R-:W-:Y:S08]  /*7760*/  HMMA.16816.F32.BF16 R28, R192.reuse, R148, R28 ;  /* 0x00000094c01c723c */ /* 0x048ff0000004181c */
[C---:B------:R-:W-:Y:S08]  /*7770*/  HMMA.16816.F32.BF16 R32, R192.reuse, R150, R32 ;  /* 0x00000096c020723c */ /* 0x040ff00000041820 */
[C---:B----4-:R-:W-:Y:S08]  /*7780*/  HMMA.16816.F32.BF16 R36, R192.reuse, R152, R36 ;  /* 0x00000098c024723c */ /* 0x050ff00000041824 */
[C---:B------:R-:W-:Y:S08]  /*7790*/  HMMA.16816.F32.BF16 R40, R192.reuse, R154, R40 ;  /* 0x0000009ac028723c */ /* 0x040ff00000041828 */
[C---:B--2---:R-:W-:Y:S08]  /*77a0*/  HMMA.16816.F32.BF16 R44, R192.reuse, R156, R44 ;  /* 0x0000009cc02c723c */ /* 0x044ff0000004182c */
[C---:B------:R-:W-:Y:S08]  /*77b0*/  HMMA.16816.F32.BF16 R48, R192.reuse, R158, R48 ;  /* 0x0000009ec030723c */ /* 0x040ff00000041830 */
[C---:B-----5:R-:W-:Y:S08]  /*77c0*/  HMMA.16816.F32.BF16 R52, R192.reuse, R160, R52 ;  /* 0x000000a0c034723c */ /* 0x060ff00000041834 */
[C---:B------:R-:W-:Y:S08]  /*77d0*/  HMMA.16816.F32.BF16 R56, R192.reuse, R162, R56 ;  /* 0x000000a2c038723c */ /* 0x040ff00000041838 */
[C---:B------:R-:W-:Y:S08]  /*77e0*/  HMMA.16816.F32.BF16 R60, R192.reuse, R168, R60 ;  /* 0x000000a8c03c723c */ /* 0x040ff0000004183c */
[----:B------:R-:W-:Y:S08]  /*77f0*/  HMMA.16816.F32.BF16 R64, R192, R170, R64 ;  /* 0x000000aac040723c */ /* 0x000ff00000041840 */
[C---:B------:R-:W-:Y:S08]  /*7800*/  HMMA.16816.F32.BF16 R4, R196.reuse, R164, R4 ;  /* 0x000000a4c404723c */ /* 0x040ff00000041804 */
[C---:B------:R-:W-:Y:S08]  /*7810*/  HMMA.16816.F32.BF16 R8, R196.reuse, R166, R8 ;  /* 0x000000a6c408723c */ /* 0x040ff00000041808 */
[C---:B-1----:R-:W-:Y:S08]  /*7820*/  HMMA.16816.F32.BF16 R12, R196.reuse, R144, R12 ;  /* 0x00000090c40c723c */ /* 0x042ff0000004180c */
[----:B------:R-:W-:Y:S01]  /*7830*/  FMUL.FTZ R4, R4, c[0x0][0x320] ;  /* 0x0000c80004047a20 */ /* 0x000fe20000410000 */
[C---:B------:R-:W-:Y:S03]  /*7840*/  HMMA.16816.F32.BF16 R16, R196.reuse, R146, R16 ;  /* 0x00000092c410723c */ /* 0x040fe60000041810 */
[----:B------:R-:W1:Y:S01]  /*7850*/  MUFU.TANH R231, R4 ;  /* 0x0000000400e77308 */ /* 0x000e620000002400 */
[----:B------:R-:W-:Y:S02]  /*7860*/  FMUL.FTZ R5, R5, c[0x0][0x320] ;  /* 0x0000c80005057a20 */ /* 0x000fe40000410000 */
[----:B------:R-:W-:Y:S02]  /*7870*/  FMUL.FTZ R6, R6, c[0x0][0x320] ;  /* 0x0000c80006067a20 */ /* 0x000fe40000410000 */
[----:B------:R-:W-:Y:S04]  /*7880*/  FMUL.FTZ R7, R7, c[0x0][0x320] ;  /* 0x0000c80007077a20 */ /* 0x000fe80000410000 */
[----:B------:R-:W-:Y:S01]  /*7890*/  FMUL.FTZ R8, R8, c[0x0][0x320] ;  /* 0x0000c80008087a20 */ /* 0x000fe20000410000 */
[----:B------:R-:W2:Y:S01]  /*78a0*/  MUFU.TANH R230, R5 ;  /* 0x0000000500e67308 */ /* 0x000ea20000002400 */
[----:B------:R-:W-:Y:S02]  /*78b0*/  FMUL.FTZ R9, R9, c[0x0][0x320] ;  /* 0x0000c80009097a20 */ /* 0x000fe40000410000 */
[----:B------:R-:W-:Y:S02]  /*78c0*/  FMUL.FTZ R10, R10, c[0x0][0x320] ;  /* 0x0000c8000a0a7a20 */ /* 0x000fe40000410000 */
[----:B------:R-:W-:Y:S02]  /*78d0*/  FMUL.FTZ R11, R11, c[0x0][0x320] ;  /* 0x0000c8000b0b7a20 */ /* 0x000fe40000410000 */
[----:B------:R-:W-:Y:S02]  /*78e0*/  FMUL.FTZ R12, R12, c[0x0][0x320] ;  /* 0x0000c8000c0c7a20 */ /* 0x000fe40000410000 */
        /* <DEDUP_REMOVED lines=11> */
[----:B----4-:R-:W4:Y:S09]  /*79a0*/  LDSM.16.M88.4 R4, [R200+0x1000] ;  /* 0x00100000c804783b */ /* 0x010f320000000200 */
[----:B------:R-:W1:Y:S10]  /*79b0*/  MUFU.TANH R235, R10 ;  /* 0x0000000a00eb7308 */ /* 0x000e740000002400 */
[----:B------:R5:W1:Y:S10]  /*79c0*/  MUFU.TANH R234, R11 ;  /* 0x0000000b00ea7308 */ /* 0x000a740000002400 */
[----:B------:R1:W1:Y:S10]  /*79d0*/  MUFU.TANH R171, R12 ;  /* 0x0000000c00ab7308 */ /* 0x0002740000002400 */
[----:B------:R-:W1:Y:S01]  /*79e0*/  MUFU.TANH R170, R13 ;  /* 0x0000000d00aa7308 */ /* 0x000e620000002400 */
[----:B-----5:R-:W5:Y:S01]  /*79f0*/  LDSM.16.M88.4 R8, [R200+0x1800] ;  /* 0x00180000c808783b */ /* 0x020f620000000200 */
[C---:B----4-:R-:W-:Y:S08]  /*7a00*/  HMMA.16816.F32.BF16 R20, R196.reuse, R4, R20 ;  /* 0x00000004c414723c */ /* 0x050ff00000041814 */
[----:B------:R-:W4:Y:S01]  /*7a10*/  MUFU.TANH R233, R14 ;  /* 0x0000000e00e97308 */ /* 0x000f220000002400 */
[C---:B------:R-:W-:Y:S01]  /*7a20*/  HMMA.16816.F32.BF16 R24, R196.reuse, R6, R24 ;  /* 0x00000006c418723c */ /* 0x040fe20000041818 */
[----:B------:R-:W1:Y:S08]  /*7a30*/  LDSM.16.M88.4 R4, [R200+0x2000] ;  /* 0x00200000c804783b */ /* 0x000e700000000200 */
[----:B------:R-:W1:Y:S06]  /*7a40*/  MUFU.TANH R232, R15 ;  /* 0x0000000f00e87308 */ /* 0x000e6c0000002400 */
[----:B------:R-:W-:Y:S04]  /*7a50*/  FMUL.FTZ R20, R20, c[0x0][0x320] ;  /* 0x0000c80014147a20 */ /* 0x000fe80000410000 */
[----:B------:R-:W1:Y:S01]  /*7a60*/  MUFU.TANH R169, R16 ;  /* 0x0000001000a97308 */ /* 0x000e620000002400 */
[----:B------:R-:W-:Y:S02]  /*7a70*/  FMUL.FTZ R21, R21, c[0x0][0x320] ;  /* 0x0000c80015157a20 */ /* 0x000fe40000410000 */
[----:B------:R-:W-:Y:S02]  /*7a80*/  FMUL.FTZ R22, R22, c[0x0][0x320] ;  /* 0x0000c80016167a20 */ /* 0x000fe40000410000 */
[----:B------:R-:W-:Y:S02]  /*7a90*/  FMUL.FTZ R23, R23, c[0x0][0x320] ;  /* 0x0000c80017177a20 */ /* 0x000fe40000410000 */
[----:B------:R-:W-:Y:S02]  /*7aa0*/  FMUL.FTZ R25, R25, c[0x0][0x320] ;  /* 0x0000c80019197a20 */ /* 0x000fe40000410000 */
[----:B------:R-:W-:Y:S01]  /*7ab0*/  FMUL.FTZ R26, R26, c[0x0][0x320] ;  /* 0x0000c8001a1a7a20 */ /* 0x000fe20000410000 */
[----:B------:R-:W2:Y:S01]  /*7ac0*/  MUFU.TANH R166, R17 ;  /* 0x0000001100a67308 */ /* 0x000ea20000002400 */
[----:B------:R-:W-:Y:S02]  /*7ad0*/  FMUL.FTZ R27, R27, c[0x0][0x320] ;  /* 0x0000c8001b1b7a20 */ /* 0x000fe40000410000 */
[----:B------:R-:W-:Y:S01]  /*7ae0*/  FMUL.FTZ R24, R24, c[0x0][0x320] ;  /* 0x0000c80018187a20 */ /* 0x000fe20000410000 */
[C---:B-----5:R-:W-:Y:S06]  /*7af0*/  HMMA.16816.F32.BF16 R28, R196.reuse, R8, R28 ;  /* 0x00000008c41c723c */ /* 0x060fec000004181c */
[----:B------:R-:W2:Y:S02]  /*7b00*/  MUFU.TANH R228, R18 ;  /* 0x0000001200e47308 */ /* 0x000ea40000002400 */
[C---:B------:R-:W-:Y:S01]  /*7b10*/  HMMA.16816.F32.BF16 R32, R196.reuse, R10, R32 ;  /* 0x0000000ac420723c */ /* 0x040fe20000041820 */
[----:B------:R-:W5:Y:S07]  /*7b20*/  LDSM.16.M88.4 R8, [R200+0x2800] ;  /* 0x00280000c808783b */ /* 0x000f6e0000000200 */
[----:B------:R-:W2:Y:S01]  /*7b30*/  MUFU.TANH R175, R19 ;  /* 0x0000001300af7308 */ /* 0x000ea20000002400 */
[C---:B-1----:R-:W-:Y:S07]  /*7b40*/  HMMA.16816.F32.BF16 R36, R196.reuse, R4, R36 ;  /* 0x00000004c424723c */ /* 0x042fee0000041824 */
[----:B------:R-:W-:Y:S01]  /*7b50*/  FMUL.FTZ R28, R28, c[0x0][0x320] ;  /* 0x0000c8001c1c7a20 */ /* 0x000fe20000410000 */
[C---:B------:R-:W-:Y:S01]  /*7b60*/  HMMA.16816.F32.BF16 R40, R196.reuse, R6, R40 ;  /* 0x00000006c428723c */ /* 0x040fe20000041828 */
[----:B------:R-:W1:Y:S01]  /*7b70*/  MUFU.TANH R163, R20 ;  /* 0x0000001400a37308 */ /* 0x000e620000002400 */
[----:B------:R-:W1:Y:S02]  /*7b80*/  LDSM.16.M88.4 R4, [R200+0x3000] ;  /* 0x00300000c804783b */ /* 0x000e640000000200 */
[----:B------:R-:W-:Y:S02]  /*7b90*/  FMUL.FTZ R29, R29, c[0x0][0x320] ;  /* 0x0000c8001d1d7a20 */ /* 0x000fe40000410000 */
        /* <DEDUP_REMOVED lines=8> */
[----:B------:R-:W2:Y:S01]  /*7c20*/  MUFU.TANH R173, R22 ;  /* 0x0000001600ad7308 */ /* 0x000ea20000002400 */
[----:B------:R-:W-:Y:S01]  /*7c30*/  FMUL.FTZ R37, R37, c[0x0][0x320] ;  /* 0x0000c80025257a20 */ /* 0x000fe20000410000 */
[C---:B-----5:R-:W-:Y:S03]  /*7c40*/  HMMA.16816.F32.BF16 R44, R196.reuse, R8, R44 ;  /* 0x00000008c42c723c */ /* 0x060fe6000004182c */
[----:B------:R-:W-:Y:S02]  /*7c50*/  FMUL.FTZ R43, R43, c[0x0][0x320] ;  /* 0x0000c8002b2b7a20 */ /* 0x000fe40000410000 */
[----:B------:R-:W-:Y:S03]  /*7c60*/  FMUL.FTZ R38, R38, c[0x0][0x320] ;  /* 0x0000c80026267a20 */ /* 0x000fe60000410000 */
[----:B------:R5:W2:Y:S01]  /*7c70*/  MUFU.TANH R151, R43 ;  /* 0x0000002b00977308 */ /* 0x000aa20000002400 */
[C---:B------:R-:W-:Y:S01]  /*7c80*/  HMMA.16816.F32.BF16 R48, R196.reuse, R10, R48 ;  /* 0x0000000ac430723c */ /* 0x040fe20000041830 */
[----:B------:R-:W2:Y:S01]  /*7c90*/  LDSM.16.M88.4 R8, [R200+0x3800] ;  /* 0x00380000c808783b */ /* 0x000ea20000000200 */
[----:B------:R-:W-:Y:S04]  /*7ca0*/  DEPBAR.LE SB0, 0x0 ;  /* 0x000080000000791a */ /* 0x000fe80000000000 */
[----:B------:R-:W-:Y:S02]  /*7cb0*/  FMUL.FTZ R39, R39, c[0x0][0x320] ;  /* 0x0000c80027277a20 */ /* 0x000fe40000410000 */
[----:B------:R-:W-:Y:S01]  /*7cc0*/  FMUL.FTZ R40, R40, c[0x0][0x320] ;  /* 0x0000c80028287a20 */ /* 0x000fe20000410000 */
[----:B------:R2:W2:Y:S01]  /*7cd0*/  MUFU.TANH R172, R23 ;  /* 0x0000001700ac7308 */ /* 0x0004a20000002400 */
[----:B------:R-:W-:Y:S01]  /*7ce0*/  BAR.SYNC.DEFER_BLOCKING 0x0 ;  /* 0x0000000000007b1d */ /* 0x000fe20000010000 */
[C---:B-1----:R-:W-:Y:S05]  /*7cf0*/  HMMA.16816.F32.BF16 R52, R196.reuse, R4, R52 ;  /* 0x00000004c434723c */ /* 0x042fea0000041834 */
        /* <DEDUP_REMOVED lines=13> */
[----:B------:R-:W-:Y:S01]  /*7dd0*/  FMUL.FTZ R51, R51, c[0x0][0x320] ;  /* 0x0000c80033337a20 */ /* 0x000fe20000410000 */
[C---:B--2---:R-:W-:Y:S03]  /*7de0*/  HMMA.16816.F32.BF16 R60, R196.reuse, R8, R60 ;  /* 0x00000008c43c723c */ /* 0x044fe6000004183c */
[----:B------:R-:W-:Y:S02]  /*7df0*/  FMUL.FTZ R52, R52, c[0x0][0x320] ;  /* 0x0000c80034347a20 */ /* 0x000fe40000410000 */
[----:B------:R-:W-:Y:S02]  /*7e00*/  FMUL.FTZ R53, R53, c[0x0][0x320] ;  /* 0x0000c80035357a20 */ /* 0x000fe40000410000 */
[----:B------:R-:W-:Y:S01]  /*7e10*/  FMUL.FTZ R54, R54, c[0x0][0x320] ;  /* 0x0000c80036367a20 */ /* 0x000fe20000410000 */
[----:B------:R2:W1:Y:S01]  /*7e20*/  MUFU.TANH R167, R27 ;  /* 0x0000001b00a77308 */ /* 0x0004620000002400 */
[----:B------:R-:W-:Y:S03]  /*7e30*/  HMMA.16816.F32.BF16 R64, R196, R10, R64 ;  /* 0x0000000ac440723c */ /* 0x000fe60000041840 */
        /* <DEDUP_REMOVED lines=12> */
[----:B-----5:R-:W-:Y:S02]  /*7f00*/  FMUL.FTZ R43, R65, c[0x0][0x320] ;  /* 0x0000c800412b7a20 */ /* 0x020fe40000410000 */
[----:B------:R-:W-:Y:S01]  /*7f10*/  FMUL.FTZ R66, R66, c[0x0][0x320] ;  /* 0x0000c80042427a20 */ /* 0x000fe20000410000 */
[----:B------:R2:W1:Y:S01]  /*7f20*/  MUFU.TANH R165, R30 ;  /* 0x0000001e00a57308 */ /* 0x0004620000002400 */
[----:B------:R-:W-:Y:S09]  /*7f30*/  FMUL.FTZ R67, R67, c[0x0][0x320] ;  /* 0x0000c80043437a20 */ /* 0x000ff20000410000 */
        /* <DEDUP_REMOVED lines=32> */
[----:B------:R-:W1:Y:S10]  /*8140*/  MUFU.TANH R12, R12 ;  /* 0x0000000c000c7308 */ /* 0x000e740000002400 */
[----:B------:R-:W1:Y:S10]  /*8150*/  MUFU.TANH R43, R43 ;  /* 0x0000002b002b7308 */ /* 0x000e740000002400 */
[----:B------:R2:W1:Y:S10]  /*8160*/  MUFU.TANH R150, R66 ;  /* 0x0000004200967308 */ /* 0x0004740000002400 */
[----:B------:R2:W1:Y:S01]  /*8170*/  MUFU.TANH R149, R67 ;  /* 0x0000004300957308 */ /* 0x0004620000002400 */
[----:B------:R-:W-:-:S05]  /*8180*/  @!P0 BRA `(.L_x_87) ;  /* 0x000005e000008947 */ /* 0x000fca0003800000 */
[----:B---34-:R-:W-:Y:S01]  /*8190*/  SHF.R.S32.HI R6, RZ, 0x1f, R242 ;  /* 0x0000001fff067819 */ /* 0x018fe200000114f2 */
[----:B------:R-:W3:Y:S01]  /*81a0*/  LDL R2, [R1+0x10] ;  /* 0x0000100001027983 */ /* 0x000ee20000100800 */
[----:B------:R-:W-:Y:S01]  /*81b0*/  SHF.R.S32.HI R7, RZ, 0x1f, R241 ;  /* 0x0000001fff077819 */ /* 0x000fe200000114f1 */
[----:B------:R-:W-:Y:S01]  /*81c0*/  IMAD.MOV.U32 R238, RZ, RZ, RZ ;  /* 0x000000ffffee7224 */ /* 0x000fe200078e00ff */
[C---:B------:R-:W-:Y:S01]  /*81d0*/  SHF.L.U64.HI R6, R242.reuse, 0x1, R6 ;  /* 0x00000001f2067819 */ /* 0x040fe20000010206 */
[----:B------:R-:W4:Y:S01]  /*81e0*/  LDL.64 R248, [R1+0x20] ;  /* 0x0000200001f87983 */ /* 0x000f220000100a00 */
[----:B-1----:R-:W-:Y:S02]  /*81f0*/  IMAD.SHL.U32 R24, R242, 0x2, RZ ;  /* 0x00000002f2187824 */ /* 0x002fe400078e00ff */
[----:B------:R-:W-:Y:S03]  /*8200*/  IMAD.SHL.U32 R23, R241, 0x2, RZ ;  /* 0x00000002f1177824 */ /* 0x000fe600078e00ff */
[----:B------:R-:W5:Y:S04]  /*8210*/  LDL R247, [R1+0x34] ;  /* 0x0000340001f77983 */ /* 0x000f680000100800 */
[----:B------:R-:W1:Y:S08]  /*8220*/  S2R R243, SR_TID.X ;  /* 0x0000000000f37919 */ /* 0x000e700000002100 */
[----:B--2---:R-:W2:Y:S01]  /*8230*/  LDL.64 R244, [R1+0x18] ;  /* 0x0000180001f47983 */ /* 0x004ea20000100a00 */
[--C-:B-1----:R-:W-:Y:S02]  /*8240*/  SHF.R.S32.HI R0, RZ, 0x1f, R243.reuse ;  /* 0x0000001fff007819 */ /* 0x102fe400000114f3 */
[----:B------:R-:W-:Y:S02]  /*8250*/  SHF.R.S32.HI R3, RZ, 0x1f, R243 ;  /* 0x0000001fff037819 */ /* 0x000fe400000114f3 */
[-C--:B------:R-:W-:Y:S02]  /*8260*/  LEA.HI R0, R0, R243.reuse, RZ, 0x3 ;  /* 0x000000f300007211 */ /* 0x080fe400078f18ff */
[----:B------:R-:W-:Y:S02]  /*8270*/  LEA.HI R3, R3, R243, RZ, 0x3 ;  /* 0x000000f303037211 */ /* 0x000fe400078f18ff */
[----:B------:R-:W-:Y:S02]  /*8280*/  LOP3.LUT R0, R0, 0xfffffff8, RZ, 0xc0, !PT ;  /* 0xfffffff800007812 */ /* 0x000fe400078ec0ff */
[----:B------:R-:W-:Y:S03]  /*8290*/  SHF.R.S32.HI R3, RZ, 0x3, R3 ;  /* 0x00000003ff037819 */ /* 0x000fe60000011403 */
[----:B------:R-:W-:Y:S02]  /*82a0*/  IMAD.IADD R0, R243, 0x1, -R0 ;  /* 0x00000001f3007824 */ /* 0x000fe400078e0a00 */
[----:B------:R-:W2:Y:S02]  /*82b0*/  LDL R243, [R1+0x30] ;  /* 0x0000300001f37983 */ /* 0x000ea40000100800 */
[----:B------:R-:W-:Y:S02]  /*82c0*/  IMAD R0, R0, 0x20, R3 ;  /* 0x0000002000007824 */ /* 0x000fe400078e0203 */
[----:B---3--:R-:W-:Y:S05]  /*82d0*/  IMAD R2, R240, 0x80, R2 ;  /* 0x00000080f0027824 */ /* 0x008fea00078e0202 */
[----:B------:R-:W-:Y:S05]  /*82e0*/  IADD3 R2, R2, -0x80, R0 ;  /* 0xffffff8002027810 */ /* 0x000fea0007ffe000 */
[----:B------:R-:W-:Y:S04]  /*82f0*/  @P3 IMAD.HI.U32 R3, R2, c[0x0][0x2bc], RZ ;  /* 0x0000af0002033a27 */ /* 0x000fe800078e00ff */
[----:B------:R-:W-:Y:S01]  /*8300*/  IMAD.MOV.U32 R0, RZ, RZ, R2 ;  /* 0x000000ffff007224 */ /* 0x000fe200078e0002 */
[----:B------:R-:W-:Y:S04]  /*8310*/  @P3 SHF.R.U32.HI R0, RZ, c[0x0][0x2c0], R3 ;  /* 0x0000b000ff003a19 */ /* 0x000fe80000011603 */
[C---:B----4-:R-:W-:Y:S04]  /*8320*/  @!P1 IADD3 R3, P0, R0.reuse, R248, RZ ;  /* 0x000000f800039210 */ /* 0x050fe80007f1e0ff */
[----:B-----5:R-:W-:Y:S01]  /*8330*/  @!P1 LEA.HI.X.SX32 R5, R0, R247, 0x1, P0 ;  /* 0x000000f700059211 */ /* 0x020fe200000f0eff */
[----:B------:R-:W-:Y:S01]  /*8340*/  IMAD.MOV R0, RZ, RZ, -R0 ;  /* 0x000000ffff007224 */ /* 0x000fe200078e0a00 */
[C---:B------:R-:W-:Y:S03]  /*8350*/  @!P1 LEA R4, P0, R3.reuse, c[0x0][0x2a0], 0x2 ;  /* 0x0000a80003049a11 */ /* 0x040fe600078010ff */
[----:B------:R-:W-:Y:S01]  /*8360*/  IMAD R239, R0, c[0x0][0x2b8], R2 ;  /* 0x0000ae0000ef7a24 */ /* 0x000fe200078e0202 */
[----:B------:R-:W-:Y:S03]  /*8370*/  @!P1 LEA.HI.X R5, R3, c[0x0][0x2a4], R5, 0x2, P0 ;  /* 0x0000a90003059a11 */ /* 0x000fe600000f1405 */
[C---:B------:R-:W-:Y:S01]  /*8380*/  IMAD.WIDE.U32 R2, R239.reuse, c[0x0][0x1e0], RZ ;  /* 0x00007800ef027a25 */ /* 0x040fe200078e00ff */
[----:B------:R-:W-:Y:S01]  /*8390*/  SHF.R.S32.HI R0, RZ, 0x1f, R239 ;  /* 0x0000001fff007819 */ /* 0x000fe200000114ef */
[----:B------:R1:W3:Y:S04]  /*83a0*/  @!P1 LDG.E R238, [R4.64] ;  /* 0x0000000604ee9981 */ /* 0x0002e8000c1e1900 */
[----:B------:R-:W-:Y:S04]  /*83b0*/  IMAD R0, R0, c[0x0][0x1e0], RZ ;  /* 0x0000780000007a24 */ /* 0x000fe800078e02ff */
[----:B------:R-:W-:Y:S04]  /*83c0*/  IMAD R0, R239, c[0x0][0x1e4], R0 ;  /* 0x00007900ef007a24 */ /* 0x000fe800078e0200 */
[----:B------:R-:W-:Y:S01]  /*83d0*/  IMAD.IADD R3, R3, 0x1, R0 ;  /* 0x0000000103037824 */ /* 0x000fe200078e0200 */
[----:B-1----:R-:W-:Y:S02]  /*83e0*/  SHF.L.U64.HI R5, R241, 0x1, R7 ;  /* 0x00000001f1057819 */ /* 0x002fe40000010207 */
[----:B---3--:R-:W-:Y:S01]  /*83f0*/  SHF.R.S32.HI R4, RZ, 0x1f, R238 ;  /* 0x0000001fff047819 */ /* 0x008fe200000114ee */
[----:B------:R-:W-:Y:S04]  /*8400*/  IMAD.WIDE.U32 R2, R238, c[0x0][0x1f0], R2 ;  /* 0x00007c00ee027a25 */ /* 0x000fe800078e0002 */
[----:B------:R-:W-:Y:S01]  /*8410*/  IMAD R4, R4, c[0x0][0x1f0], RZ ;  /* 0x00007c0004047a24 */ /* 0x000fe200078e02ff */
[----:B--2---:R-:W-:Y:S03]  /*8420*/  IADD3 R0, P0, R244, R2, RZ ;  /* 0x00000002f4007210 */ /* 0x004fe60007f1e0ff */
[----:B------:R-:W-:Y:S05]  /*8430*/  IMAD R4, R238, c[0x0][0x1f4], R4 ;  /* 0x00007d00ee047a24 */ /* 0x000fea00078e0204 */
[----:B------:R-:W-:Y:S02]  /*8440*/  IADD3.X R2, R243, R3, R4, P0, !PT ;  /* 0x00000003f3027210 */ /* 0x000fe400007fe404 */
[C---:B------:R-:W-:Y:S04]  /*8450*/  LEA R4, P0, R0.reuse, c[0x0][0x1c8], 0x1 ;  /* 0x0000720000047a11 */ /* 0x040fe800078008ff */
[----:B------:R-:W-:Y:S01]  /*8460*/  LEA.HI.X R0, R0, c[0x0][0x1cc], R2, 0x1, P0 ;  /* 0x0000730000007a11 */ /* 0x000fe200000f0c02 */
[----:B------:R-:W-:-:S06]  /*8470*/  BRA.DIV ~URZ, `(.L_x_88) ;  /* 0x0000a5627f007947 */ /* 0x000fcc000b800000 */
[----:B------:R1:W2:Y:S02]  /*8480*/  SHFL.IDX PT, R7, R0, RZ, 0x181f ;  /* 0x00181fff00077589 */ /* 0x0002a400000e0000 */
.L_x_121:
        /* <DEDUP_REMOVED lines=31> */
.L_x_122:
        /* <DEDUP_REMOVED lines=15> */
.L_x_87:
[----:B---34-:R-:W-:Y:S05]  /*8770*/  BSYNC B0 ;  /* 0x0000000000007941 */ /* 0x018fea0003800000 */
.L_x_86:
[----:B------:R-:W-:Y:S01]  /*8780*/  MOV R5, 0xffffff80 ;  /* 0xffffff8000057802 */ /* 0x000fe20000000f00 */
[----:B-1----:R-:W3:Y:S04]  /*8790*/  LDL R3, [R1+0x8] ;  /* 0x0000080001037983 */ /* 0x002ee80000100800 */
[----:B------:R-:W4:Y:S01]  /*87a0*/  LDL R2, [R1+0x3c] ;  /* 0x00003c0001027983 */ /* 0x000f220000100800 */
[----:B------:R-:W-:Y:S03]  /*87b0*/  IMAD R5, R240, R5, 0x1 ;  /* 0x00000001f0057424 */ /* 0x000fe600078e0205 */
[----:B------:R-:W0:Y:S01]  /*87c0*/  LDGDEPBAR ;  /* 0x00000000000079af */ /* 0x000e220000000000 */
[----:B---3--:R-:W-:Y:S01]  /*87d0*/  MOV R4, R3 ;  /* 0x0000000300047202 */ /* 0x008fe20000000f00 */
[----:B------:R-:W-:Y:S01]  /*87e0*/  @P4 IMAD.HI.U32 R0, R3, c[0x0][0x2c8], RZ ;  /* 0x0000b20003004a27 */ /* 0x000fe200078e00ff */
[----:B----4-:R-:W-:Y:S04]  /*87f0*/  IADD3 R5, -R2, R5, RZ ;  /* 0x0000000502057210 */ /* 0x010fe80007ffe1ff */
[----:B------:R-:W-:Y:S02]  /*8800*/  @P4 SHF.R.U32.HI R4, RZ, c[0x0][0x2cc], R0 ;  /* 0x0000b300ff044a19 */ /* 0x000fe40000011600 */
[----:B------:R-:W-:Y:S05]  /*8810*/  MOV R0, c[0x0][0x2ac] ;  /* 0x0000ab0000007a02 */ /* 0x000fea0000000f00 */
[----:B------:R-:W-:Y:S05]  /*8820*/  IMAD R5, R0, c[0x0][0x1d0], R5 ;  /* 0x0000740000057a24 */ /* 0x000fea00078e0205 */
[----:B------:R-:W-:Y:S01]  /*8830*/  IADD3 R5, R5, -c[0x0][0x168], RZ ;  /* 0x80005a0005057a10 */ /* 0x000fe20007ffe0ff */
[----:B------:R-:W-:-:S05]  /*8840*/  BRA.DIV ~URZ, `(.L_x_90) ;  /* 0x0000a7327f007947 */ /* 0x000fca000b800000 */
[----:B------:R1:W3:Y:S02]  /*8850*/  SHFL.IDX PT, R0, R4, RZ, 0x1c1f ;  /* 0x001c1fff04007589 */ /* 0x0002e400000e0000 */
.L_x_123:
[----:B---3--:R-:W-:Y:S05]  /*8860*/  IMAD.IADD R0, R5, 0x1, R0 ;  /* 0x0000000105007824 */ /* 0x008fea00078e0200 */
[C---:B------:R-:W-:Y:S02]  /*8870*/  ISETP.GT.AND P6, PT, R0.reuse, RZ, PT ;  /* 0x000000ff0000720c */ /* 0x040fe40003fc4270 */
[C---:B------:R-:W-:Y:S02]  /*8880*/  ISETP.GT.AND P5, PT, R0.reuse, 0x1, PT ;  /* 0x000000010000780c */ /* 0x040fe40003fa4270 */
[C---:B------:R-:W-:Y:S02]  /*8890*/  ISETP.GT.AND P2, PT, R0.reuse, 0x8, PT ;  /* 0x000000080000780c */ /* 0x040fe40003f44270 */
[C---:B------:R-:W-:Y:S02]  /*88a0*/  ISETP.GT.AND P0, PT, R0.reuse, 0x9, PT ;  /* 0x000000090000780c */ /* 0x040fe40003f04270 */
[----:B------:R-:W-:Y:S02]  /*88b0*/  FSEL R6, R231, -INF , P6 ;  /* 0xff800000e7067808 */ /* 0x000fe40003000000 */
[----:B------:R-:W-:Y:S02]  /*88c0*/  ISETP.GT.AND P6, PT, R0, 0x10, PT ;  /* 0x000000100000780c */ /* 0x000fe40003fc4270 */
[----:B--2---:R-:W-:Y:S02]  /*88d0*/  FSEL R42, R230, -INF , P5 ;  /* 0xff800000e62a7808 */ /* 0x004fe40002800000 */
[C---:B------:R-:W-:Y:S02]  /*88e0*/  ISETP.GT.AND P5, PT, R0.reuse, 0x11, PT ;  /* 0x000000110000780c */ /* 0x040fe40003fa4270 */
[----:B------:R-:W-:Y:S02]  /*88f0*/  FSEL R41, R229, -INF , P2 ;  /* 0xff800000e5297808 */ /* 0x000fe40001000000 */
[----:B------:R-:W-:Y:S02]  /*8900*/  ISETP.GT.AND P2, PT, R0, 0x18, PT ;  /* 0x000000180000780c */ /* 0x000fe40003f44270 */
[----:B------:R-:W-:Y:S02]  /*8910*/  FSEL R40, R174, -INF , P0 ;  /* 0xff800000ae287808 */ /* 0x000fe40000000000 */
        /* <DEDUP_REMOVED lines=50> */
[----:B------:R-:W-:Y:S02]  /*8c40*/  FSEL R13, R13, -INF , P5 ;  /* 0xff8000000d0d7808 */ /* 0x000fe40002800000 */
[----:B------:R-:W-:Y:S02]  /*8c50*/  FSEL R12, R12, -INF , P2 ;  /* 0xff8000000c0c7808 */ /* 0x000fe40001000000 */
[----:B------:R-:W-:Y:S01]  /*8c60*/  FSEL R11, R43, -INF , P0 ;  /* 0xff8000002b0b7808 */ /* 0x000fe20000000000 */
[----:B------:R-:W-:-:S05]  /*8c70*/  BRA.DIV ~URZ, `(.L_x_91) ;  /* 0x0000a3727f007947 */ /* 0x000fca000b800000 */
[----:B------:R-:W2:Y:S02]  /*8c80*/  SHFL.IDX PT, R0, R4, 0x1, 0x1c1f ;  /* 0x003c1f0004007f89 */ /* 0x000ea400000e0000 */
[----:B--2---:R-:W-:Y:S05]  /*8c90*/  IMAD.IADD R0, R5, 0x1, R0 ;  /* 0x0000000105007824 */ /* 0x004fea00078e0200 */
[C---:B------:R-:W-:Y:S02]  /*8ca0*/  ISETP.GT.AND P6, PT, R0.reuse, RZ, PT ;  /* 0x000000ff0000720c */ /* 0x040fe40003fc4270 */
[C---:B------:R-:W-:Y:S02]  /*8cb0*/  ISETP.GT.AND P5, PT, R0.reuse, 0x1, PT ;  /* 0x000000010000780c */ /* 0x040fe40003fa4270 */
[C---:B------:R-:W-:Y:S02]  /*8cc0*/  ISETP.GT.AND P2, PT, R0.reuse, 0x8, PT ;  /* 0x000000080000780c */ /* 0x040fe40003f44270 */
        /* <DEDUP_REMOVED lines=54> */
[----:B------:R-:W-:Y:S02]  /*9030*/  ISETP.GT.AND P2, PT, R0, 0x78, PT ;  /* 0x000000780000780c */ /* 0x000fe40003f44270 */
[----:B------:R-:W-:Y:S02]  /*9040*/  FSEL R36, R68, -INF , P0 ;  /* 0xff80000044247808 */ /* 0x000fe40000000000 */
[----:B------:R-:W-:Y:S02]  /*9050*/  ISETP.GT.AND P0, PT, R0, 0x79, PT ;  /* 0x000000790000780c */ /* 0x000fe40003f04270 */
[----:B------:R-:W-:Y:S02]  /*9060*/  FMNMX.FTZ R0, R6, R69, !PT ;  /* 0x0000004506007209 */ /* 0x000fe40007810000 */
[----:B------:R-:W-:Y:S02]  /*9070*/  FSEL R10, R154, -INF , P6 ;  /* 0xff8000009a0a7808 */ /* 0x000fe40003000000 */
[----:B------:R-:W-:Y:S02]  /*9080*/  FMNMX.FTZ R0, R42, R0, !PT ;  /* 0x000000002a007209 */ /* 0x000fe40007810000 */
[----:B------:R-:W-:Y:S02]  /*9090*/  FSEL R9, R153, -INF , P5 ;  /* 0xff80000099097808 */ /* 0x000fe40002800000 */
[----:B------:R-:W-:Y:S02]  /*90a0*/  FMNMX.FTZ R0, R41, R0, !PT ;  /* 0x0000000029007209 */ /* 0x000fe40007810000 */
[----:B------:R-:W-:Y:S02]  /*90b0*/  FSEL R8, R150, -INF , P2 ;  /* 0xff80000096087808 */ /* 0x000fe40001000000 */
[----:B------:R-:W-:Y:S02]  /*90c0*/  FMNMX.FTZ R0, R40, R0, !PT ;  /* 0x0000000028007209 */ /* 0x000fe40007810000 */
[----:B------:R-:W-:Y:S02]  /*90d0*/  FSEL R7, R149, -INF , P0 ;  /* 0xff80000095077808 */ /* 0x000fe40000000000 */
[----:B------:R-:W-:Y:S04]  /*90e0*/  FMNMX.FTZ R0, R39, R0, !PT ;  /* 0x0000000027007209 */ /* 0x000fe80007810000 */
        /* <DEDUP_REMOVED lines=26> */
[----:B------:R-:W-:Y:S05]  /*9290*/  FMNMX.FTZ R0, R11, R0, !PT ;  /* 0x000000000b007209 */ /* 0x000fea0007810000 */
[----:B------:R-:W2:Y:S02]  /*92a0*/  SHFL.BFLY PT, R2, R0, 0x2, 0x1f ;  /* 0x0c401f0000027f89 */ /* 0x000ea400000e0000 */
[----:B--2---:R-:W-:Y:S06]  /*92b0*/  FMNMX.FTZ R0, R2, R0, !PT ;  /* 0x0000000002007209 */ /* 0x004fec0007810000 */
[----:B------:R-:W2:Y:S02]  /*92c0*/  SHFL.BFLY PT, R68, R0, 0x1, 0x1f ;  /* 0x0c201f0000447f89 */ /* 0x000ea400000e0000 */
[----:B--2---:R-:W-:Y:S02]  /*92d0*/  FMNMX.FTZ R68, R0, R68, !PT ;  /* 0x0000004400447209 */ /* 0x004fe40007810000 */
        /* <DEDUP_REMOVED lines=30> */
[----:B-1----:R-:W-:Y:S04]  /*94c0*/  FMNMX.FTZ R4, R8, R0, !PT ;  /* 0x0000000008047209 */ /* 0x002fe80007810000 */
[----:B------:R-:W-:Y:S05]  /*94d0*/  FMNMX.FTZ R4, R7, R4, !PT ;  /* 0x0000000407047209 */ /* 0x000fea0007810000 */
[----:B------:R-:W1:Y:S02]  /*94e0*/  SHFL.BFLY PT, R0, R4, 0x2, 0x1f ;  /* 0x0c401f0004007f89 */ /* 0x000e6400000e0000 */
[----:B-1----:R-:W-:Y:S06]  /*94f0*/  FMNMX.FTZ R4, R4, R0, !PT ;  /* 0x0000000004047209 */ /* 0x002fec0007810000 */
[----:B------:R1:W2:Y:S02]  /*9500*/  SHFL.BFLY PT, R0, R4, 0x1, 0x1f ;  /* 0x0c201f0004007f89 */ /* 0x0002a400000e0000 */
.L_x_124:
[----:B------:R-:W3:Y:S01]  /*9510*/  LDL.LU R146, [R1] ;  /* 0x0000000001927983 */ /* 0x000ee20000300800 */
[C---:B------:R-:W-:Y:S01]  /*9520*/  FSETP.NEU.FTZ.AND P0, PT, R68.reuse, -INF , PT ;  /* 0xff8000004400780b */ /* 0x040fe20003f1d000 */
[----:B------:R-:W-:Y:S01]  /*9530*/  FMUL.FTZ R2, R68, c[0x0][0x2d0] ;  /* 0x0000b40044027a20 */ /* 0x000fe20000410000 */
[----:B--2---:R-:W-:Y:S01]  /*9540*/  FMNMX.FTZ R3, R0, R4, !PT ;  /* 0x0000000400037209 */ /* 0x004fe20007810000 */
[----:B------:R-:W-:Y:S01]  /*9550*/  WARPSYNC 0xffffffff ;  /* 0xffffffff00007948 */ /* 0x000fe20003800000 */
[----:B------:R-:W-:Y:S02]  /*9560*/  FSEL R0, R68, RZ, P0 ;  /* 0x000000ff44007208 */ /* 0x000fe40000000000 */
[----:B------:R-:W-:Y:S01]  /*9570*/  FSEL R2, R2, RZ, P0 ;  /* 0x000000ff02027208 */ /* 0x000fe20000000000 */
[C---:B-1----:R-:W-:Y:S01]  /*9580*/  FMUL.FTZ R4, R3.reuse, c[0x0][0x2d0] ;  /* 0x0000b40003047a20 */ /* 0x042fe20000410000 */
[----:B------:R-:W-:Y:S01]  /*9590*/  FSETP.NEU.FTZ.AND P0, PT, R3, -INF , PT ;  /* 0xff8000000300780b */ /* 0x000fe20003f1d000 */
[----:B------:R-:W-:Y:S02]  /*95a0*/  FADD.FTZ R0, -R0, R69 ;  /* 0x0000004500007221 */ /* 0x000fe40000010100 */
[--C-:B------:R-:W-:Y:S01]  /*95b0*/  FFMA.FTZ R6, R6, c[0x0][0x2d0], -R2.reuse ;  /* 0x0000b40006067a23 */ /* 0x100fe20000010802 */
[----:B------:R-:W-:Y:S01]  /*95c0*/  FSEL R4, R4, RZ, P0 ;  /* 0x000000ff04047208 */ /* 0x000fe20000000000 */
        /* <DEDUP_REMOVED lines=8> */
[----:B------:R-:W1:Y:S01]  /*9650*/  MUFU.EX2 R0, R0 ;  /* 0x0000000000007308 */ /* 0x000e620000000800 */
        /* <DEDUP_REMOVED lines=8> */
[--C-:B------:R-:W-:Y:S02]  /*96e0*/  FFMA.FTZ R15, R15, c[0x0][0x2d0], -R2.reuse ;  /* 0x0000b4000f0f7a23 */ /* 0x100fe40000010802 */
[--C-:B------:R-:W-:Y:S02]  /*96f0*/  FFMA.FTZ R37, R12, c[0x0][0x2d0], -R2.reuse ;  /* 0x0000b4000c257a23 */ /* 0x100fe40000010802 */
[--C-:B------:R-:W-:Y:S02]  /*9700*/  FFMA.FTZ R11, R11, c[0x0][0x2d0], -R2.reuse ;  /* 0x0000b4000b0b7a23 */ /* 0x100fe40000010802 */
[--C-:B------:R-:W-:Y:S02]  /*9710*/  FFMA.FTZ R41, R41, c[0x0][0x2d0], -R2.reuse ;  /* 0x0000b40029297a23 */ /* 0x100fe40000010802 */
[--C-:B------:R-:W-:Y:S02]  /*9720*/  FFMA.FTZ R155, R38, c[0x0][0x2d0], -R2.reuse ;  /* 0x0000b400269b7a23 */ /* 0x100fe40000010802 */
[--C-:B------:R-:W-:Y:S02]  /*9730*/  FFMA.FTZ R153, R35, c[0x0][0x2d0], -R2.reuse ;  /* 0x0000b40023997a23 */ /* 0x100fe40000010802 */
[--C-:B------:R-:W-:Y:S01]  /*9740*/  FFMA.FTZ R35, R13, c[0x0][0x2d0], -R2.reuse ;  /* 0x0000b4000d237a23 */ /* 0x100fe20000010802 */
[----:B------:R-:W4:Y:S01]  /*9750*/  MUFU.EX2 R41, R41 ;  /* 0x0000002900297308 */ /* 0x000f220000000800 */
        /* <DEDUP_REMOVED lines=10> */
[----:B------:R-:W-:Y:S02]  /*9800*/  FFMA.FTZ R40, R40, c[0x0][0x2d0], -R2 ;  /* 0x0000b40028287a23 */ /* 0x000fe40000010802 */
[--C-:B------:R-:W-:Y:S02]  /*9810*/  FFMA.FTZ R5, R5, c[0x0][0x2d0], -R4.reuse ;  /* 0x0000b40005057a23 */ /* 0x100fe40000010804 */
[--C-:B------:R-:W-:Y:S02]  /*9820*/  FFMA.FTZ R69, R67, c[0x0][0x2d0], -R4.reuse ;  /* 0x0000b40043457a23 */ /* 0x100fe40000010804 */
[--C-:B------:R-:W-:Y:S01]  /*9830*/  FFMA.FTZ R150, R65, c[0x0][0x2d0], -R4.reuse ;  /* 0x0000b40041967a23 */ /* 0x100fe20000010804 */
[----:B------:R-:W5:Y:S01]  /*9840*/  MUFU.EX2 R40, R40 ;  /* 0x0000002800287308 */ /* 0x000f620000000800 */
[--C-:B------:R-:W-:Y:S02]  /*9850*/  FFMA.FTZ R149, R64, c[0x0][0x2d0], -R4.reuse ;  /* 0x0000b40040957a23 */ /* 0x100fe40000010804 */
        /* <DEDUP_REMOVED lines=30> */
[----:B------:R-:W-:Y:S07]  /*9a40*/  FFMA.FTZ R247, R44, c[0x0][0x2d0], -R4 ;  /* 0x0000b4002cf77a23 */ /* 0x000fee0000010804 */
[----:B------:R-:W-:Y:S10]  /*9a50*/  MUFU.EX2 R160, R160 ;  /* 0x000000a000a07308 */ /* 0x000ff40000000800 */
        /* <DEDUP_REMOVED lines=10> */
[----:B------:R-:W-:Y:S01]  /*9b00*/  MUFU.EX2 R235, R235 ;  /* 0x000000eb00eb7308 */ /* 0x000fe20000000800 */
[----:B-1----:R-:W-:Y:S01]  /*9b10*/  FFMA.FTZ R2, R0, R246, R144 ;  /* 0x000000f600027223 */ /* 0x002fe20000010090 */
[----:B--2---:R-:W-:Y:S01]  /*9b20*/  F2FP.BF16.PACK_AB R144, R42, R144 ;  /* 0x000000902a90723e */ /* 0x004fe200000010ff */
[----:B------:R-:W-:Y:S02]  /*9b30*/  FMUL.FTZ R64, R0, R72 ;  /* 0x0000004800407220 */ /* 0x000fe40000410000 */
[----:B------:R-:W-:Y:S01]  /*9b40*/  FADD.FTZ R6, R42, R2 ;  /* 0x000000022a067221 */ /* 0x000fe20000010000 */
[----:B------:R-:W-:Y:S01]  /*9b50*/  FSEL R2, R3, RZ, P0 ;  /* 0x000000ff03027208 */ /* 0x000fe20000000000 */
[C---:B------:R-:W-:Y:S02]  /*9b60*/  FMUL.FTZ R65, R0.reuse, R73 ;  /* 0x0000004900417220 */ /* 0x040fe40000410000 */
[----:B------:R-:W-:Y:S02]  /*9b70*/  FMUL.FTZ R20, R0, R116 ;  /* 0x0000007400147220 */ /* 0x000fe40000410000 */
[----:B------:R-:W-:Y:S02]  /*9b80*/  FADD.FTZ R2, -R2, R70 ;  /* 0x0000004602027221 */ /* 0x000fe40000010100 */
[--C-:B------:R-:W-:Y:S02]  /*9b90*/  FFMA.FTZ R70, R66, c[0x0][0x2d0], -R4.reuse ;  /* 0x0000b40042467a23 */ /* 0x100fe40000010804 */
[----:B------:R-:W-:Y:S02]  /*9ba0*/  FMUL.FTZ R2, R2, c[0x0][0x2d0] ;  /* 0x0000b40002027a20 */ /* 0x000fe40000410000 */
[C---:B------:R-:W-:Y:S01]  /*9bb0*/  FMUL.FTZ R33, R0.reuse, R105 ;  /* 0x0000006900217220 */ /* 0x040fe20000410000 */
[----:B------:R-:W-:Y:S01]  /*9bc0*/  MUFU.EX2 R116, R70 ;  /* 0x0000004600747308 */ /* 0x000fe20000000800 */
[----:B------:R-:W-:Y:S02]  /*9bd0*/  FFMA.FTZ R246, R45, c[0x0][0x2d0], -R4 ;  /* 0x0000b4002df67a23 */ /* 0x000fe40000010804 */
[----:B----4-:R-:W-:Y:S02]  /*9be0*/  FADD.FTZ R4, R41, R6 ;  /* 0x0000000629047221 */ /* 0x010fe40000010000 */
[----:B------:R-:W-:Y:S01]  /*9bf0*/  FMUL.FTZ R8, R0, R128 ;  /* 0x0000008000087220 */ /* 0x000fe20000410000 */
[----:B------:R-:W-:Y:S01]  /*9c00*/  MOV R128, R39 ;  /* 0x0000002700807202 */ /* 0x000fe20000000f00 */
[----:B-----5:R-:W-:Y:S02]  /*9c10*/  FADD.FTZ R148, R40, R4 ;  /* 0x0000000428947221 */ /* 0x020fe40000010000 */
[C---:B------:R-:W-:Y:S01]  /*9c20*/  FMUL.FTZ R4, R0.reuse, R132 ;  /* 0x0000008400047220 */ /* 0x040fe20000410000 */
[----:B------:R-:W1:Y:S01]  /*9c30*/  MUFU.EX2 R2, R2 ;  /* 0x0000000200027308 */ /* 0x000e620000000800 */
[C---:B------:R-:W-:Y:S01]  /*9c40*/  FMUL.FTZ R9, R0.reuse, R129 ;  /* 0x0000008100097220 */ /* 0x040fe20000410000 */
[----:B------:R-:W-:Y:S01]  /*9c50*/  MOV R129, R38 ;  /* 0x0000002600817202 */ /* 0x000fe20000000f00 */
[C---:B------:R-:W-:Y:S01]  /*9c60*/  FMUL.FTZ R12, R0.reuse, R124 ;  /* 0x0000007c000c7220 */ /* 0x040fe20000410000 */
[----:B------:R-:W-:Y:S01]  /*9c70*/  MOV R124, R10 ;  /* 0x0000000a007c7202 */ /* 0x000fe20000000f00 */
[C---:B------:R-:W-:Y:S01]  /*9c80*/  FMUL.FTZ R13, R0.reuse, R125 ;  /* 0x0000007d000d7220 */ /* 0x040fe20000410000 */
[----:B------:R-:W-:Y:S01]  /*9c90*/  MOV R125, R11 ;  /* 0x0000000b007d7202 */ /* 0x000fe20000000f00 */
[C---:B------:R-:W-:Y:S01]  /*9ca0*/  FMUL.FTZ R21, R0.reuse, R117 ;  /* 0x0000007500157220 */ /* 0x040fe20000410000 */
[----:B------:R-:W-:Y:S01]  /*9cb0*/  MOV R117, R14 ;  /* 0x0000000e00757202 */ /* 0x000fe20000000f00 */
[C---:B------:R-:W-:Y:S01]  /*9cc0*/  FMUL.FTZ R24, R0.reuse, R112 ;  /* 0x0000007000187220 */ /* 0x040fe20000410000 */
[----:B------:R-:W2:Y:S01]  /*9cd0*/  MUFU.EX2 R105, R69 ;  /* 0x0000004500697308 */ /* 0x000ea20000000800 */
[----:B------:R-:W-:Y:S01]  /*9ce0*/  MOV R112, R15 ;  /* 0x0000000f00707202 */ /* 0x000fe20000000f00 */
[C---:B------:R-:W-:Y:S01]  /*9cf0*/  FMUL.FTZ R16, R0.reuse, R120 ;  /* 0x0000007800107220 */ /* 0x040fe20000410000 */
[----:B------:R-:W-:Y:S01]  /*9d00*/  MOV R120, R37 ;  /* 0x0000002500787202 */ /* 0x000fe20000000f00 */
[C---:B------:R-:W-:Y:S01]  /*9d10*/  FMUL.FTZ R17, R0.reuse, R121 ;  /* 0x0000007900117220 */ /* 0x040fe20000410000 */
[----:B------:R-:W-:Y:S01]  /*9d20*/  MOV R121, R35 ;  /* 0x0000002300797202 */ /* 0x000fe20000000f00 */
[C---:B------:R-:W-:Y:S02]  /*9d30*/  FMUL.FTZ R25, R0.reuse, R113 ;  /* 0x0000007100197220 */ /* 0x040fe40000410000 */
[C---:B------:R-:W-:Y:S02]  /*9d40*/  FMUL.FTZ R28, R0.reuse, R108 ;  /* 0x0000006c001c7220 */ /* 0x040fe40000410000 */
[C---:B------:R-:W-:Y:S01]  /*9d50*/  FMUL.FTZ R29, R0.reuse, R109 ;  /* 0x0000006d001d7220 */ /* 0x040fe20000410000 */
[----:B------:R4:W5:Y:S01]  /*9d60*/  MUFU.EX2 R69, R156 ;  /* 0x0000009c00457308 */ /* 0x0009620000000800 */
[----:B------:R-:W-:Y:S02]  /*9d70*/  FMUL.FTZ R32, R0, R104 ;  /* 0x0000006800207220 */ /* 0x000fe40000410000 */
[C---:B-1----:R-:W-:Y:S02]  /*9d80*/  FMUL.FTZ R66, R2.reuse, R74 ;  /* 0x0000004a02427220 */ /* 0x042fe40000410000 */
[C---:B------:R-:W-:Y:S02]  /*9d90*/  FMUL.FTZ R67, R2.reuse, R75 ;  /* 0x0000004b02437220 */ /* 0x040fe40000410000 */
[----:B------:R-:W1:Y:S01]  /*9da0*/  LDSM.16.MT88.4 R72, [R202] ;  /* 0x00000000ca48783b */ /* 0x000e620000004200 */
[----:B---3--:R-:W-:Y:S01]  /*9db0*/  FFMA.FTZ R5, R2, R146, R7 ;  /* 0x0000009202057223 */ /* 0x008fe20000010007 */
[----:B------:R-:W-:Y:S01]  /*9dc0*/  F2FP.BF16.PACK_AB R146, R40, R41 ;  /* 0x000000292892723e */ /* 0x000fe200000010ff */
[----:B------:R-:W-:Y:S01]  /*9dd0*/  FMUL.FTZ R10, R2, R130 ;  /* 0x00000082020a7220 */ /* 0x000fe20000410000 */
[----:B------:R-:W-:Y:S01]  /*9de0*/  MUFU.EX2 R104, R252 ;  /* 0x000000fc00687308 */ /* 0x000fe20000000800 */
[C---:B------:R-:W-:Y:S01]  /*9df0*/  FADD.FTZ R6, R145.reuse, R5 ;  /* 0x0000000591067221 */ /* 0x040fe20000010000 */
[----:B------:R-:W-:Y:S01]  /*9e00*/  F2FP.BF16.PACK_AB R145, R145, R7 ;  /* 0x000000079191723e */ /* 0x000fe200000010ff */
[----:B------:R-:W-:Y:S01]  /*9e10*/  FMUL.FTZ R5, R0, R133 ;  /* 0x0000008500057220 */ /* 0x000fe20000410000 */
[----:B------:R-:W-:Y:S01]  /*9e20*/  MOV R133, R147 ;  /* 0x0000009300857202 */ /* 0x000fe20000000f00 */
[----:B------:R-:W-:Y:S01]  /*9e30*/  FMUL.FTZ R7, R2, R135 ;  /* 0x0000008702077220 */ /* 0x000fe20000410000 */
[----:B--2---:R-:W-:Y:S01]  /*9e40*/  F2FP.BF16.PACK_AB R147, R116, R105 ;  /* 0x000000697493723e */ /* 0x004fe200000010ff */
[C---:B------:R-:W-:Y:S01]  /*9e50*/  FMUL.FTZ R11, R2.reuse, R131 ;  /* 0x00000083020b7220 */ /* 0x040fe20000410000 */
[----:B------:R-:W-:Y:S01]  /*9e60*/  MOV R132, R6 ;  /* 0x0000000600847202 */ /* 0x000fe20000000f00 */
[C---:B------:R-:W-:Y:S01]  /*9e70*/  FMUL.FTZ R6, R2.reuse, R134 ;  /* 0x0000008602067220 */ /* 0x040fe20000410000 */
[----:B------:R-:W-:Y:S01]  /*9e80*/  MUFU.EX2 R70, R153 ;  /* 0x0000009900467308 */ /* 0x000fe20000000800 */
[C---:B------:R-:W-:Y:S01]  /*9e90*/  FMUL.FTZ R18, R2.reuse, R122 ;  /* 0x0000007a02127220 */ /* 0x040fe20000410000 */
[----:B----4-:R-:W2:Y:S01]  /*9ea0*/  LDL R156, [R1+0xc] ;  /* 0x00000c00019c7983 */ /* 0x010ea20000100800 */
[C---:B------:R-:W-:Y:S02]  /*9eb0*/  FMUL.FTZ R19, R2.reuse, R123 ;  /* 0x0000007b02137220 */ /* 0x040fe40000410000 */
[C---:B------:R-:W-:Y:S02]  /*9ec0*/  FMUL.FTZ R26, R2.reuse, R114 ;  /* 0x00000072021a7220 */ /* 0x040fe40000410000 */
[C---:B------:R-:W-:Y:S02]  /*9ed0*/  FMUL.FTZ R27, R2.reuse, R115 ;  /* 0x00000073021b7220 */ /* 0x040fe40000410000 */
[C---:B------:R-:W-:Y:S01]  /*9ee0*/  FMUL.FTZ R34, R2.reuse, R106 ;  /* 0x0000006a02227220 */ /* 0x040fe20000410000 */
[----:B------:R-:W-:Y:S01]  /*9ef0*/  MUFU.EX2 R153, R247 ;  /* 0x000000f700997308 */ /* 0x000fe20000000800 */
[----:B------:R-:W-:Y:S02]  /*9f00*/  FMUL.FTZ R35, R2, R107 ;  /* 0x0000006b02237220 */ /* 0x000fe40000410000 */
[C---:B------:R-:W-:Y:S02]  /*9f10*/  FMUL.FTZ R36, R0.reuse, R100 ;  /* 0x0000006400247220 */ /* 0x040fe40000410000 */
[----:B------:R-:W-:Y:S02]  /*9f20*/  FMUL.FTZ R37, R0, R101 ;  /* 0x0000006500257220 */ /* 0x000fe40000410000 */
[C---:B------:R-:W-:Y:S02]  /*9f30*/  FMUL.FTZ R38, R2.reuse, R102 ;  /* 0x0000006602267220 */ /* 0x040fe40000410000 */
[----:B------:R-:W-:Y:S01]  /*9f40*/  FMUL.FTZ R39, R2, R103 ;  /* 0x0000006702277220 */ /* 0x000fe20000410000 */
[----:B------:R-:W-:Y:S01]  /*9f50*/  MUFU.EX2 R109, R151 ;  /* 0x00000097006d7308 */ /* 0x000fe20000000800 */
[----:B------:R-:W-:Y:S01]  /*9f60*/  LDSM.16.MT88.4 R100, [R202+0x7000] ;  /* 0x00700000ca64783b */ /* 0x000fe20000004200 */
[----:B------:R-:W-:Y:S02]  /*9f70*/  FMUL.FTZ R41, R0, R97 ;  /* 0x0000006100297220 */ /* 0x000fe40000410000 */
[C---:B------:R-:W-:Y:S01]  /*9f80*/  FMUL.FTZ R42, R2.reuse, R98 ;  /* 0x00000062022a7220 */ /* 0x040fe20000410000 */
[C---:B-1----:R-:W-:Y:S05]  /*9f90*/  HMMA.16816.F32.BF16 R4, R144.reuse, R72, R4 ;  /* 0x000000489004723c */ /* 0x042fea0000041804 */
[----:B------:R-:W-:Y:S01]  /*9fa0*/  FMUL.FTZ R43, R2, R99 ;  /* 0x00000063022b7220 */ /* 0x000fe20000410000 */
[----:B------:R-:W-:Y:S01]  /*9fb0*/  MUFU.EX2 R151, R251 ;  /* 0x000000fb00977308 */ /* 0x000fe20000000800 */
[----:B------:R-:W-:Y:S01]  /*9fc0*/  FMUL.FTZ R45, R0, R93 ;  /* 0x0000005d002d7220 */ /* 0x000fe20000410000 */
[C---:B------:R-:W-:Y:S01]  /*9fd0*/  HMMA.16816.F32.BF16 R8, R144.reuse, R74, R8 ;  /* 0x0000004a9008723c */ /* 0x040fe20000041808 */
[----:B------:R-:W1:Y:S03]  /*9fe0*/  LDSM.16.MT88.4 R72, [R204] ;  /* 0x00000000cc48783b */ /* 0x000e660000004200 */
[C---:B------:R-:W-:Y:S02]  /*9ff0*/  FMUL.FTZ R14, R2.reuse, R126 ;  /* 0x0000007e020e7220 */ /* 0x040fe40000410000 */
[C---:B------:R-:W-:Y:S02]  /*a000*/  FMUL.FTZ R15, R2.reuse, R127 ;  /* 0x0000007f020f7220 */ /* 0x040fe40000410000 */
[C---:B------:R-:W-:Y:S01]  /*a010*/  FMUL.FTZ R46, R2.reuse, R94 ;  /* 0x0000005e022e7220 */ /* 0x040fe20000410000 */
[----:B------:R-:W-:Y:S03]  /*a020*/  MUFU.EX2 R108, R152 ;  /* 0x00000098006c7308 */ /* 0x000fe60000000800 */
[----:B------:R-:W-:Y:S02]  /*a030*/  FMUL.FTZ R47, R2, R95 ;  /* 0x0000005f022f7220 */ /* 0x000fe40000410000 */
[C---:B------:R-:W-:Y:S02]  /*a040*/  FMUL.FTZ R48, R0.reuse, R88 ;  /* 0x0000005800307220 */ /* 0x040fe40000410000 */
[----:B------:R-:W-:Y:S02]  /*a050*/  FMUL.FTZ R49, R0, R89 ;  /* 0x0000005900317220 */ /* 0x000fe40000410000 */
[C---:B------:R-:W-:Y:S01]  /*a060*/  FMUL.FTZ R50, R2.reuse, R90 ;  /* 0x0000005a02327220 */ /* 0x040fe20000410000 */
[----:B------:R-:W-:Y:S01]  /*a070*/  MUFU.EX2 R152, R249 ;  /* 0x000000f900987308 */ /* 0x000fe20000000800 */
[----:B------:R-:W-:Y:S02]  /*a080*/  FMUL.FTZ R51, R2, R91 ;  /* 0x0000005b02337220 */ /* 0x000fe40000410000 */
[----:B------:R-:W-:Y:S01]  /*a090*/  LDSM.16.MT88.4 R88, [R204+0x1800] ;  /* 0x00180000cc58783b */ /* 0x000fe20000004200 */
[----:B------:R-:W-:Y:S02]  /*a0a0*/  FMUL.FTZ R53, R0, R85 ;  /* 0x0000005500357220 */ /* 0x000fe40000410000 */
[C---:B------:R-:W-:Y:S02]  /*a0b0*/  FMUL.FTZ R54, R2.reuse, R86 ;  /* 0x0000005602367220 */ /* 0x040fe40000410000 */
[----:B------:R-:W-:Y:S02]  /*a0c0*/  FMUL.FTZ R55, R2, R87 ;  /* 0x0000005702377220 */ /* 0x000fe40000410000 */
[----:B------:R-:W-:Y:S02]  /*a0d0*/  FMUL.FTZ R57, R0, R81 ;  /* 0x0000005100397220 */ /* 0x000fe40000410000 */
[C---:B------:R-:W-:Y:S02]  /*a0e0*/  FMUL.FTZ R58, R2.reuse, R82 ;  /* 0x00000052023a7220 */ /* 0x040fe40000410000 */
[C---:B------:R-:W-:Y:S02]  /*a0f0*/  FMUL.FTZ R59, R2.reuse, R83 ;  /* 0x00000053023b7220 */ /* 0x040fe40000410000 */
[C---:B------:R-:W-:Y:S02]  /*a100*/  FMUL.FTZ R62, R2.reuse, R78 ;  /* 0x0000004e023e7220 */ /* 0x040fe40000410000 */
[----:B------:R-:W-:Y:S02]  /*a110*/  FMUL.FTZ R63, R2, R79 ;  /* 0x0000004f023f7220 */ /* 0x000fe40000410000 */
[C---:B------:R-:W-:Y:S01]  /*a120*/  FMUL.FTZ R60, R0.reuse, R76 ;  /* 0x0000004c003c7220 */ /* 0x040fe20000410000 */
[C---:B-1----:R-:W-:Y:S03]  /*a130*/  HMMA.16816.F32.BF16 R12, R144.reuse, R72, R12 ;  /* 0x00000048900c723c */ /* 0x042fe6000004180c */
[----:B------:R-:W-:Y:S02]  /*a140*/  FMUL.FTZ R61, R0, R77 ;  /* 0x0000004d003d7220 */ /* 0x000fe40000410000 */
[----:B------:R-:W-:Y:S01]  /*a150*/  LDSM.16.MT88.4 R76, [R202+0x800] ;  /* 0x00080000ca4c783b */ /* 0x000fe20000004200 */
[C---:B------:R-:W-:Y:S02]  /*a160*/  FMUL.FTZ R22, R2.reuse, R118 ;  /* 0x0000007602167220 */ /* 0x040fe40000410000 */
[C---:B------:R-:W-:Y:S04]  /*a170*/  HMMA.16816.F32.BF16 R16, R144.reuse, R74, R16 ;  /* 0x0000004a9010723c */ /* 0x040fe80000041810 */
[C---:B------:R-:W-:Y:S01]  /*a180*/  FMUL.FTZ R23, R2.reuse, R119 ;  /* 0x0000007702177220 */ /* 0x040fe20000410000 */
[----:B------:R-:W1:Y:S01]  /*a190*/  LDSM.16.MT88.4 R72, [R203] ;  /* 0x00000000cb48783b */ /* 0x000e620000004200 */
[C---:B------:R-:W-:Y:S02]  /*a1a0*/  FMUL.FTZ R30, R2.reuse, R110 ;  /* 0x0000006e021e7220 */ /* 0x040fe40000410000 */
[----:B------:R-:W-:Y:S01]  /*a1b0*/  FMUL.FTZ R31, R2, R111 ;  /* 0x0000006f021f7220 */ /* 0x000fe20000410000 */
[----:B------:R-:W-:Y:S03]  /*a1c0*/  MUFU.EX2 R110, R149 ;  /* 0x00000095006e7308 */ /* 0x000fe60000000800 */
[C---:B------:R-:W-:Y:S02]  /*a1d0*/  FMUL.FTZ R40, R0.reuse, R96 ;  /* 0x0000006000287220 */ /* 0x040fe40000410000 */
[C---:B------:R-:W-:Y:S02]  /*a1e0*/  FMUL.FTZ R44, R0.reuse, R92 ;  /* 0x0000005c002c7220 */ /* 0x040fe40000410000 */
[C---:B------:R-:W-:Y:S02]  /*a1f0*/  FMUL.FTZ R52, R0.reuse, R84 ;  /* 0x0000005400347220 */ /* 0x040fe40000410000 */
[----:B------:R-:W-:Y:S01]  /*a200*/  FMUL.FTZ R56, R0, R80 ;  /* 0x0000005000387220 */ /* 0x000fe20000410000 */
[----:B------:R-:W-:Y:S01]  /*a210*/  MUFU.EX2 R84, R162 ;  /* 0x000000a200547308 */ /* 0x000fe20000000800 */
[----:B-----5:R-:W-:Y:S09]  /*a220*/  FADD.FTZ R0, R69, R148 ;  /* 0x0000009445007221 */ /* 0x020ff20000010000 */
[----:B------:R-:W-:Y:S10]  /*a230*/  MUFU.EX2 R80, R154 ;  /* 0x0000009a00507308 */ /* 0x000ff40000000800 */
[----:B------:R-:W-:Y:S01]  /*a240*/  MUFU.EX2 R92, R170 ;  /* 0x000000aa005c7308 */ /* 0x000fe20000000800 */
[C---:B-1----:R-:W-:Y:S09]  /*a250*/  HMMA.16816.F32.BF16 R20, R144.reuse, R72, R20 ;  /* 0x000000489014723c */ /* 0x042ff20000041814 */
[----:B------:R-:W-:Y:S01]  /*a260*/  MUFU.EX2 R149, R129 ;  /* 0x0000008100957308 */ /* 0x000fe20000000800 */
[C---:B------:R-:W-:Y:S01]  /*a270*/  HMMA.16816.F32.BF16 R24, R144.reuse, R74, R24 ;  /* 0x0000004a9018723c */ /* 0x040fe20000041818 */
[----:B------:R-:W1:Y:S08]  /*a280*/  LDSM.16.MT88.4 R72, [R215] ;  /* 0x00000000d748783b */ /* 0x000e700000004200 */
[----:B------:R3:W-:Y:S10]  /*a290*/  MUFU.EX2 R148, R128 ;  /* 0x0000008000947308 */ /* 0x0007f40000000800 */
[----:B------:R-:W-:Y:S10]  /*a2a0*/  MUFU.EX2 R96, R230 ;  /* 0x000000e600607308 */ /* 0x000ff40000000800 */
[----:B------:R-:W-:Y:S01]  /*a2b0*/  MUFU.EX2 R154, R246 ;  /* 0x000000f6009a7308 */ /* 0x000fe20000000800 */
[----:B---3--:R-:W-:Y:S09]  /*a2c0*/  LDSM.16.MT88.4 R128, [R202+0x3800] ;  /* 0x00380000ca80783b */ /* 0x008ff20000004200 */
[----:B------:R-:W3:Y:S01]  /*a2d0*/  MUFU.EX2 R2, R155 ;  /* 0x0000009b00027308 */ /* 0x000ee20000000800 */
[C---:B-1----:R-:W-:Y:S09]  /*a2e0*/  HMMA.16816.F32.BF16 R28, R144.reuse, R72, R28 ;  /* 0x00000048901c723c */ /* 0x042ff2000004181c */
[----:B------:R-:W-:Y:S01]  /*a2f0*/  MUFU.EX2 R155, R236 ;  /* 0x000000ec009b7308 */ /* 0x000fe20000000800 */
[C---:B------:R-:W-:Y:S01]  /*a300*/  HMMA.16816.F32.BF16 R32, R144.reuse, R74, R32 ;  /* 0x0000004a9020723c */ /* 0x040fe20000041820 */
[----:B------:R-:W1:Y:S08]  /*a310*/  LDSM.16.MT88.4 R72, [R202+0x4000] ;  /* 0x00400000ca48783b */ /* 0x000e700000004200 */
[----:B------:R-:W4:Y:S03]  /*a320*/  MUFU.EX2 R111, R150 ;  /* 0x00000096006f7308 */ /* 0x000f260000000800 */
[----:B---3--:R-:W-:Y:S04]  /*a330*/  FADD.FTZ R0, R2, R0 ;  /* 0x0000000002007221 */ /* 0x008fe80000010000 */
[----:B------:R-:W-:Y:S03]  /*a340*/  FADD.FTZ R0, R80, R0 ;  /* 0x0000000050007221 */ /* 0x000fe60000010000 */
[----:B------:R-:W3:Y:S01]  /*a350*/  MUFU.EX2 R150, R124 ;  /* 0x0000007c00967308 */ /* 0x000ee20000000800 */
[----:B------:R-:W-:Y:S01]  /*a360*/  FADD.FTZ R0, R70, R0 ;  /* 0x0000000046007221 */ /* 0x000fe20000010000 */
[C---:B-1----:R-:W-:Y:S08]  /*a370*/  HMMA.16816.F32.BF16 R36, R144.reuse, R72, R36 ;  /* 0x000000489024723c */ /* 0x042ff00000041824 */
[C---:B------:R-:W-:Y:S01]  /*a380*/  HMMA.16816.F32.BF16 R40, R144.reuse, R74, R40 ;  /* 0x0000004a9028723c */ /* 0x040fe20000041828 */
[----:B------:R-:W1:Y:S07]  /*a390*/  LDSM.16.MT88.4 R72, [R204+0x4000] ;  /* 0x00400000cc48783b */ /* 0x000e6e0000004200 */
[C---:B-1----:R-:W-:Y:S08]  /*a3a0*/  HMMA.16816.F32.BF16 R44, R144.reuse, R72, R44 ;  /* 0x00000048902c723c */ /* 0x042ff0000004182c */
[C---:B------:R-:W-:Y:S01]  /*a3b0*/  HMMA.16816.F32.BF16 R48, R144.reuse, R74, R48 ;  /* 0x0000004a9030723c */ /* 0x040fe20000041830 */
[----:B------:R-:W1:Y:S02]  /*a3c0*/  LDSM.16.MT88.4 R72, [R203+0x4000] ;  /* 0x00400000cb48783b */ /* 0x000e640000004200 */
[----:B--2---:R-:W-:Y:S05]  /*a3d0*/  ISETP.GT.AND P0, PT, R240, R156, PT ;  /* 0x0000009cf000720c */ /* 0x004fea0003f04270 */
[C---:B-1----:R-:W-:Y:S08]  /*a3e0*/  HMMA.16816.F32.BF16 R52, R144.reuse, R72, R52 ;  /* 0x000000489034723c */ /* 0x042ff00000041834 */
[C---:B------:R-:W-:Y:S01]  /*a3f0*/  HMMA.16816.F32.BF16 R56, R144.reuse, R74, R56 ;  /* 0x0000004a9038723c */ /* 0x040fe20000041838 */
[----:B------:R-:W1:Y:S07]  /*a400*/  LDSM.16.MT88.4 R72, [R205+0x4000] ;  /* 0x00400000cd48783b */ /* 0x000e6e0000004200 */
[C---:B-1----:R-:W-:Y:S07]  /*a410*/  HMMA.16816.F32.BF16 R60, R144.reuse, R72, R60 ;  /* 0x00000048903c723c */ /* 0x042fee000004183c */
[----:B------:R-:W-:Y:S01]  /*a420*/  F2FP.BF16.PACK_AB R72, R2, R69 ;  /* 0x000000450248723e */ /* 0x000fe200000010ff */
[----:B------:R-:W-:Y:S01]  /*a430*/  HMMA.16816.F32.BF16 R64, R144, R74, R64 ;  /* 0x0000004a9040723c */ /* 0x000fe20000041840 */
[----:B------:R-:W-:Y:S03]  /*a440*/  MUFU.EX2 R144, R121 ;  /* 0x0000007900907308 */ /* 0x000fe60000000800 */
[----:B----4-:R-:W-:Y:S03]  /*a450*/  F2FP.BF16.PACK_AB R73, R110, R111 ;  /* 0x0000006f6e49723e */ /* 0x010fe600000010ff */
[----:B------:R-:W-:Y:S02]  /*a460*/  F2FP.BF16.PACK_AB R74, R70, R80 ;  /* 0x00000050464a723e */ /* 0x000fe400000010ff */
[----:B------:R-:W1:Y:S02]  /*a470*/  LDSM.16.MT88.4 R80, [R204+0x800] ;  /* 0x00080000cc50783b */ /* 0x000e640000004200 */
[----:B------:R-:W2:Y:S01]  /*a480*/  MUFU.EX2 R69, R164 ;  /* 0x000000a400457308 */ /* 0x000ea20000000800 */
[----:B------:R-:W-:Y:S02]  /*a490*/  F2FP.BF16.PACK_AB R75, R108, R109 ;  /* 0x0000006d6c4b723e */ /* 0x000fe400000010ff */
[----:B---3--:R-:W-:Y:S05]  /*a4a0*/  F2FP.BF16.PACK_AB R145, R149, R150 ;  /* 0x000000969591723e */ /* 0x008fea00000010ff */
[C---:B------:R-:W-:Y:S02]  /*a4b0*/  HMMA.16816.F32.BF16 R4, R72.reuse, R76, R4 ;  /* 0x0000004c4804723c */ /* 0x040fe40000041804 */
[----:B------:R-:W3:Y:S06]  /*a4c0*/  MUFU.EX2 R2, R163 ;  /* 0x000000a300027308 */ /* 0x000eec0000000800 */
[C---:B------:R-:W-:Y:S01]  /*a4d0*/  HMMA.16816.F32.BF16 R8, R72.reuse, R78, R8 ;  /* 0x0000004e4808723c */ /* 0x040fe20000041808 */
[----:B------:R-:W4:Y:S03]  /*a4e0*/  LDSM.16.MT88.4 R76, [R203+0x800] ;  /* 0x00080000cb4c783b */ /* 0x000f260000004200 */
[----:B------:R-:W5:Y:S01]  /*a4f0*/  MUFU.EX2 R70, R161 ;  /* 0x000000a100467308 */ /* 0x000f620000000800 */
[----:B--2---:R-:W-:Y:S09]  /*a500*/  FADD.FTZ R0, R69, R0 ;  /* 0x0000000045007221 */ /* 0x004ff20000010000 */
[----:B------:R-:W-:Y:S01]  /*a510*/  MUFU.EX2 R146, R125 ;  /* 0x0000007d00927308 */ /* 0x000fe20000000800 */
[----:B---3--:R-:W-:Y:S01]  /*a520*/  FADD.FTZ R0, R2, R0 ;  /* 0x0000000002007221 */ /* 0x008fe20000010000 */
[C---:B-1----:R-:W-:Y:S03]  /*a530*/  HMMA.16816.F32.BF16 R12, R72.reuse, R80, R12 ;  /* 0x00000050480c723c */ /* 0x042fe6000004180c */
[----:B------:R-:W-:Y:S04]  /*a540*/  FADD.FTZ R0, R84, R0 ;  /* 0x0000000054007221 */ /* 0x000fe80000010000 */
[C---:B-----5:R-:W-:Y:S01]  /*a550*/  FADD.FTZ R0, R70.reuse, R0 ;  /* 0x0000000046007221 */ /* 0x060fe20000010000 */
[C---:B------:R-:W-:Y:S01]  /*a560*/  HMMA.16816.F32.BF16 R16, R72.reuse, R82, R16 ;  /* 0x000000524810723c */ /* 0x040fe20000041810 */
[----:B------:R-:W1:Y:S07]  /*a570*/  LDSM.16.MT88.4 R80, [R205+0x800] ;  /* 0x00080000cd50783b */ /* 0x000e6e0000004200 */
[C---:B----4-:R-:W-:Y:S08]  /*a580*/  HMMA.16816.F32.BF16 R20, R72.reuse, R76, R20 ;  /* 0x0000004c4814723c */ /* 0x050ff00000041814 */
[C---:B------:R-:W-:Y:S01]  /*a590*/  HMMA.16816.F32.BF16 R24, R72.reuse, R78, R24 ;  /* 0x0000004e4818723c */ /* 0x040fe20000041818 */
[----:B------:R-:W2:Y:S07]  /*a5a0*/  LDSM.16.MT88.4 R76, [R202+0x4800] ;  /* 0x00480000ca4c783b */ /* 0x000eae0000004200 */
[C---:B-1----:R-:W-:Y:S08]  /*a5b0*/  HMMA.16816.F32.BF16 R28, R72.reuse, R80, R28 ;  /* 0x00000050481c723c */ /* 0x042ff0000004181c */
[C---:B------:R-:W-:Y:S01]  /*a5c0*/  HMMA.16816.F32.BF16 R32, R72.reuse, R82, R32 ;  /* 0x000000524820723c */ /* 0x040fe20000041820 */
[----:B------:R-:W1:Y:S07]  /*a5d0*/  LDSM.16.MT88.4 R80, [R204+0x4800] ;  /* 0x00480000cc50783b */ /* 0x000e6e0000004200 */
[C---:B--2---:R-:W-:Y:S08]  /*a5e0*/  HMMA.16816.F32.BF16 R36, R72.reuse, R76, R36 ;  /* 0x0000004c4824723c */ /* 0x044ff00000041824 */
        /* <DEDUP_REMOVED lines=9> */
[----:B------:R-:W-:Y:S01]  /*a680*/  HMMA.16816.F32.BF16 R64, R72, R82, R64 ;  /* 0x000000524840723c */ /* 0x000fe20000041840 */
[----:B------:R-:W1:Y:S06]  /*a690*/  LDSM.16.MT88.4 R80, [R204+0x1000] ;  /* 0x00100000cc50783b */ /* 0x000e6c0000004200 */
[----:B------:R-:W-:Y:S02]  /*a6a0*/  F2FP.BF16.PACK_AB R74, R70, R84 ;  /* 0x00000054464a723e */ /* 0x000fe400000010ff */
[----:B------:R-:W3:Y:S01]  /*a6b0*/  LDSM.16.MT88.4 R84, [R203+0x1000] ;  /* 0x00100000cb54783b */ /* 0x000ee20000004200 */
[----:B------:R-:W-:Y:S02]  /*a6c0*/  MUFU.EX2 R70, R169 ;  /* 0x000000a900467308 */ /* 0x000fe40000000800 */
[----:B------:R-:W-:Y:S02]  /*a6d0*/  F2FP.BF16.PACK_AB R72, R2, R69 ;  /* 0x000000450248723e */ /* 0x000fe400000010ff */
[----:B------:R-:W-:Y:S02]  /*a6e0*/  F2FP.BF16.PACK_AB R73, R157, R158 ;  /* 0x0000009e9d49723e */ /* 0x000fe400000010ff */
[----:B------:R-:W-:Y:S04]  /*a6f0*/  F2FP.BF16.PACK_AB R75, R160, R159 ;  /* 0x0000009fa04b723e */ /* 0x000fe800000010ff */
[----:B------:R-:W4:Y:S03]  /*a700*/  MUFU.EX2 R69, R172 ;  /* 0x000000ac00457308 */ /* 0x000f260000000800 */
[C---:B--2---:R-:W-:Y:S07]  /*a710*/  HMMA.16816.F32.BF16 R4, R72.reuse, R76, R4 ;  /* 0x0000004c4804723c */ /* 0x044fee0000041804 */
[----:B------:R-:W2:Y:S01]  /*a720*/  MUFU.EX2 R2, R171 ;  /* 0x000000ab00027308 */ /* 0x000ea20000000800 */
[C---:B------:R-:W-:Y:S01]  /*a730*/  HMMA.16816.F32.BF16 R8, R72.reuse, R78, R8 ;  /* 0x0000004e4808723c */ /* 0x040fe20000041808 */
[----:B------:R-:W5:Y:S07]  /*a740*/  LDSM.16.MT88.4 R76, [R205+0x1000] ;  /* 0x00100000cd4c783b */ /* 0x000f6e0000004200 */
[C---:B-1----:R-:W-:Y:S04]  /*a750*/  HMMA.16816.F32.BF16 R12, R72.reuse, R80, R12 ;  /* 0x00000050480c723c */ /* 0x042fe8000004180c */
[----:B----4-:R-:W-:Y:S04]  /*a760*/  FADD.FTZ R0, R69, R0 ;  /* 0x0000000045007221 */ /* 0x010fe80000010000 */
[C---:B------:R-:W-:Y:S01]  /*a770*/  HMMA.16816.F32.BF16 R16, R72.reuse, R82, R16 ;  /* 0x000000524810723c */ /* 0x040fe20000041810 */
[----:B------:R-:W1:Y:S03]  /*a780*/  LDSM.16.MT88.4 R80, [R202+0x5000] ;  /* 0x00500000ca50783b */ /* 0x000e660000004200 */
[----:B--2---:R-:W-:Y:S04]  /*a790*/  FADD.FTZ R0, R2, R0 ;  /* 0x0000000002007221 */ /* 0x004fe80000010000 */
[C---:B---3--:R-:W-:Y:S04]  /*a7a0*/  HMMA.16816.F32.BF16 R20, R72.reuse, R84, R20 ;  /* 0x000000544814723c */ /* 0x048fe80000041814 */
[----:B------:R-:W-:Y:S04]  /*a7b0*/  FADD.FTZ R0, R92, R0 ;  /* 0x000000005c007221 */ /* 0x000fe80000010000 */
[C---:B------:R-:W-:Y:S01]  /*a7c0*/  HMMA.16816.F32.BF16 R24, R72.reuse, R86, R24 ;  /* 0x000000564818723c */ /* 0x040fe20000041818 */
[----:B------:R-:W2:Y:S03]  /*a7d0*/  LDSM.16.MT88.4 R84, [R204+0x5000] ;  /* 0x00500000cc54783b */ /* 0x000ea60000004200 */
[----:B------:R-:W-:Y:S04]  /*a7e0*/  FADD.FTZ R0, R70, R0 ;  /* 0x0000000046007221 */ /* 0x000fe80000010000 */
        /* <DEDUP_REMOVED lines=9> */
[C---:B---3--:R-:W-:Y:S07]  /*a880*/  HMMA.16816.F32.BF16 R52, R72.reuse, R76, R52 ;  /* 0x0000004c4834723c */ /* 0x048fee0000041834 */
[----:B------:R-:W-:Y:S01]  /*a890*/  F2FP.BF16.PACK_AB R76, R2, R69 ;  /* 0x00000045024c723e */ /* 0x000fe200000010ff */
[C---:B------:R-:W-:Y:S01]  /*a8a0*/  HMMA.16816.F32.BF16 R56, R72.reuse, R78, R56 ;  /* 0x0000004e4838723c */ /* 0x040fe20000041838 */
[----:B------:R-:W3:Y:S03]  /*a8b0*/  MUFU.EX2 R69, R232 ;  /* 0x000000e800457308 */ /* 0x000ee60000000800 */
[----:B------:R-:W-:Y:S03]  /*a8c0*/  F2FP.BF16.PACK_AB R77, R165, R166 ;  /* 0x000000a6a54d723e */ /* 0x000fe600000010ff */
[----:B------:R-:W-:Y:S01]  /*a8d0*/  F2FP.BF16.PACK_AB R78, R70, R92 ;  /* 0x0000005c464e723e */ /* 0x000fe200000010ff */
[C---:B-1----:R-:W-:Y:S01]  /*a8e0*/  HMMA.16816.F32.BF16 R60, R72.reuse, R80, R60 ;  /* 0x00000050483c723c */ /* 0x042fe2000004183c */
[----:B------:R-:W-:Y:S02]  /*a8f0*/  LDSM.16.MT88.4 R92, [R204+0x2000] ;  /* 0x00200000cc5c783b */ /* 0x000fe40000004200 */
[----:B------:R-:W1:Y:S01]  /*a900*/  MUFU.EX2 R2, R231 ;  /* 0x000000e700027308 */ /* 0x000e620000000800 */
[----:B------:R-:W-:Y:S04]  /*a910*/  F2FP.BF16.PACK_AB R79, R168, R167 ;  /* 0x000000a7a84f723e */ /* 0x000fe800000010ff */
[----:B------:R-:W-:Y:S01]  /*a920*/  HMMA.16816.F32.BF16 R64, R72, R82, R64 ;  /* 0x000000524840723c */ /* 0x000fe20000041840 */
[----:B------:R-:W4:Y:S04]  /*a930*/  LDSM.16.MT88.4 R72, [R203+0x1800] ;  /* 0x00180000cb48783b */ /* 0x000f280000004200 */
[----:B------:R-:W5:Y:S03]  /*a940*/  MUFU.EX2 R70, R229 ;  /* 0x000000e500467308 */ /* 0x000f660000000800 */
[C---:B--2---:R-:W-:Y:S01]  /*a950*/  HMMA.16816.F32.BF16 R4, R76.reuse, R84, R4 ;  /* 0x000000544c04723c */ /* 0x044fe20000041804 */
[----:B------:R-:W2:Y:S04]  /*a960*/  LDSM.16.MT88.4 R80, [R205+0x1800] ;  /* 0x00180000cd50783b */ /* 0x000ea80000004200 */
[----:B---3--:R-:W-:Y:S01]  /*a970*/  FADD.FTZ R0, R69, R0 ;  /* 0x0000000045007221 */ /* 0x008fe20000010000 */
[----:B------:R-:W-:Y:S02]  /*a980*/  IADD3 R232, R240, -0x1, RZ ;  /* 0xfffffffff0e87810 */ /* 0x000fe40007ffe0ff */
[C---:B------:R-:W-:Y:S01]  /*a990*/  HMMA.16816.F32.BF16 R8, R76.reuse, R86, R8 ;  /* 0x000000564c08723c */ /* 0x040fe20000041808 */
[----:B------:R-:W3:Y:S03]  /*a9a0*/  LDSM.16.MT88.4 R84, [R202+0x5800] ;  /* 0x00580000ca54783b */ /* 0x000ee60000004200 */
[----:B-1----:R-:W-:Y:S01]  /*a9b0*/  FADD.FTZ R0, R2, R0 ;  /* 0x0000000002007221 */ /* 0x002fe20000010000 */
[----:B------:R-:W-:Y:S03]  /*a9c0*/  MOV R240, R232 ;  /* 0x000000e800f07202 */ /* 0x000fe60000000f00 */
[C---:B------:R-:W-:Y:S04]  /*a9d0*/  HMMA.16816.F32.BF16 R12, R76.reuse, R88, R12 ;  /* 0x000000584c0c723c */ /* 0x040fe8000004180c */
[----:B------:R-:W-:Y:S04]  /*a9e0*/  FADD.FTZ R0, R96, R0 ;  /* 0x0000000060007221 */ /* 0x000fe80000010000 */
[C---:B------:R-:W-:Y:S01]  /*a9f0*/  HMMA.16816.F32.BF16 R16, R76.reuse, R90, R16 ;  /* 0x0000005a4c10723c */ /* 0x040fe20000041810 */
[----:B------:R-:W-:Y:S03]  /*aa00*/  LDSM.16.MT88.4 R88, [R203+0x5800] ;  /* 0x00580000cb58783b */ /* 0x000fe60000004200 */
[----:B-----5:R-:W-:Y:S04]  /*aa10*/  FADD.FTZ R0, R70, R0 ;  /* 0x0000000046007221 */ /* 0x020fe80000010000 */
[C---:B----4-:R-:W-:Y:S08]  /*aa20*/  HMMA.16816.F32.BF16 R20, R76.reuse, R72, R20 ;  /* 0x000000484c14723c */ /* 0x050ff00000041814 */
[C---:B------:R-:W-:Y:S01]  /*aa30*/  HMMA.16816.F32.BF16 R24, R76.reuse, R74, R24 ;  /* 0x0000004a4c18723c */ /* 0x040fe20000041818 */
[----:B------:R-:W1:Y:S07]  /*aa40*/  LDSM.16.MT88.4 R72, [R204+0x5800] ;  /* 0x00580000cc48783b */ /* 0x000e6e0000004200 */
[C---:B--2---:R-:W-:Y:S08]  /*aa50*/  HMMA.16816.F32.BF16 R28, R76.reuse, R80, R28 ;  /* 0x000000504c1c723c */ /* 0x044ff0000004181c */
[C---:B------:R-:W-:Y:S01]  /*aa60*/  HMMA.16816.F32.BF16 R32, R76.reuse, R82, R32 ;  /* 0x000000524c20723c */ /* 0x040fe20000041820 */
[----:B------:R-:W2:Y:S07]  /*aa70*/  LDSM.16.MT88.4 R80, [R205+0x5800] ;  /* 0x00580000cd50783b */ /* 0x000eae0000004200 */
[C---:B---3--:R-:W-:Y:S08]  /*aa80*/  HMMA.16816.F32.BF16 R36, R76.reuse, R84, R36 ;  /* 0x000000544c24723c */ /* 0x048ff00000041824 */
[C---:B------:R-:W-:Y:S01]  /*aa90*/  HMMA.16816.F32.BF16 R40, R76.reuse, R86, R40 ;  /* 0x000000564c28723c */ /* 0x040fe20000041828 */
[----:B------:R-:W3:Y:S07]  /*aaa0*/  LDSM.16.MT88.4 R84, [R202+0x2000] ;  /* 0x00200000ca54783b */ /* 0x000eee0000004200 */
[C---:B-1----:R-:W-:Y:S07]  /*aab0*/  HMMA.16816.F32.BF16 R44, R76.reuse, R72, R44 ;  /* 0x000000484c2c723c */ /* 0x042fee000004182c */
[----:B------:R-:W-:Y:S01]  /*aac0*/  F2FP.BF16.PACK_AB R72, R2, R69 ;  /* 0x000000450248723e */ /* 0x000fe200000010ff */
[C---:B------:R-:W-:Y:S01]  /*aad0*/  HMMA.16816.F32.BF16 R48, R76.reuse, R74, R48 ;  /* 0x0000004a4c30723c */ /* 0x040fe20000041830 */
[----:B------:R-:W-:Y:S03]  /*aae0*/  MUFU.EX2 R69, R244 ;  /* 0x000000f400457308 */ /* 0x000fe60000000800 */
[----:B------:R-:W-:Y:S03]  /*aaf0*/  F2FP.BF16.PACK_AB R73, R174, R173 ;  /* 0x000000adae49723e */ /* 0x000fe600000010ff */
[----:B------:R-:W-:Y:S01]  /*ab00*/  F2FP.BF16.PACK_AB R74, R70, R96 ;  /* 0x00000060464a723e */ /* 0x000fe200000010ff */
[C---:B------:R-:W-:Y:S03]  /*ab10*/  HMMA.16816.F32.BF16 R52, R76.reuse, R88, R52 ;  /* 0x000000584c34723c */ /* 0x040fe60000041834 */
[----:B------:R-:W1:Y:S01]  /*ab20*/  MUFU.EX2 R96, R243 ;  /* 0x000000f300607308 */ /* 0x000e620000000800 */
[----:B------:R-:W-:Y:S04]  /*ab30*/  F2FP.BF16.PACK_AB R75, R228, R175 ;  /* 0x000000afe44b723e */ /* 0x000fe800000010ff */
[C---:B------:R-:W-:Y:S01]  /*ab40*/  HMMA.16816.F32.BF16 R56, R76.reuse, R90, R56 ;  /* 0x0000005a4c38723c */ /* 0x040fe20000041838 */
[----:B------:R-:W4:Y:S04]  /*ab50*/  LDSM.16.MT88.4 R88, [R203+0x2000] ;  /* 0x00200000cb58783b */ /* 0x000f280000004200 */
[----:B------:R-:W5:Y:S03]  /*ab60*/  MUFU.EX2 R70, R237 ;  /* 0x000000ed00467308 */ /* 0x000f660000000800 */
[C---:B--2---:R-:W-:Y:S07]  /*ab70*/  HMMA.16816.F32.BF16 R60, R76.reuse, R80, R60 ;  /* 0x000000504c3c723c */ /* 0x044fee000004183c */
[----:B------:R-:W2:Y:S01]  /*ab80*/  MUFU.EX2 R2, R245 ;  /* 0x000000f500027308 */ /* 0x000ea20000000800 */
[----:B------:R-:W-:Y:S01]  /*ab90*/  HMMA.16816.F32.BF16 R64, R76, R82, R64 ;  /* 0x000000524c40723c */ /* 0x000fe20000041840 */
[----:B------:R-:W4:Y:S03]  /*aba0*/  LDSM.16.MT88.4 R76, [R205+0x2000] ;  /* 0x00200000cd4c783b */ /* 0x000f260000004200 */
[----:B-1----:R-:W-:Y:S04]  /*abb0*/  FADD.FTZ R0, R96, R0 ;  /* 0x0000000060007221 */ /* 0x002fe80000010000 */
[C---:B---3--:R-:W-:Y:S01]  /*abc0*/  HMMA.16816.F32.BF16 R4, R72.reuse, R84, R4 ;  /* 0x000000544804723c */ /* 0x048fe20000041804 */
[----:B------:R-:W1:Y:S04]  /*abd0*/  LDSM.16.MT88.4 R80, [R202+0x6000] ;  /* 0x00600000ca50783b */ /* 0x000e680000004200 */
[----:B-----5:R-:W-:Y:S03]  /*abe0*/  FADD.FTZ R0, R70, R0 ;  /* 0x0000000046007221 */ /* 0x020fe60000010000 */
[C---:B------:R-:W-:Y:S01]  /*abf0*/  HMMA.16816.F32.BF16 R8, R72.reuse, R86, R8 ;  /* 0x000000564808723c */ /* 0x040fe20000041808 */
[----:B------:R-:W3:Y:S03]  /*ac00*/  LDSM.16.MT88.4 R84, [R204+0x6000] ;  /* 0x00600000cc54783b */ /* 0x000ee60000004200 */
[----:B------:R-:W-:Y:S04]  /*ac10*/  FADD.FTZ R0, R69, R0 ;  /* 0x0000000045007221 */ /* 0x000fe80000010000 */
[C---:B------:R-:W-:Y:S04]  /*ac20*/  HMMA.16816.F32.BF16 R12, R72.reuse, R92, R12 ;  /* 0x0000005c480c723c */ /* 0x040fe8000004180c */
[----:B--2---:R-:W-:Y:S04]  /*ac30*/  FADD.FTZ R0, R2, R0 ;  /* 0x0000000002007221 */ /* 0x004fe80000010000 */
[C---:B------:R-:W-:Y:S01]  /*ac40*/  HMMA.16816.F32.BF16 R16, R72.reuse, R94, R16 ;  /* 0x0000005e4810723c */ /* 0x040fe20000041810 */
[----:B------:R-:W2:Y:S07]  /*ac50*/  LDSM.16.MT88.4 R92, [R203+0x6000] ;  /* 0x00600000cb5c783b */ /* 0x000eae0000004200 */
[C---:B----4-:R-:W-:Y:S08]  /*ac60*/  HMMA.16816.F32.BF16 R20, R72.reuse, R88, R20 ;  /* 0x000000584814723c */ /* 0x050ff00000041814 */
[C---:B------:R-:W-:Y:S01]  /*ac70*/  HMMA.16816.F32.BF16 R24, R72.reuse, R90, R24 ;  /* 0x0000005a4818723c */ /* 0x040fe20000041818 */
[----:B------:R-:W4:Y:S07]  /*ac80*/  LDSM.16.MT88.4 R88, [R205+0x6000] ;  /* 0x00600000cd58783b */ /* 0x000f2e0000004200 */
[C---:B------:R-:W-:Y:S07]  /*ac90*/  HMMA.16816.F32.BF16 R28, R72.reuse, R76, R28 ;  /* 0x0000004c481c723c */ /* 0x040fee000004181c */
[----:B------:R-:W-:Y:S01]  /*aca0*/  F2FP.BF16.PACK_AB R76, R70, R96 ;  /* 0x00000060464c723e */ /* 0x000fe200000010ff */
[C---:B------:R-:W-:Y:S01]  /*acb0*/  HMMA.16816.F32.BF16 R32, R72.reuse, R78, R32 ;  /* 0x0000004e4820723c */ /* 0x040fe20000041820 */
[----:B------:R-:W-:Y:S01]  /*acc0*/  LDSM.16.MT88.4 R96, [R204+0x6800] ;  /* 0x00680000cc60783b */ /* 0x000fe20000004200 */
[----:B------:R-:W5:Y:S02]  /*acd0*/  MUFU.EX2 R70, R248 ;  /* 0x000000f800467308 */ /* 0x000f640000000800 */
[----:B------:R-:W-:Y:S03]  /*ace0*/  F2FP.BF16.PACK_AB R77, R234, R233 ;  /* 0x000000e9ea4d723e */ /* 0x000fe600000010ff */
[----:B------:R-:W-:Y:S01]  /*acf0*/  F2FP.BF16.PACK_AB R78, R2, R69 ;  /* 0x00000045024e723e */ /* 0x000fe200000010ff */
[C---:B-1----:R-:W-:Y:S04]  /*ad00*/  HMMA.16816.F32.BF16 R36, R72.reuse, R80, R36 ;  /* 0x000000504824723c */ /* 0x042fe80000041824 */
[----:B------:R-:W-:Y:S01]  /*ad10*/  F2FP.BF16.PACK_AB R79, R155, R235 ;  /* 0x000000eb9b4f723e */ /* 0x000fe200000010ff */
[----:B------:R1:W-:Y:S03]  /*ad20*/  MUFU.EX2 R2, R112 ;  /* 0x0000007000027308 */ /* 0x0003e60000000800 */
[C---:B------:R-:W-:Y:S01]  /*ad30*/  HMMA.16816.F32.BF16 R40, R72.reuse, R82, R40 ;  /* 0x000000524828723c */ /* 0x040fe20000041828 */
[----:B------:R-:W4:Y:S06]  /*ad40*/  LDSM.16.MT88.4 R80, [R202+0x2800] ;  /* 0x00280000ca50783b */ /* 0x000f2c0000004200 */
[----:B------:R-:W1:Y:S01]  /*ad50*/  MUFU.EX2 R69, R250 ;  /* 0x000000fa00457308 */ /* 0x000e620000000800 */
[C---:B---3--:R-:W-:Y:S04]  /*ad60*/  HMMA.16816.F32.BF16 R44, R72.reuse, R84, R44 ;  /* 0x00000054482c723c */ /* 0x048fe8000004182c */
[----:B-----5:R-:W-:Y:S04]  /*ad70*/  FADD.FTZ R0, R70, R0 ;  /* 0x0000000046007221 */ /* 0x020fe80000010000 */
[C---:B------:R-:W-:Y:S01]  /*ad80*/  HMMA.16816.F32.BF16 R48, R72.reuse, R86, R48 ;  /* 0x000000564830723c */ /* 0x040fe20000041830 */
[----:B------:R-:W3:Y:S07]  /*ad90*/  LDSM.16.MT88.4 R84, [R204+0x2800] ;  /* 0x00280000cc54783b */ /* 0x000eee0000004200 */
[C---:B--2---:R-:W-:Y:S01]  /*ada0*/  HMMA.16816.F32.BF16 R52, R72.reuse, R92, R52 ;  /* 0x0000005c4834723c */ /* 0x044fe20000041834 */
[----:B-1----:R-:W-:Y:S03]  /*adb0*/  LDSM.16.MT88.4 R112, [R203+0x3800] ;  /* 0x00380000cb70783b */ /* 0x002fe60000004200 */
[C---:B------:R-:W-:Y:S04]  /*adc0*/  FADD.FTZ R0, R69.reuse, R0 ;  /* 0x0000000045007221 */ /* 0x040fe80000010000 */
[C---:B------:R-:W-:Y:S01]  /*add0*/  HMMA.16816.F32.BF16 R56, R72.reuse, R94, R56 ;  /* 0x0000005e4838723c */ /* 0x040fe20000041838 */
[----:B------:R-:W1:Y:S03]  /*ade0*/  LDSM.16.MT88.4 R92, [R203+0x2800] ;  /* 0x00280000cb5c783b */ /* 0x000e660000004200 */
[----:B------:R-:W-:Y:S04]  /*adf0*/  FADD.FTZ R0, R104, R0 ;  /* 0x0000000068007221 */ /* 0x000fe80000010000 */
[C---:B----4-:R-:W-:Y:S04]  /*ae00*/  HMMA.16816.F32.BF16 R60, R72.reuse, R88, R60 ;  /* 0x00000058483c723c */ /* 0x050fe8000004183c */
[C---:B------:R-:W-:Y:S04]  /*ae10*/  FADD.FTZ R0, R2.reuse, R0 ;  /* 0x0000000002007221 */ /* 0x040fe80000010000 */
[----:B------:R-:W-:Y:S01]  /*ae20*/  HMMA.16816.F32.BF16 R64, R72, R90, R64 ;  /* 0x0000005a4840723c */ /* 0x000fe20000041840 */
[----:B------:R-:W2:Y:S07]  /*ae30*/  LDSM.16.MT88.4 R72, [R205+0x2800] ;  /* 0x00280000cd48783b */ /* 0x000eae0000004200 */
[C---:B------:R-:W-:Y:S01]  /*ae40*/  HMMA.16816.F32.BF16 R4, R76.reuse, R80, R4 ;  /* 0x000000504c04723c */ /* 0x040fe20000041804 */
[----:B------:R-:W4:Y:S07]  /*ae50*/  LDSM.16.MT88.4 R88, [R202+0x6800] ;  /* 0x00680000ca58783b */ /* 0x000f2e0000004200 */
[C---:B------:R-:W-:Y:S01]  /*ae60*/  HMMA.16816.F32.BF16 R8, R76.reuse, R82, R8 ;  /* 0x000000524c08723c */ /* 0x040fe20000041808 */
[----:B------:R-:W5:Y:S07]  /*ae70*/  LDSM.16.MT88.4 R80, [R203+0x6800] ;  /* 0x00680000cb50783b */ /* 0x000f6e0000004200 */
[C---:B---3--:R-:W-:Y:S08]  /*ae80*/  HMMA.16816.F32.BF16 R12, R76.reuse, R84, R12 ;  /* 0x000000544c0c723c */ /* 0x048ff0000004180c */
[C---:B------:R-:W-:Y:S01]  /*ae90*/  HMMA.16816.F32.BF16 R16, R76.reuse, R86, R16 ;  /* 0x000000564c10723c */ /* 0x040fe20000041810 */
[----:B------:R-:W3:Y:S07]  /*aea0*/  LDSM.16.MT88.4 R84, [R205+0x6800] ;  /* 0x00680000cd54783b */ /* 0x000eee0000004200 */
[C---:B-1----:R-:W-:Y:S08]  /*aeb0*/  HMMA.16816.F32.BF16 R20, R76.reuse, R92, R20 ;  /* 0x0000005c4c14723c */ /* 0x042ff00000041814 */
[C---:B------:R-:W-:Y:S01]  /*aec0*/  HMMA.16816.F32.BF16 R24, R76.reuse, R94, R24 ;  /* 0x0000005e4c18723c */ /* 0x040fe20000041818 */
[----:B------:R-:W-:Y:S07]  /*aed0*/  LDSM.16.MT88.4 R92, [R204+0x3000] ;  /* 0x00300000cc5c783b */ /* 0x000fee0000004200 */
[C---:B--2---:R-:W-:Y:S07]  /*aee0*/  HMMA.16816.F32.BF16 R28, R76.reuse, R72, R28 ;  /* 0x000000484c1c723c */ /* 0x044fee000004181c */
[----:B------:R-:W-:Y:S01]  /*aef0*/  F2FP.BF16.PACK_AB R72, R69, R70 ;  /* 0x000000464548723e */ /* 0x000fe200000010ff */
[C---:B------:R-:W-:Y:S01]  /*af00*/  HMMA.16816.F32.BF16 R32, R76.reuse, R74, R32 ;  /* 0x0000004a4c20723c */ /* 0x040fe20000041820 */
[----:B------:R1:W-:Y:S03]  /*af10*/  MUFU.EX2 R69, R120 ;  /* 0x0000007800457308 */ /* 0x0003e60000000800 */
[----:B------:R-:W-:Y:S03]  /*af20*/  F2FP.BF16.PACK_AB R73, R153, R154 ;  /* 0x0000009a9949723e */ /* 0x000fe600000010ff */
[----:B------:R-:W-:Y:S01]  /*af30*/  F2FP.BF16.PACK_AB R74, R2, R104 ;  /* 0x00000068024a723e */ /* 0x000fe200000010ff */
[C---:B----4-:R-:W-:Y:S03]  /*af40*/  HMMA.16816.F32.BF16 R36, R76.reuse, R88, R36 ;  /* 0x000000584c24723c */ /* 0x050fe60000041824 */
[----:B------:R-:W2:Y:S01]  /*af50*/  MUFU.EX2 R2, R117 ;  /* 0x0000007500027308 */ /* 0x000ea20000000800 */
[----:B------:R-:W-:Y:S04]  /*af60*/  F2FP.BF16.PACK_AB R75, R151, R152 ;  /* 0x00000098974b723e */ /* 0x000fe800000010ff */
[C---:B------:R-:W-:Y:S01]  /*af70*/  HMMA.16816.F32.BF16 R40, R76.reuse, R90, R40 ;  /* 0x0000005a4c28723c */ /* 0x040fe20000041828 */
[----:B------:R-:W4:Y:S04]  /*af80*/  LDSM.16.MT88.4 R88, [R202+0x3000] ;  /* 0x00300000ca58783b */ /* 0x000f280000004200 */
[----:B------:R-:W3:Y:S03]  /*af90*/  MUFU.EX2 R70, R133 ;  /* 0x0000008500467308 */ /* 0x000ee60000000800 */
[C---:B------:R-:W-:Y:S01]  /*afa0*/  HMMA.16816.F32.BF16 R44, R76.reuse, R96, R44 ;  /* 0x000000604c2c723c */ /* 0x040fe2000004182c */
[----:B-1----:R-:W-:Y:S07]  /*afb0*/  LDSM.16.MT88.4 R120, [R204+0x3800] ;  /* 0x00380000cc78783b */ /* 0x002fee0000004200 */
[C---:B------:R-:W-:Y:S01]  /*afc0*/  HMMA.16816.F32.BF16 R48, R76.reuse, R98, R48 ;  /* 0x000000624c30723c */ /* 0x040fe20000041830 */
[----:B------:R-:W-:Y:S03]  /*afd0*/  LDSM.16.MT88.4 R96, [R205+0x3000] ;  /* 0x00300000cd60783b */ /* 0x000fe60000004200 */
[----:B--2---:R-:W-:Y:S04]  /*afe0*/  FADD.FTZ R0, R2, R0 ;  /* 0x0000000002007221 */ /* 0x004fe80000010000 */
[C---:B-----5:R-:W-:Y:S04]  /*aff0*/  HMMA.16816.F32.BF16 R52, R76.reuse, R80, R52 ;  /* 0x000000504c34723c */ /* 0x060fe80000041834 */
[C---:B------:R-:W-:Y:S01]  /*b000*/  FADD.FTZ R0, R144.reuse, R0 ;  /* 0x0000000090007221 */ /* 0x040fe20000010000 */
[----:B------:R-:W-:Y:S01]  /*b010*/  F2FP.BF16.PACK_AB R144, R144, R2 ;  /* 0x000000029090723e */ /* 0x000fe200000010ff */
[----:B------:R-:W-:Y:S01]  /*b020*/  FADD.FTZ R2, R105, R132 ;  /* 0x0000008469027221 */ /* 0x000fe20000010000 */
[----:B---3--:R-:W-:Y:S01]  /*b030*/  F2FP.BF16.PACK_AB R147, R70, R148 ;  /* 0x000000944693723e */ /* 0x008fe200000010ff */
[C---:B------:R-:W-:Y:S01]  /*b040*/  HMMA.16816.F32.BF16 R56, R76.reuse, R82, R56 ;  /* 0x000000524c38723c */ /* 0x040fe20000041838 */
[----:B------:R-:W1:Y:S03]  /*b050*/  LDSM.16.MT88.4 R80, [R203+0x3000] ;  /* 0x00300000cb50783b */ /* 0x000e660000004200 */
[----:B------:R-:W-:Y:S04]  /*b060*/  FADD.FTZ R0, R69, R0 ;  /* 0x0000000045007221 */ /* 0x000fe80000010000 */
[C---:B------:R-:W-:Y:S01]  /*b070*/  HMMA.16816.F32.BF16 R60, R76.reuse, R84, R60 ;  /* 0x000000544c3c723c */ /* 0x040fe2000004183c */
[----:B------:R-:W-:Y:S03]  /*b080*/  LDSM.16.MT88.4 R104, [R205+0x3800] ;  /* 0x00380000cd68783b */ /* 0x000fe60000004200 */
[C---:B------:R-:W-:Y:S01]  /*b090*/  FADD.FTZ R246, R146.reuse, R0 ;  /* 0x0000000092f67221 */ /* 0x040fe20000010000 */
[----:B------:R-:W-:Y:S01]  /*b0a0*/  F2FP.BF16.PACK_AB R146, R146, R69 ;  /* 0x000000459292723e */ /* 0x000fe200000010ff */
[----:B------:R-:W-:Y:S01]  /*b0b0*/  FADD.FTZ R0, R116, R2 ;  /* 0x0000000274007221 */ /* 0x000fe20000010000 */
[----:B------:R-:W-:Y:S01]  /*b0c0*/  MOV R69, R68 ;  /* 0x0000004400457202 */ /* 0x000fe20000000f00 */
[----:B------:R-:W-:Y:S01]  /*b0d0*/  HMMA.16816.F32.BF16 R64, R76, R86, R64 ;  /* 0x000000564c40723c */ /* 0x000fe20000041840 */
[----:B------:R-:W2:Y:S03]  /*b0e0*/  LDSM.16.MT88.4 R76, [R204+0x7000] ;  /* 0x00700000cc4c783b */ /* 0x000ea60000004200 */
[----:B------:R-:W-:Y:S04]  /*b0f0*/  FADD.FTZ R0, R111, R0 ;  /* 0x000000006f007221 */ /* 0x000fe80000010000 */
[C---:B----4-:R-:W-:Y:S01]  /*b100*/  HMMA.16816.F32.BF16 R4, R72.reuse, R88, R4 ;  /* 0x000000584804723c */ /* 0x050fe20000041804 */
[----:B------:R-:W3:Y:S04]  /*b110*/  LDSM.16.MT88.4 R84, [R203+0x7000] ;  /* 0x00700000cb54783b */ /* 0x000ee80000004200 */
[----:B------:R-:W-:Y:S03]  /*b120*/  FADD.FTZ R0, R110, R0 ;  /* 0x000000006e007221 */ /* 0x000fe60000010000 */
[C---:B------:R-:W-:Y:S01]  /*b130*/  HMMA.16816.F32.BF16 R8, R72.reuse, R90, R8 ;  /* 0x0000005a4808723c */ /* 0x040fe20000041808 */
[----:B------:R-:W-:Y:S03]  /*b140*/  LDSM.16.MT88.4 R88, [R204+0x7800] ;  /* 0x00780000cc58783b */ /* 0x000fe60000004200 */
[----:B------:R-:W-:Y:S04]  /*b150*/  FADD.FTZ R0, R109, R0 ;  /* 0x000000006d007221 */ /* 0x000fe80000010000 */
[C---:B------:R-:W-:Y:S04]  /*b160*/  HMMA.16816.F32.BF16 R12, R72.reuse, R92, R12 ;  /* 0x0000005c480c723c */ /* 0x040fe8000004180c */
[----:B------:R-:W-:Y:S04]  /*b170*/  FADD.FTZ R0, R108, R0 ;  /* 0x000000006c007221 */ /* 0x000fe80000010000 */
[C---:B------:R-:W-:Y:S04]  /*b180*/  HMMA.16816.F32.BF16 R16, R72.reuse, R94, R16 ;  /* 0x0000005e4810723c */ /* 0x040fe80000041810 */
[----:B------:R-:W-:Y:S04]  /*b190*/  FADD.FTZ R0, R158, R0 ;  /* 0x000000009e007221 */ /* 0x000fe80000010000 */
[C---:B-1----:R-:W-:Y:S04]  /*b1a0*/  HMMA.16816.F32.BF16 R20, R72.reuse, R80, R20 ;  /* 0x000000504814723c */ /* 0x042fe80000041814 */
[----:B------:R-:W-:Y:S04]  /*b1b0*/  FADD.FTZ R0, R157, R0 ;  /* 0x000000009d007221 */ /* 0x000fe80000010000 */
[C---:B------:R-:W-:Y:S01]  /*b1c0*/  HMMA.16816.F32.BF16 R24, R72.reuse, R82, R24 ;  /* 0x000000524818723c */ /* 0x040fe20000041818 */
[----:B------:R-:W1:Y:S03]  /*b1d0*/  LDSM.16.MT88.4 R80, [R205+0x7000] ;  /* 0x00700000cd50783b */ /* 0x000e660000004200 */
[----:B------:R-:W-:Y:S04]  /*b1e0*/  FADD.FTZ R0, R159, R0 ;  /* 0x000000009f007221 */ /* 0x000fe80000010000 */
[C---:B------:R-:W-:Y:S04]  /*b1f0*/  HMMA.16816.F32.BF16 R28, R72.reuse, R96, R28 ;  /* 0x00000060481c723c */ /* 0x040fe8000004181c */
[----:B------:R-:W-:Y:S04]  /*b200*/  FADD.FTZ R0, R160, R0 ;  /* 0x00000000a0007221 */ /* 0x000fe80000010000 */
[C---:B------:R-:W-:Y:S01]  /*b210*/  HMMA.16816.F32.BF16 R32, R72.reuse, R98, R32 ;  /* 0x000000624820723c */ /* 0x040fe20000041820 */
[----:B------:R-:W4:Y:S03]  /*b220*/  LDSM.16.MT88.4 R96, [R202+0x7800] ;  /* 0x00780000ca60783b */ /* 0x000f260000004200 */
[----:B------:R-:W-:Y:S04]  /*b230*/  FADD.FTZ R0, R166, R0 ;  /* 0x00000000a6007221 */ /* 0x000fe80000010000 */
[C---:B------:R-:W-:Y:S04]  /*b240*/  HMMA.16816.F32.BF16 R36, R72.reuse, R100, R36 ;  /* 0x000000644824723c */ /* 0x040fe80000041824 */
[----:B------:R-:W-:Y:S04]  /*b250*/  FADD.FTZ R0, R165, R0 ;  /* 0x00000000a5007221 */ /* 0x000fe80000010000 */
[C---:B------:R-:W-:Y:S04]  /*b260*/  HMMA.16816.F32.BF16 R40, R72.reuse, R102, R40 ;  /* 0x000000664828723c */ /* 0x040fe80000041828 */
[----:B------:R-:W-:Y:S04]  /*b270*/  FADD.FTZ R0, R167, R0 ;  /* 0x00000000a7007221 */ /* 0x000fe80000010000 */
[C---:B--2---:R-:W-:Y:S04]  /*b280*/  HMMA.16816.F32.BF16 R44, R72.reuse, R76, R44 ;  /* 0x0000004c482c723c */ /* 0x044fe8000004182c */
[----:B------:R-:W-:Y:S04]  /*b290*/  FADD.FTZ R0, R168, R0 ;  /* 0x00000000a8007221 */ /* 0x000fe80000010000 */
[C---:B------:R-:W-:Y:S04]  /*b2a0*/  HMMA.16816.F32.BF16 R48, R72.reuse, R78, R48 ;  /* 0x0000004e4830723c */ /* 0x040fe80000041830 */
[----:B------:R-:W-:Y:S04]  /*b2b0*/  FADD.FTZ R0, R173, R0 ;  /* 0x00000000ad007221 */ /* 0x000fe80000010000 */
[C---:B---3--:R-:W-:Y:S04]  /*b2c0*/  HMMA.16816.F32.BF16 R52, R72.reuse, R84, R52 ;  /* 0x000000544834723c */ /* 0x048fe80000041834 */
[----:B------:R-:W-:Y:S04]  /*b2d0*/  FADD.FTZ R0, R174, R0 ;  /* 0x00000000ae007221 */ /* 0x000fe80000010000 */
[C---:B------:R-:W-:Y:S04]  /*b2e0*/  HMMA.16816.F32.BF16 R56, R72.reuse, R86, R56 ;  /* 0x000000564838723c */ /* 0x040fe80000041838 */
[----:B------:R-:W-:Y:S04]  /*b2f0*/  FADD.FTZ R0, R175, R0 ;  /* 0x00000000af007221 */ /* 0x000fe80000010000 */
[C---:B-1----:R-:W-:Y:S04]  /*b300*/  HMMA.16816.F32.BF16 R60, R72.reuse, R80, R60 ;  /* 0x00000050483c723c */ /* 0x042fe8000004183c */
[----:B------:R-:W-:Y:S04]  /*b310*/  FADD.FTZ R0, R228, R0 ;  /* 0x00000000e4007221 */ /* 0x000fe80000010000 */
[----:B------:R-:W-:Y:S01]  /*b320*/  HMMA.16816.F32.BF16 R64, R72, R82, R64 ;  /* 0x000000524840723c */ /* 0x000fe20000041840 */
[----:B------:R-:W1:Y:S03]  /*b330*/  LDSM.16.MT88.4 R80, [R203+0x7800] ;  /* 0x00780000cb50783b */ /* 0x000e660000004200 */
[----:B------:R-:W-:Y:S04]  /*b340*/  FADD.FTZ R0, R233, R0 ;  /* 0x00000000e9007221 */ /* 0x000fe80000010000 */
[C---:B------:R-:W-:Y:S01]  /*b350*/  HMMA.16816.F32.BF16 R132, R144.reuse, R128, R4 ;  /* 0x000000809084723c */ /* 0x040fe20000041804 */
[----:B------:R-:W2:Y:S04]  /*b360*/  LDSM.16.MT88.4 R72, [R205+0x7800] ;  /* 0x00780000cd48783b */ /* 0x000ea80000004200 */
[----:B------:R-:W-:Y:S03]  /*b370*/  FADD.FTZ R0, R234, R0 ;  /* 0x00000000ea007221 */ /* 0x000fe60000010000 */
[C---:B------:R-:W-:Y:S04]  /*b380*/  HMMA.16816.F32.BF16 R128, R144.reuse, R130, R8 ;  /* 0x000000829080723c */ /* 0x040fe80000041808 */
[----:B------:R-:W-:Y:S04]  /*b390*/  FADD.FTZ R0, R235, R0 ;  /* 0x00000000eb007221 */ /* 0x000fe80000010000 */
[C---:B------:R-:W-:Y:S04]  /*b3a0*/  HMMA.16816.F32.BF16 R124, R144.reuse, R120, R12 ;  /* 0x00000078907c723c */ /* 0x040fe8000004180c */
[----:B------:R-:W-:Y:S03]  /*b3b0*/  FADD.FTZ R0, R155, R0 ;  /* 0x000000009b007221 */ /* 0x000fe60000010000 */
[-C--:B------:R-:W-:Y:S01]  /*b3c0*/  MOV R12, R3.reuse ;  /* 0x00000003000c7202 */ /* 0x080fe20000000f00 */
[C---:B------:R-:W-:Y:S04]  /*b3d0*/  HMMA.16816.F32.BF16 R120, R144.reuse, R122, R16 ;  /* 0x0000007a9078723c */ /* 0x040fe80000041810 */
[----:B------:R-:W-:Y:S04]  /*b3e0*/  FADD.FTZ R0, R154, R0 ;  /* 0x000000009a007221 */ /* 0x000fe80000010000 */
        /* <DEDUP_REMOVED lines=8> */
[C---:B----4-:R-:W-:Y:S04]  /*b470*/  HMMA.16816.F32.BF16 R100, R144.reuse, R96, R36 ;  /* 0x000000609064723c */ /* 0x050fe80000041824 */
[----:B------:R-:W-:Y:S04]  /*b480*/  FADD.FTZ R0, R149, R0 ;  /* 0x0000000095007221 */ /* 0x000fe80000010000 */
[C---:B------:R-:W-:Y:S04]  /*b490*/  HMMA.16816.F32.BF16 R96, R144.reuse, R98, R40 ;  /* 0x000000629060723c */ /* 0x040fe80000041828 */
[----:B------:R-:W-:Y:S04]  /*b4a0*/  FADD.FTZ R0, R148, R0 ;  /* 0x0000000094007221 */ /* 0x000fe80000010000 */
[C---:B------:R-:W-:Y:S04]  /*b4b0*/  HMMA.16816.F32.BF16 R92, R144.reuse, R88, R44 ;  /* 0x00000058905c723c */ /* 0x040fe8000004182c */
[----:B------:R-:W-:Y:S01]  /*b4c0*/  FADD.FTZ R0, R70, R0 ;  /* 0x0000000046007221 */ /* 0x000fe20000010000 */
[----:B------:R-:W-:Y:S03]  /*b4d0*/  MOV R70, R3 ;  /* 0x0000000300467202 */ /* 0x000fe60000000f00 */
[C---:B------:R-:W-:Y:S01]  /*b4e0*/  HMMA.16816.F32.BF16 R88, R144.reuse, R90, R48 ;  /* 0x0000005a9058723c */ /* 0x040fe20000041830 */
[----:B------:R3:W-:Y:S07]  /*b4f0*/  STL [R1], R0 ;  /* 0x0000000001007387 */ /* 0x0007ee0000100800 */
[C---:B-1----:R-:W-:Y:S08]  /*b500*/  HMMA.16816.F32.BF16 R84, R144.reuse, R80, R52 ;  /* 0x000000509054723c */ /* 0x042ff00000041834 */
[C---:B------:R-:W-:Y:S08]  /*b510*/  HMMA.16816.F32.BF16 R80, R144.reuse, R82, R56 ;  /* 0x000000529050723c */ /* 0x040ff00000041838 */
[C---:B--2---:R-:W-:Y:S08]  /*b520*/  HMMA.16816.F32.BF16 R76, R144.reuse, R72, R60 ;  /* 0x00000048904c723c */ /* 0x044ff0000004183c */
[----:B------:R-:W-:Y:S01]  /*b530*/  HMMA.16816.F32.BF16 R72, R144, R74, R64 ;  /* 0x0000004a9048723c */ /* 0x000fe20000041840 */
[----:B---3--:R-:W-:-:S07]  /*b540*/  @P0 BRA `(.L_x_92) ;  /* 0xffffb2e000000947 */ /* 0x008fce000383ffff */
.L_x_81:
[----:B--2---:R-:W2:Y:S02]  /*b550*/  LDL R0, [R1+0x4] ;  /* 0x0000040001007983 */ /* 0x004ea40000100800 */
[----:B--2---:R-:W-:-:S13]  /*b560*/  ISETP.GE.AND P0, PT, R232, R0, PT ;  /* 0x00000000e800720c */ /* 0x004fda0003f06270 */
[----:B------:R-:W-:Y:S05]  /*b570*/  @!P0 BRA `(.L_x_93) ;  /* 0x000042e000008947 */ /* 0x000fea0003800000 */
[----:B------:R-:W-:Y:S02]  /*b580*/  MOV R70, R12 ;  /* 0x0000000c00467202 */ /* 0x000fe40000000f00 */
[----:B------:R-:W-:Y:S02]  /*b590*/  MOV R69, R68 ;  /* 0x0000004400457202 */ /* 0x000fe40000000f00 */
.L_x_100:
[----:B------:R-:W2:Y:S01]  /*b5a0*/  LDL.64 R6, [R1+0x28] ;  /* 0x0000280001067983 */ /* 0x000ea20000100a00 */
[----:B------:R-:W-:Y:S04]  /*b5b0*/  DEPBAR.LE SB0, 0x0 ;  /* 0x000080000000791a */ /* 0x000fe80000000000 */
[----:B------:R-:W3:Y:S01]  /*b5c0*/  LDL R5, [R1+0x38] ;  /* 0x0000380001057983 */ /* 0x000ee20000100800 */
[----:B------:R-:W-:Y:S01]  /*b5d0*/  WARPSYNC 0xffffffff ;  /* 0xffffffff00007948 */ /* 0x000fe20003800000 */
[----:B------:R-:W-:Y:S01]  /*b5e0*/  SHF.R.S32.HI R0, RZ, 0x1f, R239 ;  /* 0x0000001fff007819 */ /* 0x000fe200000114ef */
[C---:B------:R-:W-:Y:S01]  /*b5f0*/  IMAD.WIDE.U32 R2, R239.reuse, c[0x0][0x208], RZ ;  /* 0x00008200ef027a25 */ /* 0x040fe200078e00ff */
[----:B------:R-:W-:Y:S01]  /*b600*/  BAR.SYNC.DEFER_BLOCKING 0x0 ;  /* 0x0000000000007b1d */ /* 0x000fe20000010000 */
[----:B------:R-:W-:Y:S02]  /*b610*/  SHF.R.S32.HI R4, RZ, 0x1f, R238 ;  /* 0x0000001fff047819 */ /* 0x000fe400000114ee */
[----:B------:R-:W-:Y:S02]  /*b620*/  IMAD R0, R0, c[0x0][0x208], RZ ;  /* 0x0000820000007a24 */ /* 0x000fe400078e02ff */
[----:B------:R-:W-:Y:S02]  /*b630*/  IMAD.SHL.U32 R63, R242, 0x2, RZ ;  /* 0x00000002f23f7824 */ /* 0x000fe400078e00ff */
[----:B------:R-:W-:Y:S02]  /*b640*/  IMAD R0, R239, c[0x0][0x20c], R0 ;  /* 0x00008300ef007a24 */ /* 0x000fe400078e0200 */
[----:B------:R-:W-:Y:S02]  /*b650*/  IMAD R4, R4, c[0x0][0x218], RZ ;  /* 0x0000860004047a24 */ /* 0x000fe400078e02ff */
[----:B------:R-:W-:Y:S02]  /*b660*/  IMAD.IADD R3, R3, 0x1, R0 ;  /* 0x0000000103037824 */ /* 0x000fe400078e0200 */
[C---:B------:R-:W-:Y:S02]  /*b670*/  IMAD R4, R238.reuse, c[0x0][0x21c], R4 ;  /* 0x00008700ee047a24 */ /* 0x040fe400078e0204 */
[----:B------:R-:W-:Y:S04]  /*b680*/  IMAD.WIDE.U32 R2, R238, c[0x0][0x218], R2 ;  /* 0x00008600ee027a25 */ /* 0x000fe800078e0002 */
[----:B------:R-:W-:Y:S01]  /*b690*/  IMAD.SHL.U32 R55, R241, 0x2, RZ ;  /* 0x00000002f1377824 */ /* 0x000fe200078e00ff */
[----:B------:R1:W4:Y:S04]  /*b6a0*/  LDSM.16.M88.4 R8, [R71] ;  /* 0x000000004708783b */ /* 0x0003280000000200 */
[----:B------:R1:W1:Y:S04]  /*b6b0*/  LDSM.16.M88.4 R16, [R71+0x800] ;  /* 0x000800004710783b */ /* 0x0002680000000200 */
        /* <DEDUP_REMOVED lines=23> */
[----:B-1--4-:R1:W2:Y:S02]  /*b830*/  SHFL.IDX PT, R28, R36, RZ, 0x181f ;  /* 0x00181fff241c7589 */ /* 0x0122a400000e0000 */
.L_x_125:
[C---:B------:R-:W-:Y:S01]  /*b840*/  HMMA.16816.F32.BF16 R4, R136.reuse, R8, RZ ;  /* 0x000000088804723c */ /* 0x040fe200000418ff */
[----:B------:R-:W3:Y:S01]  /*b850*/  SHFL.IDX PT, R38, R0, RZ, 0x181f ;  /* 0x00181fff00267589 */ /* 0x000ee200000e0000 */
[----:B------:R-:W-:Y:S01]  /*b860*/  BSSY B0, `(.L_x_95) ;  /* 0x00001b8000007945 */ /* 0x000fe20003800000 */
[----:B------:R-:W-:Y:S02]  /*b870*/  ISETP.GE.AND P2, PT, R241, c[0x0][0x1d4], PT ;  /* 0x00007500f1007a0c */ /* 0x000fe40003f46270 */
[----:B------:R-:W-:Y:S02]  /*b880*/  ISETP.GE.AND P0, PT, R242, c[0x0][0x1d4], PT ;  /* 0x00007500f2007a0c */ /* 0x000fe40003f06270 */
[----:B------:R-:W-:Y:S01]  /*b890*/  SEL R68, RZ, 0x10, P2 ;  /* 0x00000010ff447807 */ /* 0x000fe20001000000 */
[C---:B------:R-:W-:Y:S01]  /*b8a0*/  HMMA.16816.F32.BF16 R8, R136.reuse, R10, RZ ;  /* 0x0000000a8808723c */ /* 0x040fe200000418ff */
[----:B------:R-:W4:Y:S02]  /*b8b0*/  SHFL.IDX PT, R46, R0, 0x1, 0x181f ;  /* 0x00381f00002e7f89 */ /* 0x000f2400000e0000 */
[----:B------:R-:W-:Y:S02]  /*b8c0*/  ISETP.NE.U32.AND P6, PT, R68, RZ, PT ;  /* 0x000000ff4400720c */ /* 0x000fe40003fc5070 */
[----:B------:R-:W-:Y:S03]  /*b8d0*/  SEL R62, RZ, 0x10, P0 ;  /* 0x00000010ff3e7807 */ /* 0x000fe60000000000 */
[C---:B------:R-:W-:Y:S01]  /*b8e0*/  HMMA.16816.F32.BF16 R12, R136.reuse, R16, RZ ;  /* 0x00000010880c723c */ /* 0x040fe200000418ff */
[----:B------:R-:W5:Y:S07]  /*b8f0*/  SHFL.IDX PT, R37, R36, 0x1, 0x181f ;  /* 0x00381f0024257f89 */ /* 0x000f6e00000e0000 */
[C---:B------:R-:W-:Y:S01]  /*b900*/  HMMA.16816.F32.BF16 R16, R136.reuse, R18, RZ ;  /* 0x000000128810723c */ /* 0x040fe200000418ff */
[----:B------:R-:W1:Y:S07]  /*b910*/  SHFL.IDX PT, R45, R0, 0x2, 0x181f ;  /* 0x00581f00002d7f89 */ /* 0x000e6e00000e0000 */
[C---:B------:R-:W-:Y:S01]  /*b920*/  HMMA.16816.F32.BF16 R20, R136.reuse, R24, RZ ;  /* 0x000000188814723c */ /* 0x040fe200000418ff */
[----:B------:R-:W3:Y:S07]  /*b930*/  SHFL.IDX PT, R54, R36, 0x2, 0x181f ;  /* 0x00581f0024367f89 */ /* 0x000eee00000e0000 */
[C---:B------:R-:W-:Y:S01]  /*b940*/  HMMA.16816.F32.BF16 R24, R136.reuse, R26, RZ ;  /* 0x0000001a8818723c */ /* 0x040fe200000418ff */
[----:B------:R-:W1:Y:S08]  /*b950*/  SHFL.IDX PT, R0, R0, 0x3, 0x181f ;  /* 0x00781f0000007f89 */ /* 0x000e7000000e0000 */
[----:B------:R1:W1:Y:S08]  /*b960*/  SHFL.IDX PT, R61, R36, 0x3, 0x181f ;  /* 0x00781f00243d7f89 */ /* 0x00027000000e0000 */
[----:B------:R-:W2:Y:S01]  /*b970*/  LDL R233, [R1+0x4] ;  /* 0x0000040001e97983 */ /* 0x000ea20000100800 */
[C---:B---3--:R-:W-:Y:S02]  /*b980*/  IADD3 R2, P4, R38.reuse, R55, RZ ;  /* 0x0000003726027210 */ /* 0x048fe40007f9e0ff */
[----:B------:R-:W-:Y:S02]  /*b990*/  IADD3 R38, P5, R38, R63, RZ ;  /* 0x0000003f26267210 */ /* 0x000fe40007fbe0ff */
[C---:B--2---:R-:W-:Y:S02]  /*b9a0*/  IADD3.X R3, R28.reuse, R44, RZ, P4, !PT ;  /* 0x0000002c1c037210 */ /* 0x044fe400027fe4ff */
[----:B------:R-:W-:Y:S02]  /*b9b0*/  IADD3.X R39, R28, R60, RZ, P5, !PT ;  /* 0x0000003c1c277210 */ /* 0x000fe40002ffe4ff */
[C---:B------:R-:W-:Y:S01]  /*b9c0*/  HMMA.16816.F32.BF16 R28, R136.reuse, R32, RZ ;  /* 0x00000020881c723c */ /* 0x040fe200000418ff */
[----:B------:R1:W-:Y:S01]  /*b9d0*/  LDGSTS.E.BYPASS.LTC128B.128 [R227+0x100], [R2.64], !P2 ;  /* 0x0010000002e37fae */ /* 0x0003e2000d101d46 */
[C---:B----4-:R-:W-:Y:S02]  /*b9e0*/  IADD3 R52, P4, R46.reuse, R55, RZ ;  /* 0x000000372e347210 */ /* 0x050fe40007f9e0ff */
[----:B------:R-:W-:Y:S02]  /*b9f0*/  IADD3 R46, P5, R46, R63, RZ ;  /* 0x0000003f2e2e7210 */ /* 0x000fe40007fbe0ff */
[C---:B-----5:R-:W-:Y:S02]  /*ba00*/  IADD3.X R53, R37.reuse, R44, RZ, P4, !PT ;  /* 0x0000002c25357210 */ /* 0x060fe400027fe4ff */
[C---:B------:R-:W-:Y:S01]  /*ba10*/  HMMA.16816.F32.BF16 R32, R136.reuse, R34, RZ ;  /* 0x000000228820723c */ /* 0x040fe200000418ff */
[----:B------:R2:W-:Y:S03]  /*ba20*/  LDGSTS.E.BYPASS.LTC128B.128 [R227+0x4100], [R38.64], !P0 ;  /* 0x0410000026e37fae */ /* 0x0005e6000c101d46 */
[----:B------:R-:W-:Y:S02]  /*ba30*/  IADD3.X R47, R37, R60, RZ, P5, !PT ;  /* 0x0000003c252f7210 */ /* 0x000fe40002ffe4ff */
[C---:B------:R-:W-:Y:S02]  /*ba40*/  ISETP.NE.U32.AND P5, PT, R62.reuse, RZ, PT ;  /* 0x000000ff3e00720c */ /* 0x040fe40003fa5070 */
[----:B------:R-:W-:Y:S01]  /*ba50*/  IADD3 R62, -R62, 0x10, RZ ;  /* 0x000000103e3e7810 */ /* 0x000fe20007ffe1ff */
[----:B------:R3:W-:Y:S03]  /*ba60*/  LDGSTS.E.BYPASS.LTC128B.128 [R227+0x1100], [R52.64], !P2 ;  /* 0x0110000034e37fae */ /* 0x0007e6000d101d46 */
[----:B------:R-:W-:Y:S05]  /*ba70*/  LOP3.LUT R62, R62, 0xf, RZ, 0xc0, !PT ;  /* 0x0000000f3e3e7812 */ /* 0x000fea00078ec0ff */
[----:B------:R4:W-:Y:S01]  /*ba80*/  LDGSTS.E.BYPASS.LTC128B.128 [R227+0x5100], [R46.64], !P0 ;  /* 0x051000002ee37fae */ /* 0x0009e2000c101d46 */
[C---:B-1----:R-:W-:Y:S04]  /*ba90*/  IADD3 R2, P4, R45.reuse, R55, RZ ;  /* 0x000000372d027210 */ /* 0x042fe80007f9e0ff */
[----:B------:R-:W-:Y:S01]  /*baa0*/  IADD3.X R3, R54, R44, RZ, P4, !PT ;  /* 0x0000002c36037210 */ /* 0x000fe200027fe4ff */
[C---:B--2---:R-:W-:Y:S04]  /*bab0*/  HMMA.16816.F32.BF16 R36, R136.reuse, R40, RZ ;  /* 0x000000288824723c */ /* 0x044fe800000418ff */
[----:B------:R1:W-:Y:S04]  /*bac0*/  LDGSTS.E.BYPASS.LTC128B.128 [R227+0x2100], [R2.64], !P2 ;  /* 0x0210000002e37fae */ /* 0x0003e8000d101d46 */
[C---:B------:R-:W-:Y:S01]  /*bad0*/  HMMA.16816.F32.BF16 R40, R136.reuse, R42, RZ ;  /* 0x0000002a8828723c */ /* 0x040fe200000418ff */
[----:B---3--:R-:W-:Y:S04]  /*bae0*/  IADD3 R52, -R68, 0x10, RZ ;  /* 0x0000001044347810 */ /* 0x008fe80007ffe1ff */
[----:B------:R-:W-:Y:S02]  /*baf0*/  LOP3.LUT R52, R52, 0xf, RZ, 0xc0, !PT ;  /* 0x0000000f34347812 */ /* 0x000fe400078ec0ff */
[----:B-1----:R-:W-:Y:S05]  /*bb00*/  IADD3 R2, P2, R45, R63, RZ ;  /* 0x0000003f2d027210 */ /* 0x002fea0007f5e0ff */
[----:B------:R-:W-:Y:S02]  /*bb10*/  IADD3.X R3, R54, R60, RZ, P2, !PT ;  /* 0x0000003c36037210 */ /* 0x000fe400017fe4ff */
[-C--:B------:R-:W-:Y:S03]  /*bb20*/  IADD3 R52, P4, P2, R52, R0.reuse, R55 ;  /* 0x0000000034347210 */ /* 0x080fe60007a9e037 */
[----:B------:R1:W-:Y:S01]  /*bb30*/  LDGSTS.E.BYPASS.LTC128B.128 [R227+0x6100], [R2.64], !P0 ;  /* 0x0610000002e37fae */ /* 0x0003e2000c101d46 */
[-C--:B------:R-:W-:Y:S02]  /*bb40*/  IADD3.X R53, RZ, R61.reuse, R44, P4, P2 ;  /* 0x0000003dff357210 */ /* 0x080fe400027e442c */
[C---:B----4-:R-:W-:Y:S01]  /*bb50*/  HMMA.16816.F32.BF16 R44, R136.reuse, R48, RZ ;  /* 0x00000030882c723c */ /* 0x050fe200000418ff */
[----:B------:R-:W-:Y:S04]  /*bb60*/  IADD3 R62, P4, P2, R62, R0, R63 ;  /* 0x000000003e3e7210 */ /* 0x000fe80007a9e03f */
[----:B------:R2:W-:Y:S01]  /*bb70*/  LDGSTS.E.BYPASS.LTC128B.128.ZFILL [R227+0x3100], [R52.64], P6 ;  /* 0x0310000034e37fae */ /* 0x0005e2000b141d46 */
[----:B------:R-:W-:Y:S02]  /*bb80*/  IADD3.X R63, RZ, R61, R60, P4, P2 ;  /* 0x0000003dff3f7210 */ /* 0x000fe400027e443c */
[C---:B------:R-:W-:Y:S05]  /*bb90*/  HMMA.16816.F32.BF16 R48, R136.reuse, R50, RZ ;  /* 0x000000328830723c */ /* 0x040fea00000418ff */
[----:B------:R3:W-:Y:S08]  /*bba0*/  LDGSTS.E.BYPASS.LTC128B.128.ZFILL [R227+0x7100], [R62.64], P5 ;  /* 0x071000003ee37fae */ /* 0x0007f0000a941d46 */
[----:B------:R-:W0:Y:S01]  /*bbb0*/  LDGDEPBAR ;  /* 0x00000000000079af */ /* 0x000e220000000000 */
[C---:B--2---:R-:W-:Y:S08]  /*bbc0*/  HMMA.16816.F32.BF16 R52, R136.reuse, R56, RZ ;  /* 0x000000388834723c */ /* 0x044ff000000418ff */
[C---:B------:R-:W-:Y:S08]  /*bbd0*/  HMMA.16816.F32.BF16 R56, R136.reuse, R58, RZ ;  /* 0x0000003a8838723c */ /* 0x040ff000000418ff */
[C---:B---3--:R-:W-:Y:S08]  /*bbe0*/  HMMA.16816.F32.BF16 R60, R136.reuse, R64, RZ ;  /* 0x00000040883c723c */ /* 0x048ff000000418ff */
[----:B------:R-:W-:Y:S08]  /*bbf0*/  HMMA.16816.F32.BF16 R64, R136, R66, RZ ;  /* 0x000000428840723c */ /* 0x000ff000000418ff */
[C---:B------:R-:W-:Y:S08]  /*bc00*/  HMMA.16816.F32.BF16 R4, R140.reuse, R144, R4 ;  /* 0x000000908c04723c */ /* 0x040ff00000041804 */
[C---:B------:R-:W-:Y:S01]  /*bc10*/  HMMA.16816.F32.BF16 R8, R140.reuse, R146, R8 ;  /* 0x000000928c08723c */ /* 0x040fe20000041808 */
[----:B------:R-:W2:Y:S07]  /*bc20*/  LDSM.16.M88.4 R144, [R201] ;  /* 0x00000000c990783b */ /* 0x000eae0000000200 */
        /* <DEDUP_REMOVED lines=15> */
[C---:B------:R-:W-:Y:S08]  /*bd20*/  HMMA.16816.F32.BF16 R52, R140.reuse, R168, R52 ;  /* 0x000000a88c34723c */ /* 0x040ff00000041834 */
[C---:B------:R-:W-:Y:S01]  /*bd30*/  HMMA.16816.F32.BF16 R56, R140.reuse, R170, R56 ;  /* 0x000000aa8c38723c */ /* 0x040fe20000041838 */
[----:B------:R-:W-:Y:S07]  /*bd40*/  LDSM.16.M88.4 R168, [R200+-0x3000] ;  /* 0xffd00000c8a8783b */ /* 0x000fee0000000200 */
[C---:B------:R-:W-:Y:S08]  /*bd50*/  HMMA.16816.F32.BF16 R60, R140.reuse, R172, R60 ;  /* 0x000000ac8c3c723c */ /* 0x040ff0000004183c */
[----:B------:R-:W-:Y:S08]  /*bd60*/  HMMA.16816.F32.BF16 R64, R140, R174, R64 ;  /* 0x000000ae8c40723c */ /* 0x000ff00000041840 */
[C---:B--2---:R-:W-:Y:S08]  /*bd70*/  HMMA.16816.F32.BF16 R4, R176.reuse, R144, R4 ;  /* 0x00000090b004723c */ /* 0x044ff00000041804 */
[C---:B------:R-:W-:Y:S01]  /*bd80*/  HMMA.16816.F32.BF16 R8, R176.reuse, R146, R8 ;  /* 0x00000092b008723c */ /* 0x040fe20000041808 */
[----:B------:R-:W2:Y:S07]  /*bd90*/  LDSM.16.M88.4 R144, [R201+0x3000] ;  /* 0x00300000c990783b */ /* 0x000eae0000000200 */
[C---:B---3--:R-:W-:Y:S03]  /*bda0*/  HMMA.16816.F32.BF16 R12, R176.reuse, R148, R12 ;  /* 0x00000094b00c723c */ /* 0x048fe6000004180c */
[----:B------:R-:W-:Y:S05]  /*bdb0*/  ISETP.GT.AND P2, PT, R232, R233, PT ;  /* 0x000000e9e800720c */ /* 0x000fea0003f44270 */
[C---:B------:R-:W-:Y:S01]  /*bdc0*/  HMMA.16816.F32.BF16 R16, R176.reuse, R150, R16 ;  /* 0x00000096b010723c */ /* 0x040fe20000041810 */
[----:B------:R-:W3:Y:S07]  /*bdd0*/  LDSM.16.M88.4 R148, [R201+0x3800] ;  /* 0x00380000c994783b */ /* 0x000eee0000000200 */
[C---:B----4-:R-:W-:Y:S08]  /*bde0*/  HMMA.16816.F32.BF16 R20, R176.reuse, R152, R20 ;  /* 0x00000098b014723c */ /* 0x050ff00000041814 */
[C---:B------:R-:W-:Y:S01]  /*bdf0*/  HMMA.16816.F32.BF16 R24, R176.reuse, R154, R24 ;  /* 0x0000009ab018723c */ /* 0x040fe20000041818 */
[----:B------:R-:W4:Y:S07]  /*be00*/  LDSM.16.M88.4 R152, [R200+-0x4000] ;  /* 0xffc00000c898783b */ /* 0x000f2e0000000200 */
[C---:B-----5:R-:W-:Y:S08]  /*be10*/  HMMA.16816.F32.BF16 R28, R176.reuse, R156, R28 ;  /* 0x0000009cb01c723c */ /* 0x060ff0000004181c */
[C---:B------:R-:W-:Y:S01]  /*be20*/  HMMA.16816.F32.BF16 R32, R176.reuse, R158, R32 ;  /* 0x0000009eb020723c */ /* 0x040fe20000041820 */
[----:B------:R-:W5:Y:S07]  /*be30*/  LDSM.16.M88.4 R156, [R200+-0x3800] ;  /* 0xffc80000c89c783b */ /* 0x000f6e0000000200 */
[C---:B-1----:R-:W-:Y:S08]  /*be40*/  HMMA.16816.F32.BF16 R36, R176.reuse, R160, R36 ;  /* 0x000000a0b024723c */ /* 0x042ff00000041824 */
[C---:B------:R-:W-:Y:S01]  /*be50*/  HMMA.16816.F32.BF16 R40, R176.reuse, R162, R40 ;  /* 0x000000a2b028723c */ /* 0x040fe20000041828 */
[----:B------:R-:W1:Y:S07]  /*be60*/  LDSM.16.M88.4 R160, [R200+-0x2800] ;  /* 0xffd80000c8a0783b */ /* 0x000e6e0000000200 */
[C---:B------:R-:W-:Y:S08]  /*be70*/  HMMA.16816.F32.BF16 R44, R176.reuse, R164, R44 ;  /* 0x000000a4b02c723c */ /* 0x040ff0000004182c */
[C---:B------:R-:W-:Y:S01]  /*be80*/  HMMA.16816.F32.BF16 R48, R176.reuse, R166, R48 ;  /* 0x000000a6b030723c */ /* 0x040fe20000041830 */
[----:B------:R-:W1:Y:S07]  /*be90*/  LDSM.16.M88.4 R164, [R200+-0x2000] ;  /* 0xffe00000c8a4783b */ /* 0x000e6e0000000200 */
[C---:B--2---:R-:W-:Y:S08]  /*bea0*/  HMMA.16816.F32.BF16 R52, R176.reuse, R144, R52 ;  /* 0x00000090b034723c */ /* 0x044ff00000041834 */
[C---:B------:R-:W-:Y:S01]  /*beb0*/  HMMA.16816.F32.BF16 R56, R176.reuse, R146, R56 ;  /* 0x00000092b038723c */ /* 0x040fe20000041838 */
[----:B------:R-:W2:Y:S07]  /*bec0*/  LDSM.16.M88.4 R144, [R200+-0x1800] ;  /* 0xffe80000c890783b */ /* 0x000eae0000000200 */
[C---:B---3--:R-:W-:Y:S08]  /*bed0*/  HMMA.16816.F32.BF16 R60, R176.reuse, R148, R60 ;  /* 0x00000094b03c723c */ /* 0x048ff0000004183c */
[----:B------:R-:W-:Y:S01]  /*bee0*/  HMMA.16816.F32.BF16 R64, R176, R150, R64 ;  /* 0x00000096b040723c */ /* 0x000fe20000041840 */
[----:B------:R-:W3:Y:S07]  /*bef0*/  LDSM.16.M88.4 R148, [R200+-0x1000] ;  /* 0xfff00000c894783b */ /* 0x000eee0000000200 */
[C---:B----4-:R-:W-:Y:S08]  /*bf00*/  HMMA.16816.F32.BF16 R4, R180.reuse, R152, R4 ;  /* 0x00000098b404723c */ /* 0x050ff00000041804 */
[C---:B------:R-:W-:Y:S01]  /*bf10*/  HMMA.16816.F32.BF16 R8, R180.reuse, R154, R8 ;  /* 0x0000009ab408723c */ /* 0x040fe20000041808 */
[----:B------:R-:W4:Y:S07]  /*bf20*/  LDSM.16.M88.4 R152, [R200+-0x800] ;  /* 0xfff80000c898783b */ /* 0x000f2e0000000200 */
[C---:B-----5:R-:W-:Y:S08]  /*bf30*/  HMMA.16816.F32.BF16 R12, R180.reuse, R156, R12 ;  /* 0x0000009cb40c723c */ /* 0x060ff0000004180c */
[C---:B------:R-:W-:Y:S01]  /*bf40*/  HMMA.16816.F32.BF16 R16, R180.reuse, R158, R16 ;  /* 0x0000009eb410723c */ /* 0x040fe20000041810 */
[----:B------:R-:W5:Y:S07]  /*bf50*/  LDSM.16.M88.4 R156, [R71+0x4000] ;  /* 0x00400000479c783b */ /* 0x000f6e0000000200 */
[C---:B------:R-:W-:Y:S08]  /*bf60*/  HMMA.16816.F32.BF16 R20, R180.reuse, R168, R20 ;  /* 0x000000a8b414723c */ /* 0x040ff00000041814 */
[C---:B------:R-:W-:Y:S01]  /*bf70*/  HMMA.16816.F32.BF16 R24, R180.reuse, R170, R24 ;  /* 0x000000aab418723c */ /* 0x040fe20000041818 */
[----:B------:R-:W-:Y:S07]  /*bf80*/  LDSM.16.M88.4 R168, [R71+0x5000] ;  /* 0x0050000047a8783b */ /* 0x000fee0000000200 */
[C---:B-1----:R-:W-:Y:S08]  /*bf90*/  HMMA.16816.F32.BF16 R28, R180.reuse, R160, R28 ;  /* 0x000000a0b41c723c */ /* 0x042ff0000004181c */
        /* <DEDUP_REMOVED lines=9> */
[C---:B------:R-:W-:Y:S01]  /*c030*/  HMMA.16816.F32.BF16 R56, R180.reuse, R150, R56 ;  /* 0x00000096b438723c */ /* 0x040fe20000041838 */
[----:B------:R-:W3:Y:S07]  /*c040*/  LDSM.16.M88.4 R148, [R71+0x6800] ;  /* 0x006800004794783b */ /* 0x000eee0000000200 */
[C---:B----4-:R-:W-:Y:S08]  /*c050*/  HMMA.16816.F32.BF16 R60, R180.reuse, R152, R60 ;  /* 0x00000098b43c723c */ /* 0x050ff0000004183c */
[----:B------:R-:W-:Y:S01]  /*c060*/  HMMA.16816.F32.BF16 R64, R180, R154, R64 ;  /* 0x0000009ab440723c */ /* 0x000fe20000041840 */
[----:B------:R-:W4:Y:S07]  /*c070*/  LDSM.16.M88.4 R152, [R71+0x7000] ;  /* 0x007000004798783b */ /* 0x000f2e0000000200 */
[C---:B-----5:R-:W-:Y:S08]  /*c080*/  HMMA.16816.F32.BF16 R4, R184.reuse, R156, R4 ;  /* 0x0000009cb804723c */ /* 0x060ff00000041804 */
[C---:B------:R-:W-:Y:S01]  /*c090*/  HMMA.16816.F32.BF16 R8, R184.reuse, R158, R8 ;  /* 0x0000009eb808723c */ /* 0x040fe20000041808 */
[----:B------:R-:W5:Y:S07]  /*c0a0*/  LDSM.16.M88.4 R156, [R71+0x7800] ;  /* 0x00780000479c783b */ /* 0x000f6e0000000200 */
[C---:B-1----:R-:W-:Y:S08]  /*c0b0*/  HMMA.16816.F32.BF16 R12, R184.reuse, R160, R12 ;  /* 0x000000a0b80c723c */ /* 0x042ff0000004180c */
[C---:B------:R-:W-:Y:S01]  /*c0c0*/  HMMA.16816.F32.BF16 R16, R184.reuse, R162, R16 ;  /* 0x000000a2b810723c */ /* 0x040fe20000041810 */
[----:B------:R-:W1:Y:S07]  /*c0d0*/  LDSM.16.M88.4 R160, [R207] ;  /* 0x00000000cfa0783b */ /* 0x000e6e0000000200 */
        /* <DEDUP_REMOVED lines=8> */
[----:B------:R-:W2:Y:S07]  /*c160*/  LDSM.16.M88.4 R144, [R210] ;  /* 0x00000000d290783b */ /* 0x000eae0000000200 */
[C---:B---3--:R-:W-:Y:S08]  /*c170*/  HMMA.16816.F32.BF16 R44, R184.reuse, R148, R44 ;  /* 0x00000094b82c723c */ /* 0x048ff0000004182c */
[C---:B------:R-:W-:Y:S01]  /*c180*/  HMMA.16816.F32.BF16 R48, R184.reuse, R150, R48 ;  /* 0x00000096b830723c */ /* 0x040fe20000041830 */
[----:B------:R-:W3:Y:S07]  /*c190*/  LDSM.16.M88.4 R148, [R211] ;  /* 0x00000000d394783b */ /* 0x000eee0000000200 */
[C---:B----4-:R-:W-:Y:S08]  /*c1a0*/  HMMA.16816.F32.BF16 R52, R184.reuse, R152, R52 ;  /* 0x00000098b834723c */ /* 0x050ff00000041834 */
[C---:B------:R-:W-:Y:S01]  /*c1b0*/  HMMA.16816.F32.BF16 R56, R184.reuse, R154, R56 ;  /* 0x0000009ab838723c */ /* 0x040fe20000041838 */
[----:B------:R-:W4:Y:S07]  /*c1c0*/  LDSM.16.M88.4 R152, [R212] ;  /* 0x00000000d498783b */ /* 0x000f2e0000000200 */
[C---:B-----5:R-:W-:Y:S08]  /*c1d0*/  HMMA.16816.F32.BF16 R60, R184.reuse, R156, R60 ;  /* 0x0000009cb83c723c */ /* 0x060ff0000004183c */
[----:B------:R-:W-:Y:S01]  /*c1e0*/  HMMA.16816.F32.BF16 R64, R184, R158, R64 ;  /* 0x0000009eb840723c */ /* 0x000fe20000041840 */
[----:B------:R-:W5:Y:S07]  /*c1f0*/  LDSM.16.M88.4 R156, [R213] ;  /* 0x00000000d59c783b */ /* 0x000f6e0000000200 */
[C---:B-1----:R-:W-:Y:S08]  /*c200*/  HMMA.16816.F32.BF16 R4, R188.reuse, R160, R4 ;  /* 0x000000a0bc04723c */ /* 0x042ff00000041804 */
[C---:B------:R-:W-:Y:S01]  /*c210*/  HMMA.16816.F32.BF16 R8, R188.reuse, R162, R8 ;  /* 0x000000a2bc08723c */ /* 0x040fe20000041808 */
[----:B------:R-:W1:Y:S07]  /*c220*/  LDSM.16.M88.4 R160, [R214] ;  /* 0x00000000d6a0783b */ /* 0x000e6e0000000200 */
        /* <DEDUP_REMOVED lines=13> */
[C---:B------:R-:W-:Y:S01]  /*c300*/  HMMA.16816.F32.BF16 R48, R188.reuse, R154, R48 ;  /* 0x0000009abc30723c */ /* 0x040fe20000041830 */
[----:B------:R-:W4:Y:S07]  /*c310*/  LDSM.16.M88.4 R152, [R201+0x6000] ;  /* 0x00600000c998783b */ /* 0x000f2e0000000200 */
[C---:B-----5:R-:W-:Y:S08]  /*c320*/  HMMA.16816.F32.BF16 R52, R188.reuse, R156, R52 ;  /* 0x0000009cbc34723c */ /* 0x060ff00000041834 */
[C---:B------:R-:W-:Y:S01]  /*c330*/  HMMA.16816.F32.BF16 R56, R188.reuse, R158, R56 ;  /* 0x0000009ebc38723c */ /* 0x040fe20000041838 */
[----:B------:R-:W5:Y:S07]  /*c340*/  LDSM.16.M88.4 R156, [R201+0x6800] ;  /* 0x00680000c99c783b */ /* 0x000f6e0000000200 */
[C---:B-1----:R-:W-:Y:S08]  /*c350*/  HMMA.16816.F32.BF16 R60, R188.reuse, R160, R60 ;  /* 0x000000a0bc3c723c */ /* 0x042ff0000004183c */
[----:B------:R-:W-:Y:S01]  /*c360*/  HMMA.16816.F32.BF16 R64, R188, R162, R64 ;  /* 0x000000a2bc40723c */ /* 0x000fe20000041840 */
[----:B------:R-:W1:Y:S07]  /*c370*/  LDSM.16.M88.4 R160, [R201+0x7000] ;  /* 0x00700000c9a0783b */ /* 0x000e6e0000000200 */
[C---:B------:R-:W-:Y:S08]  /*c380*/  HMMA.16816.F32.BF16 R4, R192.reuse, R168, R4 ;  /* 0x000000a8c004723c */ /* 0x040ff00000041804 */
[C---:B------:R-:W-:Y:S01]  /*c390*/  HMMA.16816.F32.BF16 R8, R192.reuse, R170, R8 ;  /* 0x000000aac008723c */ /* 0x040fe20000041808 */
[----:B------:R-:W1:Y:S07]  /*c3a0*/  LDSM.16.M88.4 R168, [R201+0x7800] ;  /* 0x00780000c9a8783b */ /* 0x000e6e0000000200 */
[C---:B------:R-:W-:Y:S08]  /*c3b0*/  HMMA.16816.F32.BF16 R12, R192.reuse, R164, R12 ;  /* 0x000000a4c00c723c */ /* 0x040ff0000004180c */
[C---:B------:R-:W-:Y:S01]  /*c3c0*/  HMMA.16816.F32.BF16 R16, R192.reuse, R166, R16 ;  /* 0x000000a6c010723c */ /* 0x040fe20000041810 */
[----:B------:R-:W1:Y:S07]  /*c3d0*/  LDSM.16.M88.4 R164, [R200] ;  /* 0x00000000c8a4783b */ /* 0x000e6e0000000200 */
[C---:B--2---:R-:W-:Y:S08]  /*c3e0*/  HMMA.16816.F32.BF16 R20, R192.reuse, R144, R20 ;  /* 0x00000090c014723c */ /* 0x044ff00000041814 */
[C---:B------:R-:W-:Y:S01]  /*c3f0*/  HMMA.16816.F32.BF16 R24, R192.reuse, R146, R24 ;  /* 0x00000092c018723c */ /* 0x040fe20000041818 */
[----:B------:R-:W2:Y:S07]  /*c400*/  LDSM.16.M88.4 R144, [R200+0x800] ;  /* 0x00080000c890783b */ /* 0x000eae0000000200 */
[C---:B---3--:R-:W-:Y:S08]  /*c410*/  HMMA.16816.F32.BF16 R28, R192.reuse, R148, R28 ;  /* 0x00000094c01c723c */ /* 0x048ff0000004181c */
[C---:B------:R-:W-:Y:S08]  /*c420*/  HMMA.16816.F32.BF16 R32, R192.reuse, R150, R32 ;  /* 0x00000096c020723c */ /* 0x040ff00000041820 */
[C---:B----4-:R-:W-:Y:S08]  /*c430*/  HMMA.16816.F32.BF16 R36, R192.reuse, R152, R36 ;  /* 0x00000098c024723c */ /* 0x050ff00000041824 */
[C---:B------:R-:W-:Y:S08]  /*c440*/  HMMA.16816.F32.BF16 R40, R192.reuse, R154, R40 ;  /* 0x0000009ac028723c */ /* 0x040ff00000041828 */
[C---:B-----5:R-:W-:Y:S08]  /*c450*/  HMMA.16816.F32.BF16 R44, R192.reuse, R156, R44 ;  /* 0x0000009cc02c723c */ /* 0x060ff0000004182c */
[C---:B------:R-:W-:Y:S08]  /*c460*/  HMMA.16816.F32.BF16 R48, R192.reuse, R158, R48 ;  /* 0x0000009ec030723c */ /* 0x040ff00000041830 */
[C---:B-1----:R-:W-:Y:S08]  /*c470*/  HMMA.16816.F32.BF16 R52, R192.reuse, R160, R52 ;  /* 0x000000a0c034723c */ /* 0x042ff00000041834 */
        /* <DEDUP_REMOVED lines=32> */
[----:B------:R-:W1:Y:S10]  /*c680*/  MUFU.TANH R169, R12 ;  /* 0x0000000c00a97308 */ /* 0x000e740000002400 */
        /* <DEDUP_REMOVED lines=41> */
[----:B------:R-:W2:Y:S01]  /*c920*/  MUFU.TANH R163, R23 ;  /* 0x0000001700a37308 */ /* 0x000ea20000002400 */
[C---:B------:R-:W-:Y:S01]  /*c930*/  HMMA.16816.F32.BF16 R48, R196.reuse, R10, R48 ;  /* 0x0000000ac430723c */ /* 0x040fe20000041830 */
[----:B------:R-:W5:Y:S01]  /*c940*/  LDSM.16.M88.4 R8, [R200+0x3800] ;  /* 0x00380000c808783b */ /* 0x000f620000000200 */
[----:B------:R-:W-:Y:S07]  /*c950*/  DEPBAR.LE SB0, 0x0 ;  /* 0x000080000000791a */ /* 0x000fee0000000000 */
[----:B------:R2:W2:Y:S01]  /*c960*/  MUFU.TANH R157, R24 ;  /* 0x00000018009d7308 */ /* 0x0004a20000002400 */
[----:B------:R-:W-:Y:S01]  /*c970*/  BAR.SYNC.DEFER_BLOCKING 0x0 ;  /* 0x0000000000007b1d */ /* 0x000fe20000010000 */
[C---:B-1----:R-:W-:Y:S08]  /*c980*/  HMMA.16816.F32.BF16 R52, R196.reuse, R4, R52 ;  /* 0x00000004c434723c */ /* 0x042ff00000041834 */
[----:B------:R1:W1:Y:S01]  /*c990*/  MUFU.TANH R154, R25 ;  /* 0x00000019009a7308 */ /* 0x0002620000002400 */
[C---:B------:R-:W-:Y:S09]  /*c9a0*/  HMMA.16816.F32.BF16 R56, R196.reuse, R6, R56 ;  /* 0x00000006c438723c */ /* 0x040ff20000041838 */
[----:B------:R3:W3:Y:S06]  /*c9b0*/  MUFU.TANH R161, R26 ;  /* 0x0000001a00a17308 */ /* 0x0006ec0000002400 */
[----:B--2---:R-:W-:Y:S04]  /*c9c0*/  FMUL.FTZ R24, R53, c[0x0][0x320] ;  /* 0x0000c80035187a20 */ /* 0x004fe80000410000 */
[----:B------:R2:W2:Y:S01]  /*c9d0*/  MUFU.TANH R160, R27 ;  /* 0x0000001b00a07308 */ /* 0x0004a20000002400 */
[C---:B-----5:R-:W-:Y:S03]  /*c9e0*/  HMMA.16816.F32.BF16 R60, R196.reuse, R8, R60 ;  /* 0x00000008c43c723c */ /* 0x060fe6000004183c */
[----:B-1----:R-:W-:Y:S02]  /*c9f0*/  FMUL.FTZ R25, R55, c[0x0][0x320] ;  /* 0x0000c80037197a20 */ /* 0x002fe40000410000 */
[----:B------:R-:W-:Y:S02]  /*ca00*/  FMUL.FTZ R21, R56, c[0x0][0x320] ;  /* 0x0000c80038157a20 */ /* 0x000fe40000410000 */
[----:B------:R-:W-:Y:S02]  /*ca10*/  FMUL.FTZ R20, R57, c[0x0][0x320] ;  /* 0x0000c80039147a20 */ /* 0x000fe40000410000 */
[----:B------:R1:W1:Y:S01]  /*ca20*/  MUFU.TANH R151, R28 ;  /* 0x0000001c00977308 */ /* 0x0002620000002400 */
[----:B------:R-:W-:Y:S03]  /*ca30*/  HMMA.16816.F32.BF16 R64, R196, R10, R64 ;  /* 0x0000000ac440723c */ /* 0x000fe60000041840 */
[----:B---3--:R-:W-:Y:S02]  /*ca40*/  FMUL.FTZ R26, R52, c[0x0][0x320] ;  /* 0x0000c800341a7a20 */ /* 0x008fe40000410000 */
[----:B------:R-:W-:Y:S02]  /*ca50*/  FMUL.FTZ R23, R58, c[0x0][0x320] ;  /* 0x0000c8003a177a20 */ /* 0x000fe40000410000 */
[----:B------:R-:W-:Y:S02]  /*ca60*/  FMUL.FTZ R22, R59, c[0x0][0x320] ;  /* 0x0000c8003b167a20 */ /* 0x000fe40000410000 */
[----:B------:R3:W3:Y:S03]  /*ca70*/  MUFU.TANH R150, R29 ;  /* 0x0000001d00967308 */ /* 0x0006e60000002400 */
[----:B--2---:R-:W-:Y:S02]  /*ca80*/  FMUL.FTZ R27, R54, c[0x0][0x320] ;  /* 0x0000c800361b7a20 */ /* 0x004fe40000410000 */
[----:B------:R-:W-:Y:S02]  /*ca90*/  FMUL.FTZ R19, R60, c[0x0][0x320] ;  /* 0x0000c8003c137a20 */ /* 0x000fe40000410000 */
[----:B------:R-:W-:Y:S03]  /*caa0*/  FMUL.FTZ R14, R61, c[0x0][0x320] ;  /* 0x0000c8003d0e7a20 */ /* 0x000fe60000410000 */
[----:B------:R2:W2:Y:S01]  /*cab0*/  MUFU.TANH R156, R30 ;  /* 0x0000001e009c7308 */ /* 0x0004a20000002400 */
[----:B------:R-:W-:Y:S02]  /*cac0*/  FMUL.FTZ R18, R62, c[0x0][0x320] ;  /* 0x0000c8003e127a20 */ /* 0x000fe40000410000 */
[----:B------:R-:W-:Y:S02]  /*cad0*/  FMUL.FTZ R17, R63, c[0x0][0x320] ;  /* 0x0000c8003f117a20 */ /* 0x000fe40000410000 */
[----:B-1----:R-:W-:Y:S02]  /*cae0*/  FMUL.FTZ R28, R49, c[0x0][0x320] ;  /* 0x0000c800311c7a20 */ /* 0x002fe40000410000 */
[----:B------:R-:W-:Y:S02]  /*caf0*/  FMUL.FTZ R13, R64, c[0x0][0x320] ;  /* 0x0000c800400d7a20 */ /* 0x000fe40000410000 */
[----:B------:R-:W-:Y:S01]  /*cb00*/  FMUL.FTZ R12, R65, c[0x0][0x320] ;  /* 0x0000c800410c7a20 */ /* 0x000fe20000410000 */
[----:B------:R1:W1:Y:S01]  /*cb10*/  MUFU.TANH R155, R31 ;  /* 0x0000001f009b7308 */ /* 0x0002620000002400 */
[----:B------:R-:W-:Y:S02]  /*cb20*/  FMUL.FTZ R16, R66, c[0x0][0x320] ;  /* 0x0000c80042107a20 */ /* 0x000fe40000410000 */
[----:B------:R-:W-:Y:S02]  /*cb30*/  FMUL.FTZ R15, R67, c[0x0][0x320] ;  /* 0x0000c800430f7a20 */ /* 0x000fe40000410000 */
[----:B---3--:R-:W-:Y:S05]  /*cb40*/  FMUL.FTZ R29, R48, c[0x0][0x320] ;  /* 0x0000c800301d7a20 */ /* 0x008fea0000410000 */
[----:B------:R3:W3:Y:S01]  /*cb50*/  MUFU.TANH R149, R32 ;  /* 0x0000002000957308 */ /* 0x0006e20000002400 */
[----:B--2---:R-:W-:Y:S09]  /*cb60*/  FMUL.FTZ R30, R51, c[0x0][0x320] ;  /* 0x0000c800331e7a20 */ /* 0x004ff20000410000 */
[----:B------:R2:W2:Y:S01]  /*cb70*/  MUFU.TANH R146, R33 ;  /* 0x0000002100927308 */ /* 0x0004a20000002400 */
[----:B-1----:R-:W-:Y:S09]  /*cb80*/  FMUL.FTZ R31, R50, c[0x0][0x320] ;  /* 0x0000c800321f7a20 */ /* 0x002ff20000410000 */
[----:B------:R1:W1:Y:S01]  /*cb90*/  MUFU.TANH R153, R34 ;  /* 0x0000002200997308 */ /* 0x0002620000002400 */
[----:B---3--:R-:W-:Y:S09]  /*cba0*/  FMUL.FTZ R32, R45, c[0x0][0x320] ;  /* 0x0000c8002d207a20 */ /* 0x008ff20000410000 */
        /* <DEDUP_REMOVED lines=9> */
[----:B-1----:R-:W-:Y:S02]  /*cc40*/  FMUL.FTZ R38, R40, c[0x0][0x320] ;  /* 0x0000c80028267a20 */ /* 0x002fe40000410000 */
[----:B------:R-:W-:Y:S07]  /*cc50*/  FMUL.FTZ R40, R42, c[0x0][0x320] ;  /* 0x0000c8002a287a20 */ /* 0x000fee0000410000 */
[----:B------:R-:W1:Y:S01]  /*cc60*/  MUFU.TANH R38, R38 ;  /* 0x0000002600267308 */ /* 0x000e620000002400 */
[----:B---3--:R-:W-:Y:S09]  /*cc70*/  FMUL.FTZ R39, R43, c[0x0][0x320] ;  /* 0x0000c8002b277a20 */ /* 0x008ff20000410000 */
[----:B------:R-:W3:Y:S10]  /*cc80*/  MUFU.TANH R35, R35 ;  /* 0x0000002300237308 */ /* 0x000ef40000002400 */
        /* <DEDUP_REMOVED lines=25> */
[----:B------:R-:W1:Y:S01]  /*ce20*/  MUFU.TANH R15, R15 ;  /* 0x0000000f000f7308 */ /* 0x000e620000002400 */
[----:B------:R-:W-:-:S05]  /*ce30*/  @!P2 BRA `(.L_x_96) ;  /* 0x000005a00000a947 */ /* 0x000fca0003800000 */
[----:B--234-:R-:W-:Y:S01]  /*ce40*/  SHF.R.S32.HI R6, RZ, 0x1f, R242 ;  /* 0x0000001fff067819 */ /* 0x01cfe200000114f2 */
[----:B------:R-:W2:Y:S01]  /*ce50*/  LDL R237, [R1+0x10] ;  /* 0x0000100001ed7983 */ /* 0x000ea20000100800 */
[----:B------:R-:W-:Y:S01]  /*ce60*/  SHF.R.S32.HI R7, RZ, 0x1f, R241 ;  /* 0x0000001fff077819 */ /* 0x000fe200000114f1 */
[----:B------:R-:W-:Y:S01]  /*ce70*/  IMAD.MOV.U32 R238, RZ, RZ, RZ ;  /* 0x000000ffffee7224 */ /* 0x000fe200078e00ff */
[C---:B------:R-:W-:Y:S01]  /*ce80*/  SHF.L.U64.HI R6, R242.reuse, 0x1, R6 ;  /* 0x00000001f2067819 */ /* 0x040fe20000010206 */
[----:B------:R-:W3:Y:S01]  /*ce90*/  LDL.64 R244, [R1+0x20] ;  /* 0x0000200001f47983 */ /* 0x000ee20000100a00 */
[----:B------:R-:W-:Y:S02]  /*cea0*/  IMAD.SHL.U32 R42, R242, 0x2, RZ ;  /* 0x00000002f22a7824 */ /* 0x000fe400078e00ff */
[----:B------:R-:W-:Y:S03]  /*ceb0*/  IMAD.SHL.U32 R41, R241, 0x2, RZ ;  /* 0x00000002f1297824 */ /* 0x000fe600078e00ff */
[----:B------:R-:W4:Y:S04]  /*cec0*/  LDL R236, [R1+0x34] ;  /* 0x0000340001ec7983 */ /* 0x000f280000100800 */
[----:B------:R-:W5:Y:S08]  /*ced0*/  S2R R233, SR_TID.X ;  /* 0x0000000000e97919 */ /* 0x000f700000002100 */
[----:B------:R-:W4:Y:S01]  /*cee0*/  LDL.64 R234, [R1+0x18] ;  /* 0x0000180001ea7983 */ /* 0x000f220000100a00 */
[--C-:B-----5:R-:W-:Y:S02]  /*cef0*/  SHF.R.S32.HI R240, RZ, 0x1f, R233.reuse ;  /* 0x0000001ffff07819 */ /* 0x120fe400000114e9 */
[----:B------:R-:W-:Y:S02]  /*cf00*/  SHF.R.S32.HI R243, RZ, 0x1f, R233 ;  /* 0x0000001ffff37819 */ /* 0x000fe400000114e9 */
[-C--:B------:R-:W-:Y:S02]  /*cf10*/  LEA.HI R240, R240, R233.reuse, RZ, 0x3 ;  /* 0x000000e9f0f07211 */ /* 0x080fe400078f18ff */
[----:B------:R-:W-:Y:S02]  /*cf20*/  LEA.HI R243, R243, R233, RZ, 0x3 ;  /* 0x000000e9f3f37211 */ /* 0x000fe400078f18ff */
[----:B------:R-:W-:Y:S02]  /*cf30*/  LOP3.LUT R240, R240, 0xfffffff8, RZ, 0xc0, !PT ;  /* 0xfffffff8f0f07812 */ /* 0x000fe400078ec0ff */
[----:B------:R-:W-:Y:S03]  /*cf40*/  SHF.R.S32.HI R243, RZ, 0x3, R243 ;  /* 0x00000003fff37819 */ /* 0x000fe600000114f3 */
[----:B------:R-:W-:Y:S02]  /*cf50*/  IMAD.IADD R240, R233, 0x1, -R240 ;  /* 0x00000001e9f07824 */ /* 0x000fe400078e0af0 */
[----:B------:R-:W5:Y:S02]  /*cf60*/  LDL R233, [R1+0x30] ;  /* 0x0000300001e97983 */ /* 0x000f640000100800 */
[----:B------:R-:W-:Y:S02]  /*cf70*/  IMAD R0, R240, 0x20, R243 ;  /* 0x00000020f0007824 */ /* 0x000fe400078e02f3 */
[----:B--2---:R-:W-:Y:S05]  /*cf80*/  IMAD R2, R232, 0x80, R237 ;  /* 0x00000080e8027824 */ /* 0x004fea00078e02ed */
[----:B------:R-:W-:Y:S05]  /*cf90*/  IADD3 R2, R2, -0x80, R0 ;  /* 0xffffff8002027810 */ /* 0x000fea0007ffe000 */
[----:B------:R-:W-:Y:S04]  /*cfa0*/  @P3 IMAD.HI.U32 R3, R2, c[0x0][0x2bc], RZ ;  /* 0x0000af0002033a27 */ /* 0x000fe800078e00ff */
[----:B------:R-:W-:Y:S01]  /*cfb0*/  IMAD.MOV.U32 R0, RZ, RZ, R2 ;  /* 0x000000ffff007224 */ /* 0x000fe200078e0002 */
[----:B------:R-:W-:Y:S04]  /*cfc0*/  @P3 SHF.R.U32.HI R0, RZ, c[0x0][0x2c0], R3 ;  /* 0x0000b000ff003a19 */ /* 0x000fe80000011603 */
[C---:B---3--:R-:W-:Y:S04]  /*cfd0*/  @!P1 IADD3 R3, P2, R0.reuse, R244, RZ ;  /* 0x000000f400039210 */ /* 0x048fe80007f5e0ff */
[----:B----4-:R-:W-:Y:S01]  /*cfe0*/  @!P1 LEA.HI.X.SX32 R5, R0, R236, 0x1, P2 ;  /* 0x000000ec00059211 */ /* 0x010fe200010f0eff */
        /* <DEDUP_REMOVED lines=10> */
[----:B--2---:R-:W-:Y:S02]  /*d090*/  SHF.L.U64.HI R5, R241, 0x1, R7 ;  /* 0x00000001f1057819 */ /* 0x004fe40000010207 */
[----:B---3--:R-:W-:Y:S01]  /*d0a0*/  SHF.R.S32.HI R4, RZ, 0x1f, R238 ;  /* 0x0000001fff047819 */ /* 0x008fe200000114ee */
[----:B------:R-:W-:Y:S04]  /*d0b0*/  IMAD.WIDE.U32 R2, R238, c[0x0][0x1f0], R2 ;  /* 0x00007c00ee027a25 */ /* 0x000fe800078e0002 */
[----:B------:R-:W-:Y:S01]  /*d0c0*/  IMAD R4, R4, c[0x0][0x1f0], RZ ;  /* 0x00007c0004047a24 */ /* 0x000fe200078e02ff */
[----:B------:R-:W-:Y:S03]  /*d0d0*/  IADD3 R0, P2, R234, R2, RZ ;  /* 0x00000002ea007210 */ /* 0x000fe60007f5e0ff */
[----:B------:R-:W-:Y:S05]  /*d0e0*/  IMAD R4, R238, c[0x0][0x1f4], R4 ;  /* 0x00007d00ee047a24 */ /* 0x000fea00078e0204 */
[----:B-----5:R-:W-:Y:S02]  /*d0f0*/  IADD3.X R2, R233, R3, R4, P2, !PT ;  /* 0x00000003e9027210 */ /* 0x020fe400017fe404 */
[C---:B------:R-:W-:Y:S04]  /*d100*/  LEA R4, P2, R0.reuse, c[0x0][0x1c8], 0x1 ;  /* 0x0000720000047a11 */ /* 0x040fe800078408ff */
[----:B------:R-:W-:Y:S01]  /*d110*/  LEA.HI.X R0, R0, c[0x0][0x1cc], R2, 0x1, P2 ;  /* 0x0000730000007a11 */ /* 0x000fe200010f0c02 */
[----:B------:R-:W-:-:S06]  /*d120*/  BRA.DIV ~URZ, `(.L_x_97) ;  /* 0x000068927f007947 */ /* 0x000fcc000b800000 */
[----:B------:R2:W3:Y:S02]  /*d130*/  SHFL.IDX PT, R7, R0, RZ, 0x181f ;  /* 0x00181fff00077589 */ /* 0x0004e400000e0000 */
.L_x_126:
[----:B------:R-:W-:-:S05]  /*d140*/  BRA.DIV ~URZ, `(.L_x_98) ;  /* 0x000068e27f007947 */ /* 0x000fca000b800000 */
[----:B------:R-:W4:Y:S01]  /*d150*/  SHFL.IDX PT, R8, R4, RZ, 0x181f ;  /* 0x00181fff04087589 */ /* 0x000f2200000e0000 */
[C---:B------:R-:W-:Y:S02]  /*d160*/  IADD3 R2, -R68.reuse, 0x10, RZ ;  /* 0x0000001044027810 */ /* 0x040fe40007ffe1ff */
[----:B------:R-:W-:Y:S01]  /*d170*/  ISETP.NE.U32.AND P2, PT, R68, RZ, PT ;  /* 0x000000ff4400720c */ /* 0x000fe20003f45070 */
[----:B------:R-:W5:Y:S01]  /*d180*/  SHFL.IDX PT, R3, R4, 0x1, 0x181f ;  /* 0x00381f0004037f89 */ /* 0x000f6200000e0000 */
[----:B------:R-:W-:Y:S04]  /*d190*/  LOP3.LUT R2, R2, 0xf, RZ, 0xc0, !PT ;  /* 0x0000000f02027812 */ /* 0x000fe800078ec0ff */
[----:B----4-:R-:W-:Y:S04]  /*d1a0*/  IADD3 R10, P5, P4, R2, R8, R41 ;  /* 0x00000008020a7210 */ /* 0x010fe80007cbe029 */
[----:B---3--:R-:W-:Y:S02]  /*d1b0*/  IADD3.X R11, RZ, R7, R5, P5, P4 ;  /* 0x00000007ff0b7210 */ /* 0x008fe40002fe8405 */
[-C--:B------:R-:W-:Y:S03]  /*d1c0*/  IADD3 R8, P4, R8, R42.reuse, RZ ;  /* 0x0000002a08087210 */ /* 0x080fe60007f9e0ff */
[----:B------:R-:W-:Y:S01]  /*d1d0*/  @!PT LDS RZ, [RZ] ;  /* 0x00000000fffff984 */ /* 0x000fe20000000800 */
[----:B------:R3:W-:Y:S02]  /*d1e0*/  LDGSTS.E.BYPASS.LTC128B.128.ZFILL [R227+0x8100], [R10.64], P2 ;  /* 0x081000000ae37fae */ /* 0x0007e40009141d46 */
[--C-:B------:R-:W-:Y:S02]  /*d1f0*/  IMAD.X R9, R7, 0x1, R6.reuse, P4 ;  /* 0x0000000107097824 */ /* 0x100fe400020e0606 */
[----:B------:R-:W4:Y:S04]  /*d200*/  SHFL.IDX PT, R7, R0, 0x1, 0x181f ;  /* 0x00381f0000077f89 */ /* 0x000f2800000e0000 */
[----:B------:R5:W-:Y:S02]  /*d210*/  LDGSTS.E.BYPASS.LTC128B.128 [R227+0xc100], [R8.64], !P0 ;  /* 0x0c10000008e37fae */ /* 0x000be4000c101d46 */
[C---:B-----5:R-:W-:Y:S04]  /*d220*/  IADD3 R8, P5, P4, R2.reuse, R3, R41 ;  /* 0x0000000302087210 */ /* 0x060fe80007cbe029 */
[----:B----4-:R-:W-:Y:S05]  /*d230*/  IADD3.X R9, RZ, R7, R5, P5, P4 ;  /* 0x00000007ff097210 */ /* 0x010fea0002fe8405 */
[----:B------:R4:W-:Y:S02]  /*d240*/  LDGSTS.E.BYPASS.LTC128B.128.ZFILL [R227+0x9100], [R8.64], P2 ;  /* 0x0910000008e37fae */ /* 0x0009e40009141d46 */
[----:B----4-:R-:W-:Y:S05]  /*d250*/  IADD3 R8, P4, R3, R42, RZ ;  /* 0x0000002a03087210 */ /* 0x010fea0007f9e0ff */
[--C-:B------:R-:W-:Y:S02]  /*d260*/  IMAD.X R9, R7, 0x1, R6.reuse, P4 ;  /* 0x0000000107097824 */ /* 0x100fe400020e0606 */
[----:B------:R-:W4:Y:S04]  /*d270*/  SHFL.IDX PT, R7, R4, 0x2, 0x181f ;  /* 0x00581f0004077f89 */ /* 0x000f2800000e0000 */
[----:B------:R5:W-:Y:S04]  /*d280*/  LDGSTS.E.BYPASS.LTC128B.128 [R227+0xd100], [R8.64], !P0 ;  /* 0x0d10000008e37fae */ /* 0x000be8000c101d46 */
[----:B------:R-:W-:Y:S01]  /*d290*/  SHFL.IDX PT, R4, R4, 0x3, 0x181f ;  /* 0x00781f0004047f89 */ /* 0x000fe200000e0000 */
[----:B----4-:R-:W-:Y:S03]  /*d2a0*/  IADD3 R2, P5, P4, R2, R7, R41 ;  /* 0x0000000702027210 */ /* 0x010fe60007cbe029 */
[----:B-----5:R-:W4:Y:S04]  /*d2b0*/  SHFL.IDX PT, R8, R0, 0x2, 0x181f ;  /* 0x00581f0000087f89 */ /* 0x020f2800000e0000 */
[----:B--2---:R-:W2:Y:S01]  /*d2c0*/  SHFL.IDX PT, R0, R0, 0x3, 0x181f ;  /* 0x00781f0000007f89 */ /* 0x004ea200000e0000 */
[----:B----4-:R-:W-:Y:S05]  /*d2d0*/  IADD3.X R3, RZ, R8, R5, P5, P4 ;  /* 0x00000008ff037210 */ /* 0x010fea0002fe8405 */
[----:B------:R4:W-:Y:S02]  /*d2e0*/  LDGSTS.E.BYPASS.LTC128B.128.ZFILL [R227+0xa100], [R2.64], P2 ;  /* 0x0a10000002e37fae */ /* 0x0009e40009141d46 */
[----:B----4-:R-:W-:Y:S05]  /*d2f0*/  IADD3 R2, P2, R7, R42, RZ ;  /* 0x0000002a07027210 */ /* 0x010fea0007f5e0ff */
[----:B------:R-:W-:Y:S05]  /*d300*/  IMAD.X R3, R8, 0x1, R6, P2 ;  /* 0x0000000108037824 */ /* 0x000fea00010e0606 */
[----:B------:R3:W-:Y:S03]  /*d310*/  LDGSTS.E.BYPASS.LTC128B.128 [R227+0xe100], [R2.64], !P0 ;  /* 0x0e10000002e37fae */ /* 0x0007e6000c101d46 */
.L_x_127:
[C---:B--23--:R-:W-:Y:S02]  /*d320*/  IADD3 R2, -R68.reuse, 0x10, RZ ;  /* 0x0000001044027810 */ /* 0x04cfe40007ffe1ff */
[----:B------:R-:W-:Y:S02]  /*d330*/  ISETP.NE.U32.AND P2, PT, R68, RZ, PT ;  /* 0x000000ff4400720c */ /* 0x000fe40003f45070 */
[----:B------:R-:W-:Y:S04]  /*d340*/  LOP3.LUT R2, R2, 0xf, RZ, 0xc0, !PT ;  /* 0x0000000f02027812 */ /* 0x000fe800078ec0ff */
[----:B------:R-:W-:Y:S04]  /*d350*/  IADD3 R2, P5, P4, R2, R4, R41 ;  /* 0x0000000402027210 */ /* 0x000fe80007cbe029 */
[----:B------:R-:W-:Y:S05]  /*d360*/  IADD3.X R3, RZ, R0, R5, P5, P4 ;  /* 0x00000000ff037210 */ /* 0x000fea0002fe8405 */
[----:B------:R-:W-:Y:S01]  /*d370*/  @!PT LDS RZ, [RZ] ;  /* 0x00000000fffff984 */ /* 0x000fe20000000800 */
[----:B------:R-:W-:Y:S01]  /*d380*/  @!PT LDS RZ, [RZ] ;  /* 0x00000000fffff984 */ /* 0x000fe20000000800 */
[----:B------:R-:W-:Y:S01]  /*d390*/  @!PT LDS RZ, [RZ] ;  /* 0x00000000fffff984 */ /* 0x000fe20000000800 */
[----:B------:R2:W-:Y:S02]  /*d3a0*/  LDGSTS.E.BYPASS.LTC128B.128.ZFILL [R227+0xb100], [R2.64], P2 ;  /* 0x0b10000002e37fae */ /* 0x0005e40009141d46 */
[----:B--2---:R-:W-:Y:S05]  /*d3b0*/  IADD3 R2, P2, R4, R42, RZ ;  /* 0x0000002a04027210 */ /* 0x004fea0007f5e0ff */
[----:B------:R-:W-:Y:S05]  /*d3c0*/  IMAD.X R3, R0, 0x1, R6, P2 ;  /* 0x0000000100037824 */ /* 0x000fea00010e0606 */
[----:B------:R2:W-:Y:S03]  /*d3d0*/  LDGSTS.E.BYPASS.LTC128B.128 [R227+0xf100], [R2.64], !P0 ;  /* 0x0f10000002e37fae */ /* 0x0005e6000c101d46 */
.L_x_96:
[----:B--234-:R-:W-:Y:S05]  /*d3e0*/  BSYNC B0 ;  /* 0x0000000000007941 */ /* 0x01cfea0003800000 */
.L_x_95:
        /* <DEDUP_REMOVED lines=37> */
[----:B-1----:R-:W-:Y:S02]  /*d640*/  FMNMX.FTZ R4, R38, R4, !PT ;  /* 0x0000000426047209 */ /* 0x002fe40007810000 */
        /* <DEDUP_REMOVED lines=26> */
[----:B------:R-:W-:Y:S01]  /*d7f0*/  FMNMX.FTZ R5, R15, R0, !PT ;  /* 0x000000000f057209 */ /* 0x000fe20007810000 */
[----:B------:R-:W-:-:S05]  /*d800*/  BRA.DIV ~URZ, `(.L_x_99) ;  /* 0x000066e27f007947 */ /* 0x000fca000b800000 */
[----:B------:R-:W1:Y:S02]  /*d810*/  SHFL.BFLY PT, R0, R4, 0x2, 0x1f ;  /* 0x0c401f0004007f89 */ /* 0x000e6400000e0000 */
[----:B-1----:R-:W-:Y:S05]  /*d820*/  FMNMX.FTZ R4, R4, R0, !PT ;  /* 0x0000000004047209 */ /* 0x002fea0007810000 */
[----:B------:R-:W1:Y:S02]  /*d830*/  SHFL.BFLY PT, R68, R4, 0x1, 0x1f ;  /* 0x0c201f0004447f89 */ /* 0x000e6400000e0000 */
[----:B-1----:R-:W-:Y:S02]  /*d840*/  FMNMX.FTZ R68, R4, R68, !PT ;  /* 0x0000004404447209 */ /* 0x002fe40007810000 */
[----:B------:R-:W1:Y:S02]  /*d850*/  SHFL.BFLY PT, R4, R5, 0x2, 0x1f ;  /* 0x0c401f0005047f89 */ /* 0x000e6400000e0000 */
[----:B-1----:R-:W-:Y:S05]  /*d860*/  FMNMX.FTZ R4, R5, R4, !PT ;  /* 0x0000000405047209 */ /* 0x002fea0007810000 */
[----:B------:R1:W2:Y:S02]  /*d870*/  SHFL.BFLY PT, R0, R4, 0x1, 0x1f ;  /* 0x0c201f0004007f89 */ /* 0x0002a400000e0000 */
.L_x_128:
[----:B------:R-:W3:Y:S01]  /*d880*/  LDL.LU R50, [R1] ;  /* 0x0000000001327983 */ /* 0x000ee20000300800 */
[----:B--2---:R-:W-:Y:S01]  /*d890*/  FMNMX.FTZ R3, R0, R4, !PT ;  /* 0x0000000400037209 */ /* 0x004fe20007810000 */
[C---:B-1----:R-:W-:Y:S01]  /*d8a0*/  FMUL.FTZ R4, R68.reuse, c[0x0][0x2d0] ;  /* 0x0000b40044047a20 */ /* 0x042fe20000410000 */
[----:B------:R-:W-:Y:S01]  /*d8b0*/  WARPSYNC 0xffffffff ;  /* 0xffffffff00007948 */ /* 0x000fe20003800000 */
[----:B------:R-:W-:Y:S02]  /*d8c0*/  FADD.FTZ R0, -R68, R69 ;  /* 0x0000004544007221 */ /* 0x000fe40000010100 */
[--C-:B------:R-:W-:Y:S02]  /*d8d0*/  FFMA.FTZ R6, R173, c[0x0][0x2d0], -R4.reuse ;  /* 0x0000b400ad067a23 */ /* 0x100fe40000010804 */
[----:B------:R-:W-:Y:S02]  /*d8e0*/  FMUL.FTZ R0, R0, c[0x0][0x2d0] ;  /* 0x0000b40000007a20 */ /* 0x000fe40000410000 */
[--C-:B------:R-:W-:Y:S02]  /*d8f0*/  FFMA.FTZ R5, R230, c[0x0][0x2d0], -R4.reuse ;  /* 0x0000b400e6057a23 */ /* 0x100fe40000010804 */
        /* <DEDUP_REMOVED lines=18> */
[----:B------:R4:W5:Y:S01]  /*da20*/  MUFU.EX2 R146, R7 ;  /* 0x0000000700927308 */ /* 0x0009620000000800 */
[--C-:B------:R-:W-:Y:S02]  /*da30*/  FFMA.FTZ R47, R13, c[0x0][0x2d0], -R4.reuse ;  /* 0x0000b4000d2f7a23 */ /* 0x100fe40000010804 */
        /* <DEDUP_REMOVED lines=15> */
[----:B------:R-:W-:Y:S04]  /*db30*/  FMUL.FTZ R4, R3, c[0x0][0x2d0] ;  /* 0x0000b40003047a20 */ /* 0x000fe80000410000 */
        /* <DEDUP_REMOVED lines=28> */
[----:B------:R-:W-:Y:S01]  /*dd00*/  FFMA.FTZ R166, R166, c[0x0][0x2d0], -R4 ;  /* 0x0000b400a6a67a23 */ /* 0x000fe20000010804 */
[----:B------:R-:W-:Y:S10]  /*dd10*/  MUFU.EX2 R161, R161 ;  /* 0x000000a100a17308 */ /* 0x000ff40000000800 */
[----:B------:R-:W-:Y:S10]  /*dd20*/  MUFU.EX2 R160, R160 ;  /* 0x000000a000a07308 */ /* 0x000ff40000000800 */
[----:B------:R-:W-:Y:S10]  /*dd30*/  MUFU.EX2 R170, R170 ;  /* 0x000000aa00aa7308 */ /* 0x000ff40000000800 */
[----:B------:R-:W-:Y:S10]  /*dd40*/  MUFU.EX2 R229, R229 ;  /* 0x000000e500e57308 */ /* 0x000ff40000000800 */
[----:B------:R-:W-:Y:S10]  /*dd50*/  MUFU.EX2 R236, R236 ;  /* 0x000000ec00ec7308 */ /* 0x000ff40000000800 */
[----:B------:R-:W-:Y:S10]  /*dd60*/  MUFU.EX2 R168, R168 ;  /* 0x000000a800a87308 */ /* 0x000ff40000000800 */
[----:B------:R-:W-:Y:S01]  /*dd70*/  MUFU.EX2 R166, R166 ;  /* 0x000000a600a67308 */ /* 0x000fe20000000800 */
[C---:B-1----:R-:W-:Y:S01]  /*dd80*/  FFMA.FTZ R0, R2.reuse, R246, R6 ;  /* 0x000000f602007223 */ /* 0x042fe20000010006 */
[C---:B--2---:R-:W-:Y:S01]  /*dd90*/  F2FP.BF16.PACK_AB R144, R5.reuse, R6 ;  /* 0x000000060590723e */ /* 0x044fe200000010ff */
[C---:B------:R-:W-:Y:S02]  /*dda0*/  FMUL.FTZ R64, R2.reuse, R72 ;  /* 0x0000004802407220 */ /* 0x040fe40000410000 */
[----:B----4-:R-:W-:Y:S02]  /*ddb0*/  FADD.FTZ R7, R5, R0 ;  /* 0x0000000005077221 */ /* 0x010fe40000010000 */
[----:B------:R-:W-:Y:S02]  /*ddc0*/  FADD.FTZ R0, -R3, R70 ;  /* 0x0000004603007221 */ /* 0x000fe40000010100 */
[----:B------:R-:W-:Y:S02]  /*ddd0*/  FMUL.FTZ R65, R2, R73 ;  /* 0x0000004902417220 */ /* 0x000fe40000410000 */
[----:B------:R-:W-:Y:S02]  /*dde0*/  FMUL.FTZ R0, R0, c[0x0][0x2d0] ;  /* 0x0000b40000007a20 */ /* 0x000fe40000410000 */
[--C-:B------:R-:W-:Y:S02]  /*ddf0*/  FFMA.FTZ R5, R228, c[0x0][0x2d0], -R4.reuse ;  /* 0x0000b400e4057a23 */ /* 0x100fe40000010804 */
[--C-:B------:R-:W-:Y:S02]  /*de00*/  FFMA.FTZ R6, R231, c[0x0][0x2d0], -R4.reuse ;  /* 0x0000b400e7067a23 */ /* 0x100fe40000010804 */
[----:B------:R-:W1:Y:S01]  /*de10*/  MUFU.EX2 R0, R0 ;  /* 0x0000000000007308 */ /* 0x000e620000000800 */
[--C-:B------:R-:W-:Y:S02]  /*de20*/  FFMA.FTZ R70, R175, c[0x0][0x2d0], -R4.reuse ;  /* 0x0000b400af467a23 */ /* 0x100fe40000010804 */
[--C-:B------:R-:W-:Y:S02]  /*de30*/  FFMA.FTZ R231, R34, c[0x0][0x2d0], -R4.reuse ;  /* 0x0000b40022e77a23 */ /* 0x100fe40000010804 */
[--C-:B------:R-:W-:Y:S02]  /*de40*/  FFMA.FTZ R228, R39, c[0x0][0x2d0], -R4.reuse ;  /* 0x0000b40027e47a23 */ /* 0x100fe40000010804 */
[--C-:B------:R-:W-:Y:S02]  /*de50*/  FFMA.FTZ R246, R27, c[0x0][0x2d0], -R4.reuse ;  /* 0x0000b4001bf67a23 */ /* 0x100fe40000010804 */
[----:B------:R-:W-:Y:S01]  /*de60*/  FFMA.FTZ R175, R40, c[0x0][0x2d0], -R4 ;  /* 0x0000b40028af7a23 */ /* 0x000fe20000010804 */
[----:B------:R2:W-:Y:S01]  /*de70*/  MUFU.EX2 R10, R5 ;  /* 0x00000005000a7308 */ /* 0x0005e20000000800 */
[----:B-----5:R-:W-:Y:S01]  /*de80*/  FADD.FTZ R4, R146, R7 ;  /* 0x0000000792047221 */ /* 0x020fe20000010000 */
[----:B------:R-:W-:Y:S01]  /*de90*/  F2FP.BF16.PACK_AB R146, R8, R146 ;  /* 0x000000920892723e */ /* 0x000fe200000010ff */
[----:B------:R-:W-:Y:S02]  /*dea0*/  FMUL.FTZ R33, R2, R105 ;  /* 0x0000006902217220 */ /* 0x000fe40000410000 */
[----:B------:R-:W-:Y:S02]  /*deb0*/  FADD.FTZ R148, R8, R4 ;  /* 0x0000000408947221 */ /* 0x000fe40000010000 */
[C---:B------:R-:W-:Y:S01]  /*dec0*/  FMUL.FTZ R4, R2.reuse, R132 ;  /* 0x0000008402047220 */ /* 0x040fe20000410000 */
[----:B------:R-:W-:Y:S01]  /*ded0*/  MOV R132, R15 ;  /* 0x0000000f00847202 */ /* 0x000fe20000000f00 */
[C---:B------:R-:W-:Y:S01]  /*dee0*/  FMUL.FTZ R8, R2.reuse, R128 ;  /* 0x0000008002087220 */ /* 0x040fe20000410000 */
[----:B------:R-:W-:Y:S01]  /*def0*/  MUFU.EX2 R145, R6 ;  /* 0x0000000600917308 */ /* 0x000fe20000000800 */
[C---:B------:R-:W-:Y:S01]  /*df00*/  FMUL.FTZ R9, R2.reuse, R129 ;  /* 0x0000008102097220 */ /* 0x040fe20000410000 */
[----:B------:R-:W-:Y:S01]  /*df10*/  MOV R129, R18 ;  /* 0x0000001200817202 */ /* 0x000fe20000000f00 */
[----:B------:R-:W-:Y:S01]  /*df20*/  FMUL.FTZ R20, R2, R116 ;  /* 0x0000007402147220 */ /* 0x000fe20000410000 */
[----:B------:R-:W-:Y:S01]  /*df30*/  MOV R116, R11 ;  /* 0x0000000b00747202 */ /* 0x000fe20000000f00 */
[C---:B-1----:R-:W-:Y:S01]  /*df40*/  FMUL.FTZ R66, R0.reuse, R74 ;  /* 0x0000004a00427220 */ /* 0x042fe20000410000 */
[----:B------:R-:W-:Y:S01]  /*df50*/  MOV R128, R43 ;  /* 0x0000002b00807202 */ /* 0x000fe20000000f00 */
[C---:B------:R-:W-:Y:S02]  /*df60*/  FMUL.FTZ R67, R0.reuse, R75 ;  /* 0x0000004b00437220 */ /* 0x040fe40000410000 */
[----:B------:R-:W1:Y:S01]  /*df70*/  LDSM.16.MT88.4 R72, [R202] ;  /* 0x00000000ca48783b */ /* 0x000e620000004200 */
[C---:B------:R-:W-:Y:S01]  /*df80*/  FMUL.FTZ R30, R0.reuse, R110 ;  /* 0x0000006e001e7220 */ /* 0x040fe20000410000 */
[----:B------:R-:W-:Y:S01]  /*df90*/  MUFU.EX2 R175, R175 ;  /* 0x000000af00af7308 */ /* 0x000fe20000000800 */
[----:B------:R-:W-:Y:S02]  /*dfa0*/  FMUL.FTZ R34, R0, R106 ;  /* 0x0000006a00227220 */ /* 0x000fe40000410000 */
[----:B--2---:R-:W-:Y:S01]  /*dfb0*/  FMUL.FTZ R5, R2, R133 ;  /* 0x0000008502057220 */ /* 0x004fe20000410000 */
[----:B------:R-:W-:Y:S01]  /*dfc0*/  MOV R133, R42 ;  /* 0x0000002a00857202 */ /* 0x000fe20000000f00 */
[C---:B------:R-:W-:Y:S02]  /*dfd0*/  FMUL.FTZ R7, R0.reuse, R135 ;  /* 0x0000008700077220 */ /* 0x040fe40000410000 */
[----:B------:R-:W-:Y:S02]  /*dfe0*/  FMUL.FTZ R11, R0, R131 ;  /* 0x00000083000b7220 */ /* 0x000fe40000410000 */
[C---:B------:R-:W-:Y:S01]  /*dff0*/  FMUL.FTZ R12, R2.reuse, R124 ;  /* 0x0000007c020c7220 */ /* 0x040fe20000410000 */
[----:B------:R-:W-:Y:S01]  /*e000*/  MUFU.EX2 R106, R69 ;  /* 0x00000045006a7308 */ /* 0x000fe20000000800 */
[C---:B------:R-:W-:Y:S01]  /*e010*/  FMUL.FTZ R13, R2.reuse, R125 ;  /* 0x0000007d020d7220 */ /* 0x040fe20000410000 */
[----:B------:R-:W-:Y:S01]  /*e020*/  MOV R125, R47 ;  /* 0x0000002f007d7202 */ /* 0x000fe20000000f00 */
[----:B------:R-:W-:Y:S01]  /*e030*/  FMUL.FTZ R16, R2, R120 ;  /* 0x0000007802107220 */ /* 0x000fe20000410000 */
[----:B------:R-:W-:Y:S01]  /*e040*/  MOV R120, R14 ;  /* 0x0000000e00787202 */ /* 0x000fe20000000f00 */
[C---:B------:R-:W-:Y:S01]  /*e050*/  FMUL.FTZ R14, R0.reuse, R126 ;  /* 0x0000007e000e7220 */ /* 0x040fe20000410000 */
[----:B------:R-:W-:Y:S01]  /*e060*/  MOV R124, R46 ;  /* 0x0000002e007c7202 */ /* 0x000fe20000000f00 */
[C---:B------:R-:W-:Y:S02]  /*e070*/  FMUL.FTZ R15, R0.reuse, R127 ;  /* 0x0000007f000f7220 */ /* 0x040fe40000410000 */
[----:B------:R-:W-:Y:S01]  /*e080*/  FMUL.FTZ R18, R0, R122 ;  /* 0x0000007a00127220 */ /* 0x000fe20000410000 */
[----:B------:R-:W2:Y:S01]  /*e090*/  MUFU.EX2 R110, R70 ;  /* 0x00000046006e7308 */ /* 0x000ea20000000800 */
[----:B------:R-:W-:Y:S01]  /*e0a0*/  FMUL.FTZ R17, R2, R121 ;  /* 0x0000007902117220 */ /* 0x000fe20000410000 */
[----:B------:R-:W-:Y:S01]  /*e0b0*/  MOV R121, R19 ;  /* 0x0000001300797202 */ /* 0x000fe20000000f00 */
[----:B------:R-:W-:Y:S02]  /*e0c0*/  FMUL.FTZ R19, R0, R123 ;  /* 0x0000007b00137220 */ /* 0x000fe40000410000 */
[----:B------:R-:W-:Y:S02]  /*e0d0*/  FMUL.FTZ R21, R2, R117 ;  /* 0x0000007502157220 */ /* 0x000fe40000410000 */
[C---:B------:R-:W-:Y:S02]  /*e0e0*/  FMUL.FTZ R22, R0.reuse, R118 ;  /* 0x0000007600167220 */ /* 0x040fe40000410000 */
[----:B------:R-:W-:Y:S01]  /*e0f0*/  FMUL.FTZ R23, R0, R119 ;  /* 0x0000007700177220 */ /* 0x000fe20000410000 */
[----:B------:R-:W4:Y:S01]  /*e100*/  MUFU.EX2 R69, R169 ;  /* 0x000000a900457308 */ /* 0x000f220000000800 */
[C---:B------:R-:W-:Y:S02]  /*e110*/  FMUL.FTZ R24, R2.reuse, R112 ;  /* 0x0000007002187220 */ /* 0x040fe40000410000 */
[----:B------:R-:W-:Y:S02]  /*e120*/  FMUL.FTZ R25, R2, R113 ;  /* 0x0000007102197220 */ /* 0x000fe40000410000 */
[C---:B------:R-:W-:Y:S02]  /*e130*/  FMUL.FTZ R26, R0.reuse, R114 ;  /* 0x00000072001a7220 */ /* 0x040fe40000410000 */
[----:B------:R-:W-:Y:S02]  /*e140*/  FMUL.FTZ R27, R0, R115 ;  /* 0x00000073001b7220 */ /* 0x000fe40000410000 */
[C---:B------:R-:W-:Y:S01]  /*e150*/  FMUL.FTZ R28, R2.reuse, R108 ;  /* 0x0000006c021c7220 */ /* 0x040fe20000410000 */
[----:B------:R-:W-:Y:S01]  /*e160*/  LDSM.16.MT88.4 R112, [R203+0x3800] ;  /* 0x00380000cb70783b */ /* 0x000fe20000004200 */
[----:B------:R-:W-:Y:S01]  /*e170*/  FMUL.FTZ R29, R2, R109 ;  /* 0x0000006d021d7220 */ /* 0x000fe20000410000 */
[----:B------:R-:W-:Y:S01]  /*e180*/  MUFU.EX2 R70, R162 ;  /* 0x000000a200467308 */ /* 0x000fe20000000800 */
[----:B------:R-:W-:Y:S01]  /*e190*/  FMUL.FTZ R31, R0, R111 ;  /* 0x0000006f001f7220 */ /* 0x000fe20000410000 */
[----:B--2---:R-:W-:Y:S01]  /*e1a0*/  F2FP.BF16.PACK_AB R147, R110, R106 ;  /* 0x0000006a6e93723e */ /* 0x004fe200000010ff */
[----:B------:R-:W-:Y:S02]  /*e1b0*/  FMUL.FTZ R35, R0, R107 ;  /* 0x0000006b00237220 */ /* 0x000fe40000410000 */
[C---:B------:R-:W-:Y:S02]  /*e1c0*/  FMUL.FTZ R32, R2.reuse, R104 ;  /* 0x0000006802207220 */ /* 0x040fe40000410000 */
[C---:B------:R-:W-:Y:S02]  /*e1d0*/  FMUL.FTZ R36, R2.reuse, R100 ;  /* 0x0000006402247220 */ /* 0x040fe40000410000 */
[----:B------:R-:W-:Y:S01]  /*e1e0*/  FMUL.FTZ R37, R2, R101 ;  /* 0x0000006502257220 */ /* 0x000fe20000410000 */
[----:B------:R-:W-:Y:S01]  /*e1f0*/  MUFU.EX2 R104, R251 ;  /* 0x000000fb00687308 */ /* 0x000fe20000000800 */
[C---:B------:R-:W-:Y:S02]  /*e200*/  FMUL.FTZ R38, R0.reuse, R102 ;  /* 0x0000006600267220 */ /* 0x040fe40000410000 */
[----:B------:R-:W-:Y:S02]  /*e210*/  FMUL.FTZ R39, R0, R103 ;  /* 0x0000006700277220 */ /* 0x000fe40000410000 */
[----:B------:R-:W-:Y:S01]  /*e220*/  FMUL.FTZ R41, R2, R97 ;  /* 0x0000006102297220 */ /* 0x000fe20000410000 */
[----:B------:R-:W-:Y:S01]  /*e230*/  LDSM.16.MT88.4 R100, [R202+0x7000] ;  /* 0x00700000ca64783b */ /* 0x000fe20000004200 */
[C---:B------:R-:W-:Y:S02]  /*e240*/  FMUL.FTZ R42, R0.reuse, R98 ;  /* 0x00000062002a7220 */ /* 0x040fe40000410000 */
[----:B------:R-:W-:Y:S01]  /*e250*/  FMUL.FTZ R43, R0, R99 ;  /* 0x00000063002b7220 */ /* 0x000fe20000410000 */
[----:B------:R-:W-:Y:S01]  /*e260*/  MUFU.EX2 R109, R150 ;  /* 0x00000096006d7308 */ /* 0x000fe20000000800 */
[C---:B------:R-:W-:Y:S02]  /*e270*/  FMUL.FTZ R40, R2.reuse, R96 ;  /* 0x0000006002287220 */ /* 0x040fe40000410000 */
[----:B------:R-:W-:Y:S02]  /*e280*/  FMUL.FTZ R45, R2, R93 ;  /* 0x0000005d022d7220 */ /* 0x000fe40000410000 */
[C---:B---3--:R-:W-:Y:S02]  /*e290*/  FFMA.FTZ R6, R0.reuse, R50, R10 ;  /* 0x0000003200067223 */ /* 0x048fe4000001000a */
[C---:B------:R-:W-:Y:S02]  /*e2a0*/  FMUL.FTZ R46, R0.reuse, R94 ;  /* 0x0000005e002e7220 */ /* 0x040fe40000410000 */
[C---:B------:R-:W-:Y:S01]  /*e2b0*/  FADD.FTZ R105, R145.reuse, R6 ;  /* 0x0000000691697221 */ /* 0x040fe20000010000 */
[----:B------:R-:W-:Y:S01]  /*e2c0*/  F2FP.BF16.PACK_AB R145, R145, R10 ;  /* 0x0000000a9191723e */ /* 0x000fe200000010ff */
[C---:B------:R-:W-:Y:S01]  /*e2d0*/  FMUL.FTZ R6, R0.reuse, R134 ;  /* 0x0000008600067220 */ /* 0x040fe20000410000 */
[----:B------:R-:W-:Y:S01]  /*e2e0*/  MUFU.EX2 R150, R129 ;  /* 0x0000008100967308 */ /* 0x000fe20000000800 */
[C---:B------:R-:W-:Y:S02]  /*e2f0*/  FMUL.FTZ R10, R0.reuse, R130 ;  /* 0x00000082000a7220 */ /* 0x040fe40000410000 */
[----:B------:R-:W-:Y:S02]  /*e300*/  FMUL.FTZ R47, R0, R95 ;  /* 0x0000005f002f7220 */ /* 0x000fe40000410000 */
[C---:B------:R-:W-:Y:S01]  /*e310*/  FMUL.FTZ R48, R2.reuse, R88 ;  /* 0x0000005802307220 */ /* 0x040fe20000410000 */
[C---:B-1----:R-:W-:Y:S04]  /*e320*/  HMMA.16816.F32.BF16 R4, R144.reuse, R72, R4 ;  /* 0x000000489004723c */ /* 0x042fe80000041804 */
[----:B------:R-:W-:Y:S01]  /*e330*/  MUFU.EX2 R108, R149 ;  /* 0x00000095006c7308 */ /* 0x000fe20000000800 */
[----:B------:R-:W-:Y:S02]  /*e340*/  FMUL.FTZ R49, R2, R89 ;  /* 0x0000005902317220 */ /* 0x000fe40000410000 */
[C---:B------:R-:W-:Y:S01]  /*e350*/  FMUL.FTZ R50, R0.reuse, R90 ;  /* 0x0000005a00327220 */ /* 0x040fe20000410000 */
[C---:B------:R-:W-:Y:S01]  /*e360*/  HMMA.16816.F32.BF16 R8, R144.reuse, R74, R8 ;  /* 0x0000004a9008723c */ /* 0x040fe20000041808 */
[----:B------:R-:W1:Y:S03]  /*e370*/  LDSM.16.MT88.4 R72, [R204] ;  /* 0x00000000cc48783b */ /* 0x000e660000004200 */
[----:B------:R-:W-:Y:S02]  /*e380*/  FMUL.FTZ R51, R0, R91 ;  /* 0x0000005b00337220 */ /* 0x000fe40000410000 */
[----:B------:R-:W-:Y:S01]  /*e390*/  FMUL.FTZ R53, R2, R85 ;  /* 0x0000005502357220 */ /* 0x000fe20000410000 */
[----:B------:R2:W-:Y:S01]  /*e3a0*/  MUFU.EX2 R149, R128 ;  /* 0x0000008000957308 */ /* 0x0005e20000000800 */
[C---:B------:R-:W-:Y:S01]  /*e3b0*/  FMUL.FTZ R54, R0.reuse, R86 ;  /* 0x0000005600367220 */ /* 0x040fe20000410000 */
[----:B------:R-:W-:Y:S03]  /*e3c0*/  LDSM.16.MT88.4 R88, [R204+0x1800] ;  /* 0x00180000cc58783b */ /* 0x000fe60000004200 */
[----:B------:R-:W-:Y:S02]  /*e3d0*/  FMUL.FTZ R55, R0, R87 ;  /* 0x0000005700377220 */ /* 0x000fe40000410000 */
[----:B------:R-:W-:Y:S02]  /*e3e0*/  FMUL.FTZ R57, R2, R81 ;  /* 0x0000005102397220 */ /* 0x000fe40000410000 */
        /* <DEDUP_REMOVED lines=9> */
[C---:B------:R-:W-:Y:S02]  /*e480*/  FMUL.FTZ R44, R2.reuse, R92 ;  /* 0x0000005c022c7220 */ /* 0x040fe40000410000 */
[C---:B------:R-:W-:Y:S02]  /*e490*/  FMUL.FTZ R52, R2.reuse, R84 ;  /* 0x0000005402347220 */ /* 0x040fe40000410000 */
[----:B------:R-:W-:Y:S02]  /*e4a0*/  FMUL.FTZ R56, R2, R80 ;  /* 0x0000005002387220 */ /* 0x000fe40000410000 */
[----:B----4-:R-:W-:Y:S01]  /*e4b0*/  FADD.FTZ R0, R69, R148 ;  /* 0x0000009445007221 */ /* 0x010fe20000010000 */
[----:B--2---:R-:W-:Y:S01]  /*e4c0*/  LDSM.16.MT88.4 R128, [R202+0x3800] ;  /* 0x00380000ca80783b */ /* 0x004fe20000004200 */
[----:B------:R-:W-:Y:S01]  /*e4d0*/  MUFU.EX2 R80, R165 ;  /* 0x000000a500507308 */ /* 0x000fe20000000800 */
[C---:B-1----:R-:W-:Y:S09]  /*e4e0*/  HMMA.16816.F32.BF16 R12, R144.reuse, R72, R12 ;  /* 0x00000048900c723c */ /* 0x042ff2000004180c */
[----:B------:R-:W-:Y:S01]  /*e4f0*/  MUFU.EX2 R84, R157 ;  /* 0x0000009d00547308 */ /* 0x000fe20000000800 */
[C---:B------:R-:W-:Y:S01]  /*e500*/  HMMA.16816.F32.BF16 R16, R144.reuse, R74, R16 ;  /* 0x0000004a9010723c */ /* 0x040fe20000041810 */
[----:B------:R-:W1:Y:S08]  /*e510*/  LDSM.16.MT88.4 R72, [R203] ;  /* 0x00000000cb48783b */ /* 0x000e700000004200 */
[----:B------:R-:W-:Y:S10]  /*e520*/  MUFU.EX2 R92, R172 ;  /* 0x000000ac005c7308 */ /* 0x000ff40000000800 */
[----:B------:R-:W-:Y:S10]  /*e530*/  MUFU.EX2 R157, R155 ;  /* 0x0000009b009d7308 */ /* 0x000ff40000000800 */
[----:B------:R-:W-:Y:S10]  /*e540*/  MUFU.EX2 R155, R152 ;  /* 0x00000098009b7308 */ /* 0x000ff40000000800 */
[----:B------:R-:W-:Y:S01]  /*e550*/  MUFU.EX2 R231, R231 ;  /* 0x000000e700e77308 */ /* 0x000fe20000000800 */
[C---:B-1----:R-:W-:Y:S09]  /*e560*/  HMMA.16816.F32.BF16 R20, R144.reuse, R72, R20 ;  /* 0x000000489014723c */ /* 0x042ff20000041814 */
[----:B------:R-:W-:Y:S01]  /*e570*/  MUFU.EX2 R152, R250 ;  /* 0x000000fa00987308 */ /* 0x000fe20000000800 */
[C---:B------:R-:W-:Y:S01]  /*e580*/  HMMA.16816.F32.BF16 R24, R144.reuse, R74, R24 ;  /* 0x0000004a9018723c */ /* 0x040fe20000041818 */
[----:B------:R-:W1:Y:S08]  /*e590*/  LDSM.16.MT88.4 R72, [R215] ;  /* 0x00000000d748783b */ /* 0x000e700000004200 */
[----:B------:R-:W2:Y:S10]  /*e5a0*/  MUFU.EX2 R2, R167 ;  /* 0x000000a700027308 */ /* 0x000eb40000000800 */
[----:B------:R-:W-:Y:S01]  /*e5b0*/  MUFU.EX2 R148, R133 ;  /* 0x0000008500947308 */ /* 0x000fe20000000800 */
[----:B--2---:R-:W-:Y:S04]  /*e5c0*/  FADD.FTZ R0, R2, R0 ;  /* 0x0000000002007221 */ /* 0x004fe80000010000 */
[----:B------:R-:W-:Y:S01]  /*e5d0*/  FADD.FTZ R0, R80, R0 ;  /* 0x0000000050007221 */ /* 0x000fe20000010000 */
[C---:B-1----:R-:W-:Y:S03]  /*e5e0*/  HMMA.16816.F32.BF16 R28, R144.reuse, R72, R28 ;  /* 0x00000048901c723c */ /* 0x042fe6000004181c */
[----:B------:R-:W-:Y:S05]  /*e5f0*/  FADD.FTZ R0, R70, R0 ;  /* 0x0000000046007221 */ /* 0x000fea0000010000 */
        /* <DEDUP_REMOVED lines=11> */
[C---:B-1----:R-:W-:Y:S07]  /*e6b0*/  HMMA.16816.F32.BF16 R60, R144.reuse, R72, R60 ;  /* 0x00000048903c723c */ /* 0x042fee000004183c */
[----:B------:R-:W-:Y:S01]  /*e6c0*/  F2FP.BF16.PACK_AB R72, R2, R69 ;  /* 0x000000450248723e */ /* 0x000fe200000010ff */
[----:B------:R-:W-:Y:S01]  /*e6d0*/  HMMA.16816.F32.BF16 R64, R144, R74, R64 ;  /* 0x0000004a9040723c */ /* 0x000fe20000041840 */
[----:B------:R1:W2:Y:S03]  /*e6e0*/  MUFU.EX2 R69, R159 ;  /* 0x0000009f00457308 */ /* 0x0002a60000000800 */
[----:B------:R-:W-:Y:S03]  /*e6f0*/  F2FP.BF16.PACK_AB R73, R108, R109 ;  /* 0x0000006d6c49723e */ /* 0x000fe600000010ff */
[----:B------:R-:W-:Y:S02]  /*e700*/  F2FP.BF16.PACK_AB R74, R70, R80 ;  /* 0x00000050464a723e */ /* 0x000fe400000010ff */
[----:B------:R-:W3:Y:S02]  /*e710*/  LDSM.16.MT88.4 R80, [R204+0x800] ;  /* 0x00080000cc50783b */ /* 0x000ee40000004200 */
[----:B------:R-:W-:Y:S01]  /*e720*/  MUFU.EX2 R144, R120 ;  /* 0x0000007800907308 */ /* 0x000fe20000000800 */
[----:B------:R-:W-:Y:S02]  /*e730*/  F2FP.BF16.PACK_AB R75, R166, R168 ;  /* 0x000000a8a64b723e */ /* 0x000fe400000010ff */
[----:B------:R-:W-:Y:S05]  /*e740*/  F2FP.BF16.PACK_AB R145, R149, R150 ;  /* 0x000000969591723e */ /* 0x000fea00000010ff */
[C---:B------:R-:W-:Y:S02]  /*e750*/  HMMA.16816.F32.BF16 R4, R72.reuse, R76, R4 ;  /* 0x0000004c4804723c */ /* 0x040fe40000041804 */
[----:B------:R-:W4:Y:S01]  /*e760*/  MUFU.EX2 R2, R158 ;  /* 0x0000009e00027308 */ /* 0x000f220000000800 */
[----:B-1----:R-:W5:Y:S02]  /*e770*/  LDL R159, [R1+0x4] ;  /* 0x00000400019f7983 */ /* 0x002f640000100800 */
[----:B--2---:R-:W-:Y:S03]  /*e780*/  FADD.FTZ R0, R69, R0 ;  /* 0x0000000045007221 */ /* 0x004fe60000010000 */
[C---:B------:R-:W-:Y:S01]  /*e790*/  HMMA.16816.F32.BF16 R8, R72.reuse, R78, R8 ;  /* 0x0000004e4808723c */ /* 0x040fe20000041808 */
[----:B------:R-:W1:Y:S03]  /*e7a0*/  LDSM.16.MT88.4 R76, [R203+0x800] ;  /* 0x00080000cb4c783b */ /* 0x000e660000004200 */
[----:B------:R-:W2:Y:S10]  /*e7b0*/  MUFU.EX2 R70, R154 ;  /* 0x0000009a00467308 */ /* 0x000eb40000000800 */
[----:B------:R-:W-:Y:S01]  /*e7c0*/  MUFU.EX2 R158, R156 ;  /* 0x0000009c009e7308 */ /* 0x000fe20000000800 */
[----:B----4-:R-:W-:Y:S01]  /*e7d0*/  FADD.FTZ R0, R2, R0 ;  /* 0x0000000002007221 */ /* 0x010fe20000010000 */
[C---:B---3--:R-:W-:Y:S08]  /*e7e0*/  HMMA.16816.F32.BF16 R12, R72.reuse, R80, R12 ;  /* 0x00000050480c723c */ /* 0x048ff0000004180c */
[----:B------:R-:W-:Y:S01]  /*e7f0*/  MUFU.EX2 R156, R153 ;  /* 0x00000099009c7308 */ /* 0x000fe20000000800 */
[----:B------:R-:W-:Y:S04]  /*e800*/  FADD.FTZ R0, R84, R0 ;  /* 0x0000000054007221 */ /* 0x000fe80000010000 */
[C---:B--2---:R-:W-:Y:S01]  /*e810*/  FADD.FTZ R0, R70.reuse, R0 ;  /* 0x0000000046007221 */ /* 0x044fe20000010000 */
[C---:B------:R-:W-:Y:S01]  /*e820*/  HMMA.16816.F32.BF16 R16, R72.reuse, R82, R16 ;  /* 0x000000524810723c */ /* 0x040fe20000041810 */
[----:B------:R-:W2:Y:S03]  /*e830*/  LDSM.16.MT88.4 R80, [R205+0x800] ;  /* 0x00080000cd50783b */ /* 0x000ea60000004200 */
[----:B------:R-:W-:Y:S04]  /*e840*/  MUFU.EX2 R154, R246 ;  /* 0x000000f6009a7308 */ /* 0x000fe80000000800 */
[C---:B-1----:R-:W-:Y:S06]  /*e850*/  HMMA.16816.F32.BF16 R20, R72.reuse, R76, R20 ;  /* 0x0000004c4814723c */ /* 0x042fec0000041814 */
[----:B------:R-:W-:Y:S02]  /*e860*/  MUFU.EX2 R153, R247 ;  /* 0x000000f700997308 */ /* 0x000fe40000000800 */
[C---:B------:R-:W-:Y:S01]  /*e870*/  HMMA.16816.F32.BF16 R24, R72.reuse, R78, R24 ;  /* 0x0000004e4818723c */ /* 0x040fe20000041818 */
[----:B------:R-:W1:Y:S07]  /*e880*/  LDSM.16.MT88.4 R76, [R202+0x4800] ;  /* 0x00480000ca4c783b */ /* 0x000e6e0000004200 */
[----:B------:R-:W-:Y:S01]  /*e890*/  MUFU.EX2 R146, R124 ;  /* 0x0000007c00927308 */ /* 0x000fe20000000800 */
        /* <DEDUP_REMOVED lines=13> */
[----:B------:R-:W-:Y:S01]  /*e970*/  HMMA.16816.F32.BF16 R64, R72, R82, R64 ;  /* 0x000000524840723c */ /* 0x000fe20000041840 */
[----:B------:R-:W2:Y:S06]  /*e980*/  LDSM.16.MT88.4 R80, [R204+0x1000] ;  /* 0x00100000cc50783b */ /* 0x000eac0000004200 */
[----:B------:R-:W-:Y:S02]  /*e990*/  F2FP.BF16.PACK_AB R74, R70, R84 ;  /* 0x00000054464a723e */ /* 0x000fe400000010ff */
[----:B------:R-:W3:Y:S01]  /*e9a0*/  LDSM.16.MT88.4 R84, [R203+0x1000] ;  /* 0x00100000cb54783b */ /* 0x000ee20000004200 */
[----:B------:R-:W-:Y:S02]  /*e9b0*/  MUFU.EX2 R70, R151 ;  /* 0x0000009700467308 */ /* 0x000fe40000000800 */
[----:B------:R-:W-:Y:S02]  /*e9c0*/  F2FP.BF16.PACK_AB R72, R2, R69 ;  /* 0x000000450248723e */ /* 0x000fe400000010ff */
[----:B------:R-:W-:Y:S02]  /*e9d0*/  F2FP.BF16.PACK_AB R73, R163, R164 ;  /* 0x000000a4a349723e */ /* 0x000fe400000010ff */
[----:B------:R-:W-:Y:S04]  /*e9e0*/  F2FP.BF16.PACK_AB R75, R160, R161 ;  /* 0x000000a1a04b723e */ /* 0x000fe800000010ff */
[----:B------:R-:W4:Y:S03]  /*e9f0*/  MUFU.EX2 R69, R174 ;  /* 0x000000ae00457308 */ /* 0x000f260000000800 */
[C---:B-1----:R-:W-:Y:S07]  /*ea00*/  HMMA.16816.F32.BF16 R4, R72.reuse, R76, R4 ;  /* 0x0000004c4804723c */ /* 0x042fee0000041804 */
[----:B------:R-:W1:Y:S01]  /*ea10*/  MUFU.EX2 R2, R173 ;  /* 0x000000ad00027308 */ /* 0x000e620000000800 */
[C---:B------:R-:W-:Y:S01]  /*ea20*/  HMMA.16816.F32.BF16 R8, R72.reuse, R78, R8 ;  /* 0x0000004e4808723c */ /* 0x040fe20000041808 */
[----:B------:R-:W3:Y:S08]  /*ea30*/  LDSM.16.MT88.4 R76, [R205+0x1000] ;  /* 0x00100000cd4c783b */ /* 0x000ef00000004200 */
[----:B------:R-:W-:Y:S01]  /*ea40*/  MUFU.EX2 R151, R252 ;  /* 0x000000fc00977308 */ /* 0x000fe20000000800 */
[C---:B--2---:R-:W-:Y:S03]  /*ea50*/  HMMA.16816.F32.BF16 R12, R72.reuse, R80, R12 ;  /* 0x00000050480c723c */ /* 0x044fe6000004180c */
[----:B----4-:R-:W-:Y:S05]  /*ea60*/  FADD.FTZ R0, R69, R0 ;  /* 0x0000000045007221 */ /* 0x010fea0000010000 */
[C---:B------:R-:W-:Y:S01]  /*ea70*/  HMMA.16816.F32.BF16 R16, R72.reuse, R82, R16 ;  /* 0x000000524810723c */ /* 0x040fe20000041810 */
[----:B------:R-:W2:Y:S03]  /*ea80*/  LDSM.16.MT88.4 R80, [R202+0x5000] ;  /* 0x00500000ca50783b */ /* 0x000ea60000004200 */
[----:B-1----:R-:W-:Y:S04]  /*ea90*/  FADD.FTZ R0, R2, R0 ;  /* 0x0000000002007221 */ /* 0x002fe80000010000 */
[C---:B---3--:R-:W-:Y:S04]  /*eaa0*/  HMMA.16816.F32.BF16 R20, R72.reuse, R84, R20 ;  /* 0x000000544814723c */ /* 0x048fe80000041814 */
[----:B------:R-:W-:Y:S04]  /*eab0*/  FADD.FTZ R0, R92, R0 ;  /* 0x000000005c007221 */ /* 0x000fe80000010000 */
[C---:B------:R-:W-:Y:S01]  /*eac0*/  HMMA.16816.F32.BF16 R24, R72.reuse, R86, R24 ;  /* 0x000000564818723c */ /* 0x040fe20000041818 */
[----:B------:R-:W1:Y:S03]  /*ead0*/  LDSM.16.MT88.4 R84, [R204+0x5000] ;  /* 0x00500000cc54783b */ /* 0x000e660000004200 */
[----:B------:R-:W-:Y:S04]  /*eae0*/  FADD.FTZ R0, R70, R0 ;  /* 0x0000000046007221 */ /* 0x000fe80000010000 */
[C---:B------:R-:W-:Y:S08]  /*eaf0*/  HMMA.16816.F32.BF16 R28, R72.reuse, R76, R28 ;  /* 0x0000004c481c723c */ /* 0x040ff0000004181c */
[C---:B------:R-:W-:Y:S01]  /*eb00*/  HMMA.16816.F32.BF16 R32, R72.reuse, R78, R32 ;  /* 0x0000004e4820723c */ /* 0x040fe20000041820 */
[----:B------:R-:W3:Y:S07]  /*eb10*/  LDSM.16.MT88.4 R76, [R203+0x5000] ;  /* 0x00500000cb4c783b */ /* 0x000eee0000004200 */
[C---:B--2---:R-:W-:Y:S08]  /*eb20*/  HMMA.16816.F32.BF16 R36, R72.reuse, R80, R36 ;  /* 0x000000504824723c */ /* 0x044ff00000041824 */
[C---:B------:R-:W-:Y:S01]  /*eb30*/  HMMA.16816.F32.BF16 R40, R72.reuse, R82, R40 ;  /* 0x000000524828723c */ /* 0x040fe20000041828 */
[----:B------:R-:W2:Y:S07]  /*eb40*/  LDSM.16.MT88.4 R80, [R205+0x5000] ;  /* 0x00500000cd50783b */ /* 0x000eae0000004200 */
[C---:B-1----:R-:W-:Y:S08]  /*eb50*/  HMMA.16816.F32.BF16 R44, R72.reuse, R84, R44 ;  /* 0x00000054482c723c */ /* 0x042ff0000004182c */
[C---:B------:R-:W-:Y:S01]  /*eb60*/  HMMA.16816.F32.BF16 R48, R72.reuse, R86, R48 ;  /* 0x000000564830723c */ /* 0x040fe20000041830 */
[----:B------:R-:W1:Y:S02]  /*eb70*/  LDSM.16.MT88.4 R84, [R202+0x1800] ;  /* 0x00180000ca54783b */ /* 0x000e640000004200 */
[----:B-----5:R-:W-:Y:S05]  /*eb80*/  ISETP.GT.AND P0, PT, R232, R159, PT ;  /* 0x0000009fe800720c */ /* 0x020fea0003f04270 */
[C---:B---3--:R-:W-:Y:S07]  /*eb90*/  HMMA.16816.F32.BF16 R52, R72.reuse, R76, R52 ;  /* 0x0000004c4834723c */ /* 0x048fee0000041834 */
[----:B------:R-:W-:Y:S01]  /*eba0*/  F2FP.BF16.PACK_AB R76, R2, R69 ;  /* 0x00000045024c723e */ /* 0x000fe200000010ff */
[C---:B------:R-:W-:Y:S01]  /*ebb0*/  HMMA.16816.F32.BF16 R56, R72.reuse, R78, R56 ;  /* 0x0000004e4838723c */ /* 0x040fe20000041838 */
[----:B------:R-:W3:Y:S03]  /*ebc0*/  MUFU.EX2 R69, R235 ;  /* 0x000000eb00457308 */ /* 0x000ee60000000800 */
[----:B------:R-:W-:Y:S03]  /*ebd0*/  F2FP.BF16.PACK_AB R77, R157, R158 ;  /* 0x0000009e9d4d723e */ /* 0x000fe600000010ff */
[----:B------:R-:W-:Y:S01]  /*ebe0*/  F2FP.BF16.PACK_AB R78, R70, R92 ;  /* 0x0000005c464e723e */ /* 0x000fe200000010ff */
[C---:B--2---:R-:W-:Y:S01]  /*ebf0*/  HMMA.16816.F32.BF16 R60, R72.reuse, R80, R60 ;  /* 0x00000050483c723c */ /* 0x044fe2000004183c */
[----:B------:R-:W-:Y:S02]  /*ec00*/  LDSM.16.MT88.4 R92, [R204+0x2000] ;  /* 0x00200000cc5c783b */ /* 0x000fe40000004200 */
[----:B------:R-:W2:Y:S01]  /*ec10*/  MUFU.EX2 R2, R234 ;  /* 0x000000ea00027308 */ /* 0x000ea20000000800 */
[----:B------:R-:W-:Y:S04]  /*ec20*/  F2FP.BF16.PACK_AB R79, R155, R156 ;  /* 0x0000009c9b4f723e */ /* 0x000fe800000010ff */
[----:B------:R-:W-:Y:S01]  /*ec30*/  HMMA.16816.F32.BF16 R64, R72, R82, R64 ;  /* 0x000000524840723c */ /* 0x000fe20000041840 */
[----:B------:R-:W4:Y:S04]  /*ec40*/  LDSM.16.MT88.4 R72, [R203+0x1800] ;  /* 0x00180000cb48783b */ /* 0x000f280000004200 */
[----:B------:R-:W5:Y:S03]  /*ec50*/  MUFU.EX2 R70, R230 ;  /* 0x000000e600467308 */ /* 0x000f660000000800 */
[C---:B-1----:R-:W-:Y:S01]  /*ec60*/  HMMA.16816.F32.BF16 R4, R76.reuse, R84, R4 ;  /* 0x000000544c04723c */ /* 0x042fe20000041804 */
[----:B------:R-:W1:Y:S04]  /*ec70*/  LDSM.16.MT88.4 R80, [R205+0x1800] ;  /* 0x00180000cd50783b */ /* 0x000e680000004200 */
[----:B---3--:R-:W-:Y:S03]  /*ec80*/  FADD.FTZ R0, R69, R0 ;  /* 0x0000000045007221 */ /* 0x008fe60000010000 */
[C---:B------:R-:W-:Y:S01]  /*ec90*/  HMMA.16816.F32.BF16 R8, R76.reuse, R86, R8 ;  /* 0x000000564c08723c */ /* 0x040fe20000041808 */
[----:B------:R-:W3:Y:S03]  /*eca0*/  LDSM.16.MT88.4 R84, [R202+0x5800] ;  /* 0x00580000ca54783b */ /* 0x000ee60000004200 */
[----:B--2---:R-:W-:Y:S04]  /*ecb0*/  FADD.FTZ R0, R2, R0 ;  /* 0x0000000002007221 */ /* 0x004fe80000010000 */
[C---:B------:R-:W-:Y:S04]  /*ecc0*/  HMMA.16816.F32.BF16 R12, R76.reuse, R88, R12 ;  /* 0x000000584c0c723c */ /* 0x040fe8000004180c */
[----:B------:R-:W-:Y:S04]  /*ecd0*/  FADD.FTZ R0, R96, R0 ;  /* 0x0000000060007221 */ /* 0x000fe80000010000 */
[C---:B------:R-:W-:Y:S01]  /*ece0*/  HMMA.16816.F32.BF16 R16, R76.reuse, R90, R16 ;  /* 0x0000005a4c10723c */ /* 0x040fe20000041810 */
[----:B------:R-:W-:Y:S03]  /*ecf0*/  LDSM.16.MT88.4 R88, [R203+0x5800] ;  /* 0x00580000cb58783b */ /* 0x000fe60000004200 */
[----:B-----5:R-:W-:Y:S04]  /*ed00*/  FADD.FTZ R0, R70, R0 ;  /* 0x0000000046007221 */ /* 0x020fe80000010000 */
[C---:B----4-:R-:W-:Y:S08]  /*ed10*/  HMMA.16816.F32.BF16 R20, R76.reuse, R72, R20 ;  /* 0x000000484c14723c */ /* 0x050ff00000041814 */
        /* <DEDUP_REMOVED lines=8> */
[C---:B--2---:R-:W-:Y:S07]  /*eda0*/  HMMA.16816.F32.BF16 R44, R76.reuse, R72, R44 ;  /* 0x000000484c2c723c */ /* 0x044fee000004182c */
[----:B------:R-:W-:Y:S01]  /*edb0*/  F2FP.BF16.PACK_AB R72, R2, R69 ;  /* 0x000000450248723e */ /* 0x000fe200000010ff */
[C---:B------:R-:W-:Y:S01]  /*edc0*/  HMMA.16816.F32.BF16 R48, R76.reuse, R74, R48 ;  /* 0x0000004a4c30723c */ /* 0x040fe20000041830 */
[----:B------:R-:W-:Y:S03]  /*edd0*/  MUFU.EX2 R69, R244 ;  /* 0x000000f400457308 */ /* 0x000fe60000000800 */
[----:B------:R-:W-:Y:S03]  /*ede0*/  F2FP.BF16.PACK_AB R73, R171, R170 ;  /* 0x000000aaab49723e */ /* 0x000fe600000010ff */
[----:B------:R-:W-:Y:S01]  /*edf0*/  F2FP.BF16.PACK_AB R74, R70, R96 ;  /* 0x00000060464a723e */ /* 0x000fe200000010ff */
[C---:B------:R-:W-:Y:S03]  /*ee00*/  HMMA.16816.F32.BF16 R52, R76.reuse, R88, R52 ;  /* 0x000000584c34723c */ /* 0x040fe60000041834 */
[----:B------:R-:W2:Y:S01]  /*ee10*/  MUFU.EX2 R96, R243 ;  /* 0x000000f300607308 */ /* 0x000ea20000000800 */
[----:B------:R-:W-:Y:S04]  /*ee20*/  F2FP.BF16.PACK_AB R75, R228, R175 ;  /* 0x000000afe44b723e */ /* 0x000fe800000010ff */
[C---:B------:R-:W-:Y:S01]  /*ee30*/  HMMA.16816.F32.BF16 R56, R76.reuse, R90, R56 ;  /* 0x0000005a4c38723c */ /* 0x040fe20000041838 */
[----:B------:R-:W4:Y:S04]  /*ee40*/  LDSM.16.MT88.4 R88, [R203+0x2000] ;  /* 0x00200000cb58783b */ /* 0x000f280000004200 */
[----:B------:R-:W5:Y:S03]  /*ee50*/  MUFU.EX2 R70, R240 ;  /* 0x000000f000467308 */ /* 0x000f660000000800 */
[C---:B-1----:R-:W-:Y:S07]  /*ee60*/  HMMA.16816.F32.BF16 R60, R76.reuse, R80, R60 ;  /* 0x000000504c3c723c */ /* 0x042fee000004183c */
[----:B------:R-:W1:Y:S01]  /*ee70*/  MUFU.EX2 R2, R245 ;  /* 0x000000f500027308 */ /* 0x000e620000000800 */
[----:B------:R-:W-:Y:S01]  /*ee80*/  HMMA.16816.F32.BF16 R64, R76, R82, R64 ;  /* 0x000000524c40723c */ /* 0x000fe20000041840 */
[----:B------:R-:W4:Y:S03]  /*ee90*/  LDSM.16.MT88.4 R76, [R205+0x2000] ;  /* 0x00200000cd4c783b */ /* 0x000f260000004200 */
[----:B--2---:R-:W-:Y:S04]  /*eea0*/  FADD.FTZ R0, R96, R0 ;  /* 0x0000000060007221 */ /* 0x004fe80000010000 */
[C---:B---3--:R-:W-:Y:S01]  /*eeb0*/  HMMA.16816.F32.BF16 R4, R72.reuse, R84, R4 ;  /* 0x000000544804723c */ /* 0x048fe20000041804 */
[----:B------:R-:W2:Y:S04]  /*eec0*/  LDSM.16.MT88.4 R80, [R202+0x6000] ;  /* 0x00600000ca50783b */ /* 0x000ea80000004200 */
[----:B-----5:R-:W-:Y:S03]  /*eed0*/  FADD.FTZ R0, R70, R0 ;  /* 0x0000000046007221 */ /* 0x020fe60000010000 */
[C---:B------:R-:W-:Y:S01]  /*eee0*/  HMMA.16816.F32.BF16 R8, R72.reuse, R86, R8 ;  /* 0x000000564808723c */ /* 0x040fe20000041808 */
[----:B------:R-:W3:Y:S03]  /*eef0*/  LDSM.16.MT88.4 R84, [R204+0x6000] ;  /* 0x00600000cc54783b */ /* 0x000ee60000004200 */
[----:B------:R-:W-:Y:S04]  /*ef00*/  FADD.FTZ R0, R69, R0 ;  /* 0x0000000045007221 */ /* 0x000fe80000010000 */
[C---:B------:R-:W-:Y:S04]  /*ef10*/  HMMA.16816.F32.BF16 R12, R72.reuse, R92, R12 ;  /* 0x0000005c480c723c */ /* 0x040fe8000004180c */
[----:B-1----:R-:W-:Y:S04]  /*ef20*/  FADD.FTZ R0, R2, R0 ;  /* 0x0000000002007221 */ /* 0x002fe80000010000 */
[C---:B------:R-:W-:Y:S01]  /*ef30*/  HMMA.16816.F32.BF16 R16, R72.reuse, R94, R16 ;  /* 0x0000005e4810723c */ /* 0x040fe20000041810 */
[----:B------:R-:W1:Y:S07]  /*ef40*/  LDSM.16.MT88.4 R92, [R203+0x6000] ;  /* 0x00600000cb5c783b */ /* 0x000e6e0000004200 */
        /* <DEDUP_REMOVED lines=10> */
[C---:B--2---:R-:W-:Y:S04]  /*eff0*/  HMMA.16816.F32.BF16 R36, R72.reuse, R80, R36 ;  /* 0x000000504824723c */ /* 0x044fe80000041824 */
[----:B------:R-:W-:Y:S01]  /*f000*/  F2FP.BF16.PACK_AB R79, R237, R236 ;  /* 0x000000eced4f723e */ /* 0x000fe200000010ff */
[----:B------:R-:W2:Y:S03]  /*f010*/  MUFU.EX2 R69, R249 ;  /* 0x000000f900457308 */ /* 0x000ea60000000800 */
[C---:B------:R-:W-:Y:S01]  /*f020*/  HMMA.16816.F32.BF16 R40, R72.reuse, R82, R40 ;  /* 0x000000524828723c */ /* 0x040fe20000041828 */
[----:B------:R-:W4:Y:S06]  /*f030*/  LDSM.16.MT88.4 R80, [R202+0x2800] ;  /* 0x00280000ca50783b */ /* 0x000f2c0000004200 */
[----:B------:R-:W4:Y:S01]  /*f040*/  MUFU.EX2 R2, R116 ;  /* 0x0000007400027308 */ /* 0x000f220000000800 */
[C---:B---3--:R-:W-:Y:S04]  /*f050*/  HMMA.16816.F32.BF16 R44, R72.reuse, R84, R44 ;  /* 0x00000054482c723c */ /* 0x048fe8000004182c */
[----:B-----5:R-:W-:Y:S04]  /*f060*/  FADD.FTZ R0, R70, R0 ;  /* 0x0000000046007221 */ /* 0x020fe80000010000 */
[C---:B------:R-:W-:Y:S01]  /*f070*/  HMMA.16816.F32.BF16 R48, R72.reuse, R86, R48 ;  /* 0x000000564830723c */ /* 0x040fe20000041830 */
[----:B------:R-:W3:Y:S03]  /*f080*/  LDSM.16.MT88.4 R84, [R204+0x2800] ;  /* 0x00280000cc54783b */ /* 0x000ee60000004200 */
[C---:B--2---:R-:W-:Y:S04]  /*f090*/  FADD.FTZ R0, R69.reuse, R0 ;  /* 0x0000000045007221 */ /* 0x044fe80000010000 */
[C---:B-1----:R-:W-:Y:S04]  /*f0a0*/  HMMA.16816.F32.BF16 R52, R72.reuse, R92, R52 ;  /* 0x0000005c4834723c */ /* 0x042fe80000041834 */
[----:B------:R-:W-:Y:S04]  /*f0b0*/  FADD.FTZ R0, R104, R0 ;  /* 0x0000000068007221 */ /* 0x000fe80000010000 */
[C---:B------:R-:W-:Y:S01]  /*f0c0*/  HMMA.16816.F32.BF16 R56, R72.reuse, R94, R56 ;  /* 0x0000005e4838723c */ /* 0x040fe20000041838 */
[----:B------:R-:W1:Y:S03]  /*f0d0*/  LDSM.16.MT88.4 R92, [R203+0x2800] ;  /* 0x00280000cb5c783b */ /* 0x000e660000004200 */
[C---:B----4-:R-:W-:Y:S04]  /*f0e0*/  FADD.FTZ R0, R2.reuse, R0 ;  /* 0x0000000002007221 */ /* 0x050fe80000010000 */
[C---:B------:R-:W-:Y:S08]  /*f0f0*/  HMMA.16816.F32.BF16 R60, R72.reuse, R88, R60 ;  /* 0x00000058483c723c */ /* 0x040ff0000004183c */
        /* <DEDUP_REMOVED lines=15> */
[----:B------:R-:W1:Y:S03]  /*f1f0*/  MUFU.EX2 R70, R132 ;  /* 0x0000008400467308 */ /* 0x000e660000000800 */
        /* <DEDUP_REMOVED lines=8> */
[C---:B------:R-:W-:Y:S04]  /*f280*/  HMMA.16816.F32.BF16 R44, R76.reuse, R96, R44 ;  /* 0x000000604c2c723c */ /* 0x040fe8000004182c */
[----:B-1----:R-:W-:Y:S04]  /*f290*/  F2FP.BF16.PACK_AB R147, R70, R148 ;  /* 0x000000944693723e */ /* 0x002fe800000010ff */
[C---:B------:R-:W-:Y:S01]  /*f2a0*/  HMMA.16816.F32.BF16 R48, R76.reuse, R98, R48 ;  /* 0x000000624c30723c */ /* 0x040fe20000041830 */
[----:B------:R-:W-:Y:S03]  /*f2b0*/  LDSM.16.MT88.4 R96, [R205+0x3000] ;  /* 0x00300000cd60783b */ /* 0x000fe60000004200 */
[----:B--2---:R-:W-:Y:S04]  /*f2c0*/  FADD.FTZ R0, R2, R0 ;  /* 0x0000000002007221 */ /* 0x004fe80000010000 */
[C---:B-----5:R-:W-:Y:S01]  /*f2d0*/  HMMA.16816.F32.BF16 R52, R76.reuse, R80, R52 ;  /* 0x000000504c34723c */ /* 0x060fe20000041834 */
[----:B------:R-:W-:Y:S03]  /*f2e0*/  LDSM.16.MT88.4 R120, [R204+0x3800] ;  /* 0x00380000cc78783b */ /* 0x000fe60000004200 */
[C---:B------:R-:W-:Y:S01]  /*f2f0*/  FADD.FTZ R0, R144.reuse, R0 ;  /* 0x0000000090007221 */ /* 0x040fe20000010000 */
[----:B------:R-:W-:Y:S01]  /*f300*/  F2FP.BF16.PACK_AB R144, R144, R2 ;  /* 0x000000029090723e */ /* 0x000fe200000010ff */
[----:B------:R-:W-:Y:S02]  /*f310*/  FADD.FTZ R2, R106, R105 ;  /* 0x000000696a027221 */ /* 0x000fe40000010000 */
[C---:B------:R-:W-:Y:S01]  /*f320*/  HMMA.16816.F32.BF16 R56, R76.reuse, R82, R56 ;  /* 0x000000524c38723c */ /* 0x040fe20000041838 */
[----:B------:R-:W1:Y:S03]  /*f330*/  LDSM.16.MT88.4 R80, [R203+0x3000] ;  /* 0x00300000cb50783b */ /* 0x000e660000004200 */
[----:B---3--:R-:W-:Y:S04]  /*f340*/  FADD.FTZ R0, R69, R0 ;  /* 0x0000000045007221 */ /* 0x008fe80000010000 */
        /* <DEDUP_REMOVED lines=67> */
[----:B------:R-:W-:Y:S01]  /*f780*/  FADD.FTZ R2, R148, R0 ;  /* 0x0000000094027221 */ /* 0x000fe20000010000 */
[----:B------:R-:W-:Y:S03]  /*f790*/  IADD3 R0, R232, -0x1, RZ ;  /* 0xffffffffe8007810 */ /* 0x000fe60007ffe0ff */
[C---:B------:R-:W-:Y:S04]  /*f7a0*/  HMMA.16816.F32.BF16 R92, R144.reuse, R88, R44 ;  /* 0x00000058905c723c */ /* 0x040fe8000004182c */
[----:B------:R-:W-:Y:S01]  /*f7b0*/  FADD.FTZ R2, R70, R2 ;  /* 0x0000000246027221 */ /* 0x000fe20000010000 */
[----:B------:R-:W-:Y:S02]  /*f7c0*/  MOV R232, R0 ;  /* 0x0000000000e87202 */ /* 0x000fe40000000f00 */
[----:B------:R-:W-:Y:S01]  /*f7d0*/  MOV R70, R3 ;  /* 0x0000000300467202 */ /* 0x000fe20000000f00 */
[C---:B------:R-:W-:Y:S01]  /*f7e0*/  HMMA.16816.F32.BF16 R88, R144.reuse, R90, R48 ;  /* 0x0000005a9058723c */ /* 0x040fe20000041830 */
[----:B------:R3:W-:Y:S07]  /*f7f0*/  STL [R1], R2 ;  /* 0x0000000201007387 */ /* 0x0007ee0000100800 */
[C---:B-1----:R-:W-:Y:S08]  /*f800*/  HMMA.16816.F32.BF16 R84, R144.reuse, R80, R52 ;  /* 0x000000509054723c */ /* 0x042ff00000041834 */
[C---:B------:R-:W-:Y:S08]  /*f810*/  HMMA.16816.F32.BF16 R80, R144.reuse, R82, R56 ;  /* 0x000000529050723c */ /* 0x040ff00000041838 */
[C---:B--2---:R-:W-:Y:S08]  /*f820*/  HMMA.16816.F32.BF16 R76, R144.reuse, R72, R60 ;  /* 0x00000048904c723c */ /* 0x044ff0000004183c */
[----:B------:R-:W-:Y:S01]  /*f830*/  HMMA.16816.F32.BF16 R72, R144, R74, R64 ;  /* 0x0000004a9048723c */ /* 0x000fe20000041840 */
[----:B------:R-:W-:Y:S07]  /*f840*/  @!UPT UIADD3 URZ, URZ, URZ, URZ ;  /* 0x0000003f3f3ff290 */ /* 0x000fee000fffe03f */
[----:B---3--:R-:W-:-:S11]  /*f850*/  @P0 BRA `(.L_x_100) ;  /* 0xffffbd4000000947 */ /* 0x008fd6000383ffff */
.L_x_93:
[----:B------:R-:W-:Y:S05]  /*f860*/  BRA.DIV ~URZ, `(.L_x_101) ;  /* 0x000047927f007947 */ /* 0x000fea000b800000 */
[----:B------:R1:W2:Y:S02]  /*f870*/  SHFL.BFLY PT, R5, R246, 0x2, 0x1f ;  /* 0x0c401f00f6057f89 */ /* 0x0002a400000e0000 */
.L_x_129:
[----:B--2---:R-:W-:Y:S01]  /*f880*/  FADD.FTZ R5, R5, R246 ;  /* 0x000000f605057221 */ /* 0x004fe20000010000 */
[----:B------:R-:W-:Y:S05]  /*f890*/  BRA.DIV ~URZ, `(.L_x_102) ;  /* 0x000047c27f007947 */ /* 0x000fea000b800000 */
[----:B------:R-:W2:Y:S04]  /*f8a0*/  LDL.LU R2, [R1] ;  /* 0x0000000001027983 */ /* 0x000ea80000300800 */
[----:B------:R-:W3:Y:S02]  /*f8b0*/  SHFL.BFLY PT, R0, R5, 0x1, 0x1f ;  /* 0x0c201f0005007f89 */ /* 0x000ee400000e0000 */
[----:B---3--:R-:W-:-:S02]  /*f8c0*/  FADD.FTZ R5, R5, R0 ;  /* 0x0000000005057221 */ /* 0x008fc40000010000 */
[----:B--2---:R-:W2:Y:S02]  /*f8d0*/  SHFL.BFLY PT, R4, R2, 0x2, 0x1f ;  /* 0x0c401f0002047f89 */ /* 0x004ea400000e0000 */
[----:B--2---:R-:W-:-:S05]  /*f8e0*/  FADD.FTZ R4, R4, R2 ;  /* 0x0000000204047221 */ /* 0x004fca0000010000 */
[----:B------:R2:W3:Y:S02]  /*f8f0*/  SHFL.BFLY PT, R3, R4, 0x1, 0x1f ;  /* 0x0c201f0004037f89 */ /* 0x0004e400000e0000 */
.L_x_130:
[----:B------:R-:W-:Y:S01]  /*f900*/  FSETP.NE.FTZ.AND P1, PT, R5, RZ, PT ;  /* 0x000000ff0500720b */ /* 0x000fe20003f35000 */
[----:B---3--:R-:W-:Y:S01]  /*f910*/  FADD.FTZ R3, R3, R4 ;  /* 0x0000000403037221 */ /* 0x008fe20000010000 */
[----:B------:R-:W-:Y:S02]  /*f920*/  MOV R2, RZ ;  /* 0x000000ff00027202 */ /* 0x000fe40000000f00 */
[----:B------:R-:W-:Y:S02]  /*f930*/  MOV R0, RZ ;  /* 0x000000ff00007202 */ /* 0x000fe40000000f00 */
[----:B------:R-:W-:Y:S02]  /*f940*/  FSETP.NE.FTZ.AND P0, PT, R3, RZ, PT ;  /* 0x000000ff0300720b */ /* 0x000fe40003f15000 */
[----:B------:R-:W-:Y:S02]  /*f950*/  MOV R17, 0xff800000 ;  /* 0xff80000000117802 */ /* 0x000fe40000000f00 */
[----:B------:R-:W-:-:S03]  /*f960*/  MOV R16, 0xff800000 ;  /* 0xff80000000107802 */ /* 0x000fc60000000f00 */
[----:B------:R-:W3:Y:S01]  /*f970*/  @P1 MUFU.RCP R2, R5 ;  /* 0x0000000500021308 */ /* 0x000ee20000001000 */
[----:B--2---:R-:W-:-:S05]  /*f980*/  @P1 MOV R4, 0x3f317218 ;  /* 0x3f31721800041802 */ /* 0x004fca0000000f00 */
[----:B------:R-:W-:Y:S02]  /*f990*/  @P1 FMUL.FTZ R4, R4, c[0x0][0x2d0] ;  /* 0x0000b40004041a20 */ /* 0x000fe40000410000 */
[----:B------:R-:W2:Y:S01]  /*f9a0*/  @P1 MUFU.LG2 R6, R5 ;  /* 0x0000000500061308 */ /* 0x000ea20000000c00 */
[----:B---3--:R-:W-:-:S07]  /*f9b0*/  FMUL.FTZ R132, R2, R132 ;  /* 0x0000008402847220 */ /* 0x008fce0000410000 */
[----:B------:R-:W3:Y:S01]  /*f9c0*/  @P0 MUFU.RCP R0, R3 ;  /* 0x0000000300000308 */ /* 0x000ee20000001000 */
        /* <DEDUP_REMOVED lines=31> */
[----:B------:R4:W5:Y:S01]  /*fbc0*/  @P0 MUFU.LG2 R2, R3 ;  /* 0x0000000300020308 */ /* 0x0009620000000c00 */
[----:B--2---:R-:W-:Y:S02]  /*fbd0*/  @P1 FMUL.FTZ R6, R6, 0.69314718246459960938 ;  /* 0x3f31721806061820 */ /* 0x004fe40000410000 */
[----:B---3--:R-:W-:Y:S02]  /*fbe0*/  FMUL.FTZ R134, R0, R134 ;  /* 0x0000008600867220 */ /* 0x008fe40000410000 */
[----:B------:R-:W-:Y:S01]  /*fbf0*/  @P1 FFMA.FTZ R17, R4, R68, R6 ;  /* 0x0000004404111223 */ /* 0x000fe20000010006 */
[----:B------:R-:W-:Y:S01]  /*fc00*/  MOV R4, 0x1 ;  /* 0x0000000100047802 */ /* 0x000fe20000000f00 */
[C---:B------:R-:W-:Y:S02]  /*fc10*/  FMUL.FTZ R135, R0.reuse, R135 ;  /* 0x0000008700877220 */ /* 0x040fe40000410000 */
[----:B------:R-:W-:-:S02]  /*fc20*/  FMUL.FTZ R130, R0, R130 ;  /* 0x0000008200827220 */ /* 0x000fc40000410000 */
[C---:B------:R-:W-:Y:S02]  /*fc30*/  FMUL.FTZ R131, R0.reuse, R131 ;  /* 0x0000008300837220 */ /* 0x040fe40000410000 */
[C---:B------:R-:W-:Y:S02]  /*fc40*/  FMUL.FTZ R126, R0.reuse, R126 ;  /* 0x0000007e007e7220 */ /* 0x040fe40000410000 */
[----:B------:R-:W-:Y:S01]  /*fc50*/  FMUL.FTZ R127, R0, R127 ;  /* 0x0000007f007f7220 */ /* 0x000fe20000410000 */
[----:B----4-:R-:W-:Y:S01]  /*fc60*/  @P0 MOV R3, 0x3f317218 ;  /* 0x3f31721800030802 */ /* 0x010fe20000000f00 */
[----:B-----5:R-:W-:Y:S02]  /*fc70*/  @P0 FMUL.FTZ R2, R2, 0.69314718246459960938 ;  /* 0x3f31721802020820 */ /* 0x020fe40000410000 */
[----:B------:R-:W-:Y:S02]  /*fc80*/  FMUL.FTZ R122, R0, R122 ;  /* 0x0000007a007a7220 */ /* 0x000fe40000410000 */
[----:B------:R-:W-:-:S02]  /*fc90*/  @P0 FMUL.FTZ R3, R3, c[0x0][0x2d0] ;  /* 0x0000b40003030a20 */ /* 0x000fc40000410000 */
        /* <DEDUP_REMOVED lines=24> */
[----:B------:R-:W-:Y:S01]  /*fe20*/  FMUL.FTZ R75, R0, R75 ;  /* 0x0000004b004b7220 */ /* 0x000fe20000410000 */
[----:B------:R-:W-:Y:S01]  /*fe30*/  PRMT R0, R4, 0x7610, R0 ;  /* 0x0000761004007816 */ /* 0x000fe20000000000 */
[----:B------:R-:W-:Y:S02]  /*fe40*/  @P0 FFMA.FTZ R16, R3, R12, R2 ;  /* 0x0000000c03100223 */ /* 0x000fe40000010002 */
.L_x_74:
[----:B--2---:R2:W5:Y:S01]  /*fe50*/  LDL R7, [R1+0x50] ;  /* 0x0000500001077983 */ /* 0x0045620000100800 */
[----:B------:R-:W-:Y:S03]  /*fe60*/  BSSY B0, `(.L_x_103) ;  /* 0x0000012000007945 */ /* 0x000fe60003800000 */
[----:B------:R-:W3:Y:S02]  /*fe70*/  S2R R6, SR_TID.X ;  /* 0x0000000000067919 */ /* 0x000ee40000002100 */
[----:B---3--:R-:W-:-:S13]  /*fe80*/  LOP3.LUT P6, RZ, R6, 0xff, RZ, 0xc0, !PT ;  /* 0x000000ff06ff7812 */ /* 0x008fda00078cc0ff */
[----:B------:R-:W-:Y:S05]  /*fe90*/  @P6 BRA `(.L_x_104) ;  /* 0x000000e000006947 */ /* 0x000fea0003800000 */
[----:B--2---:R-:W2:Y:S01]  /*fea0*/  S2R R4, SR_LANEID ;  /* 0x0000000000047919 */ /* 0x004ea20000000000 */
[----:B------:R-:W-:Y:S01]  /*feb0*/  VOTEU.ANY UR4, UPT, PT ;  /* 0x0000000000047886 */ /* 0x000fe200038e0100 */
[----:B------:R-:W-:Y:S01]  /*fec0*/  IMAD.MOV.U32 R5, RZ, RZ, c[0x0][0x584] ;  /* 0x00016100ff057624 */ /* 0x000fe200078e00ff */
[----:B------:R-:W2:Y:S08]  /*fed0*/  FLO.U32 R3, UR4 ;  /* 0x0000000400037d00 */ /* 0x000eb000080e0000 */
[----:B------:R-:W3:Y:S01]  /*fee0*/  POPC R2, UR4 ;  /* 0x0000000400027d09 */ /* 0x000ee20008000000 */
[----:B--2---:R-:W-:Y:S01]  /*fef0*/  ISETP.EQ.U32.AND P0, PT, R3, R4, PT ;  /* 0x000000040300720c */ /* 0x004fe20003f02070 */
[----:B------:R-:W-:-:S12]  /*ff00*/  IMAD.MOV.U32 R4, RZ, RZ, c[0x0][0x580] ;  /* 0x00016000ff047624 */ /* 0x000fd800078e00ff */
[----:B---3--:R2:W3:Y:S04]  /*ff10*/  @P0 ATOMG.E.ADD.STRONG.GPU PT, R2, [R4.64], R2 ;  /* 0x00000002040209a8 */ /* 0x0084e800081ee1c6 */
[----:B--2---:R-:W2:Y:S04]  /*ff20*/  S2R R4, SR_LTMASK ;  /* 0x0000000000047919 */ /* 0x004ea80000003900 */
[----:B---3--:R2:W3:Y:S02]  /*ff30*/  SHFL.IDX PT, R3, R2, R3, 0x1f ;  /* 0x00001f0302037589 */ /* 0x0084e400000e0000 */
[----:B--2---:R-:W-:-:S06]  /*ff40*/  LOP3.LUT R2, R4, UR4, RZ, 0xc0, !PT ;  /* 0x0000000404027c12 */ /* 0x004fcc000f8ec0ff */
[----:B------:R-:W3:Y:S02]  /*ff50*/  POPC R2, R2 ;  /* 0x0000000200027309 */ /* 0x000ee40000000000 */
[----:B---3-5:R-:W-:-:S05]  /*ff60*/  IADD3 R7, R3, c[0x0][0xc], R2 ;  /* 0x0000030003077a10 */ /* 0x028fca0007ffe002 */
[----:B------:R2:W-:Y:S02]  /*ff70*/  STL [R1+0x50], R7 ;  /* 0x0000500701007387 */ /* 0x0005e40000100800 */
.L_x_104:
[----:B--2---:R-:W-:Y:S05]  /*ff80*/  BSYNC B0 ;  /* 0x0000000000007941 */ /* 0x004fea0003800000 */
.L_x_103:
[----:B------:R-:W-:Y:S01]  /*ff90*/  PRMT R0, R0, 0x9910, RZ ;  /* 0x0000991000007816 */ /* 0x000fe200000000ff */
[----:B------:R-:W-:Y:S01]  /*ffa0*/  BSSY B1, `(.L_x_105) ;  /* 0x000013b000017945 */ /* 0x000fe20003800000 */
[----:B-----5:R-:W-:Y:S02]  /*ffb0*/  IMAD.MOV.U32 R18, RZ, RZ, R7 ;  /* 0x000000ffff127224 */ /* 0x020fe400078e0007 */
[----:B------:R-:W-:-:S13]  /*ffc0*/  ISETP.NE.AND P0, PT, R0, RZ, PT ;  /* 0x000000ff0000720c */ /* 0x000fda0003f05270 */
[----:B------:R-:W-:Y:S05]  /*ffd0*/  @!P0 BRA `(.L_x_106) ;  /* 0x000010b000008947 */ /* 0x000fea0003800000 */
[----:B------:R-:W-:Y:S01]  /*ffe0*/  WARPSYNC 0xffffffff ;  /* 0xffffffff00007948 */ /* 0x000fe20003800000 */
[----:B------:R-:W-:Y:S06]  /*fff0*/  BAR.SYNC.DEFER_BLOCKING 0x1, 0x100 ;  /* 0x0044000000007b1d */ /* 0x000fec0000010000 */
[----:B------:R-:W-:Y:S05]  /*10000*/  BRA.CONV ~URZ, `(.L_x_107) ;  /* 0x000000837f007947 */ /* 0x000fea000b800000 */
[----:B------:R-:W-:Y:S01]  /*10010*/  SHF.R.S32.HI R2, RZ, 0x1f, R6 ;  /* 0x0000001fff027819 */ /* 0x000fe20000011406 */
[----:B------:R-:W-:Y:S02]  /*10020*/  IMAD.MOV.U32 R52, RZ, RZ, RZ ;  /* 0x000000ffff347224 */ /* 0x000fe400078e00ff */
[----:B------:R-:W-:Y:S01]  /*10030*/  IMAD.MOV.U32 R3, RZ, RZ, 0x1f ;  /* 0x0000001fff037424 */ /* 0x000fe200078e00ff */
[----:B------:R-:W-:-:S04]  /*10040*/  LEA.HI R2, R2, R6, RZ, 0x7 ;  /* 0x0000000602027211 */ /* 0x000fc800078f38ff */
[----:B------:R-:W-:-:S05]  /*10050*/  SHF.R.S32.HI R2, RZ, 0x7, R2 ;  /* 0x00000007ff027819 */ /* 0x000fca0000011402 */
[----:B------:R-:W-:Y:S01]  /*10060*/  IMAD.MOV.U32 R36, RZ, RZ, R2 ;  /* 0x000000ffff247224 */ /* 0x000fe200078e0002 */
[----:B------:R-:W-:Y:S02]  /*10070*/  MOV R2, 0x10090 ;  /* 0x0001009000027802 */ /* 0x000fe40000000f00 */
[----:B-1----:R-:W-:Y:S05]  /*10080*/  CALL.REL.NOINC `($__internal_1_$__cuda_sm70_shflsync_idx_p) ;  /* 0x000041a000007944 */ /* 0x002fea0003c00000 */
.L_x_107:
[----:B------:R-:W2:Y:S04]  /*10090*/  LDL R8, [R1+0xcc] ;  /* 0x0000cc0001087983 */ /* 0x000ea80000100800 */
[----:B------:R-:W3:Y:S04]  /*100a0*/  LDL.LU R6, [R1+0x44] ;  /* 0x0000440001067983 */ /* 0x000ee80000300800 */
[----:B-1----:R-:W4:Y:S04]  /*100b0*/  LDL.LU R11, [R1+0x40] ;  /* 0x00004000010b7983 */ /* 0x002f280000300800 */
[----:B------:R-:W2:Y:S04]  /*100c0*/  LDL.LU R19, [R1+0x48] ;  /* 0x0000480001137983 */ /* 0x000ea80000300800 */
[----:B------:R-:W2:Y:S01]  /*100d0*/  LDL.LU R21, [R1+0x4c] ;  /* 0x00004c0001157983 */ /* 0x000ea20000300800 */
[----:B------:R-:W-:-:S03]  /*100e0*/  MOV R3, 0x1 ;  /* 0x0000000100037802 */ /* 0x000fc60000000f00 */
[----:B------:R-:W2:Y:S01]  /*100f0*/  LDL R20, [R1+0xd4] ;  /* 0x0000d40001147983 */ /* 0x000ea20000100800 */
[----:B------:R-:W-:-:S03]  /*10100*/  ISETP.NE.AND P1, PT, R3, c[0x0][0x4e8], PT ;  /* 0x00013a0003007a0c */ /* 0x000fc60003f25270 */
[----:B------:R-:W1:Y:S04]  /*10110*/  S2R R22, SR_TID.X ;  /* 0x0000000000167919 */ /* 0x000e680000002100 */
[----:B------:R1:W5:Y:S04]  /*10120*/  LDL R45, [R1+0x3c] ;  /* 0x00003c00012d7983 */ /* 0x0003680000100800 */
        /* <DEDUP_REMOVED lines=21> */
[----:B------:R1:W5:Y:S01]  /*10280*/  LDL R23, [R1+0x64] ;  /* 0x0000640001177983 */ /* 0x0003620000100800 */
[----:B---3--:R-:W-:Y:S01]  /*10290*/  SHF.R.S32.HI R0, RZ, 0x1f, R6 ;  /* 0x0000001fff007819 */ /* 0x008fe20000011406 */
[----:B------:R-:W-:Y:S01]  /*102a0*/  IMAD.WIDE.U32 R4, R6, c[0x0][0x4d0], RZ ;  /* 0x0001340006047a25 */ /* 0x000fe200078e00ff */
[----:B----4-:R-:W-:-:S03]  /*102b0*/  SHF.R.S32.HI R7, RZ, 0x1f, R11 ;  /* 0x0000001fff077819 */ /* 0x010fc6000001140b */
[C---:B------:R-:W-:Y:S02]  /*102c0*/  IMAD R2, R0.reuse, c[0x0][0x4d0], RZ ;  /* 0x0001340000027a24 */ /* 0x040fe400078e02ff */
[----:B------:R-:W-:Y:S02]  /*102d0*/  IMAD R3, R0, c[0x0][0x438], RZ ;  /* 0x00010e0000037a24 */ /* 0x000fe400078e02ff */
[----:B------:R-:W-:Y:S02]  /*102e0*/  IMAD R2, R6, c[0x0][0x4d4], R2 ;  /* 0x0001350006027a24 */ /* 0x000fe400078e0202 */
[----:B------:R-:W-:Y:S02]  /*102f0*/  IMAD R9, R7, c[0x0][0x4d8], RZ ;  /* 0x0001360007097a24 */ /* 0x000fe400078e02ff */
[----:B--2---:R-:W-:Y:S01]  /*10300*/  IMAD.IADD R0, R8, 0x1, R21 ;  /* 0x0000000108007824 */ /* 0x004fe200078e0215 */
[----:B------:R-:W-:Y:S01]  /*10310*/  IADD3 R5, R5, R2, RZ ;  /* 0x0000000205057210 */ /* 0x000fe20007ffe0ff */
[----:B------:R-:W-:-:S02]  /*10320*/  IMAD R8, R6, c[0x0][0x43c], R3 ;  /* 0x00010f0006087a24 */ /* 0x000fc400078e0203 */
[----:B------:R-:W-:Y:S01]  /*10330*/  IMAD.WIDE.U32 R2, R6, c[0x0][0x438], RZ ;  /* 0x00010e0006027a25 */ /* 0x000fe200078e00ff */
[----:B------:R-:W-:-:S03]  /*10340*/  MOV R6, R0 ;  /* 0x0000000000067202 */ /* 0x000fc60000000f00 */
[----:B------:R-:W-:Y:S01]  /*10350*/  @P1 IMAD.HI.U32 R10, R0, c[0x0][0x4ec], RZ ;  /* 0x00013b00000a1a27 */ /* 0x000fe200078e00ff */
[----:B------:R-:W-:-:S03]  /*10360*/  IADD3 R3, R3, R8, RZ ;  /* 0x0000000803037210 */ /* 0x000fc60007ffe0ff */
[----:B------:R-:W-:Y:S01]  /*10370*/  IMAD R8, R7, c[0x0][0x440], RZ ;  /* 0x0001100007087a24 */ /* 0x000fe200078e02ff */
[----:B------:R-:W-:Y:S01]  /*10380*/  @P1 SHF.R.U32.HI R6, RZ, c[0x0][0x4f0], R10 ;  /* 0x00013c00ff061a19 */ /* 0x000fe2000001160a */
[C---:B------:R-:W-:Y:S01]  /*10390*/  IMAD R9, R11.reuse, c[0x0][0x4dc], R9 ;  /* 0x000137000b097a24 */ /* 0x040fe200078e0209 */
[----:B------:R-:W-:Y:S01]  /*103a0*/  SHF.R.S32.HI R7, RZ, 0x1f, R19 ;  /* 0x0000001fff077819 */ /* 0x000fe20000011413 */
[----:B------:R-:W-:-:S04]  /*103b0*/  IMAD.WIDE.U32 R4, R11, c[0x0][0x4d8], R4 ;  /* 0x000136000b047a25 */ /* 0x000fc800078e0004 */
[----:B------:R-:W-:Y:S01]  /*103c0*/  IMAD R15, R11, c[0x0][0x444], R8 ;  /* 0x000111000b0f7a24 */ /* 0x000fe200078e0208 */
[----:B------:R-:W-:Y:S01]  /*103d0*/  IADD3 R8, -R6, RZ, RZ ;  /* 0x000000ff06087210 */ /* 0x000fe20007ffe1ff */
[----:B------:R-:W-:Y:S02]  /*103e0*/  IMAD.IADD R5, R5, 0x1, R9 ;  /* 0x0000000105057824 */ /* 0x000fe400078e0209 */
[----:B------:R-:W-:-:S04]  /*103f0*/  IMAD.WIDE.U32 R10, R11, c[0x0][0x440], R2 ;  /* 0x000110000b0a7a25 */ /* 0x000fc800078e0002 */
[----:B------:R-:W-:Y:S02]  /*10400*/  IMAD R3, R8, c[0x0][0x4e8], R0 ;  /* 0x00013a0008037a24 */ /* 0x000fe400078e0200 */
[----:B------:R-:W-:Y:S02]  /*10410*/  IMAD R12, R7, c[0x0][0x4e0], RZ ;  /* 0x00013800070c7a24 */ /* 0x000fe400078e02ff */
[----:B------:R-:W-:Y:S01]  /*10420*/  IMAD.WIDE.U32 R8, R19, c[0x0][0x4e0], R4 ;  /* 0x0001380013087a25 */ /* 0x000fe200078e0004 */
[----:B------:R-:W-:-:S03]  /*10430*/  SHF.R.S32.HI R13, RZ, 0x1f, R6 ;  /* 0x0000001fff0d7819 */ /* 0x000fc60000011406 */
[----:B------:R-:W-:Y:S01]  /*10440*/  @P1 IMAD.HI.U32 R4, R0, c[0x0][0x4ec], RZ ;  /* 0x00013b0000041a27 */ /* 0x000fe200078e00ff */
[----:B------:R-:W-:Y:S02]  /*10450*/  MOV R2, R0 ;  /* 0x0000000000027202 */ /* 0x000fe40000000f00 */
[----:B------:R-:W-:Y:S01]  /*10460*/  SHF.R.S32.HI R14, RZ, 0x1f, R3 ;  /* 0x0000001fff0e7819 */ /* 0x000fe20000011403 */
[----:B------:R-:W-:Y:S01]  /*10470*/  IMAD R12, R19, c[0x0][0x4e4], R12 ;  /* 0x00013900130c7a24 */ /* 0x000fe200078e020c */
[----:B------:R-:W-:Y:S02]  /*10480*/  IADD3 R6, P0, R6, R8, RZ ;  /* 0x0000000806067210 */ /* 0x000fe40007f1e0ff */
[----:B------:R-:W-:Y:S01]  /*10490*/  @P1 SHF.R.U32.HI R2, RZ, c[0x0][0x4f0], R4 ;  /* 0x00013c00ff021a19 */ /* 0x000fe20000011604 */
[----:B------:R-:W-:Y:S01]  /*104a0*/  IMAD.IADD R5, R11, 0x1, R15 ;  /* 0x000000010b057824 */ /* 0x000fe200078e020f */
[----:B------:R-:W-:Y:S01]  /*104b0*/  MOV R4, R10 ;  /* 0x0000000a00047202 */ /* 0x000fe20000000f00 */
[----:B------:R-:W-:Y:S01]  /*104c0*/  IMAD R8, R7, c[0x0][0x448], RZ ;  /* 0x0001120007087a24 */ /* 0x000fe200078e02ff */
[----:B------:R-:W-:Y:S01]  /*104d0*/  IADD3.X R7, R13, R9, R12, P0, !PT ;  /* 0x000000090d077210 */ /* 0x000fe200007fe40c */
[----:B------:R-:W-:Y:S01]  /*104e0*/  IMAD R9, R14, c[0x0][0x4c8], RZ ;  /* 0x000132000e097a24 */ /* 0x000fe200078e02ff */
[----:B------:R2:W5:Y:S01]  /*104f0*/  LDL R15, [R1+0x94] ;  /* 0x00009400010f7983 */ /* 0x0005620000100800 */
[----:B------:R-:W-:-:S02]  /*10500*/  IMAD R10, R19, c[0x0][0x44c], R8 ;  /* 0x00011300130a7a24 */ /* 0x000fc400078e0208 */
[----:B------:R-:W-:Y:S01]  /*10510*/  IMAD.WIDE.U32 R4, R19, c[0x0][0x448], R4 ;  /* 0x0001120013047a25 */ /* 0x000fe200078e0004 */
[----:B-1----:R-:W-:Y:S01]  /*10520*/  SHF.R.S32.HI R19, RZ, 0x1f, R22 ;  /* 0x0000001fff137819 */ /* 0x002fe20000011416 */
[----:B------:R2:W5:Y:S01]  /*10530*/  LDL R14, [R1+0x58] ;  /* 0x00005800010e7983 */ /* 0x0005620000100800 */
[----:B------:R-:W-:Y:S01]  /*10540*/  IADD3 R8, -R2, RZ, RZ ;  /* 0x000000ff02087210 */ /* 0x000fe20007ffe1ff */
[C---:B------:R-:W-:Y:S02]  /*10550*/  IMAD R9, R3.reuse, c[0x0][0x4cc], R9 ;  /* 0x0001330003097a24 */ /* 0x040fe400078e0209 */
[----:B------:R-:W-:Y:S01]  /*10560*/  IMAD.WIDE.U32 R6, R3, c[0x0][0x4c8], R6 ;  /* 0x0001320003067a25 */ /* 0x000fe200078e0006 */
[----:B------:R-:W-:Y:S01]  /*10570*/  SHF.R.S32.HI R3, RZ, 0x1f, R2 ;  /* 0x0000001fff037819 */ /* 0x000fe20000011402 */
[----:B------:R2:W5:Y:S01]  /*10580*/  LDL R13, [R1+0x90] ;  /* 0x00009000010d7983 */ /* 0x0005620000100800 */
[----:B------:R-:W-:Y:S01]  /*10590*/  LEA.HI R19, R19, R22, RZ, 0x5 ;  /* 0x0000001613137211 */ /* 0x000fe200078f28ff */
[----:B------:R-:W-:-:S02]  /*105a0*/  IMAD R8, R8, c[0x0][0x4e8], R0 ;  /* 0x00013a0008087a24 */ /* 0x000fc400078e0200 */
[----:B------:R-:W-:Y:S01]  /*105b0*/  IMAD R0, R3, c[0x0][0x430], RZ ;  /* 0x00010c0003007a24 */ /* 0x000fe200078e02ff */
[----:B------:R-:W-:Y:S01]  /*105c0*/  LOP3.LUT R19, R19, 0xffffffe0, RZ, 0xc0, !PT ;  /* 0xffffffe013137812 */ /* 0x000fe200078ec0ff */
[----:B------:R-:W-:Y:S01]  /*105d0*/  IMAD.IADD R5, R5, 0x1, R10 ;  /* 0x0000000105057824 */ /* 0x000fe200078e020a */
[----:B------:R2:W5:Y:S01]  /*105e0*/  LDL R12, [R1+0x54] ;  /* 0x00005400010c7983 */ /* 0x0005620000100800 */
[C---:B------:R-:W-:Y:S01]  /*105f0*/  IMAD R0, R2.reuse, c[0x0][0x434], R0 ;  /* 0x00010d0002007a24 */ /* 0x040fe200078e0200 */
[----:B------:R-:W-:Y:S01]  /*10600*/  IADD3 R19, -R19, R22, RZ ;  /* 0x0000001613137210 */ /* 0x000fe20007ffe1ff */
[----:B------:R-:W-:Y:S01]  /*10610*/  IMAD.WIDE.U32 R2, R2, c[0x0][0x430], R4 ;  /* 0x00010c0002027a25 */ /* 0x000fe200078e0004 */
[----:B------:R2:W5:Y:S02]  /*10620*/  LDL R22, [R1+0x9c] ;  /* 0x00009c0001167983 */ /* 0x0005640000100800 */
[----:B------:R-:W-:Y:S01]  /*10630*/  LOP3.LUT P1, RZ, R19, 0x3, RZ, 0xc0, !PT ;  /* 0x0000000313ff7812 */ /* 0x000fe2000782c0ff */
[----:B------:R-:W-:Y:S01]  /*10640*/  IMAD.IADD R3, R3, 0x1, R0 ;  /* 0x0000000103037824 */ /* 0x000fe200078e0200 */
[----:B------:R-:W-:Y:S01]  /*10650*/  IADD3 R0, R20, R21, RZ ;  /* 0x0000001514007210 */ /* 0x000fe20007ffe0ff */
[----:B------:R2:W5:Y:S04]  /*10660*/  LDL R19, [R1+0x5c] ;  /* 0x00005c0001137983 */ /* 0x0005680000100800 */
[----:B------:R2:W5:Y:S04]  /*10670*/  LDL R21, [R1+0x60] ;  /* 0x0000600001157983 */ /* 0x0005680000100800 */
[----:B------:R2:W5:Y:S01]  /*10680*/  LDL R20, [R1+0x98] ;  /* 0x0000980001147983 */ /* 0x0005620000100800 */
[----:B------:R-:W-:-:S02]  /*10690*/  IADD3 R7, R7, R9, RZ ;  /* 0x0000000907077210 */ /* 0x000fc40007ffe0ff */
[----:B------:R-:W-:-:S04]  /*106a0*/  LEA R9, P0, R6, c[0x0][0x4a8], 0x2 ;  /* 0x00012a0006097a11 */ /* 0x000fc800078010ff */
[----:B------:R-:W-:Y:S01]  /*106b0*/  LEA.HI.X R7, R6, c[0x0][0x4ac], R7, 0x2, P0 ;  /* 0x00012b0006077a11 */ /* 0x000fe200000f1407 */
[----:B------:R-:W-:Y:S01]  /*106c0*/  SHFL.IDX PT, R4, R9, RZ, 0x1c1f ;  /* 0x001c1fff09047589 */ /* 0x000fe200000e0000 */
[----:B------:R-:W-:-:S03]  /*106d0*/  ULDC UR5, c[0x0][0x4e8] ;  /* 0x00013a0000057ab9 */ /* 0x000fc60000000800 */
[----:B------:R-:W1:Y:S01]  /*106e0*/  SHFL.IDX PT, R5, R7, RZ, 0x1c1f ;  /* 0x001c1fff07057589 */ /* 0x000e6200000e0000 */
[----:B------:R-:W-:-:S03]  /*106f0*/  ULDC UR4, c[0x0][0x388] ;  /* 0x0000e20000047ab9 */ /* 0x000fc60000000800 */
[----:B------:R3:W-:Y:S04]  /*10700*/  SHFL.IDX PT, R6, R9, 0x1, 0x1c1f ;  /* 0x003c1f0009067f89 */ /* 0x0007e800000e0000 */
[----:B------:R-:W4:Y:S01]  /*10710*/  SHFL.IDX PT, R7, R7, 0x1, 0x1c1f ;  /* 0x003c1f0007077f89 */ /* 0x000f2200000e0000 */
[----:B------:R-:W-:-:S06]  /*10720*/  UIMAD UR4, UR5, UR4, URZ ;  /* 0x00000004050472a4 */ /* 0x000fcc000f8e023f */
[----:B------:R-:W-:Y:S02]  /*10730*/  ISETP.GE.OR P2, PT, R0, UR4, P1 ;  /* 0x0000000400007c0c */ /* 0x000fe40008f46670 */
[----:B---3--:R-:W-:-:S05]  /*10740*/  SHF.R.S32.HI R9, RZ, 0x1f, R8 ;  /* 0x0000001fff097819 */ /* 0x008fca0000011408 */
[----:B------:R-:W-:Y:S01]  /*10750*/  IMAD R10, R9, c[0x0][0x428], RZ ;  /* 0x00010a00090a7a24 */ /* 0x000fe200078e02ff */
[----:B------:R-:W-:-:S04]  /*10760*/  IADD3 R9, R0, 0x8, RZ ;  /* 0x0000000800097810 */ /* 0x000fc80007ffe0ff */
[----:B------:R-:W-:Y:S01]  /*10770*/  ISETP.GE.OR P1, PT, R9, UR4, P1 ;  /* 0x0000000409007c0c */ /* 0x000fe20008f26670 */
[C---:B------:R-:W-:Y:S01]  /*10780*/  IMAD R10, R8.reuse, c[0x0][0x42c], R10 ;  /* 0x00010b00080a7a24 */ /* 0x040fe200078e020a */
[----:B-1----:R2:W-:Y:S01]  /*10790*/  @!P2 ST.E [R4.64], R17 ;  /* 0x000000110400a985 */ /* 0x0025e2000c101906 */
[----:B------:R-:W-:-:S05]  /*107a0*/  IMAD.WIDE.U32 R2, R8, c[0x0][0x428], R2 ;  /* 0x00010a0008027a25 */ /* 0x000fca00078e0002 */
[----:B------:R-:W-:-:S05]  /*107b0*/  IADD3 R3, R3, R10, RZ ;  /* 0x0000000a03037210 */ /* 0x000fca0007ffe0ff */
[----:B----4-:R2:W-:Y:S01]  /*107c0*/  @!P1 ST.E [R6.64], R16 ;  /* 0x0000001006009985 */ /* 0x0105e2000c101906 */
[----:B------:R-:W-:Y:S02]  /*107d0*/  ISETP.GE.AND P1, PT, R0, UR4, PT ;  /* 0x0000000400007c0c */ /* 0x000fe4000bf26270 */
[----:B------:R-:W-:-:S04]  /*107e0*/  LEA R11, P0, R2, c[0x0][0x400], 0x2 ;  /* 0x00010000020b7a11 */ /* 0x000fc800078010ff */
[----:B------:R-:W-:Y:S01]  /*107f0*/  LEA.HI.X R10, R2, c[0x0][0x404], R3, 0x2, P0 ;  /* 0x00010100020a7a11 */ /* 0x000fe200000f1403 */
[----:B------:R-:W-:Y:S01]  /*10800*/  BSSY B0, `(.L_x_108) ;  /* 0x0000044000007945 */ /* 0x000fe20003800000 */
[----:B------:R2:W1:Y:S01]  /*10810*/  SHFL.IDX PT, R2, R11, RZ, 0x1c1f ;  /* 0x001c1fff0b027589 */ /* 0x00046200000e0000 */
[----:B------:R-:W-:-:S03]  /*10820*/  ISETP.GE.AND P0, PT, R9, UR4, PT ;  /* 0x0000000409007c0c */ /* 0x000fc6000bf06270 */
[----:B------:R2:W3:Y:S01]  /*10830*/  SHFL.IDX PT, R3, R10, RZ, 0x1c1f ;  /* 0x001c1fff0a037589 */ /* 0x0004e200000e0000 */
[----:B------:R-:W-:Y:S05]  /*10840*/  @P1 BRA `(.L_x_109) ;  /* 0x000003f000001947 */ /* 0x000fea0003800000 */
[----:B-----5:R-:W-:Y:S02]  /*10850*/  ISETP.GE.AND P5, PT, R45, c[0x0][0x3c8], PT ;  /* 0x0000f2002d007a0c */ /* 0x020fe40003fa6270 */
[----:B------:R-:W-:Y:S02]  /*10860*/  ISETP.GE.AND P1, PT, R43, c[0x0][0x3c8], PT ;  /* 0x0000f2002b007a0c */ /* 0x000fe40003f26270 */
[----:B------:R-:W-:Y:S02]  /*10870*/  ISETP.GE.AND P4, PT, R41, c[0x0][0x3c8], PT ;  /* 0x0000f20029007a0c */ /* 0x000fe40003f86270 */
[----:B------:R-:W-:-:S07]  /*10880*/  ISETP.GE.AND P2, PT, R39, c[0x0][0x3c8], PT ;  /* 0x0000f20027007a0c */ /* 0x000fce0003f46270 */
[----:B-123--:R-:W-:Y:S02]  /*10890*/  @!P5 IMAD.WIDE R6, R45, 0x4, R2 ;  /* 0x000000042d06d825 */ /* 0x00efe400078e0202 */
[----:B------:R-:W-:-:S03]  /*108a0*/  @!P1 LEA R4, P3, R43, R2, 0x2 ;  /* 0x000000022b049211 */ /* 0x000fc600078610ff */
[----:B------:R1:W-:Y:S01]  /*108b0*/  @!P5 ST.E.64 [R6.64], R132 ;  /* 0x000000840600d985 */ /* 0x0003e2000c101b06 */
[----:B------:R-:W-:Y:S02]  /*108c0*/  @!P1 LEA.HI.X R5, R43, R3, R44, 0x2, P3 ;  /* 0x000000032b059211 */ /* 0x000fe400018f142c */
[----:B------:R-:W-:-:S03]  /*108d0*/  ISETP.GE.AND P5, PT, R37, c[0x0][0x3c8], PT ;  /* 0x0000f20025007a0c */ /* 0x000fc60003fa6270 */
[----:B------:R2:W-:Y:S01]  /*108e0*/  @!P1 ST.E.64 [R4.64], R128 ;  /* 0x0000008004009985 */ /* 0x0005e2000c101b06 */
[----:B------:R-:W-:Y:S02]  /*108f0*/  ISETP.GE.AND P1, PT, R35, c[0x0][0x3c8], PT ;  /* 0x0000f20023007a0c */ /* 0x000fe40003f26270 */
[----:B-1----:R-:W-:-:S04]  /*10900*/  @!P4 LEA R6, P3, R41, R2, 0x2 ;  /* 0x000000022906c211 */ /* 0x002fc800078610ff */
[----:B------:R-:W-:Y:S02]  /*10910*/  @!P4 LEA.HI.X R7, R41, R3, R42, 0x2, P3 ;  /* 0x000000032907c211 */ /* 0x000fe400018f142a */
[----:B--2---:R-:W-:-:S03]  /*10920*/  @!P2 LEA R4, P3, R39, R2, 0x2 ;  /* 0x000000022704a211 */ /* 0x004fc600078610ff */
        /* <DEDUP_REMOVED lines=28> */
[----:B-1----:R-:W-:-:S04]  /*10af0*/  @!P3 LEA R6, P4, R25, R2, 0x2 ;  /* 0x000000021906b211 */ /* 0x002fc800078810ff */
[-C--:B------:R-:W-:Y:S02]  /*10b00*/  @!P3 LEA.HI.X R7, R25, R3.reuse, R26, 0x2, P4 ;  /* 0x000000031907b211 */ /* 0x080fe400020f141a */
[-C--:B--2---:R-:W-:Y:S02]  /*10b10*/  @!P2 LEA R4, P1, R23, R2.reuse, 0x2 ;  /* 0x000000021704a211 */ /* 0x084fe400078210ff */
[----:B------:R-:W-:Y:S01]  /*10b20*/  ISETP.GE.AND P4, PT, R19, c[0x0][0x3c8], PT ;  /* 0x0000f20013007a0c */ /* 0x000fe20003f86270 */
[----:B------:R1:W-:Y:S01]  /*10b30*/  @!P3 ST.E.64 [R6.64], R92 ;  /* 0x0000005c0600b985 */ /* 0x0003e2000c101b06 */
[----:B------:R-:W-:Y:S02]  /*10b40*/  @!P2 LEA.HI.X R5, R23, R3, R24, 0x2, P1 ;  /* 0x000000031705a211 */ /* 0x000fe400008f1418 */
[----:B------:R-:W-:Y:S02]  /*10b50*/  ISETP.GE.AND P3, PT, R14, c[0x0][0x3c8], PT ;  /* 0x0000f2000e007a0c */ /* 0x000fe40003f66270 */
[----:B------:R-:W-:Y:S01]  /*10b60*/  @!P5 LEA R8, P1, R21, R2, 0x2 ;  /* 0x000000021508d211 */ /* 0x000fe200078210ff */
[----:B------:R2:W-:Y:S01]  /*10b70*/  @!P2 ST.E.64 [R4.64], R88 ;  /* 0x000000580400a985 */ /* 0x0005e2000c101b06 */
[----:B------:R-:W-:-:S02]  /*10b80*/  ISETP.GE.AND P2, PT, R12, c[0x0][0x3c8], PT ;  /* 0x0000f2000c007a0c */ /* 0x000fc40003f46270 */
[----:B------:R-:W-:-:S05]  /*10b90*/  @!P5 LEA.HI.X R9, R21, R3, R22, 0x2, P1 ;  /* 0x000000031509d211 */ /* 0x000fca00008f1416 */
[----:B------:R3:W-:Y:S01]  /*10ba0*/  @!P5 ST.E.64 [R8.64], R84 ;  /* 0x000000540800d985 */ /* 0x0007e2000c101b06 */
[----:B-1----:R-:W-:-:S04]  /*10bb0*/  @!P4 LEA R6, P1, R19, R2, 0x2 ;  /* 0x000000021306c211 */ /* 0x002fc800078210ff */
[----:B------:R-:W-:Y:S02]  /*10bc0*/  @!P4 LEA.HI.X R7, R19, R3, R20, 0x2, P1 ;  /* 0x000000031307c211 */ /* 0x000fe400008f1414 */
[----:B--2---:R-:W-:-:S03]  /*10bd0*/  @!P3 LEA R4, P1, R14, R2, 0x2 ;  /* 0x000000020e04b211 */ /* 0x004fc600078210ff */
[----:B------:R3:W-:Y:S01]  /*10be0*/  @!P4 ST.E.64 [R6.64], R80 ;  /* 0x000000500600c985 */ /* 0x0007e2000c101b06 */
[----:B------:R-:W-:Y:S02]  /*10bf0*/  @!P3 LEA.HI.X R5, R14, R3, R15, 0x2, P1 ;  /* 0x000000030e05b211 */ /* 0x000fe400008f140f */
[----:B------:R-:W-:-:S03]  /*10c00*/  @!P2 LEA R2, P1, R12, R2, 0x2 ;  /* 0x000000020c02a211 */ /* 0x000fc600078210ff */
[----:B------:R3:W-:Y:S01]  /*10c10*/  @!P3 ST.E.64 [R4.64], R76 ;  /* 0x0000004c0400b985 */ /* 0x0007e2000c101b06 */
[----:B------:R-:W-:-:S05]  /*10c20*/  @!P2 LEA.HI.X R3, R12, R3, R13, 0x2, P1 ;  /* 0x000000030c03a211 */ /* 0x000fca00008f140d */
[----:B------:R3:W-:Y:S04]  /*10c30*/  @!P2 ST.E.64 [R2.64], R72 ;  /* 0x000000480200a985 */ /* 0x0007e8000c101b06 */
.L_x_109:
[----:B------:R-:W-:Y:S05]  /*10c40*/  BSYNC B0 ;  /* 0x0000000000007941 */ /* 0x000fea0003800000 */
.L_x_108:
[----:B---3--:R3:W4:Y:S04]  /*10c50*/  SHFL.IDX PT, R3, R10, 0x1, 0x1c1f ;  /* 0x003c1f000a037f89 */ /* 0x00872800000e0000 */
[----:B-1----:R3:W1:Y:S01]  /*10c60*/  SHFL.IDX PT, R2, R11, 0x1, 0x1c1f ;  /* 0x003c1f000b027f89 */ /* 0x00266200000e0000 */
[----:B------:R-:W-:Y:S05]  /*10c70*/  @P0 BRA `(.L_x_110) ;  /* 0x000006d000000947 */ /* 0x000fea0003800000 */
[----:B-----5:R-:W-:Y:S02]  /*10c80*/  ISETP.GE.AND P1, PT, R45, c[0x0][0x3c8], PT ;  /* 0x0000f2002d007a0c */ /* 0x020fe40003f26270 */
[----:B------:R-:W-:Y:S02]  /*10c90*/  ISETP.GE.AND P2, PT, R43, c[0x0][0x3c8], PT ;  /* 0x0000f2002b007a0c */ /* 0x000fe40003f46270 */
[----:B------:R-:W-:Y:S02]  /*10ca0*/  ISETP.GE.AND P3, PT, R41, c[0x0][0x3c8], PT ;  /* 0x0000f20029007a0c */ /* 0x000fe40003f66270 */
[----:B------:R-:W-:-:S07]  /*10cb0*/  ISETP.GE.AND P0, PT, R39, c[0x0][0x3c8], PT ;  /* 0x0000f20027007a0c */ /* 0x000fce0003f06270 */
[----:B-12-4-:R-:W-:Y:S02]  /*10cc0*/  @!P1 IMAD.WIDE R6, R45, 0x4, R2 ;  /* 0x000000042d069825 */ /* 0x016fe400078e0202 */
[----:B------:R-:W-:-:S03]  /*10cd0*/  @!P2 LEA R4, P5, R43, R2, 0x2 ;  /* 0x000000022b04a211 */ /* 0x000fc600078a10ff */
[----:B------:R1:W-:Y:S01]  /*10ce0*/  @!P1 ST.E.64 [R6.64], R134 ;  /* 0x0000008606009985 */ /* 0x0003e2000c101b06 */
[----:B------:R-:W-:Y:S02]  /*10cf0*/  ISETP.GE.AND P1, PT, R37, c[0x0][0x3c8], PT ;  /* 0x0000f20025007a0c */ /* 0x000fe40003f26270 */
[----:B------:R-:W-:-:S05]  /*10d00*/  @!P2 LEA.HI.X R5, R43, R3, R44, 0x2, P5 ;  /* 0x000000032b05a211 */ /* 0x000fca00028f142c */
[----:B------:R2:W-:Y:S01]  /*10d10*/  @!P2 ST.E.64 [R4.64], R130 ;  /* 0x000000820400a985 */ /* 0x0005e2000c101b06 */
[----:B------:R-:W-:Y:S02]  /*10d20*/  ISETP.GE.AND P2, PT, R35, c[0x0][0x3c8], PT ;  /* 0x0000f20023007a0c */ /* 0x000fe40003f46270 */
[----:B-1----:R-:W-:-:S04]  /*10d30*/  @!P3 LEA R6, P4, R41, R2, 0x2 ;  /* 0x000000022906b211 */ /* 0x002fc800078810ff */
[-C--:B------:R-:W-:Y:S02]  /*10d40*/  @!P3 LEA.HI.X R7, R41, R3.reuse, R42, 0x2, P4 ;  /* 0x000000032907b211 */ /* 0x080fe400020f142a */
[----:B------:R-:W-:Y:S02]  /*10d50*/  ISETP.GE.AND P4, PT, R33, c[0x0][0x3c8], PT ;  /* 0x0000f20021007a0c */ /* 0x000fe40003f86270 */
[-C--:B--2---:R-:W-:Y:S01]  /*10d60*/  @!P0 LEA R4, P5, R39, R2.reuse, 0x2 ;  /* 0x0000000227048211 */ /* 0x084fe200078a10ff */
[----:B------:R1:W-:Y:S01]  /*10d70*/  @!P3 ST.E.64 [R6.64], R126 ;  /* 0x0000007e0600b985 */ /* 0x0003e2000c101b06 */
[----:B------:R-:W-:Y:S02]  /*10d80*/  @!P1 LEA R8, P3, R37, R2, 0x2 ;  /* 0x0000000225089211 */ /* 0x000fe400078610ff */
[-C--:B------:R-:W-:Y:S02]  /*10d90*/  @!P0 LEA.HI.X R5, R39, R3.reuse, R40, 0x2, P5 ;  /* 0x0000000327058211 */ /* 0x080fe400028f1428 */
[----:B------:R-:W-:-:S02]  /*10da0*/  @!P1 LEA.HI.X R9, R37, R3, R38, 0x2, P3 ;  /* 0x0000000325099211 */ /* 0x000fc400018f1426 */
[----:B------:R-:W-:Y:S01]  /*10db0*/  ISETP.GE.AND P3, PT, R31, c[0x0][0x3c8], PT ;  /* 0x0000f2001f007a0c */ /* 0x000fe20003f66270 */
[----:B------:R2:W-:Y:S04]  /*10dc0*/  @!P0 ST.E.64 [R4.64], R122 ;  /* 0x0000007a04008985 */ /* 0x0005e8000c101b06 */
[----:B------:R4:W-:Y:S01]  /*10dd0*/  @!P1 ST.E.64 [R8.64], R118 ;  /* 0x0000007608009985 */ /* 0x0009e2000c101b06 */
[----:B------:R-:W-:Y:S02]  /*10de0*/  ISETP.GE.AND P1, PT, R29, c[0x0][0x3c8], PT ;  /* 0x0000f2001d007a0c */ /* 0x000fe40003f26270 */
[----:B-1----:R-:W-:-:S04]  /*10df0*/  @!P2 LEA R6, P0, R35, R2, 0x2 ;  /* 0x000000022306a211 */ /* 0x002fc800078010ff */
[-C--:B------:R-:W-:Y:S02]  /*10e00*/  @!P2 LEA.HI.X R7, R35, R3.reuse, R36, 0x2, P0 ;  /* 0x000000032307a211 */ /* 0x080fe400000f1424 */
[----:B------:R-:W-:Y:S02]  /*10e10*/  ISETP.GE.AND P0, PT, R27, c[0x0][0x3c8], PT ;  /* 0x0000f2001b007a0c */ /* 0x000fe40003f06270 */
[CC--:B--2---:R-:W-:Y:S01]  /*10e20*/  @!P4 LEA R4, P5, R33.reuse, R2.reuse, 0x2 ;  /* 0x000000022104c211 */ /* 0x0c4fe200078a10ff */
[----:B------:R1:W-:Y:S03]  /*10e30*/  @!P2 ST.E.64 [R6.64], R114 ;  /* 0x000000720600a985 */ /* 0x0003e6000c101b06 */
[----:B------:R-:W-:Y:S02]  /*10e40*/  @!P4 LEA.HI.X R5, R33, R3, R34, 0x2, P5 ;  /* 0x000000032105c211 */ /* 0x000fe400028f1422 */
[----:B----4-:R-:W-:-:S03]  /*10e50*/  @!P3 LEA R8, P2, R31, R2, 0x2 ;  /* 0x000000021f08b211 */ /* 0x010fc600078410ff */
[----:B------:R2:W-:Y:S01]  /*10e60*/  @!P4 ST.E.64 [R4.64], R110 ;  /* 0x0000006e0400c985 */ /* 0x0005e2000c101b06 */
[----:B------:R-:W-:Y:S02]  /*10e70*/  ISETP.GE.AND P4, PT, R25, c[0x0][0x3c8], PT ;  /* 0x0000f20019007a0c */ /* 0x000fe40003f86270 */
[----:B------:R-:W-:-:S05]  /*10e80*/  @!P3 LEA.HI.X R9, R31, R3, R32, 0x2, P2 ;  /* 0x000000031f09b211 */ /* 0x000fca00010f1420 */
[----:B------:R-:W-:Y:S01]  /*10e90*/  @!P3 ST.E.64 [R8.64], R106 ;  /* 0x0000006a0800b985 */ /* 0x000fe2000c101b06 */
[----:B------:R-:W-:Y:S02]  /*10ea0*/  ISETP.GE.AND P3, PT, R23, c[0x0][0x3c8], PT ;  /* 0x0000f20017007a0c */ /* 0x000fe40003f66270 */
[----:B-1----:R-:W-:-:S04]  /*10eb0*/  @!P0 LEA R6, P2, R27, R2, 0x2 ;  /* 0x000000021b068211 */ /* 0x002fc800078410ff */
[----:B------:R-:W-:Y:S02]  /*10ec0*/  @!P0 LEA.HI.X R7, R27, R3, R28, 0x2, P2 ;  /* 0x000000031b078211 */ /* 0x000fe400010f141c */
[----:B------:R-:W-:Y:S02]  /*10ed0*/  ISETP.GE.AND P2, PT, R21, c[0x0][0x3c8], PT ;  /* 0x0000f20015007a0c */ /* 0x000fe40003f46270 */
[----:B--2---:R-:W-:-:S04]  /*10ee0*/  @!P1 LEA R4, P5, R29, R2, 0x2 ;  /* 0x000000021d049211 */ /* 0x004fc800078a10ff */
[----:B------:R-:W-:-:S05]  /*10ef0*/  @!P1 LEA.HI.X R5, R29, R3, R30, 0x2, P5 ;  /* 0x000000031d059211 */ /* 0x000fca00028f141e */
[----:B------:R1:W-:Y:S01]  /*10f00*/  @!P1 ST.E.64 [R4.64], R102 ;  /* 0x0000006604009985 */ /* 0x0003e2000c101b06 */
[----:B------:R-:W-:-:S03]  /*10f10*/  ISETP.GE.AND P1, PT, R19, c[0x0][0x3c8], PT ;  /* 0x0000f20013007a0c */ /* 0x000fc60003f26270 */
[----:B------:R2:W-:Y:S01]  /*10f20*/  @!P0 ST.E.64 [R6.64], R98 ;  /* 0x0000006206008985 */ /* 0x0005e2000c101b06 */
[----:B------:R-:W-:Y:S02]  /*10f30*/  ISETP.GE.AND P0, PT, R14, c[0x0][0x3c8], PT ;  /* 0x0000f2000e007a0c */ /* 0x000fe40003f06270 */
[----:B-1----:R-:W-:-:S04]  /*10f40*/  @!P4 LEA R4, P5, R25, R2, 0x2 ;  /* 0x000000021904c211 */ /* 0x002fc800078a10ff */
[----:B------:R-:W-:Y:S02]  /*10f50*/  @!P4 LEA.HI.X R5, R25, R3, R26, 0x2, P5 ;  /* 0x000000031905c211 */ /* 0x000fe400028f141a */
[----:B---3--:R-:W-:-:S03]  /*10f60*/  @!P3 LEA R10, P5, R23, R2, 0x2 ;  /* 0x00000002170ab211 */ /* 0x008fc600078a10ff */
[----:B------:R1:W-:Y:S01]  /*10f70*/  @!P4 ST.E.64 [R4.64], R94 ;  /* 0x0000005e0400c985 */ /* 0x0003e2000c101b06 */
[-C--:B------:R-:W-:Y:S02]  /*10f80*/  @!P2 LEA R8, P4, R21, R2.reuse, 0x2 ;  /* 0x000000021508a211 */ /* 0x080fe400078810ff */
[-C--:B------:R-:W-:Y:S02]  /*10f90*/  @!P3 LEA.HI.X R11, R23, R3.reuse, R24, 0x2, P5 ;  /* 0x00000003170bb211 */ /* 0x080fe400028f1418 */
[----:B--2---:R-:W-:Y:S02]  /*10fa0*/  @!P1 LEA R6, P5, R19, R2, 0x2 ;  /* 0x0000000213069211 */ /* 0x004fe400078a10ff */
[-C--:B------:R-:W-:Y:S01]  /*10fb0*/  @!P2 LEA.HI.X R9, R21, R3.reuse, R22, 0x2, P4 ;  /* 0x000000031509a211 */ /* 0x080fe200020f1416 */
[----:B------:R2:W-:Y:S01]  /*10fc0*/  @!P3 ST.E.64 [R10.64], R90 ;  /* 0x0000005a0a00b985 */ /* 0x0005e2000c101b06 */
[----:B------:R-:W-:-:S03]  /*10fd0*/  @!P1 LEA.HI.X R7, R19, R3, R20, 0x2, P5 ;  /* 0x0000000313079211 */ /* 0x000fc600028f1414 */
[----:B------:R2:W-:Y:S04]  /*10fe0*/  @!P2 ST.E.64 [R8.64], R86 ;  /* 0x000000560800a985 */ /* 0x0005e8000c101b06 */
[----:B------:R2:W-:Y:S01]  /*10ff0*/  @!P1 ST.E.64 [R6.64], R82 ;  /* 0x0000005206009985 */ /* 0x0005e2000c101b06 */
[----:B-1----:R-:W-:-:S04]  /*11000*/  @!P0 LEA R4, P4, R14, R2, 0x2 ;  /* 0x000000020e048211 */ /* 0x002fc800078810ff */
[----:B------:R-:W-:-:S05]  /*11010*/  @!P0 LEA.HI.X R5, R14, R3, R15, 0x2, P4 ;  /* 0x000000030e058211 */ /* 0x000fca00020f140f */
[----:B------:R2:W-:Y:S01]  /*11020*/  @!P0 ST.E.64 [R4.64], R78 ;  /* 0x0000004e04008985 */ /* 0x0005e2000c101b06 */
[----:B------:R-:W-:-:S13]  /*11030*/  ISETP.GE.AND P0, PT, R12, c[0x0][0x3c8], PT ;  /* 0x0000f2000c007a0c */ /* 0x000fda0003f06270 */
[----:B------:R-:W-:Y:S05]  /*11040*/  @P0 BRA `(.L_x_110) ;  /* 0x0000030000000947 */ /* 0x000fea0003800000 */
[----:B------:R-:W-:-:S04]  /*11050*/  LEA R2, P0, R12, R2, 0x2 ;  /* 0x000000020c027211 */ /* 0x000fc800078010ff */
[----:B------:R-:W-:-:S05]  /*11060*/  LEA.HI.X R3, R12, R3, R13, 0x2, P0 ;  /* 0x000000030c037211 */ /* 0x000fca00000f140d */
[----:B------:R1:W-:Y:S01]  /*11070*/  ST.E.64 [R2.64], R74 ;  /* 0x0000004a02007985 */ /* 0x0003e2000c101b06 */
[----:B------:R-:W-:Y:S05]  /*11080*/  BRA `(.L_x_110) ;  /* 0x000002c000007947 */ /* 0x000fea0003800000 */
.L_x_106:
[----:B------:R-:W2:Y:S02]  /*11090*/  S2R R4, SR_TID.X ;  /* 0x0000000000047919 */ /* 0x000ea40000002100 */
[----:B--2---:R-:W-:-:S13]  /*110a0*/  ISETP.GT.AND P0, PT, R4, 0x7f, PT ;  /* 0x0000007f0400780c */ /* 0x004fda0003f04270 */
[----:B------:R-:W-:Y:S05]  /*110b0*/  @P0 BRA `(.L_x_110) ;  /* 0x0000029000000947 */ /* 0x000fea0003800000 */
[----:B------:R-:W2:Y:S01]  /*110c0*/  LDL.LU R3, [R1+0x4c] ;  /* 0x00004c0001037983 */ /* 0x000ea20000300800 */
[----:B------:R-:W-:-:S05]  /*110d0*/  MOV R2, c[0x0][0x4e8] ;  /* 0x00013a0000027a02 */ /* 0x000fca0000000f00 */
[----:B------:R-:W-:Y:S01]  /*110e0*/  IMAD R0, R2, c[0x0][0x388], RZ ;  /* 0x0000e20002007a24 */ /* 0x000fe200078e02ff */
[----:B--2---:R-:W-:-:S04]  /*110f0*/  IADD3 R6, R3, R4, RZ ;  /* 0x0000000403067210 */ /* 0x004fc80007ffe0ff */
[----:B------:R-:W-:-:S13]  /*11100*/  ISETP.GE.AND P0, PT, R6, R0, PT ;  /* 0x000000000600720c */ /* 0x000fda0003f06270 */
[----:B------:R-:W-:Y:S05]  /*11110*/  @P0 BRA `(.L_x_110) ;  /* 0x0000023000000947 */ /* 0x000fea0003800000 */
[----:B------:R-:W2:Y:S04]  /*11120*/  LDL.LU R3, [R1+0x44] ;  /* 0x0000440001037983 */ /* 0x000ea80000300800 */
[----:B------:R-:W3:Y:S04]  /*11130*/  LDL.LU R9, [R1+0x40] ;  /* 0x0000400001097983 */ /* 0x000ee80000300800 */
[----:B------:R-:W4:Y:S01]  /*11140*/  LDL.LU R8, [R1+0x48] ;  /* 0x0000480001087983 */ /* 0x000f220000300800 */
[----:B------:R-:W-:-:S13]  /*11150*/  ISETP.NE.AND P0, PT, R2, 0x1, PT ;  /* 0x000000010200780c */ /* 0x000fda0003f05270 */
[----:B------:R-:W-:Y:S01]  /*11160*/  @P0 IMAD.HI.U32 R7, R6, c[0x0][0x4ec], RZ ;  /* 0x00013b0006070a27 */ /* 0x000fe200078e00ff */
[----:B--2---:R-:W-:Y:S02]  /*11170*/  SHF.R.S32.HI R0, RZ, 0x1f, R3 ;  /* 0x0000001fff007819 */ /* 0x004fe40000011403 */
[----:B---3--:R-:W-:-:S03]  /*11180*/  SHF.R.S32.HI R5, RZ, 0x1f, R9 ;  /* 0x0000001fff057819 */ /* 0x008fc60000011409 */
[----:B------:R-:W-:-:S04]  /*11190*/  IMAD R0, R0, c[0x0][0x4d0], RZ ;  /* 0x0001340000007a24 */ /* 0x000fc800078e02ff */
[C---:B------:R-:W-:Y:S01]  /*111a0*/  IMAD R4, R3.reuse, c[0x0][0x4d4], R0 ;  /* 0x0001350003047a24 */ /* 0x040fe200078e0200 */
[----:B------:R-:W-:Y:S01]  /*111b0*/  MOV R0, R6 ;  /* 0x0000000600007202 */ /* 0x000fe20000000f00 */
[----:B------:R-:W-:Y:S01]  /*111c0*/  IMAD.WIDE.U32 R2, R3, c[0x0][0x4d0], RZ ;  /* 0x0001340003027a25 */ /* 0x000fe200078e00ff */
[----:B------:R-:W-:-:S03]  /*111d0*/  @P0 SHF.R.U32.HI R0, RZ, c[0x0][0x4f0], R7 ;  /* 0x00013c00ff000a19 */ /* 0x000fc60000011607 */
[----:B------:R-:W-:Y:S01]  /*111e0*/  IMAD R5, R5, c[0x0][0x4d8], RZ ;  /* 0x0001360005057a24 */ /* 0x000fe200078e02ff */
[----:B------:R-:W-:Y:S02]  /*111f0*/  IADD3 R3, R3, R4, RZ ;  /* 0x0000000403037210 */ /* 0x000fe40007ffe0ff */
[----:B----4-:R-:W-:Y:S01]  /*11200*/  SHF.R.S32.HI R4, RZ, 0x1f, R8 ;  /* 0x0000001fff047819 */ /* 0x010fe20000011408 */
[C---:B------:R-:W-:Y:S01]  /*11210*/  IMAD R7, R9.reuse, c[0x0][0x4dc], R5 ;  /* 0x0001370009077a24 */ /* 0x040fe200078e0205 */
[----:B------:R-:W-:Y:S01]  /*11220*/  IADD3 R5, -R0, RZ, RZ ;  /* 0x000000ff00057210 */ /* 0x000fe20007ffe1ff */
[----:B------:R-:W-:-:S05]  /*11230*/  IMAD.WIDE.U32 R2, R9, c[0x0][0x4d8], R2 ;  /* 0x0001360009027a25 */ /* 0x000fca00078e0002 */
[----:B------:R-:W-:Y:S01]  /*11240*/  IADD3 R3, R3, R7, RZ ;  /* 0x0000000703037210 */ /* 0x000fe20007ffe0ff */
[----:B------:R-:W-:Y:S02]  /*11250*/  IMAD R7, R4, c[0x0][0x4e0], RZ ;  /* 0x0001380004077a24 */ /* 0x000fe400078e02ff */
[----:B------:R-:W-:Y:S02]  /*11260*/  IMAD R4, R5, c[0x0][0x4e8], R6 ;  /* 0x00013a0005047a24 */ /* 0x000fe400078e0206 */
[----:B------:R-:W-:-:S03]  /*11270*/  IMAD.WIDE.U32 R2, R8, c[0x0][0x4e0], R2 ;  /* 0x0001380008027a25 */ /* 0x000fc600078e0002 */
[----:B------:R-:W-:Y:S01]  /*11280*/  SHF.R.S32.HI R5, RZ, 0x1f, R4 ;  /* 0x0000001fff057819 */ /* 0x000fe20000011404 */
[----:B------:R-:W-:Y:S01]  /*11290*/  IMAD R6, R8, c[0x0][0x4e4], R7 ;  /* 0x0001390008067a24 */ /* 0x000fe200078e0207 */
[----:B------:R-:W-:Y:S02]  /*112a0*/  SHF.R.S32.HI R7, RZ, 0x1f, R0 ;  /* 0x0000001fff077819 */ /* 0x000fe40000011400 */
[----:B------:R-:W-:Y:S01]  /*112b0*/  IADD3 R2, P0, R0, R2, RZ ;  /* 0x0000000200027210 */ /* 0x000fe20007f1e0ff */
[----:B------:R-:W-:-:S03]  /*112c0*/  IMAD R0, R5, c[0x0][0x4c8], RZ ;  /* 0x0001320005007a24 */ /* 0x000fc600078e02ff */
[----:B------:R-:W-:Y:S01]  /*112d0*/  IADD3.X R3, R7, R3, R6, P0, !PT ;  /* 0x0000000307037210 */ /* 0x000fe200007fe406 */
[----:B------:R-:W-:-:S04]  /*112e0*/  IMAD R0, R4, c[0x0][0x4cc], R0 ;  /* 0x0001330004007a24 */ /* 0x000fc800078e0200 */
[----:B------:R-:W-:-:S05]  /*112f0*/  IMAD.WIDE.U32 R2, R4, c[0x0][0x4c8], R2 ;  /* 0x0001320004027a25 */ /* 0x000fca00078e0002 */
[----:B------:R-:W-:Y:S02]  /*11300*/  IADD3 R0, R3, R0, RZ ;  /* 0x0000000003007210 */ /* 0x000fe40007ffe0ff */
[----:B------:R-:W-:-:S04]  /*11310*/  LEA R4, P0, R2, c[0x0][0x4a8], 0x2 ;  /* 0x00012a0002047a11 */ /* 0x000fc800078010ff */
[----:B------:R-:W-:Y:S02]  /*11320*/  LEA.HI.X R5, R2, c[0x0][0x4ac], R0, 0x2, P0 ;  /* 0x00012b0002057a11 */ /* 0x000fe400000f1400 */
[----:B------:R-:W-:-:S05]  /*11330*/  MOV R0, 0xff800000 ;  /* 0xff80000000007802 */ /* 0x000fca0000000f00 */
[----:B------:R2:W-:Y:S02]  /*11340*/  STG.E [R4.64], R0 ;  /* 0x0000000004007986 */ /* 0x0005e4000c101906 */
.L_x_110:
[----:B------:R-:W-:Y:S05]  /*11350*/  BSYNC B1 ;  /* 0x0000000000017941 */ /* 0x000fea0003800000 */
.L_x_105:
[----:B--2---:R-:W2:Y:S02]  /*11360*/  LDL R0, [R1+0xd0] ;  /* 0x0000d00001007983 */ /* 0x004ea40000100800 */
[----:B--2---:R-:W-:-:S13]  /*11370*/  ISETP.NE.AND P0, PT, R0, RZ, PT ;  /* 0x000000ff0000720c */ /* 0x004fda0003f05270 */
[----:B------:R-:W-:Y:S01]  /*11380*/  @P0 WARPSYNC 0xffffffff ;  /* 0xffffffff00000948 */ /* 0x000fe20003800000 */
[----:B------:R-:W-:Y:S06]  /*11390*/  @P0 BAR.SYNC.DEFER_BLOCKING 0x5, 0x100 ;  /* 0x0144000000000b1d */ /* 0x000fec0000010000 */
[----:B------:R-:W2:Y:S04]  /*113a0*/  @P0 LDS R0, [0x10100] ;  /* 0x01010000ff000984 */ /* 0x000ea80000000800 */
[----:B--2---:R2:W-:Y:S04]  /*113b0*/  @P0 STL [R1+0x50], R0 ;  /* 0x0000500001000387 */ /* 0x0045e80000100800 */
[----:B------:R-:W-:Y:S06]  /*113c0*/  @P0 BAR.ARV 0x4, 0x100 ;  /* 0x0104000000000b1d */ /* 0x000fec0000002000 */
[----:B------:R-:W-:Y:S05]  /*113d0*/  @P0 BRA `(.L_x_111) ;  /* 0x0000007000000947 */ /* 0x000fea0003800000 */
[----:B------:R-:W-:Y:S05]  /*113e0*/  BRA.DIV ~URZ, `(.L_x_112) ;  /* 0x00002d727f007947 */ /* 0x000fea000b800000 */
[----:B--2---:R2:W3:Y:S02]  /*113f0*/  SHFL.IDX PT, R0, R18, RZ, 0x1f ;  /* 0x00001fff12007589 */ /* 0x0044e400000e0000 */
.L_x_131:
[----:B------:R-:W-:Y:S01]  /*11400*/  WARPSYNC 0xffffffff ;  /* 0xffffffff00007948 */ /* 0x000fe20003800000 */
[----:B------:R-:W-:Y:S06]  /*11410*/  BAR.SYNC.DEFER_BLOCKING 0x4, 0x100 ;  /* 0x0104000000007b1d */ /* 0x000fec0000010000 */
[----:B---3--:R3:W-:Y:S04]  /*11420*/  STL [R1+0x50], R0 ;  /* 0x0000500001007387 */ /* 0x0087e80000100800 */
[----:B------:R3:W-:Y:S04]  /*11430*/  @!P6 STS [0x10100], R18 ;  /* 0x01010012ff00e388 */ /* 0x0007e80000000800 */
[----:B------:R-:W-:Y:S06]  /*11440*/  BAR.ARV 0x5, 0x100 ;  /* 0x0144000000007b1d */ /* 0x000fec0000002000 */
.L_x_111:
[----:B--23--:R-:W2:Y:S02]  /*11450*/  LDL R0, [R1+0x50] ;  /* 0x0000500001007983 */ /* 0x00cea40000100800 */
[----:B--2---:R-:W-:-:S13]  /*11460*/  ISETP.GE.AND P0, PT, R0, c[0x0][0x538], PT ;  /* 0x00014e0000007a0c */ /* 0x004fda0003f06270 */
[----:B-1--45:R-:W-:Y:S01]  /*11470*/  @P0 CALL.REL.NOINC `(.L_x_113) ;  /* 0x0000001000000944 */ /* 0x032fe20003c00000 */
[----:B------:R-:W-:Y:S05]  /*11480*/  BRA `(.L_x_114) ;  /* 0xfffef59000007947 */ /* 0x000fea000383ffff */
.L_x_113:
[----:B------:R-:W-:Y:S05]  /*11490*/  EXIT ;  /* 0x000000000000794d */ /* 0x000fea0003800000 */
.L_x_77:
[----:B------:R-:W-:Y:S01]  /*114a0*/  IMAD.MOV.U32 R36, RZ, RZ, R0 ;  /* 0x000000ffff247224 */ /* 0x000fe200078e0000 */
[----:B------:R-:W-:Y:S01]  /*114b0*/  MOV R52, RZ ;  /* 0x000000ff00347202 */ /* 0x000fe20000000f00 */
[----:B------:R-:W-:Y:S01]  /*114c0*/  IMAD.MOV.U32 R3, RZ, RZ, 0x181f ;  /* 0x0000181fff037424 */ /* 0x000fe200078e00ff */
[----:B------:R-:W-:Y:S02]  /*114d0*/  MOV R2, 0x114f0 ;  /* 0x000114f000027802 */ /* 0x000fe40000000f00 */
[----:B------:R-:W-:Y:S05]  /*114e0*/  CALL.REL.NOINC `($__internal_1_$__cuda_sm70_shflsync_idx_p) ;  /* 0x00002d4000007944 */ /* 0x000fea0003c00000 */
[----:B------:R-:W-:Y:S01]  /*114f0*/  MOV R5, R52 ;  /* 0x0000003400057202 */ /* 0x000fe20000000f00 */
[----:B------:R-:W-:Y:S05]  /*11500*/  BRA `(.L_x_115) ;  /* 0xffff268000007947 */ /* 0x000fea000383ffff */
.L_x_78:
[----:B------:R-:W-:Y:S01]  /*11510*/  IMAD.MOV.U32 R36, RZ, RZ, R4 ;  /* 0x000000ffff247224 */ /* 0x000fe200078e0004 */
[----:B------:R-:W-:Y:S01]  /*11520*/  MOV R52, RZ ;  /* 0x000000ff00347202 */ /* 0x000fe20000000f00 */
[----:B------:R-:W-:Y:S01]  /*11530*/  IMAD.MOV.U32 R3, RZ, RZ, 0x181f ;  /* 0x0000181fff037424 */ /* 0x000fe200078e00ff */
[----:B------:R-:W-:Y:S02]  /*11540*/  MOV R2, 0x11560 ;  /* 0x0001156000027802 */ /* 0x000fe40000000f00 */
[----:B-12---:R-:W-:Y:S05]  /*11550*/  CALL.REL.NOINC `($__internal_1_$__cuda_sm70_shflsync_idx_p) ;  /* 0x00002cd000007944 */ /* 0x006fea0003c00000 */
[----:B------:R-:W-:Y:S01]  /*11560*/  ISETP.GE.AND P2, PT, R241, c[0x0][0x1d4], PT ;  /* 0x00007500f1007a0c */ /* 0x000fe20003f46270 */
[----:B------:R-:W-:Y:S01]  /*11570*/  IMAD.MOV.U32 R36, RZ, RZ, R0 ;  /* 0x000000ffff247224 */ /* 0x000fe200078e0000 */
[----:B------:R-:W-:Y:S02]  /*11580*/  IADD3 R2, P0, R52, R158, RZ ;  /* 0x0000009e34027210 */ /* 0x000fe40007f1e0ff */
[----:B------:R-:W-:-:S03]  /*11590*/  SEL R6, RZ, 0x10, P2 ;  /* 0x00000010ff067807 */ /* 0x000fc60001000000 */
[----:B------:R-:W-:Y:S01]  /*115a0*/  IMAD.X R3, R5, 0x1, R68, P0 ;  /* 0x0000000105037824 */ /* 0x000fe200000e0644 */
[----:B------:R-:W-:-:S05]  /*115b0*/  ISETP.GE.AND P0, PT, R242, c[0x0][0x1d4], PT ;  /* 0x00007500f2007a0c */ /* 0x000fca0003f06270 */
[----:B------:R-:W-:Y:S01]  /*115c0*/  @!PT LDS RZ, [RZ] ;  /* 0x00000000fffff984 */ /* 0x000fe20000000800 */
[----:B------:R-:W-:Y:S01]  /*115d0*/  @!PT LDS RZ, [RZ] ;  /* 0x00000000fffff984 */ /* 0x000fe20000000800 */
[----:B------:R-:W-:Y:S01]  /*115e0*/  @!PT LDS RZ, [RZ] ;  /* 0x00000000fffff984 */ /* 0x000fe20000000800 */
[----:B------:R1:W-:Y:S02]  /*115f0*/  LDGSTS.E.BYPASS.LTC128B.128 [R227+0x8100], [R2.64], !P2 ;  /* 0x0810000002e37fae */ /* 0x0003e4000d101d46 */
[----:B-1----:R-:W-:Y:S01]  /*11600*/  IADD3 R2, P5, R52, R159, RZ ;  /* 0x0000009f34027210 */ /* 0x002fe20007fbe0ff */
[----:B------:R-:W-:-:S04]  /*11610*/  IMAD.MOV.U32 R52, RZ, RZ, 0x1 ;  /* 0x00000001ff347424 */ /* 0x000fc800078e00ff */
[----:B------:R-:W-:Y:S01]  /*11620*/  IMAD.X R3, R5, 0x1, R69, P5 ;  /* 0x0000000105037824 */ /* 0x000fe200028e0645 */
[----:B------:R-:W-:-:S04]  /*11630*/  SEL R5, RZ, 0x10, P0 ;  /* 0x00000010ff057807 */ /* 0x000fc80000000000 */
[----:B------:R1:W-:Y:S02]  /*11640*/  LDGSTS.E.BYPASS.LTC128B.128 [R227+0xc100], [R2.64], !P0 ;  /* 0x0c10000002e37fae */ /* 0x0003e4000c101d46 */
[----:B-1----:R-:W-:Y:S01]  /*11650*/  IMAD.MOV.U32 R3, RZ, RZ, 0x181f ;  /* 0x0000181fff037424 */ /* 0x002fe200078e00ff */
[----:B------:R-:W-:Y:S02]  /*11660*/  MOV R2, 0x11680 ;  /* 0x0001168000027802 */ /* 0x000fe40000000f00 */
[----:B------:R-:W-:Y:S05]  /*11670*/  CALL.REL.NOINC `($__internal_1_$__cuda_sm70_shflsync_idx_p) ;  /* 0x00002bb000007944 */ /* 0x000fea0003c00000 */
[----:B------:R-:W-:Y:S01]  /*11680*/  IMAD.MOV.U32 R7, RZ, RZ, R52 ;  /* 0x000000ffff077224 */ /* 0x000fe200078e0034 */
[----:B------:R-:W-:Y:S01]  /*11690*/  MOV R52, 0x1 ;  /* 0x0000000100347802 */ /* 0x000fe20000000f00 */
[----:B------:R-:W-:Y:S01]  /*116a0*/  IMAD.MOV.U32 R36, RZ, RZ, R4 ;  /* 0x000000ffff247224 */ /* 0x000fe200078e0004 */
[----:B------:R-:W-:Y:S02]  /*116b0*/  MOV R3, 0x181f ;  /* 0x0000181f00037802 */ /* 0x000fe40000000f00 */
[----:B------:R-:W-:Y:S02]  /*116c0*/  MOV R2, 0x116e0 ;  /* 0x000116e000027802 */ /* 0x000fe40000000f00 */
[----:B------:R-:W-:Y:S05]  /*116d0*/  CALL.REL.NOINC `($__internal_1_$__cuda_sm70_shflsync_idx_p) ;  /* 0x00002b5000007944 */ /* 0x000fea0003c00000 */
[----:B------:R-:W-:Y:S01]  /*116e0*/  IADD3 R8, -R6, 0x10, RZ ;  /* 0x0000001006087810 */ /* 0x000fe20007ffe1ff */
[----:B------:R-:W-:Y:S01]  /*116f0*/  IMAD.MOV.U32 R36, RZ, RZ, R0 ;  /* 0x000000ffff247224 */ /* 0x000fe200078e0000 */
[----:B------:R-:W-:-:S02]  /*11700*/  IADD3 R2, -R5, 0x10, RZ ;  /* 0x0000001005027810 */ /* 0x000fc40007ffe1ff */
[----:B------:R-:W-:Y:S02]  /*11710*/  LOP3.LUT R8, R8, 0xf, RZ, 0xc0, !PT ;  /* 0x0000000f08087812 */ /* 0x000fe400078ec0ff */
[----:B------:R-:W-:Y:S02]  /*11720*/  ISETP.NE.U32.AND P6, PT, R6, RZ, PT ;  /* 0x000000ff0600720c */ /* 0x000fe40003fc5070 */
[----:B------:R-:W-:Y:S02]  /*11730*/  IADD3 R8, P2, P0, R8, R52, R158 ;  /* 0x0000003408087210 */ /* 0x000fe4000785e09e */
[----:B------:R-:W-:Y:S02]  /*11740*/  ISETP.NE.U32.AND P5, PT, R5, RZ, PT ;  /* 0x000000ff0500720c */ /* 0x000fe40003fa5070 */
[----:B------:R-:W-:Y:S02]  /*11750*/  LOP3.LUT R2, R2, 0xf, RZ, 0xc0, !PT ;  /* 0x0000000f02027812 */ /* 0x000fe400078ec0ff */
[----:B------:R-:W-:-:S02]  /*11760*/  IADD3.X R9, RZ, R7, R68, P2, P0 ;  /* 0x00000007ff097210 */ /* 0x000fc400017e0444 */
[----:B------:R-:W-:Y:S01]  /*11770*/  IADD3 R2, P2, P0, R2, R52, R159 ;  /* 0x0000003402027210 */ /* 0x000fe2000785e09f */
[----:B------:R-:W-:Y:S02]  /*11780*/  IMAD.MOV.U32 R52, RZ, RZ, 0x2 ;  /* 0x00000002ff347424 */ /* 0x000fe400078e00ff */
[----:B------:R-:W-:Y:S01]  /*11790*/  @!PT LDS RZ, [RZ] ;  /* 0x00000000fffff984 */ /* 0x000fe20000000800 */
[----:B------:R-:W-:Y:S01]  /*117a0*/  @!PT LDS RZ, [RZ] ;  /* 0x00000000fffff984 */ /* 0x000fe20000000800 */
[----:B------:R-:W-:Y:S01]  /*117b0*/  @!PT LDS RZ, [RZ] ;  /* 0x00000000fffff984 */ /* 0x000fe20000000800 */
[----:B------:R1:W-:Y:S01]  /*117c0*/  LDGSTS.E.BYPASS.LTC128B.128.ZFILL [R227+0x9100], [R8.64], P6 ;  /* 0x0910000008e37fae */ /* 0x0003e2000b141d46 */
[----:B------:R-:W-:-:S05]  /*117d0*/  IADD3.X R3, RZ, R7, R69, P2, P0 ;  /* 0x00000007ff037210 */ /* 0x000fca00017e0445 */
[----:B------:R2:W-:Y:S02]  /*117e0*/  LDGSTS.E.BYPASS.LTC128B.128.ZFILL [R227+0xd100], [R2.64], P5 ;  /* 0x0d10000002e37fae */ /* 0x0005e4000a941d46 */
[----:B--2---:R-:W-:Y:S01]  /*117f0*/  IMAD.MOV.U32 R3, RZ, RZ, 0x181f ;  /* 0x0000181fff037424 */ /* 0x004fe200078e00ff */
[----:B------:R-:W-:Y:S02]  /*11800*/  MOV R2, 0x11820 ;  /* 0x0001182000027802 */ /* 0x000fe40000000f00 */
[----:B-1----:R-:W-:Y:S05]  /*11810*/  CALL.REL.NOINC `($__internal_1_$__cuda_sm70_shflsync_idx_p) ;  /* 0x00002a1000007944 */ /* 0x002fea0003c00000 */
        /* <DEDUP_REMOVED lines=32> */
[----:B------:R-:W-:Y:S01]  /*11a20*/  MOV R4, R52 ;  /* 0x0000003400047202 */ /* 0x000fe20000000f00 */
[----:B------:R-:W-:Y:S05]  /*11a30*/  BRA `(.L_x_116) ;  /* 0xffff233000007947 */ /* 0x000fea000383ffff */
.L_x_79:
[----:B------:R-:W-:Y:S01]  /*11a40*/  IMAD.MOV.U32 R36, RZ, RZ, R4 ;  /* 0x000000ffff247224 */ /* 0x000fe200078e0004 */
[----:B------:R-:W-:Y:S01]  /*11a50*/  MOV R52, RZ ;  /* 0x000000ff00347202 */ /* 0x000fe20000000f00 */
[----:B------:R-:W-:Y:S01]  /*11a60*/  IMAD.MOV.U32 R3, RZ, RZ, 0x1c1f ;  /* 0x00001c1fff037424 */ /* 0x000fe200078e00ff */
[----:B------:R-:W-:-:S02]  /*11a70*/  MOV R2, 0x11a90 ;  /* 0x00011a9000027802 */ /* 0x000fc40000000f00 */
[----:B------:R-:W-:Y:S05]  /*11a80*/  CALL.REL.NOINC `($__internal_1_$__cuda_sm70_shflsync_idx_p) ;  /* 0x000027a000007944 */ /* 0x000fea0003c00000 */
[----:B------:R-:W-:Y:S05]  /*11a90*/  BRA `(.L_x_117) ;  /* 0xffff24d000007947 */ /* 0x000fea000383ffff */
.L_x_80:
[----:B------:R-:W-:Y:S01]  /*11aa0*/  IMAD.MOV.U32 R36, RZ, RZ, R4 ;  /* 0x000000ffff247224 */ /* 0x000fe200078e0004 */
[----:B------:R-:W-:Y:S01]  /*11ab0*/  MOV R52, 0x1 ;  /* 0x0000000100347802 */ /* 0x000fe20000000f00 */
[----:B------:R-:W-:Y:S01]  /*11ac0*/  IMAD.MOV.U32 R3, RZ, RZ, 0x1c1f ;  /* 0x00001c1fff037424 */ /* 0x000fe200078e00ff */
[----:B------:R-:W-:-:S02]  /*11ad0*/  MOV R2, 0x11af0 ;  /* 0x00011af000027802 */ /* 0x000fc40000000f00 */
[----:B-1----:R-:W-:Y:S05]  /*11ae0*/  CALL.REL.NOINC `($__internal_1_$__cuda_sm70_shflsync_idx_p) ;  /* 0x0000274000007944 */ /* 0x002fea0003c00000 */
[----:B------:R-:W-:Y:S01]  /*11af0*/  IMAD.IADD R5, R5, 0x1, R52 ;  /* 0x0000000105057824 */ /* 0x000fe200078e0234 */
[----:B------:R-:W-:-:S04]  /*11b00*/  FMNMX.FTZ R0, R7, R9, !PT ;  /* 0x0000000907007209 */ /* 0x000fc80007810000 */
[----:B------:R-:W-:Y:S02]  /*11b10*/  IMNMX R6, R6, R5, PT ;  /* 0x0000000506067217 */ /* 0x000fe40003800200 */
[----:B------:R-:W-:Y:S02]  /*11b20*/  FMNMX.FTZ R0, R11, R0, !PT ;  /* 0x000000000b007209 */ /* 0x000fe40007810000 */
[C---:B------:R-:W-:Y:S02]  /*11b30*/  ISETP.GT.AND P5, PT, R6.reuse, RZ, PT ;  /* 0x000000ff0600720c */ /* 0x040fe40003fa4270 */
[C---:B------:R-:W-:Y:S02]  /*11b40*/  ISETP.GT.AND P2, PT, R6.reuse, 0x1, PT ;  /* 0x000000010600780c */ /* 0x040fe40003f44270 */
[----:B------:R-:W-:Y:S02]  /*11b50*/  ISETP.GT.AND P0, PT, R6, 0x8, PT ;  /* 0x000000080600780c */ /* 0x000fe40003f04270 */
[----:B------:R-:W-:-:S02]  /*11b60*/  FSEL R5, R129, -INF , P5 ;  /* 0xff80000081057808 */ /* 0x000fc40002800000 */
[----:B------:R-:W-:Y:S02]  /*11b70*/  FSEL R8, R128, -INF , P2 ;  /* 0xff80000080087808 */ /* 0x000fe40001000000 */
[----:B------:R-:W-:Y:S02]  /*11b80*/  ISETP.GT.AND P2, PT, R6, 0x9, PT ;  /* 0x000000090600780c */ /* 0x000fe40003f44270 */
[----:B------:R-:W-:Y:S02]  /*11b90*/  FSEL R10, R126, -INF , P0 ;  /* 0xff8000007e0a7808 */ /* 0x000fe40000000000 */
[----:B------:R-:W-:Y:S02]  /*11ba0*/  FMNMX.FTZ R2, R5, R8, !PT ;  /* 0x0000000805027209 */ /* 0x000fe40007810000 */
[----:B------:R-:W-:Y:S02]  /*11bb0*/  FMNMX.FTZ R68, R13, R0, !PT ;  /* 0x000000000d447209 */ /* 0x000fe40007810000 */
[----:B------:R-:W-:-:S02]  /*11bc0*/  ISETP.GT.AND P0, PT, R6, 0x10, PT ;  /* 0x000000100600780c */ /* 0x000fc40003f04270 */
[----:B------:R-:W-:Y:S02]  /*11bd0*/  FSEL R15, R127, -INF , P2 ;  /* 0xff8000007f0f7808 */ /* 0x000fe40001000000 */
[----:B------:R-:W-:Y:S02]  /*11be0*/  FMNMX.FTZ R0, R10, R2, !PT ;  /* 0x000000020a007209 */ /* 0x000fe40007810000 */
[----:B------:R-:W-:Y:S02]  /*11bf0*/  FMNMX.FTZ R68, R16, R68, !PT ;  /* 0x0000004410447209 */ /* 0x000fe40007810000 */
[----:B------:R-:W-:Y:S02]  /*11c00*/  ISETP.GT.AND P2, PT, R6, 0x11, PT ;  /* 0x000000110600780c */ /* 0x000fe40003f44270 */
[----:B------:R-:W-:Y:S02]  /*11c10*/  FSEL R14, R94, -INF , P0 ;  /* 0xff8000005e0e7808 */ /* 0x000fe40000000000 */
[----:B------:R-:W-:-:S02]  /*11c20*/  FMNMX.FTZ R0, R15, R0, !PT ;  /* 0x000000000f007209 */ /* 0x000fc40007810000 */
[----:B------:R-:W-:Y:S02]  /*11c30*/  FMNMX.FTZ R68, R17, R68, !PT ;  /* 0x0000004411447209 */ /* 0x000fe40007810000 */
[----:B------:R-:W-:Y:S02]  /*11c40*/  ISETP.GT.AND P0, PT, R6, 0x18, PT ;  /* 0x000000180600780c */ /* 0x000fe40003f04270 */
[----:B------:R-:W-:Y:S02]  /*11c50*/  FSEL R19, R93, -INF , P2 ;  /* 0xff8000005d137808 */ /* 0x000fe40001000000 */
[----:B------:R-:W-:Y:S01]  /*11c60*/  FMNMX.FTZ R12, R14, R0, !PT ;  /* 0x000000000e0c7209 */ /* 0x000fe20007810000 */
[----:B------:R-:W-:Y:S01]  /*11c70*/  IMAD.MOV.U32 R0, RZ, RZ, 0x2 ;  /* 0x00000002ff007424 */ /* 0x000fe200078e00ff */
        /* <DEDUP_REMOVED lines=101> */
[----:B------:R-:W-:Y:S02]  /*122d0*/  FSEL R171, R26, -INF , P2 ;  /* 0xff8000001aab7808 */ /* 0x000fe40001000000 */
[----:B------:R-:W-:Y:S01]  /*122e0*/  FMNMX.FTZ R12, R166, R12, !PT ;  /* 0x0000000ca60c7209 */ /* 0x000fe20007810000 */
[----:B------:R-:W-:Y:S01]  /*122f0*/  IMAD.MOV.U32 R4, RZ, RZ, R68 ;  /* 0x000000ffff047224 */ /* 0x000fe200078e0044 */
[----:B------:R-:W-:-:S02]  /*12300*/  MOV R2, 0x12330 ;  /* 0x0001233000027802 */ /* 0x000fc40000000f00 */
[----:B------:R-:W-:Y:S02]  /*12310*/  FMNMX.FTZ R12, R171, R12, !PT ;  /* 0x0000000cab0c7209 */ /* 0x000fe40007810000 */
[----:B------:R-:W-:Y:S05]  /*12320*/  CALL.REL.NOINC `($__internal_0_$__cuda_sm70_shflsync_bfly_p) ;  /* 0x00001ea000007944 */ /* 0x000fea0003c00000 */
[----:B------:R-:W-:Y:S01]  /*12330*/  FMNMX.FTZ R68, R68, R0, !PT ;  /* 0x0000000044447209 */ /* 0x000fe20007810000 */
[----:B------:R-:W-:Y:S01]  /*12340*/  IMAD.MOV.U32 R0, RZ, RZ, 0x1 ;  /* 0x00000001ff007424 */ /* 0x000fe200078e00ff */
[----:B------:R-:W-:-:S03]  /*12350*/  MOV R2, 0x12380 ;  /* 0x0001238000027802 */ /* 0x000fc60000000f00 */
[----:B------:R-:W-:Y:S02]  /*12360*/  IMAD.MOV.U32 R4, RZ, RZ, R68 ;  /* 0x000000ffff047224 */ /* 0x000fe400078e0044 */
[----:B------:R-:W-:Y:S05]  /*12370*/  CALL.REL.NOINC `($__internal_0_$__cuda_sm70_shflsync_bfly_p) ;  /* 0x00001e5000007944 */ /* 0x000fea0003c00000 */
[----:B------:R-:W-:Y:S01]  /*12380*/  FMNMX.FTZ R68, R68, R0, !PT ;  /* 0x0000000044447209 */ /* 0x000fe20007810000 */
[----:B------:R-:W-:Y:S01]  /*12390*/  IMAD.MOV.U32 R4, RZ, RZ, R12 ;  /* 0x000000ffff047224 */ /* 0x000fe200078e000c */
[----:B------:R-:W-:Y:S01]  /*123a0*/  MOV R2, 0x123d0 ;  /* 0x000123d000027802 */ /* 0x000fe20000000f00 */
[----:B------:R-:W-:Y:S02]  /*123b0*/  IMAD.MOV.U32 R0, RZ, RZ, 0x2 ;  /* 0x00000002ff007424 */ /* 0x000fe400078e00ff */
[----:B------:R-:W-:Y:S05]  /*123c0*/  CALL.REL.NOINC `($__internal_0_$__cuda_sm70_shflsync_bfly_p) ;  /* 0x00001e0000007944 */ /* 0x000fea0003c00000 */
[----:B------:R-:W-:Y:S01]  /*123d0*/  FMNMX.FTZ R12, R12, R0, !PT ;  /* 0x000000000c0c7209 */ /* 0x000fe20007810000 */
[----:B------:R-:W-:Y:S01]  /*123e0*/  IMAD.MOV.U32 R0, RZ, RZ, 0x1 ;  /* 0x00000001ff007424 */ /* 0x000fe200078e00ff */
[----:B------:R-:W-:-:S03]  /*123f0*/  MOV R2, 0x12420 ;  /* 0x0001242000027802 */ /* 0x000fc60000000f00 */
[----:B------:R-:W-:Y:S02]  /*12400*/  IMAD.MOV.U32 R4, RZ, RZ, R12 ;  /* 0x000000ffff047224 */ /* 0x000fe400078e000c */
[----:B------:R-:W-:Y:S05]  /*12410*/  CALL.REL.NOINC `($__internal_0_$__cuda_sm70_shflsync_bfly_p) ;  /* 0x00001db000007944 */ /* 0x000fea0003c00000 */
[----:B------:R-:W-:Y:S01]  /*12420*/  MOV R3, R0 ;  /* 0x0000000000037202 */ /* 0x000fe20000000f00 */
[----:B------:R-:W-:Y:S05]  /*12430*/  BRA `(.L_x_118) ;  /* 0xffff27e000007947 */ /* 0x000fea000383ffff */
.L_x_84:
[----:B------:R-:W-:Y:S01]  /*12440*/  MOV R52, RZ ;  /* 0x000000ff00347202 */ /* 0x000fe20000000f00 */
[----:B------:R-:W-:Y:S01]  /*12450*/  IMAD.MOV.U32 R36, RZ, RZ, R0 ;  /* 0x000000ffff247224 */ /* 0x000fe200078e0000 */
[----:B------:R-:W-:Y:S01]  /*12460*/  MOV R2, 0x12490 ;  /* 0x0001249000027802 */ /* 0x000fe20000000f00 */
[----:B------:R-:W-:Y:S02]  /*12470*/  IMAD.MOV.U32 R3, RZ, RZ, 0x181f ;  /* 0x0000181fff037424 */ /* 0x000fe400078e00ff */
[----:B------:R-:W-:Y:S05]  /*12480*/  CALL.REL.NOINC `($__internal_1_$__cuda_sm70_shflsync_idx_p) ;  /* 0x00001da000007944 */ /* 0x000fea0003c00000 */
[----:B------:R-:W-:Y:S01]  /*12490*/  MOV R7, R52 ;  /* 0x0000003400077202 */ /* 0x000fe20000000f00 */
[----:B------:R-:W-:-:S05]  /*124a0*/  BRA `(.L_x_119) ;  /* 0xffff467000007947 */ /* 0x000fca000383ffff */
.L_x_85:
[----:B------:R-:W-:Y:S01]  /*124b0*/  MOV R52, RZ ;  /* 0x000000ff00347202 */ /* 0x000fe20000000f00 */
[----:B------:R-:W-:Y:S01]  /*124c0*/  IMAD.MOV.U32 R36, RZ, RZ, R4 ;  /* 0x000000ffff247224 */ /* 0x000fe200078e0004 */
[----:B------:R-:W-:Y:S01]  /*124d0*/  MOV R2, 0x12500 ;  /* 0x0001250000027802 */ /* 0x000fe20000000f00 */
[----:B------:R-:W-:Y:S02]  /*124e0*/  IMAD.MOV.U32 R3, RZ, RZ, 0x181f ;  /* 0x0000181fff037424 */ /* 0x000fe400078e00ff */
[----:B-12---:R-:W-:Y:S05]  /*124f0*/  CALL.REL.NOINC `($__internal_1_$__cuda_sm70_shflsync_idx_p) ;  /* 0x00001d3000007944 */ /* 0x006fea0003c00000 */
[----:B------:R-:W-:Y:S01]  /*12500*/  ISETP.GE.AND P5, PT, R241, c[0x0][0x1d4], PT ;  /* 0x00007500f1007a0c */ /* 0x000fe20003fa6270 */
[----:B------:R-:W-:Y:S01]  /*12510*/  IMAD.MOV.U32 R36, RZ, RZ, R0 ;  /* 0x000000ffff247224 */ /* 0x000fe200078e0000 */
[----:B------:R-:W-:Y:S02]  /*12520*/  IADD3 R12, P2, R52, R20, RZ ;  /* 0x00000014340c7210 */ /* 0x000fe40007f5e0ff */
[----:B------:R-:W-:Y:S03]  /*12530*/  ISETP.GE.AND P0, PT, R242, c[0x0][0x1d4], PT ;  /* 0x00007500f2007a0c */ /* 0x000fe60003f06270 */
[C---:B------:R-:W-:Y:S01]  /*12540*/  IMAD.X R13, R7.reuse, 0x1, R5, P2 ;  /* 0x00000001070d7824 */ /* 0x040fe200010e0605 */
[----:B------:R-:W-:Y:S01]  /*12550*/  IADD3 R2, P2, R52, R21, RZ ;  /* 0x0000001534027210 */ /* 0x000fe20007f5e0ff */
[----:B------:R-:W-:Y:S04]  /*12560*/  IMAD.MOV.U32 R52, RZ, RZ, 0x1 ;  /* 0x00000001ff347424 */ /* 0x000fe800078e00ff */
[----:B------:R-:W-:Y:S01]  /*12570*/  @!PT LDS RZ, [RZ] ;  /* 0x00000000fffff984 */ /* 0x000fe20000000800 */
[----:B------:R-:W-:Y:S01]  /*12580*/  @!PT LDS RZ, [RZ] ;  /* 0x00000000fffff984 */ /* 0x000fe20000000800 */
[----:B------:R-:W-:Y:S01]  /*12590*/  @!PT LDS RZ, [RZ] ;  /* 0x00000000fffff984 */ /* 0x000fe20000000800 */
[----:B------:R1:W-:Y:S01]  /*125a0*/  LDGSTS.E.BYPASS.LTC128B.128 [R227+0x100], [R12.64], !P5 ;  /* 0x001000000ce37fae */ /* 0x0003e2000e901d46 */
[----:B------:R-:W-:Y:S01]  /*125b0*/  IMAD.X R3, R7, 0x1, R6, P2 ;  /* 0x0000000107037824 */ /* 0x000fe200010e0606 */
[----:B------:R-:W-:Y:S04]  /*125c0*/  SEL R7, RZ, 0x10, P5 ;  /* 0x00000010ff077807 */ /* 0x000fe80002800000 */
[----:B------:R2:W-:Y:S01]  /*125d0*/  LDGSTS.E.BYPASS.LTC128B.128 [R227+0x4100], [R2.64], !P0 ;  /* 0x0410000002e37fae */ /* 0x0005e2000c101d46 */
[----:B-1----:R-:W-:Y:S02]  /*125e0*/  SEL R12, RZ, 0x10, P0 ;  /* 0x00000010ff0c7807 */ /* 0x002fe40000000000 */
[----:B--2---:R-:W-:Y:S01]  /*125f0*/  MOV R2, 0x12620 ;  /* 0x0001262000027802 */ /* 0x004fe20000000f00 */
[----:B------:R-:W-:Y:S02]  /*12600*/  IMAD.MOV.U32 R3, RZ, RZ, 0x181f ;  /* 0x0000181fff037424 */ /* 0x000fe400078e00ff */
[----:B------:R-:W-:Y:S05]  /*12610*/  CALL.REL.NOINC `($__internal_1_$__cuda_sm70_shflsync_idx_p) ;  /* 0x00001c1000007944 */ /* 0x000fea0003c00000 */
[----:B------:R-:W-:Y:S01]  /*12620*/  MOV R3, 0x181f ;  /* 0x0000181f00037802 */ /* 0x000fe20000000f00 */
[----:B------:R-:W-:Y:S01]  /*12630*/  IMAD.MOV.U32 R13, RZ, RZ, R52 ;  /* 0x000000ffff0d7224 */ /* 0x000fe200078e0034 */
[----:B------:R-:W-:Y:S01]  /*12640*/  MOV R52, 0x1 ;  /* 0x0000000100347802 */ /* 0x000fe20000000f00 */
[----:B------:R-:W-:Y:S01]  /*12650*/  IMAD.MOV.U32 R36, RZ, RZ, R4 ;  /* 0x000000ffff247224 */ /* 0x000fe200078e0004 */
[----:B------:R-:W-:Y:S02]  /*12660*/  MOV R2, 0x12680 ;  /* 0x0001268000027802 */ /* 0x000fe40000000f00 */
[----:B------:R-:W-:Y:S05]  /*12670*/  CALL.REL.NOINC `($__internal_1_$__cuda_sm70_shflsync_idx_p) ;  /* 0x00001bb000007944 */ /* 0x000fea0003c00000 */
[C---:B------:R-:W-:Y:S01]  /*12680*/  IADD3 R2, -R7.reuse, 0x10, RZ ;  /* 0x0000001007027810 */ /* 0x040fe20007ffe1ff */
[----:B------:R-:W-:Y:S01]  /*12690*/  IMAD.MOV.U32 R36, RZ, RZ, R0 ;  /* 0x000000ffff247224 */ /* 0x000fe200078e0000 */
[----:B------:R-:W-:Y:S02]  /*126a0*/  ISETP.NE.U32.AND P5, PT, R7, RZ, PT ;  /* 0x000000ff0700720c */ /* 0x000fe40003fa5070 */
[----:B------:R-:W-:Y:S04]  /*126b0*/  LOP3.LUT R2, R2, 0xf, RZ, 0xc0, !PT ;  /* 0x0000000f02027812 */ /* 0x000fe800078ec0ff */
[-C--:B------:R-:W-:Y:S04]  /*126c0*/  IADD3 R2, P2, P0, R2, R52.reuse, R20 ;  /* 0x0000003402027210 */ /* 0x080fe8000785e014 */
[-C--:B------:R-:W-:Y:S05]  /*126d0*/  IADD3.X R3, RZ, R13.reuse, R5, P2, P0 ;  /* 0x0000000dff037210 */ /* 0x080fea00017e0405 */
[----:B------:R-:W-:Y:S01]  /*126e0*/  @!PT LDS RZ, [RZ] ;  /* 0x00000000fffff984 */ /* 0x000fe20000000800 */
[----:B------:R-:W-:Y:S01]  /*126f0*/  @!PT LDS RZ, [RZ] ;  /* 0x00000000fffff984 */ /* 0x000fe20000000800 */
[----:B------:R-:W-:Y:S01]  /*12700*/  @!PT LDS RZ, [RZ] ;  /* 0x00000000fffff984 */ /* 0x000fe20000000800 */
[----:B------:R1:W-:Y:S01]  /*12710*/  LDGSTS.E.BYPASS.LTC128B.128.ZFILL [R227+0x1100], [R2.64], P5 ;  /* 0x0110000002e37fae */ /* 0x0003e2000a941d46 */
[C---:B------:R-:W-:Y:S02]  /*12720*/  ISETP.NE.U32.AND P5, PT, R12.reuse, RZ, PT ;  /* 0x000000ff0c00720c */ /* 0x040fe40003fa5070 */
[----:B-1----:R-:W-:Y:S04]  /*12730*/  IADD3 R2, -R12, 0x10, RZ ;  /* 0x000000100c027810 */ /* 0x002fe80007ffe1ff */
[----:B------:R-:W-:Y:S04]  /*12740*/  LOP3.LUT R2, R2, 0xf, RZ, 0xc0, !PT ;  /* 0x0000000f02027812 */ /* 0x000fe800078ec0ff */
[----:B------:R-:W-:Y:S01]  /*12750*/  IADD3 R2, P2, P0, R2, R52, R21 ;  /* 0x0000003402027210 */ /* 0x000fe2000785e015 */
[----:B------:R-:W-:Y:S03]  /*12760*/  IMAD.MOV.U32 R52, RZ, RZ, 0x2 ;  /* 0x00000002ff347424 */ /* 0x000fe600078e00ff */
[----:B------:R-:W-:Y:S05]  /*12770*/  IADD3.X R3, RZ, R13, R6, P2, P0 ;  /* 0x0000000dff037210 */ /* 0x000fea00017e0406 */
[----:B------:R1:W-:Y:S02]  /*12780*/  LDGSTS.E.BYPASS.LTC128B.128.ZFILL [R227+0x5100], [R2.64], P5 ;  /* 0x0510000002e37fae */ /* 0x0003e4000a941d46 */
[----:B-1----:R-:W-:Y:S01]  /*12790*/  MOV R2, 0x127c0 ;  /* 0x000127c000027802 */ /* 0x002fe20000000f00 */
[----:B------:R-:W-:Y:S03]  /*127a0*/  IMAD.MOV.U32 R3, RZ, RZ, 0x181f ;  /* 0x0000181fff037424 */ /* 0x000fe600078e00ff */
        /* <DEDUP_REMOVED lines=33> */
[----:B------:R-:W-:Y:S01]  /*129c0*/  MOV R4, R52 ;  /* 0x0000003400047202 */ /* 0x000fe20000000f00 */
[----:B------:R-:W-:-:S05]  /*129d0*/  BRA `(.L_x_120) ;  /* 0xffff433000007947 */ /* 0x000fca000383ffff */
.L_x_88:
[----:B------:R-:W-:Y:S01]  /*129e0*/  MOV R52, RZ ;  /* 0x000000ff00347202 */ /* 0x000fe20000000f00 */
[----:B------:R-:W-:Y:S01]  /*129f0*/  IMAD.MOV.U32 R36, RZ, RZ, R0 ;  /* 0x000000ffff247224 */ /* 0x000fe200078e0000 */
[----:B------:R-:W-:Y:S01]  /*12a00*/  MOV R2, 0x12a30 ;  /* 0x00012a3000027802 */ /* 0x000fe20000000f00 */
[----:B------:R-:W-:Y:S02]  /*12a10*/  IMAD.MOV.U32 R3, RZ, RZ, 0x181f ;  /* 0x0000181fff037424 */ /* 0x000fe400078e00ff */
[----:B------:R-:W-:Y:S05]  /*12a20*/  CALL.REL.NOINC `($__internal_1_$__cuda_sm70_shflsync_idx_p) ;  /* 0x0000180000007944 */ /* 0x000fea0003c00000 */
[----:B------:R-:W-:Y:S01]  /*12a30*/  MOV R7, R52 ;  /* 0x0000003400077202 */ /* 0x000fe20000000f00 */
[----:B------:R-:W-:-:S05]  /*12a40*/  BRA `(.L_x_121) ;  /* 0xffff5a4000007947 */ /* 0x000fca000383ffff */
.L_x_89:
        /* <DEDUP_REMOVED lines=83> */
.L_x_90:
[----:B--2---:R-:W-:Y:S01]  /*12f80*/  MOV R52, RZ ;  /* 0x000000ff00347202 */ /* 0x004fe20000000f00 */
[----:B------:R-:W-:Y:S01]  /*12f90*/  IMAD.MOV.U32 R36, RZ, RZ, R4 ;  /* 0x000000ffff247224 */ /* 0x000fe200078e0004 */
[----:B------:R-:W-:Y:S01]  /*12fa0*/  MOV R2, 0x12fd0 ;  /* 0x00012fd000027802 */ /* 0x000fe20000000f00 */
[----:B------:R-:W-:Y:S02]  /*12fb0*/  IMAD.MOV.U32 R3, RZ, RZ, 0x1c1f ;  /* 0x00001c1fff037424 */ /* 0x000fe400078e00ff */
[----:B------:R-:W-:Y:S05]  /*12fc0*/  CALL.REL.NOINC `($__internal_1_$__cuda_sm70_shflsync_idx_p) ;  /* 0x0000126000007944 */ /* 0x000fea0003c00000 */
[----:B------:R-:W-:Y:S01]  /*12fd0*/  MOV R0, R52 ;  /* 0x0000003400007202 */ /* 0x000fe20000000f00 */
[----:B------:R-:W-:-:S05]  /*12fe0*/  BRA `(.L_x_123) ;  /* 0xffff587000007947 */ /* 0x000fca000383ffff */
.L_x_91:
[----:B------:R-:W-:Y:S01]  /*12ff0*/  MOV R52, 0x1 ;  /* 0x0000000100347802 */ /* 0x000fe20000000f00 */
[----:B------:R-:W-:Y:S01]  /*13000*/  IMAD.MOV.U32 R36, RZ, RZ, R4 ;  /* 0x000000ffff247224 */ /* 0x000fe200078e0004 */
[----:B------:R-:W-:Y:S01]  /*13010*/  MOV R2, 0x13040 ;  /* 0x0001304000027802 */ /* 0x000fe20000000f00 */
[----:B------:R-:W-:Y:S02]  /*13020*/  IMAD.MOV.U32 R3, RZ, RZ, 0x1c1f ;  /* 0x00001c1fff037424 */ /* 0x000fe400078e00ff */
[----:B-1----:R-:W-:Y:S05]  /*13030*/  CALL.REL.NOINC `($__internal_1_$__cuda_sm70_shflsync_idx_p) ;  /* 0x000011f000007944 */ /* 0x002fea0003c00000 */
[----:B------:R-:W-:Y:S05]  /*13040*/  IMAD.IADD R0, R5, 0x1, R52 ;  /* 0x0000000105007824 */ /* 0x000fea00078e0234 */
        /* <DEDUP_REMOVED lines=115> */
[----:B------:R-:W-:Y:S02]  /*13780*/  FSEL R10, R154, -INF , P6 ;  /* 0xff8000009a0a7808 */ /* 0x000fe40003000000 */
[----:B------:R-:W-:Y:S02]  /*13790*/  FMNMX.FTZ R144, R36, R2, !PT ;  /* 0x0000000224907209 */ /* 0x000fe40007810000 */
[----:B------:R-:W-:Y:S01]  /*137a0*/  FMNMX.FTZ R4, R14, R0, !PT ;  /* 0x000000000e047209 */ /* 0x000fe20007810000 */
[----:B------:R-:W-:Y:S01]  /*137b0*/  IMAD.MOV.U32 R0, RZ, RZ, 0x2 ;  /* 0x00000002ff007424 */ /* 0x000fe200078e00ff */
[----:B------:R-:W-:Y:S02]  /*137c0*/  FSEL R9, R153, -INF , P5 ;  /* 0xff80000099097808 */ /* 0x000fe40002800000 */
[----:B------:R-:W-:Y:S02]  /*137d0*/  FMNMX.FTZ R144, R10, R144, !PT ;  /* 0x000000900a907209 */ /* 0x000fe40007810000 */
[----:B------:R-:W-:Y:S02]  /*137e0*/  FMNMX.FTZ R4, R13, R4, !PT ;  /* 0x000000040d047209 */ /* 0x000fe40007810000 */
[----:B------:R-:W-:Y:S02]  /*137f0*/  FSEL R8, R150, -INF , P2 ;  /* 0xff80000096087808 */ /* 0x000fe40001000000 */
[----:B------:R-:W-:Y:S02]  /*13800*/  FMNMX.FTZ R144, R9, R144, !PT ;  /* 0x0000009009907209 */ /* 0x000fe40007810000 */
[----:B------:R-:W-:Y:S02]  /*13810*/  FMNMX.FTZ R4, R12, R4, !PT ;  /* 0x000000040c047209 */ /* 0x000fe40007810000 */
[----:B------:R-:W-:Y:S02]  /*13820*/  FSEL R7, R149, -INF , P0 ;  /* 0xff80000095077808 */ /* 0x000fe40000000000 */
[----:B------:R-:W-:Y:S02]  /*13830*/  FMNMX.FTZ R144, R8, R144, !PT ;  /* 0x0000009008907209 */ /* 0x000fe40007810000 */
[----:B------:R-:W-:Y:S02]  /*13840*/  FMNMX.FTZ R4, R11, R4, !PT ;  /* 0x000000040b047209 */ /* 0x000fe40007810000 */
[----:B------:R-:W-:Y:S02]  /*13850*/  FMNMX.FTZ R144, R7, R144, !PT ;  /* 0x0000009007907209 */ /* 0x000fe40007810000 */
[----:B------:R-:W-:Y:S02]  /*13860*/  MOV R2, 0x13880 ;  /* 0x0001388000027802 */ /* 0x000fe40000000f00 */
[----:B------:R-:W-:Y:S05]  /*13870*/  CALL.REL.NOINC `($__internal_0_$__cuda_sm70_shflsync_bfly_p) ;  /* 0x0000095000007944 */ /* 0x000fea0003c00000 */
[----:B------:R-:W-:Y:S01]  /*13880*/  FMNMX.FTZ R4, R4, R0, !PT ;  /* 0x0000000004047209 */ /* 0x000fe20007810000 */
[----:B------:R-:W-:Y:S01]  /*13890*/  IMAD.MOV.U32 R0, RZ, RZ, 0x1 ;  /* 0x00000001ff007424 */ /* 0x000fe200078e00ff */
[----:B------:R-:W-:Y:S02]  /*138a0*/  MOV R2, 0x138c0 ;  /* 0x000138c000027802 */ /* 0x000fe40000000f00 */
        /* <DEDUP_REMOVED lines=8> */
[----:B------:R-:W-:Y:S02]  /*13930*/  MOV R2, 0x13950 ;  /* 0x0001395000027802 */ /* 0x000fe40000000f00 */
[----:B------:R-:W-:Y:S05]  /*13940*/  CALL.REL.NOINC `($__internal_0_$__cuda_sm70_shflsync_bfly_p) ;  /* 0x0000088000007944 */ /* 0x000fea0003c00000 */
[----:B------:R-:W-:-:S05]  /*13950*/  BRA `(.L_x_124) ;  /* 0xffff5bb000007947 */ /* 0x000fca000383ffff */
.L_x_94:
[----:B-1--4-:R-:W-:Y:S01]  /*13960*/  MOV R3, 0x181f ;  /* 0x0000181f00037802 */ /* 0x012fe20000000f00 */
[----:B------:R-:W-:Y:S01]  /*13970*/  IMAD.MOV.U32 R52, RZ, RZ, RZ ;  /* 0x000000ffff347224 */ /* 0x000fe200078e00ff */
[----:B------:R-:W-:Y:S02]  /*13980*/  MOV R2, 0x139a0 ;  /* 0x000139a000027802 */ /* 0x000fe40000000f00 */
[----:B------:R-:W-:Y:S05]  /*13990*/  CALL.REL.NOINC `($__internal_1_$__cuda_sm70_shflsync_idx_p) ;  /* 0x0000089000007944 */ /* 0x000fea0003c00000 */
[----:B------:R-:W-:Y:S01]  /*139a0*/  MOV R28, R52 ;  /* 0x00000034001c7202 */ /* 0x000fe20000000f00 */
[----:B------:R-:W-:-:S05]  /*139b0*/  BRA `(.L_x_125) ;  /* 0xffff7e8000007947 */ /* 0x000fca000383ffff */
.L_x_97:
[----:B------:R-:W-:Y:S01]  /*139c0*/  MOV R52, RZ ;  /* 0x000000ff00347202 */ /* 0x000fe20000000f00 */
[----:B------:R-:W-:Y:S01]  /*139d0*/  IMAD.MOV.U32 R36, RZ, RZ, R0 ;  /* 0x000000ffff247224 */ /* 0x000fe200078e0000 */
[----:B------:R-:W-:Y:S01]  /*139e0*/  MOV R2, 0x13a10 ;  /* 0x00013a1000027802 */ /* 0x000fe20000000f00 */
[----:B------:R-:W-:Y:S02]  /*139f0*/  IMAD.MOV.U32 R3, RZ, RZ, 0x181f ;  /* 0x0000181fff037424 */ /* 0x000fe400078e00ff */
[----:B-1----:R-:W-:Y:S05]  /*13a00*/  CALL.REL.NOINC `($__internal_1_$__cuda_sm70_shflsync_idx_p) ;  /* 0x0000082000007944 */ /* 0x002fea0003c00000 */
[----:B------:R-:W-:Y:S01]  /*13a10*/  MOV R7, R52 ;  /* 0x0000003400077202 */ /* 0x000fe20000000f00 */
[----:B------:R-:W-:-:S05]  /*13a20*/  BRA `(.L_x_126) ;  /* 0xffff971000007947 */ /* 0x000fca000383ffff */
.L_x_98:
[----:B------:R-:W-:Y:S01]  /*13a30*/  MOV R52, RZ ;  /* 0x000000ff00347202 */ /* 0x000fe20000000f00 */
[----:B------:R-:W-:Y:S01]  /*13a40*/  IMAD.MOV.U32 R36, RZ, RZ, R4 ;  /* 0x000000ffff247224 */ /* 0x000fe200078e0004 */
[----:B------:R-:W-:Y:S01]  /*13a50*/  MOV R2, 0x13a80 ;  /* 0x00013a8000027802 */ /* 0x000fe20000000f00 */
[----:B------:R-:W-:Y:S02]  /*13a60*/  IMAD.MOV.U32 R3, RZ, RZ, 0x181f ;  /* 0x0000181fff037424 */ /* 0x000fe400078e00ff */
[----:B-123--:R-:W-:Y:S05]  /*13a70*/  CALL.REL.NOINC `($__internal_1_$__cuda_sm70_shflsync_idx_p) ;  /* 0x000007b000007944 */ /* 0x00efea0003c00000 */
[C---:B------:R-:W-:Y:S01]  /*13a80*/  IADD3 R8, -R68.reuse, 0x10, RZ ;  /* 0x0000001044087810 */ /* 0x040fe20007ffe1ff */
[----:B------:R-:W-:Y:S01]  /*13a90*/  IMAD.MOV.U32 R36, RZ, RZ, R0 ;  /* 0x000000ffff247224 */ /* 0x000fe200078e0000 */
[----:B------:R-:W-:Y:S02]  /*13aa0*/  ISETP.NE.U32.AND P2, PT, R68, RZ, PT ;  /* 0x000000ff4400720c */ /* 0x000fe40003f45070 */
[----:B------:R-:W-:Y:S04]  /*13ab0*/  LOP3.LUT R8, R8, 0xf, RZ, 0xc0, !PT ;  /* 0x0000000f08087812 */ /* 0x000fe800078ec0ff */
[----:B------:R-:W-:Y:S04]  /*13ac0*/  IADD3 R8, P5, P4, R8, R52, R41 ;  /* 0x0000003408087210 */ /* 0x000fe80007cbe029 */
[----:B------:R-:W-:Y:S02]  /*13ad0*/  IADD3.X R9, RZ, R7, R5, P5, P4 ;  /* 0x00000007ff097210 */ /* 0x000fe40002fe8405 */
[----:B------:R-:W-:Y:S01]  /*13ae0*/  IADD3 R2, P4, R52, R42, RZ ;  /* 0x0000002a34027210 */ /* 0x000fe20007f9e0ff */
[----:B------:R-:W-:Y:S02]  /*13af0*/  IMAD.MOV.U32 R52, RZ, RZ, 0x1 ;  /* 0x00000001ff347424 */ /* 0x000fe400078e00ff */
[----:B------:R-:W-:Y:S01]  /*13b00*/  @!PT LDS RZ, [RZ] ;  /* 0x00000000fffff984 */ /* 0x000fe20000000800 */
[----:B------:R-:W-:Y:S01]  /*13b10*/  @!PT LDS RZ, [RZ] ;  /* 0x00000000fffff984 */ /* 0x000fe20000000800 */
[----:B------:R-:W-:Y:S01]  /*13b20*/  @!PT LDS RZ, [RZ] ;  /* 0x00000000fffff984 */ /* 0x000fe20000000800 */
[----:B------:R1:W-:Y:S02]  /*13b30*/  LDGSTS.E.BYPASS.LTC128B.128.ZFILL [R227+0x8100], [R8.64], P2 ;  /* 0x0810000008e37fae */ /* 0x0003e40009141d46 */
[----:B------:R-:W-:Y:S05]  /*13b40*/  IMAD.X R3, R7, 0x1, R6, P4 ;  /* 0x0000000107037824 */ /* 0x000fea00020e0606 */
[----:B------:R2:W-:Y:S02]  /*13b50*/  LDGSTS.E.BYPASS.LTC128B.128 [R227+0xc100], [R2.64], !P0 ;  /* 0x0c10000002e37fae */ /* 0x0005e4000c101d46 */
[----:B--2---:R-:W-:Y:S01]  /*13b60*/  MOV R2, 0x13b90 ;  /* 0x00013b9000027802 */ /* 0x004fe20000000f00 */
[----:B------:R-:W-:Y:S02]  /*13b70*/  IMAD.MOV.U32 R3, RZ, RZ, 0x181f ;  /* 0x0000181fff037424 */ /* 0x000fe400078e00ff */
[----:B-1----:R-:W-:Y:S05]  /*13b80*/  CALL.REL.NOINC `($__internal_1_$__cuda_sm70_shflsync_idx_p) ;  /* 0x000006a000007944 */ /* 0x002fea0003c00000 */
        /* <DEDUP_REMOVED lines=54> */
.L_x_99:
[----:B------:R-:W-:Y:S02]  /*13ef0*/  MOV R0, 0x2 ;  /* 0x0000000200007802 */ /* 0x000fe40000000f00 */
        /* <DEDUP_REMOVED lines=16> */
.L_x_101:
[----:B------:R-:W-:Y:S01]  /*14000*/  IMAD.MOV.U32 R4, RZ, RZ, R246 ;  /* 0x000000ffff047224 */ /* 0x000fe200078e00f6 */
[----:B------:R-:W-:-:S02]  /*14010*/  MOV R0, 0x2 ;  /* 0x0000000200007802 */ /* 0x000fc40000000f00 */
[----:B------:R-:W-:Y:S02]  /*14020*/  MOV R2, 0x14040 ;  /* 0x0001404000027802 */ /* 0x000fe40000000f00 */
[----:B------:R-:W-:Y:S05]  /*14030*/  CALL.REL.NOINC `($__internal_0_$__cuda_sm70_shflsync_bfly_p) ;  /* 0x0000019000007944 */ /* 0x000fea0003c00000 */
[----:B------:R-:W-:Y:S01]  /*14040*/  MOV R5, R0 ;  /* 0x0000000000057202 */ /* 0x000fe20000000f00 */
[----:B------:R-:W-:Y:S05]  /*14050*/  BRA `(.L_x_129) ;  /* 0xffffb82000007947 */ /* 0x000fea000383ffff */
.L_x_102:
[----:B------:R-:W-:Y:S01]  /*14060*/  IMAD.MOV.U32 R4, RZ, RZ, R5 ;  /* 0x000000ffff047224 */ /* 0x000fe200078e0005 */
[----:B------:R-:W-:Y:S02]  /*14070*/  MOV R0, 0x1 ;  /* 0x0000000100007802 */ /* 0x000fe40000000f00 */
[----:B------:R-:W-:Y:S02]  /*14080*/  MOV R2, 0x140a0 ;  /* 0x000140a000027802 */ /* 0x000fe40000000f00 */
[----:B-1----:R-:W-:Y:S05]  /*14090*/  CALL.REL.NOINC `($__internal_0_$__cuda_sm70_shflsync_bfly_p) ;  /* 0x0000013000007944 */ /* 0x002fea0003c00000 */
[----:B------:R1:W5:Y:S01]  /*140a0*/  LDL R4, [R1] ;  /* 0x0000000001047983 */ /* 0x0003620000100800 */
[----:B------:R-:W-:Y:S01]  /*140b0*/  FADD.FTZ R5, R5, R0 ;  /* 0x0000000005057221 */ /* 0x000fe20000010000 */
[----:B------:R-:W-:Y:S02]  /*140c0*/  MOV R0, 0x2 ;  /* 0x0000000200007802 */ /* 0x000fe40000000f00 */
[----:B------:R-:W-:Y:S02]  /*140d0*/  MOV R2, 0x140f0 ;  /* 0x000140f000027802 */ /* 0x000fe40000000f00 */
[----:B-1---5:R-:W-:Y:S05]  /*140e0*/  CALL.REL.NOINC `($__internal_0_$__cuda_sm70_shflsync_bfly_p) ;  /* 0x000000e000007944 */ /* 0x022fea0003c00000 */
[----:B------:R-:W2:Y:S02]  /*140f0*/  LDL.LU R2, [R1] ;  /* 0x0000000001027983 */ /* 0x000ea40000300800 */
[----:B--2---:R-:W-:Y:S01]  /*14100*/  FADD.FTZ R4, R2, R0 ;  /* 0x0000000002047221 */ /* 0x004fe20000010000 */
[----:B------:R-:W-:-:S02]  /*14110*/  MOV R0, 0x1 ;  /* 0x0000000100007802 */ /* 0x000fc40000000f00 */
[----:B------:R-:W-:Y:S02]  /*14120*/  MOV R2, 0x14140 ;  /* 0x0001414000027802 */ /* 0x000fe40000000f00 */
[----:B------:R-:W-:Y:S05]  /*14130*/  CALL.REL.NOINC `($__internal_0_$__cuda_sm70_shflsync_bfly_p) ;  /* 0x0000009000007944 */ /* 0x000fea0003c00000 */
[----:B------:R-:W-:Y:S01]  /*14140*/  MOV R3, R0 ;  /* 0x0000000000037202 */ /* 0x000fe20000000f00 */
[----:B------:R-:W-:Y:S05]  /*14150*/  BRA `(.L_x_130) ;  /* 0xffffb7a000007947 */ /* 0x000fea000383ffff */
.L_x_112:
[----:B-----5:R-:W-:Y:S01]  /*14160*/  IMAD.MOV.U32 R36, RZ, RZ, R18 ;  /* 0x000000ffff247224 */ /* 0x020fe200078e0012 */
[----:B------:R-:W-:Y:S01]  /*14170*/  MOV R52, RZ ;  /* 0x000000ff00347202 */ /* 0x000fe20000000f00 */
[----:B-1--4-:R-:W-:Y:S01]  /*14180*/  IMAD.MOV.U32 R3, RZ, RZ, 0x1f ;  /* 0x0000001fff037424 */ /* 0x012fe200078e00ff */
[----:B------:R-:W-:Y:S02]  /*14190*/  MOV R2, 0x141b0 ;  /* 0x000141b000027802 */ /* 0x000fe40000000f00 */
[----:B--23--:R-:W-:Y:S05]  /*141a0*/  CALL.REL.NOINC `($__internal_1_$__cuda_sm70_shflsync_idx_p) ;  /* 0x0000008000007944 */ /* 0x00cfea0003c00000 */
[----:B------:R-:W-:Y:S01]  /*141b0*/  MOV R0, R52 ;  /* 0x0000003400007202 */ /* 0x000fe20000000f00 */
[----:B------:R-:W-:Y:S05]  /*141c0*/  BRA `(.L_x_131) ;  /* 0xffffd23000007947 */ /* 0x000fea000383ffff */
        .weak           $__internal_0_$__cuda_sm70_shflsync_bfly_p
        .type           $__internal_0_$__cuda_sm70_shflsync_bfly_p,@function
        .size           $__internal_0_$__cuda_sm70_shflsync_bfly_p,($__internal_1_$__cuda_sm70_shflsync_idx_p - $__internal_0_$__cuda_sm70_shflsync_bfly_p)
$__internal_0_$__cuda_sm70_shflsync_bfly_p:
[----:B------:R-:W-:Y:S02]  /*141d0*/  MOV R234, 0xffffffff ;  /* 0xffffffff00ea7802 */ /* 0x000fe40000000f00 */
[----:B------:R-:W-:Y:S02]  /*141e0*/  MOV R3, 0x1f ;  /* 0x0000001f00037802 */ /* 0x000fe40000000f00 */
[----:B------:R-:W-:Y:S04]  /*141f0*/  WARPSYNC R234 ;  /* 0x000000ea00007348 */ /* 0x000fe80003800000 */
[----:B------:R1:W2:Y:S02]  /*14200*/  SHFL.BFLY PT, R0, R4, R0, R3 ;  /* 0x0c00000004007389 */ /* 0x0002a400000e0003 */
[----:B-1----:R-:W-:-:S04]  /*14210*/  MOV R3, 0x0 ;  /* 0x0000000000037802 */ /* 0x002fc80000000f00 */
[----:B--2---:R-:W-:Y:S05]  /*14220*/  RET.REL.NODEC R2 `(_ZN7cutlass13device_kernelIN5flash19enable_sm80_to_sm89INS1_16FlashAttnFwdSm80INS1_25CollectiveMainloopFwdSm80ILi8ELi1ELb1EN4cute5tupleIJNS5_1CILi128EEES8_S8_EEELi128ENS_10bfloat16_tEfNS_4arch4Sm80ELb1ELb0ELb1ELb0ELb1ELb0ELb1ELb1EEENS1_21CollectiveEpilogueFwdIS9_NS6_IJNS7_ILi1EEESF_SF_EEESA_SC_Li256ELb0ELb1ELb1ELb0EEENS1_30DynamicPersistentTileSchedulerILi256ELi256ELb1ELb1ELb0EEEEEEEEEvNT_6ParamsE) ;  /* 0xfffebdd002007950 */ /* 0x004fea0003c3ffff */
        .weak           $__internal_1_$__cuda_sm70_shflsync_idx_p
        .type           $__internal_1_$__cuda_sm70_shflsync_idx_p,@function
        .size           $__internal_1_$__cuda_sm70_shflsync_idx_p,(.L_x_1786 - $__internal_1_$__cuda_sm70_shflsync_idx_p)
$__internal_1_$__cuda_sm70_shflsync_idx_p:
[----:B------:R-:W-:-:S04]  /*14230*/  MOV R62, 0xffffffff ;  /* 0xffffffff003e7802 */ /* 0x000fc80000000f00 */
[----:B------:R-:W-:Y:S04]  /*14240*/  WARPSYNC R62 ;  /* 0x0000003e00007348 */ /* 0x000fe80003800000 */
[----:B------:R1:W2:Y:S02]  /*14250*/  SHFL.IDX PT, R52, R36, R52, R3 ;  /* 0x0000003424347389 */ /* 0x0002a400000e0003 */
[----:B-1----:R-:W-:-:S04]  /*14260*/  MOV R3, 0x0 ;  /* 0x0000000000037802 */ /* 0x002fc80000000f00 */
[----:B--2---:R-:W-:Y:S05]  /*14270*/  RET.REL.NODEC R2 `(_ZN7cutlass13device_kernelIN5flash19enable_sm80_to_sm89INS1_16FlashAttnFwdSm80INS1_25CollectiveMainloopFwdSm80ILi8ELi1ELb1EN4cute5tupleIJNS5_1CILi128EEES8_S8_EEELi128ENS_10bfloat16_tEfNS_4arch4Sm80ELb1ELb0ELb1ELb0ELb1ELb0ELb1ELb1EEENS1_21CollectiveEpilogueFwdIS9_NS6_IJNS7_ILi1EEESF_SF_EEESA_SC_Li256ELb0ELb1ELb1ELb0EEENS1_30DynamicPersistentTileSchedulerILi256ELi256ELb1ELb1ELb0EEEEEEEEEvNT_6ParamsE) ;  /* 0xfffebd8002007950 */ /* 0x004fea0003c3ffff */
.L_x_132:
        /* <DEDUP_REMOVED lines=16> */
.L_x_1786:


//--------------------- .text._ZN7cutlass13device_kernelIN5flash19enable_sm80_to_sm89INS1_16FlashAttnFwdSm80INS1_25CollectiveMainloopFwdSm80ILi4ELi1ELb0EN4cute5tupleIJNS5_1CILi128EEENS7_ILi64EEES8_EEELi128ENS_10bfloat16_tEfNS_4arch4Sm80ELb0ELb0ELb1ELb0ELb1ELb0ELb1ELb1EEENS1_21CollectiveEpilogueFwdINS6_IJS8_S8_S9_EEENS6_IJNS7_ILi1EEESH_SH_EEESB_SD_Li128ELb0ELb1ELb1ELb0EEENS1_19SingleTileSchedulerILb0ELb1ELb1ELi128EEEEEEEEEvNT_6ParamsE --------------------------
	.section	.text._ZN7cutlass13device_kernelIN5flash19enable_sm80_to_sm89INS1_16FlashAttnFwdSm80INS1_25CollectiveMainloopFwdSm80ILi4ELi1ELb0EN4cute5tupleIJNS5_1CILi128EEENS7_ILi64EEES8_EEELi128ENS_10bfloat16_tEfNS_4arch4Sm80ELb0ELb0ELb1ELb0ELb1ELb0ELb1ELb1EEENS1_21CollectiveEpilogueFwdINS6_IJS8_S8_S9_EEENS6_IJNS7_ILi1EEESH_SH_EEESB_SD_Li128ELb0ELb1ELb1ELb0EEENS1_19SingleTileSchedulerILb0ELb1ELb1ELi128EEEEEEEEEvNT_6ParamsE,"ax",@progbits
	.sectioninfo	@"SHI_REGISTERS=255"
	.align	128
.text._ZN7cutlass13device_kernelIN5flash19enable_sm80_to_sm89INS1_16FlashAttnFwdSm80INS1_25CollectiveMainloopFwdSm80ILi4ELi1ELb0EN4cute5tupleIJNS5_1CILi128EEENS7_ILi64EEES8_EEELi128ENS_10bfloat16_tEfNS_4arch4Sm80ELb0ELb0ELb1ELb0ELb1ELb0ELb1ELb1EEENS1_21CollectiveEpilogueFwdINS6_IJS8_S8_S9_EEENS6_IJNS7_ILi1EEESH_SH_EEESB_SD_Li128ELb0ELb1ELb1ELb0EEENS1_19SingleTileSchedulerILb0ELb1ELb1ELi128EEEEEEEEEvNT_6ParamsE:
        .type           _ZN7cutlass13device_kernelIN5flash19enable_sm80_to_sm89INS1_16FlashAttnFwdSm80INS1_25CollectiveMainloopFwdSm80ILi4ELi1ELb0EN4cute5tupleIJNS5_1CILi128EEENS7_ILi64EEES8_EEELi128ENS_10bfloat16_tEfNS_4arch4Sm80ELb0ELb0ELb1ELb0ELb1ELb0ELb1ELb1EEENS1_21CollectiveEpilogueFwdINS6_IJS8_S8_S9_EEENS6_IJNS7_ILi1EEESH_SH_EEESB_SD_Li128ELb0ELb1ELb1ELb0EEENS1_19SingleTileSchedulerILb0ELb1ELb1ELi128EEEEEEEEEvNT_6ParamsE,@function
        .size           _ZN7cutlass13device_kernelIN5flash19enable_sm80_to_sm89INS1_16FlashAttnFwdSm80INS1_25CollectiveMainloopFwdSm80ILi4ELi1ELb0EN4cute5tupleIJNS5_1CILi128EEENS7_ILi64EEES8_EEELi128ENS_10bfloat16_tEfNS_4arch4Sm80ELb0ELb0ELb1ELb0ELb1ELb0ELb1ELb1EEENS1_21CollectiveEpilogueFwdINS6_IJS8_S8_S9_EEENS6_IJNS7_ILi1EEESH_SH_EEESB_SD_Li128ELb0ELb1ELb1ELb0EEENS1_19SingleTileSchedulerILb0ELb1ELb1ELi128EEEEEEEEEvNT_6ParamsE,(.L_x_1789 - _ZN7cutlass13device_kernelIN5flash19enable_sm80_to_sm89INS1_16FlashAttnFwdSm80INS1_25CollectiveMainloopFwdSm80ILi4ELi1ELb0EN4cute5tupleIJNS5_1CILi128EEENS7_ILi64EEES8_EEELi128ENS_10bfloat16_tEfNS_4arch4Sm80ELb0ELb0ELb1ELb0ELb1ELb0ELb1ELb1EEENS1_21CollectiveEpilogueFwdINS6_IJS8_S8_S9_EEENS6_IJNS7_ILi1EEESH_SH_EEESB_SD_Li128ELb0ELb1ELb1ELb0EEENS1_19SingleTileSchedulerILb0ELb1ELb1ELi128EEEEEEEEEvNT_6ParamsE)
        .other          _ZN7cutlass13device_kernelIN5flash19enable_sm80_to_sm89INS1_16FlashAttnFwdSm80INS1_25CollectiveMainloopFwdSm80ILi4ELi1ELb0EN4cute5tupleIJNS5_1CILi128EEENS7_ILi64EEES8_EEELi128ENS_10bfloat16_tEfNS_4arch4Sm80ELb0ELb0ELb1ELb0ELb1ELb0ELb1ELb1EEENS1_21CollectiveEpilogueFwdINS6_IJS8_S8_S9_EEENS6_IJNS7_ILi1EEESH_SH_EEESB_SD_Li128ELb0ELb1ELb1ELb0EEENS1_19SingleTileSchedulerILb0ELb1ELb1ELi128EEEEEEEEEvNT_6ParamsE,@"STO_CUDA_ENTRY STV_DEFAULT"
_ZN7cutlass13device_kernelIN5flash19enable_sm80_to_sm89INS1_16FlashAttnFwdSm80INS1_25CollectiveMainloopFwdSm80ILi4ELi1ELb0EN4cute5tupleIJNS5_1CILi128EEENS7_ILi64EEES8_EEELi128ENS_10bfloat16_tEfNS_4arch4Sm80ELb0ELb0ELb1ELb0ELb1ELb0ELb1ELb1EEENS1_21CollectiveEpilogueFwdINS6_IJS8_S8_S9_EEENS6_IJNS7_ILi1EEESH_SH_EEESB_SD_Li128ELb0ELb1ELb1ELb0EEENS1_19SingleTileSchedulerILb0ELb1ELb1ELi128EEEEEEEEEvNT_6ParamsE:
        /* <DEDUP_REMOVED lines=18> */
.L_x_133:
[----:B------:R-:W-:Y:S02]  /*0120*/  ULDC.64 UR4, c[0x0][0x550] ;  /* 0x0001540000047ab9 */ /* 0x000fe40000000a00 */
[----:B------:R-:W-:Y:S02]  /*0130*/  UISETP.NE.AND UP0, UPT, UR4, 0x1, UPT ;  /* 0x000000010400788c */ /* 0x000fe4000bf05270 */
[----:B------:R-:W-:-:S02]  /*0140*/  UIMAD.WIDE.U32 UR8, UR6, UR5, URZ ;  /* 0x00000005060872a5 */ /* 0x000fc4000f8e003f */
[----:B------:R-:W-:Y:S02]  /*0150*/  ULDC UR4, c[0x0][0x558] ;  /* 0x0001560000047ab9 */ /* 0x000fe40000000800 */
[----:B------:R-:W-:-:S05]  /*0160*/  UMOV UR10, UR6 ;  /* 0x00000006000a7c82 */ /* 0x000fca0008000000 */
[----:B------:R-:W-:-:S03]  /*0170*/  @UP0 USHF.R.U32.HI UR10, URZ, UR4, UR9 ;  /* 0x000000043f0a0299 */ /* 0x000fc60008011609 */
.L_x_134:
        /* <DEDUP_REMOVED lines=28> */
[----:B------:R-:W-:Y:S05]  /*0340*/  @!P0 BRA `(.L_x_135) ;  /* 0x0000023000008947 */ /* 0x000fea0003800000 */
[----:B------:R-:W-:Y:S02]  /*0350*/  USHF.R.U32.HI UR4, URZ, 0x10, UR7 ;  /* 0x000000103f047899 */ /* 0x000fe40008011607 */
[----:B------:R-:W-:Y:S02]  /*0360*/  ULDC UR5, c[0x0][0x338] ;  /* 0x0000ce0000057ab9 */ /* 0x000fe40000000800 */
[----:B------:R-:W-:Y:S02]  /*0370*/  UISETP.NE.AND UP0, UPT, UR4, URZ, UPT ;  /* 0x0000003f0400728c */ /* 0x000fe4000bf05270 */
[----:B------:R-:W-:Y:S02]  /*0380*/  UMOV UR18, URZ ;  /* 0x0000003f00127c82 */ /* 0x000fe40008000000 */
[----:B------:R-:W-:-:S04]  /*0390*/  USEL UR5, UR4, UR5, UP0 ;  /* 0x0000000504057287 */ /* 0x000fc80008000000 */
[----:B------:R-:W-:Y:S02]  /*03a0*/  UIADD3 UR17, UR6, -0x1, UR5 ;  /* 0xffffffff06117890 */ /* 0x000fe4000fffe005 */
[----:B------:R-:W-:-:S05]  /*03b0*/  IMAD.U32 R3, RZ, RZ, UR5 ;  /* 0x00000005ff037e24 */ /* 0x000fca000f8e00ff */
[----:B------:R-:W-:-:S04]  /*03c0*/  IABS R0, R3 ;  /* 0x0000000300007213 */ /* 0x000fc80000000000 */
[----:B------:R-:W3:Y:S02]  /*03d0*/  R2UR UR16, R0 ;  /* 0x00000000001073c2 */ /* 0x000ee400000e0000 */
[----:B---3--:R-:W3:Y:S08]  /*03e0*/  I2F.RP R0, UR16 ;  /* 0x0000001000007d06 */ /* 0x008ef00008209400 */
[----:B---3--:R-:W3:Y:S02]  /*03f0*/  MUFU.RCP R0, R0 ;  /* 0x0000000000007308 */ /* 0x008ee40000001000 */
[----:B---3--:R-:W-:-:S06]  /*0400*/  IADD3 R0, R0, 0xffffffe, RZ ;  /* 0x0ffffffe00007810 */ /* 0x008fcc0007ffe0ff */
[----:B------:R-:W3:Y:S02]  /*0410*/  F2I.FTZ.U32.TRUNC.NTZ R0, R0 ;  /* 0x0000000000007305 */ /* 0x000ee4000021f000 */
[----:B---3--:R3:W4:Y:S02]  /*0420*/  R2UR UR19, R0 ;  /* 0x00000000001373c2 */ /* 0x00872400000e0000 */
[----:B---3--:R-:W-:Y:S01]  /*0430*/  IMAD.U32 R0, RZ, RZ, UR17 ;  /* 0x00000011ff007e24 */ /* 0x008fe2000f8e00ff */
[----:B----4-:R-:W-:Y:S02]  /*0440*/  UIADD3 UR4, URZ, -UR19, URZ ;  /* 0x800000133f047290 */ /* 0x010fe4000fffe03f */
[----:B------:R-:W-:Y:S02]  /*0450*/  ULOP3.LUT UR17, UR17, UR5, URZ, 0x3c, !UPT ;  /* 0x0000000511117292 */ /* 0x000fe4000f8e3c3f */
[----:B-1----:R-:W-:Y:S01]  /*0460*/  IABS R2, R0 ;  /* 0x0000000000027213 */ /* 0x002fe20000000000 */
[----:B------:R-:W-:Y:S01]  /*0470*/  UIMAD UR4, UR4, UR16, URZ ;  /* 0x00000010040472a4 */ /* 0x000fe2000f8e023f */
[----:B------:R-:W-:-:S02]  /*0480*/  IABS R0, R3 ;  /* 0x0000000300007213 */ /* 0x000fc40000000000 */
[----:B------:R-:W1:Y:S01]  /*0490*/  R2UR UR15, R2 ;  /* 0x00000000020f73c2 */ /* 0x000e6200000e0000 */
[----:B------:R-:W-:Y:S02]  /*04a0*/  UIMAD.WIDE.U32 UR18, UR19, UR4, UR18 ;  /* 0x00000004131272a5 */ /* 0x000fe4000f8e0012 */
[----:B------:R-:W-:-:S05]  /*04b0*/  IMAD.MOV R0, RZ, RZ, -R0 ;  /* 0x000000ffff007224 */ /* 0x000fca00078e0a00 */
[----:B------:R-:W3:Y:S01]  /*04c0*/  R2UR UR14, R0 ;  /* 0x00000000000e73c2 */ /* 0x000ee200000e0000 */
[----:B-1----:R-:W-:-:S04]  /*04d0*/  UIMAD.WIDE.U32 UR18, UR19, UR15, URZ ;  /* 0x0000000f131272a5 */ /* 0x002fc8000f8e003f */
[----:B---3--:R-:W-:-:S04]  /*04e0*/  UIMAD UR14, UR19, UR14, UR15 ;  /* 0x0000000e130e72a4 */ /* 0x008fc8000f8e020f */
        /* <DEDUP_REMOVED lines=9> */
.L_x_135:
[----:B------:R-:W-:Y:S01]  /*0580*/  ULOP3.LUT UR7, UR7, 0xffff, URZ, 0xc0, !UPT ;  /* 0x0000ffff07077892 */ /* 0x000fe2000f8ec03f */
[----:B------:R-:W-:Y:S01]  /*0590*/  PLOP3.LUT P4, PT, PT, PT, PT, 0x80, 0x0 ;  /* 0x000000000000781c */ /* 0x000fe20003f8f070 */
[----:B------:R-:W-:Y:S01]  /*05a0*/  CS2R R20, SRZ ;  /* 0x0000000000147805 */ /* 0x000fe2000001ff00 */
[----:B------:R-:W-:Y:S01]  /*05b0*/  CS2R R18, SRZ ;  /* 0x0000000000127805 */ /* 0x000fe2000001ff00 */
[----:B------:R-:W-:Y:S01]  /*05c0*/  UIMAD UR7, UR7, UR19, URZ ;  /* 0x00000013070772a4 */ /* 0x000fe2000f8e023f */
[----:B------:R-:W-:Y:S01]  /*05d0*/  CS2R R126, SRZ ;  /* 0x00000000007e7805 */ /* 0x000fe2000001ff00 */
        /* <DEDUP_REMOVED lines=76> */
[----:B-1----:R-:W-:Y:S02]  /*0aa0*/  IMAD.U32 R2, RZ, RZ, UR4 ;  /* 0x00000004ff027e24 */ /* 0x002fe4000f8e00ff */
[----:B------:R-:W-:Y:S01]  /*0ab0*/  IMAD.U32 R3, RZ, RZ, UR5 ;  /* 0x00000005ff037e24 */ /* 0x000fe2000f8e00ff */
[----:B------:R-:W1:Y:S01]  /*0ac0*/  S2R R12, SR_CTAID.X ;  /* 0x00000000000c7919 */ /* 0x000e620000002500 */
[----:B------:R-:W-:Y:S01]  /*0ad0*/  SHF.R.S32.HI R23, RZ, 0x1f, R208 ;  /* 0x0000001fff177819 */ /* 0x000fe200000114d0 */
[----:B------:R-:W-:Y:S02]  /*0ae0*/  USHF.R.S32.HI UR14, URZ, 0x1f, UR10 ;  /* 0x0000001f3f0e7899 */ /* 0x000fe4000801140a */
[----:B------:R3:W4:Y:S01]  /*0af0*/  @P0 LDG.E R7, [R2.64] ;  /* 0x0000000c02070981 */ /* 0x000722000c1e1900 */
[----:B------:R-:W-:Y:S01]  /*0b00*/  ULDC.64 UR4, c[0x0][0x1b8] ;  /* 0x00006e0000047ab9 */ /* 0x000fe20000000a00 */
[----:B------:R-:W-:Y:S01]  /*0b10*/  LEA.HI R13, R23, R208, RZ, 0x4 ;  /* 0x000000d0170d7211 */ /* 0x000fe200078f20ff */
[----:B------:R-:W-:Y:S01]  /*0b20*/  UIMAD UR14, UR14, UR4, URZ ;  /* 0x000000040e0e72a4 */ /* 0x000fe2000f8e023f */
[----:B------:R-:W-:Y:S01]  /*0b30*/  BSSY B0, `(.L_x_137) ;  /* 0x0000051000007945 */ /* 0x000fe20003800000 */
[----:B------:R-:W-:-:S02]  /*0b40*/  UIMAD.WIDE.U32 UR16, UR10, UR4, URZ ;  /* 0x000000040a1072a5 */ /* 0x000fc4000f8e003f */
[----:B------:R-:W-:Y:S02]  /*0b50*/  UIMAD UR14, UR10, UR5, UR14 ;  /* 0x000000050a0e72a4 */ /* 0x000fe4000f8e020e */
[----:B------:R-:W-:Y:S02]  /*0b60*/  USHF.R.S32.HI UR15, URZ, 0x1f, UR11 ;  /* 0x0000001f3f0f7899 */ /* 0x000fe4000801140b */
[----:B------:R-:W-:Y:S02]  /*0b70*/  ULDC.64 UR4, c[0x0][0x1c0] ;  /* 0x0000700000047ab9 */ /* 0x000fe40000000a00 */
[----:B------:R-:W-:Y:S02]  /*0b80*/  UIADD3 UR17, UR17, UR14, URZ ;  /* 0x0000000e11117290 */ /* 0x000fe4000fffe03f */
[----:B------:R-:W-:Y:S02]  /*0b90*/  UIMAD UR15, UR15, UR4, URZ ;  /* 0x000000040f0f72a4 */ /* 0x000fe4000f8e023f */
[----:B------:R-:W-:-:S02]  /*0ba0*/  UIMAD.WIDE.U32 UR16, UR11, UR4, UR16 ;  /* 0x000000040b1072a5 */ /* 0x000fc4000f8e0010 */
[----:B------:R-:W-:Y:S02]  /*0bb0*/  UIMAD UR5, UR11, UR5, UR15 ;  /* 0x000000050b0572a4 */ /* 0x000fe4000f8e020f */
[----:B------:R-:W-:Y:S02]  /*0bc0*/  ULDC UR4, c[0x0][0x2c4] ;  /* 0x0000b10000047ab9 */ /* 0x000fe40000000800 */
[----:B------:R-:W-:Y:S01]  /*0bd0*/  UIADD3 UR5, UR17, UR5, URZ ;  /* 0x0000000511057290 */ /* 0x000fe2000fffe03f */
[----:B---3--:R-:W-:Y:S01]  /*0be0*/  LEA.HI R2, R23, R208, RZ, 0x3 ;  /* 0x000000d017027211 */ /* 0x008fe200078f18ff */
[----:B------:R-:W-:Y:S01]  /*0bf0*/  IMAD.MOV.U32 R3, RZ, RZ, c[0x0][0x2c4] ;  /* 0x0000b100ff037624 */ /* 0x000fe200078e00ff */
[----:B------:R-:W-:Y:S02]  /*0c00*/  ULDC UR14, c[0x0][0x168] ;  /* 0x00005a00000e7ab9 */ /* 0x000fe40000000800 */
[----:B------:R-:W-:Y:S01]  /*0c10*/  LOP3.LUT R0, R2, 0xfffffff8, RZ, 0xc0, !PT ;  /* 0xfffffff802007812 */ /* 0x000fe200078ec0ff */
[----:B------:R-:W-:Y:S01]  /*0c20*/  UIMAD UR14, UR4, UR14, URZ ;  /* 0x0000000e040e72a4 */ /* 0x000fe2000f8e023f */
[----:B------:R-:W-:Y:S01]  /*0c30*/  ISETP.NE.AND P1, PT, R3, 0x1, PT ;  /* 0x000000010300780c */ /* 0x000fe20003f25270 */
[----:B------:R-:W-:Y:S01]  /*0c40*/  IMAD.U32 R3, RZ, RZ, UR17 ;  /* 0x00000011ff037e24 */ /* 0x000fe2000f8e00ff */
[----:B------:R-:W-:Y:S01]  /*0c50*/  SHF.R.S32.HI R17, RZ, 0x3, R2 ;  /* 0x00000003ff117819 */ /* 0x000fe20000011402 */
[----:B------:R-:W-:-:S02]  /*0c60*/  IMAD.IADD R34, R208, 0x1, -R0 ;  /* 0x00000001d0227824 */ /* 0x000fc400078e0a00 */
[----:B------:R-:W-:Y:S02]  /*0c70*/  IMAD.U32 R2, RZ, RZ, UR16 ;  /* 0x00000010ff027e24 */ /* 0x000fe4000f8e00ff */
[----:B------:R-:W-:Y:S02]  /*0c80*/  IMAD R158, R34, 0x10, R17 ;  /* 0x00000010229e7824 */ /* 0x000fe400078e0211 */
[----:B------:R-:W-:Y:S02]  /*0c90*/  IMAD.U32 R3, RZ, RZ, UR5 ;  /* 0x00000005ff037e24 */ /* 0x000fe4000f8e00ff */
[----:B-1----:R-:W-:Y:S01]  /*0ca0*/  IMAD R5, R12, 0x80, R158 ;  /* 0x000000800c057824 */ /* 0x002fe200078e029e */
[----:B------:R1:W-:Y:S01]  /*0cb0*/  STL [R1+0x48], R158 ;  /* 0x0000489e01007387 */ /* 0x0003e20000100800 */
[----:B------:R-:W-:Y:S02]  /*0cc0*/  IMAD.SHL.U32 R132, R34, 0x8, RZ ;  /* 0x0000000822847824 */ /* 0x000fe400078e00ff */
[----:B------:R-:W-:-:S03]  /*0cd0*/  @P1 IMAD.HI.U32 R0, R5, c[0x0][0x2c8], RZ ;  /* 0x0000b20005001a27 */ /* 0x000fc600078e00ff */
[----:B------:R-:W-:Y:S01]  /*0ce0*/  IADD3 R22, R132, 0x40, RZ ;  /* 0x0000004084167810 */ /* 0x000fe20007ffe0ff */
[----:B------:R-:W-:Y:S01]  /*0cf0*/  IMAD.MOV.U32 R4, RZ, RZ, R5 ;  /* 0x000000ffff047224 */ /* 0x000fe200078e0005 */
[----:B------:R-:W-:Y:S01]  /*0d00*/  @P1 SHF.R.U32.HI R4, RZ, c[0x0][0x2cc], R0 ;  /* 0x0000b300ff041a19 */ /* 0x000fe20000011600 */
[----:B------:R-:W-:Y:S01]  /*0d10*/  IMAD R12, R12, 0x80, R17 ;  /* 0x000000800c0c7824 */ /* 0x000fe200078e0211 */
[----:B------:R-:W-:Y:S02]  /*0d20*/  ISETP.GE.AND P3, PT, R132, c[0x0][0x198], PT ;  /* 0x0000660084007a0c */ /* 0x000fe40003f66270 */
[--C-:B------:R-:W-:Y:S01]  /*0d30*/  SHF.R.S32.HI R6, RZ, 0x1f, R4.reuse ;  /* 0x0000001fff067819 */ /* 0x100fe20000011404 */
[----:B------:R-:W-:Y:S01]  /*0d40*/  IMAD.MOV R0, RZ, RZ, -R4 ;  /* 0x000000ffff007224 */ /* 0x000fe200078e0a04 */
[----:B------:R-:W-:Y:S01]  /*0d50*/  ISETP.GE.AND P4, PT, R12, UR14, PT ;  /* 0x0000000e0c007c0c */ /* 0x000fe2000bf86270 */
[----:B------:R-:W-:-:S04]  /*0d60*/  IMAD.WIDE.U32 R2, R4, c[0x0][0x1b0], R2 ;  /* 0x00006c0004027a25 */ /* 0x000fc800078e0002 */
[----:B------:R-:W-:Y:S02]  /*0d70*/  IMAD R5, R0, c[0x0][0x2c4], R5 ;  /* 0x0000b10000057a24 */ /* 0x000fe400078e0205 */
[----:B------:R-:W-:-:S03]  /*0d80*/  IMAD R6, R6, c[0x0][0x1b0], RZ ;  /* 0x00006c0006067a24 */ /* 0x000fc600078e02ff */
[----:B------:R-:W-:Y:S01]  /*0d90*/  SHF.R.S32.HI R0, RZ, 0x1f, R5 ;  /* 0x0000001fff007819 */ /* 0x000fe20000011405 */
[----:B------:R-:W-:-:S04]  /*0da0*/  IMAD R4, R4, c[0x0][0x1b4], R6 ;  /* 0x00006d0004047a24 */ /* 0x000fc800078e0206 */
[----:B------:R-:W-:Y:S02]  /*0db0*/  IMAD.IADD R3, R3, 0x1, R4 ;  /* 0x0000000103037824 */ /* 0x000fe400078e0204 */
[----:B------:R-:W-:Y:S02]  /*0dc0*/  IMAD R0, R0, c[0x0][0x1a8], RZ ;  /* 0x00006a0000007a24 */ /* 0x000fe400078e02ff */
[----:B------:R-:W-:-:S04]  /*0dd0*/  IMAD.WIDE.U32 R2, R5, c[0x0][0x1a8], R2 ;  /* 0x00006a0005027a25 */ /* 0x000fc800078e0002 */
[----:B------:R-:W-:Y:S01]  /*0de0*/  IMAD R0, R5, c[0x0][0x1ac], R0 ;  /* 0x00006b0005007a24 */ /* 0x000fe200078e0200 */
[----:B------:R-:W-:Y:S01]  /*0df0*/  LEA R11, P1, R2, c[0x0][0x160], 0x1 ;  /* 0x00005800020b7a11 */ /* 0x000fe200078208ff */
[----:B------:R-:W-:Y:S02]  /*0e00*/  IMAD.SHL.U32 R4, R17, 0x40, RZ ;  /* 0x0000004011047824 */ /* 0x000fe400078e00ff */
[----:B------:R-:W-:Y:S01]  /*0e10*/  IMAD.IADD R0, R3, 0x1, R0 ;  /* 0x0000000103007824 */ /* 0x000fe200078e0200 */
[----:B------:R-:W-:-:S04]  /*0e20*/  LOP3.LUT R3, R13, 0xfffffff0, RZ, 0xc0, !PT ;  /* 0xfffffff00d037812 */ /* 0x000fc800078ec0ff */
[----:B------:R-:W-:Y:S01]  /*0e30*/  LEA.HI.X R10, R2, c[0x0][0x164], R0, 0x1, P1 ;  /* 0x00005900020a7a11 */ /* 0x000fe200008f0c00 */
[----:B------:R-:W-:Y:S01]  /*0e40*/  IMAD.IADD R0, R208, 0x1, -R3 ;  /* 0x00000001d0007824 */ /* 0x000fe200078e0a03 */
[----:B------:R-:W-:Y:S02]  /*0e50*/  LOP3.LUT R2, R4, 0x1c0, RZ, 0xc0, !PT ;  /* 0x000001c004027812 */ /* 0x000fe400078ec0ff */
[----:B------:R1:W3:Y:S02]  /*0e60*/  SHFL.IDX PT, R4, R11, RZ, 0x181f ;  /* 0x00181fff0b047589 */ /* 0x0002e400000e0000 */
[----:B------:R-:W-:Y:S02]  /*0e70*/  SHF.R.S32.HI R6, RZ, 0x1f, R0 ;  /* 0x0000001fff067819 */ /* 0x000fe40000011400 */
[----:B------:R-:W-:Y:S01]  /*0e80*/  SHF.R.U32.HI R3, RZ, 0x3, R2 ;  /* 0x00000003ff037819 */ /* 0x000fe20000011602 */
[----:B------:R1:W2:Y:S01]  /*0e90*/  SHFL.IDX PT, R5, R10, RZ, 0x181f ;  /* 0x00181fff0a057589 */ /* 0x0002a200000e0000 */
[----:B------:R-:W-:-:S02]  /*0ea0*/  LOP3.LUT R2, R2, 0x38, R132, 0xf8, !PT ;  /* 0x0000003802027812 */ /* 0x000fc400078ef884 */
[----:B------:R-:W-:Y:S02]  /*0eb0*/  LEA.HI R19, R6, R0, RZ, 0x3 ;  /* 0x0000000006137211 */ /* 0x000fe400078f18ff */
[----:B------:R-:W-:Y:S02]  /*0ec0*/  LOP3.LUT R3, R2, R3, RZ, 0x3c, !PT ;  /* 0x0000000302037212 */ /* 0x000fe400078e3cff */
[----:B------:R-:W-:Y:S02]  /*0ed0*/  LOP3.LUT R2, R19, 0xfffffff8, RZ, 0xc0, !PT ;  /* 0xfffffff813027812 */ /* 0x000fe400078ec0ff */
[----:B------:R-:W-:-:S03]  /*0ee0*/  LEA.HI R6, R23, R208, RZ, 0x6 ;  /* 0x000000d017067211 */ /* 0x000fc600078f30ff */
[----:B------:R-:W-:Y:S02]  /*0ef0*/  IMAD.IADD R18, R0, 0x1, -R2 ;  /* 0x0000000100127824 */ /* 0x000fe400078e0a02 */
[----:B------:R-:W-:Y:S02]  /*0f00*/  IMAD.SHL.U32 R0, R6, 0x8, RZ ;  /* 0x0000000806007824 */ /* 0x000fe400078e00ff */
[----:B------:R-:W-:Y:S02]  /*0f10*/  IMAD.MOV.U32 R2, RZ, RZ, 0x10 ;  /* 0x00000010ff027424 */ /* 0x000fe400078e00ff */
[----:B------:R-:W-:Y:S01]  /*0f20*/  IMAD.MOV.U32 R6, RZ, RZ, 0x20 ;  /* 0x00000020ff067424 */ /* 0x000fe200078e00ff */
[----:B------:R-:W-:Y:S01]  /*0f30*/  LOP3.LUT R9, R3, 0xfffffe00, R0, 0xf8, !PT ;  /* 0xfffffe0003097812 */ /* 0x000fe200078ef800 */
[----:B----4-:R1:W4:Y:S01]  /*0f40*/  @P0 R2UR UR15, R7 ;  /* 0x00000000070f03c2 */ /* 0x01032200000e0000 */
[----:B------:R-:W-:Y:S01]  /*0f50*/  ISETP.GE.AND P0, PT, R22, c[0x0][0x198], PT ;  /* 0x0000660016007a0c */ /* 0x000fe20003f06270 */
[----:B----4-:R-:W-:-:S03]  /*0f60*/  @!UP0 UMOV UR15, UR11 ;  /* 0x0000000b000f8c82 */ /* 0x010fc60008000000 */
[----:B------:R-:W-:-:S05]  /*0f70*/  R2P PR, R18, 0x6 ;  /* 0x0000000612007804 */ /* 0x000fca0000000000 */
[----:B------:R-:W-:Y:S02]  /*0f80*/  SEL R3, R2, 0xfffffff0, !P1 ;  /* 0xfffffff002037807 */ /* 0x000fe40004800000 */
[----:B------:R-:W-:Y:S01]  /*0f90*/  SEL R0, R6, 0xffffffe0, !P2 ;  /* 0xffffffe006007807 */ /* 0x000fe20005000000 */
[----:B------:R-:W-:Y:S05]  /*0fa0*/  @P4 BRA `(.L_x_138) ;  /* 0x0000009000004947 */ /* 0x000fea0003800000 */
[----:B--23--:R-:W-:Y:S01]  /*0fb0*/  SHF.R.S32.HI R2, RZ, 0x1f, R22 ;  /* 0x0000001fff027819 */ /* 0x00cfe20000011416 */
[----:B-1----:R-:W-:-:S03]  /*0fc0*/  IMAD.WIDE R6, R132, 0x2, R4 ;  /* 0x0000000284067825 */ /* 0x002fc600078e0204 */
[----:B------:R-:W-:-:S04]  /*0fd0*/  LEA.HI R2, R2, R22, RZ, 0x3 ;  /* 0x0000001602027211 */ /* 0x000fc800078f18ff */
[----:B------:R-:W-:Y:S02]  /*0fe0*/  LOP3.LUT R8, R2, 0xfffffff8, RZ, 0xc0, !PT ;  /* 0xfffffff802087812 */ /* 0x000fe400078ec0ff */
[----:B------:R-:W-:-:S03]  /*0ff0*/  SHF.L.U32 R2, R9, 0x1, RZ ;  /* 0x0000000109027819 */ /* 0x000fc600000006ff */
[----:B------:R-:W-:Y:S02]  /*1000*/  IMAD.WIDE R4, R8, 0x2, R4 ;  /* 0x0000000208047825 */ /* 0x000fe400078e0204 */
[----:B------:R-:W-:Y:S01]  /*1010*/  @!PT LDS RZ, [RZ] ;  /* 0x00000000fffff984 */ /* 0x000fe20000000800 */
[----:B------:R1:W-:Y:S04]  /*1020*/  LDGSTS.E.BYPASS.LTC128B.128 [R2+0x8100], [R6.64], !P3 ;  /* 0x0810000006027fae */ /* 0x0003e8000d901d4c */
[----:B------:R1:W-:Y:S02]  /*1030*/  LDGSTS.E.BYPASS.LTC128B.128 [R2+0xc100], [R4.64], !P0 ;  /* 0x0c10000004027fae */ /* 0x0003e4000c101d4c */
.L_x_138:
[----:B--23--:R-:W-:Y:S05]  /*1040*/  BSYNC B0 ;  /* 0x0000000000007941 */ /* 0x00cfea0003800000 */
.L_x_137:
[----:B-1----:R-:W-:Y:S01]  /*1050*/  IADD3 R2, R12, 0x10, RZ ;  /* 0x000000100c027810 */ /* 0x002fe20007ffe0ff */
[----:B------:R1:W2:Y:S01]  /*1060*/  SHFL.IDX PT, R5, R10, 0x1, 0x181f ;  /* 0x00381f000a057f89 */ /* 0x0002a200000e0000 */
[----:B------:R-:W-:Y:S02]  /*1070*/  BSSY B0, `(.L_x_139) ;  /* 0x000000d000007945 */ /* 0x000fe40003800000 */
[----:B------:R-:W-:Y:S01]  /*1080*/  ISETP.GE.AND P1, PT, R2, UR14, PT ;  /* 0x0000000e02007c0c */ /* 0x000fe2000bf26270 */
[----:B------:R1:W3:-:S12]  /*1090*/  SHFL.IDX PT, R4, R11, 0x1, 0x181f ;  /* 0x00381f000b047f89 */ /* 0x0002d800000e0000 */
[----:B------:R-:W-:Y:S05]  /*10a0*/  @P1 BRA `(.L_x_140) ;  /* 0x0000009000001947 */ /* 0x000fea0003800000 */
[----:B------:R-:W-:Y:S01]  /*10b0*/  SHF.R.S32.HI R2, RZ, 0x1f, R22 ;  /* 0x0000001fff027819 */ /* 0x000fe20000011416 */
[----:B--23--:R-:W-:-:S03]  /*10c0*/  IMAD.WIDE R6, R132, 0x2, R4 ;  /* 0x0000000284067825 */ /* 0x00cfc600078e0204 */
[----:B------:R-:W-:-:S04]  /*10d0*/  LEA.HI R2, R2, R22, RZ, 0x3 ;  /* 0x0000001602027211 */ /* 0x000fc800078f18ff */
[----:B------:R-:W-:Y:S02]  /*10e0*/  LOP3.LUT R8, R2, 0xfffffff8, RZ, 0xc0, !PT ;  /* 0xfffffff802087812 */ /* 0x000fe400078ec0ff */
[----:B------:R-:W-:-:S03]  /*10f0*/  SHF.L.U32 R2, R9, 0x1, RZ ;  /* 0x0000000109027819 */ /* 0x000fc600000006ff */
[----:B------:R-:W-:Y:S02]  /*1100*/  IMAD.WIDE R4, R8, 0x2, R4 ;  /* 0x0000000208047825 */ /* 0x000fe400078e0204 */
[----:B------:R-:W-:Y:S01]  /*1110*/  @!PT LDS RZ, [RZ] ;  /* 0x00000000fffff984 */ /* 0x000fe20000000800 */
[----:B------:R2:W-:Y:S04]  /*1120*/  LDGSTS.E.BYPASS.LTC128B.128 [R2+0x8900], [R6.64], !P3 ;  /* 0x0890000006027fae */ /* 0x0005e8000d901d4c */
[----:B------:R2:W-:Y:S02]  /*1130*/  LDGSTS.E.BYPASS.LTC128B.128 [R2+0xc900], [R4.64], !P0 ;  /* 0x0c90000004027fae */ /* 0x0005e4000c101d4c */
.L_x_140:
[----:B------:R-:W-:Y:S05]  /*1140*/  BSYNC B0 ;  /* 0x0000000000007941 */ /* 0x000fea0003800000 */
.L_x_139:
[----:B--2---:R-:W-:Y:S01]  /*1150*/  IADD3 R2, R12, 0x20, RZ ;  /* 0x000000200c027810 */ /* 0x004fe20007ffe0ff */
[----:B------:R2:W4:Y:S01]  /*1160*/  SHFL.IDX PT, R5, R10, 0x2, 0x181f ;  /* 0x00581f000a057f89 */ /* 0x00052200000e0000 */
[----:B------:R-:W-:Y:S02]  /*1170*/  BSSY B0, `(.L_x_141) ;  /* 0x000000d000007945 */ /* 0x000fe40003800000 */
[----:B------:R-:W-:Y:S01]  /*1180*/  ISETP.GE.AND P1, PT, R2, UR14, PT ;  /* 0x0000000e02007c0c */ /* 0x000fe2000bf26270 */
[----:B---3--:R2:W3:-:S12]  /*1190*/  SHFL.IDX PT, R4, R11, 0x2, 0x181f ;  /* 0x00581f000b047f89 */ /* 0x0084d800000e0000 */
[----:B------:R-:W-:Y:S05]  /*11a0*/  @P1 BRA `(.L_x_142) ;  /* 0x0000009000001947 */ /* 0x000fea0003800000 */
[----:B------:R-:W-:Y:S01]  /*11b0*/  SHF.R.S32.HI R2, RZ, 0x1f, R22 ;  /* 0x0000001fff027819 */ /* 0x000fe20000011416 */
[----:B---34-:R-:W-:-:S03]  /*11c0*/  IMAD.WIDE R6, R132, 0x2, R4 ;  /* 0x0000000284067825 */ /* 0x018fc600078e0204 */
[----:B------:R-:W-:-:S04]  /*11d0*/  LEA.HI R2, R2, R22, RZ, 0x3 ;  /* 0x0000001602027211 */ /* 0x000fc800078f18ff */
[----:B------:R-:W-:Y:S02]  /*11e0*/  LOP3.LUT R8, R2, 0xfffffff8, RZ, 0xc0, !PT ;  /* 0xfffffff802087812 */ /* 0x000fe400078ec0ff */
[----:B------:R-:W-:-:S03]  /*11f0*/  SHF.L.U32 R2, R9, 0x1, RZ ;  /* 0x0000000109027819 */ /* 0x000fc600000006ff */
[----:B------:R-:W-:Y:S02]  /*1200*/  IMAD.WIDE R4, R8, 0x2, R4 ;  /* 0x0000000208047825 */ /* 0x000fe400078e0204 */
[----:B------:R-:W-:Y:S01]  /*1210*/  @!PT LDS RZ, [RZ] ;  /* 0x00000000fffff984 */ /* 0x000fe20000000800 */
[----:B------:R3:W-:Y:S04]  /*1220*/  LDGSTS.E.BYPASS.LTC128B.128 [R2+0x9100], [R6.64], !P3 ;  /* 0x0910000006027fae */ /* 0x0007e8000d901d4c */
[----:B------:R3:W-:Y:S02]  /*1230*/  LDGSTS.E.BYPASS.LTC128B.128 [R2+0xd100], [R4.64], !P0 ;  /* 0x0d10000004027fae */ /* 0x0007e4000c101d4c */
.L_x_142:
[----:B------:R-:W-:Y:S05]  /*1240*/  BSYNC B0 ;  /* 0x0000000000007941 */ /* 0x000fea0003800000 */
.L_x_141:
[----:B---3--:R-:W-:Y:S01]  /*1250*/  IADD3 R2, R12, 0x30, RZ ;  /* 0x000000300c027810 */ /* 0x008fe20007ffe0ff */
[----:B----4-:R3:W4:Y:S01]  /*1260*/  SHFL.IDX PT, R5, R10, 0x3, 0x181f ;  /* 0x00781f000a057f89 */ /* 0x01072200000e0000 */
[----:B------:R-:W-:Y:S02]  /*1270*/  BSSY B0, `(.L_x_143) ;  /* 0x000000d000007945 */ /* 0x000fe40003800000 */
[----:B------:R-:W-:Y:S01]  /*1280*/  ISETP.GE.AND P1, PT, R2, UR14, PT ;  /* 0x0000000e02007c0c */ /* 0x000fe2000bf26270 */
[----:B------:R3:W1:-:S12]  /*1290*/  SHFL.IDX PT, R4, R11, 0x3, 0x181f ;  /* 0x00781f000b047f89 */ /* 0x00065800000e0000 */
[----:B------:R-:W-:Y:S05]  /*12a0*/  @P1 BRA `(.L_x_144) ;  /* 0x0000009000001947 */ /* 0x000fea0003800000 */
[----:B------:R-:W-:Y:S01]  /*12b0*/  SHF.R.S32.HI R2, RZ, 0x1f, R22 ;  /* 0x0000001fff027819 */ /* 0x000fe20000011416 */
[----:B-1--4-:R-:W-:-:S03]  /*12c0*/  IMAD.WIDE R6, R132, 0x2, R4 ;  /* 0x0000000284067825 */ /* 0x012fc600078e0204 */
[----:B------:R-:W-:-:S04]  /*12d0*/  LEA.HI R2, R2, R22, RZ, 0x3 ;  /* 0x0000001602027211 */ /* 0x000fc800078f18ff */
[----:B------:R-:W-:Y:S02]  /*12e0*/  LOP3.LUT R8, R2, 0xfffffff8, RZ, 0xc0, !PT ;  /* 0xfffffff802087812 */ /* 0x000fe400078ec0ff */
[----:B------:R-:W-:-:S03]  /*12f0*/  SHF.L.U32 R2, R9, 0x1, RZ ;  /* 0x0000000109027819 */ /* 0x000fc600000006ff */
[----:B------:R-:W-:Y:S02]  /*1300*/  IMAD.WIDE R4, R8, 0x2, R4 ;  /* 0x0000000208047825 */ /* 0x000fe400078e0204 */
[----:B------:R-:W-:Y:S01]  /*1310*/  @!PT LDS RZ, [RZ] ;  /* 0x00000000fffff984 */ /* 0x000fe20000000800 */
[----:B------:R1:W-:Y:S04]  /*1320*/  LDGSTS.E.BYPASS.LTC128B.128 [R2+0x9900], [R6.64], !P3 ;  /* 0x0990000006027fae */ /* 0x0003e8000d901d4c */
[----:B------:R1:W-:Y:S02]  /*1330*/  LDGSTS.E.BYPASS.LTC128B.128 [R2+0xd900], [R4.64], !P0 ;  /* 0x0d90000004027fae */ /* 0x0003e4000c101d4c */
.L_x_144:
[----:B------:R-:W-:Y:S05]  /*1340*/  BSYNC B0 ;  /* 0x0000000000007941 */ /* 0x000fea0003800000 */
.L_x_143:
[----:B-1----:R-:W-:Y:S01]  /*1350*/  IADD3 R2, R12, 0x40, RZ ;  /* 0x000000400c027810 */ /* 0x002fe20007ffe0ff */
[----:B----4-:R1:W4:Y:S01]  /*1360*/  SHFL.IDX PT, R5, R10, 0x4, 0x181f ;  /* 0x00981f000a057f89 */ /* 0x01032200000e0000 */
[----:B------:R-:W-:Y:S02]  /*1370*/  BSSY B0, `(.L_x_145) ;  /* 0x000000d000007945 */ /* 0x000fe40003800000 */
[----:B------:R-:W-:Y:S01]  /*1380*/  ISETP.GE.AND P1, PT, R2, UR14, PT ;  /* 0x0000000e02007c0c */ /* 0x000fe2000bf26270 */
[----:B------:R1:W2:-:S12]  /*1390*/  SHFL.IDX PT, R4, R11, 0x4, 0x181f ;  /* 0x00981f000b047f89 */ /* 0x00029800000e0000 */
[----:B------:R-:W-:Y:S05]  /*13a0*/  @P1 BRA `(.L_x_146) ;  /* 0x0000009000001947 */ /* 0x000fea0003800000 */
[----:B------:R-:W-:Y:S01]  /*13b0*/  SHF.R.S32.HI R2, RZ, 0x1f, R22 ;  /* 0x0000001fff027819 */ /* 0x000fe20000011416 */
[----:B--2-4-:R-:W-:-:S03]  /*13c0*/  IMAD.WIDE R6, R132, 0x2, R4 ;  /* 0x0000000284067825 */ /* 0x014fc600078e0204 */
[----:B------:R-:W-:-:S04]  /*13d0*/  LEA.HI R2, R2, R22, RZ, 0x3 ;  /* 0x0000001602027211 */ /* 0x000fc800078f18ff */
[----:B------:R-:W-:Y:S02]  /*13e0*/  LOP3.LUT R8, R2, 0xfffffff8, RZ, 0xc0, !PT ;  /* 0xfffffff802087812 */ /* 0x000fe400078ec0ff */
[----:B------:R-:W-:-:S03]  /*13f0*/  SHF.L.U32 R2, R9, 0x1, RZ ;  /* 0x0000000109027819 */ /* 0x000fc600000006ff */
[----:B------:R-:W-:Y:S02]  /*1400*/  IMAD.WIDE R4, R8, 0x2, R4 ;  /* 0x0000000208047825 */ /* 0x000fe400078e0204 */
[----:B------:R-:W-:Y:S01]  /*1410*/  @!PT LDS RZ, [RZ] ;  /* 0x00000000fffff984 */ /* 0x000fe20000000800 */
[----:B------:R2:W-:Y:S04]  /*1420*/  LDGSTS.E.BYPASS.LTC128B.128 [R2+0xa100], [R6.64], !P3 ;  /* 0x0a10000006027fae */ /* 0x0005e8000d901d4c */
[----:B------:R2:W-:Y:S02]  /*1430*/  LDGSTS.E.BYPASS.LTC128B.128 [R2+0xe100], [R4.64], !P0 ;  /* 0x0e10000004027fae */ /* 0x0005e4000c101d4c */
.L_x_146:
[----:B------:R-:W-:Y:S05]  /*1440*/  BSYNC B0 ;  /* 0x0000000000007941 */ /* 0x000fea0003800000 */
.L_x_145:
[----:B--2---:R-:W-:Y:S01]  /*1450*/  IADD3 R2, R12, 0x50, RZ ;  /* 0x000000500c027810 */ /* 0x004fe20007ffe0ff */
        /* <DEDUP_REMOVED lines=14> */
.L_x_148:
[----:B------:R-:W-:Y:S05]  /*1540*/  BSYNC B0 ;  /* 0x0000000000007941 */ /* 0x000fea0003800000 */
.L_x_147:
        /* <DEDUP_REMOVED lines=15> */
.L_x_150:
[----:B------:R-:W-:Y:S05]  /*1640*/  BSYNC B0 ;  /* 0x0000000000007941 */ /* 0x000fea0003800000 */
.L_x_149:
[----:B------:R-:W-:Y:S01]  /*1650*/  UIADD3 UR11, UR6, -0x1, URZ ;  /* 0xffffffff060b7890 */ /* 0x000fe2000fffe03f */
[----:B--2-4-:R-:W-:Y:S01]  /*1660*/  MOV R5, c[0x0][0x2b8] ;  /* 0x0000ae0000057a02 */ /* 0x014fe20000000f00 */
[----:B------:R-:W-:Y:S01]  /*1670*/  SHFL.IDX PT, R4, R11, 0x7, 0x181f ;  /* 0x00f81f000b047f89 */ /* 0x000fe200000e0000 */
[----:B------:R-:W-:Y:S01]  /*1680*/  IADD3 R6, R12, 0x70, RZ ;  /* 0x000000700c067810 */ /* 0x000fe20007ffe0ff */
[----:B------:R-:W-:Y:S01]  /*1690*/  USHF.R.S32.HI UR18, URZ, 0x1f, UR15 ;  /* 0x0000001f3f127899 */ /* 0x000fe2000801140f */
[----:B------:R-:W-:Y:S01]  /*16a0*/  ISETP.NE.AND P1, PT, R5, 0x1, PT ;  /* 0x000000010500780c */ /* 0x000fe20003f25270 */
[----:B------:R-:W-:Y:S01]  /*16b0*/  IMAD.U32 R2, RZ, RZ, UR11 ;  /* 0x0000000bff027e24 */ /* 0x000fe2000f8e00ff */
[----:B------:R-:W2:Y:S01]  /*16c0*/  SHFL.IDX PT, R5, R10, 0x7, 0x181f ;  /* 0x00f81f000a057f89 */ /* 0x000ea200000e0000 */
[----:B------:R-:W-:Y:S01]  /*16d0*/  ISETP.GE.AND P4, PT, R6, UR14, PT ;  /* 0x0000000e06007c0c */ /* 0x000fe2000bf86270 */
[----:B------:R-:W-:Y:S01]  /*16e0*/  ULDC.64 UR4, c[0x0][0x2b0] ;  /* 0x0000ac0000047ab9 */ /* 0x000fe20000000a00 */
[----:B------:R-:W-:Y:S01]  /*16f0*/  SHF.R.S32.HI R7, RZ, 0x1f, R22 ;  /* 0x0000001fff077819 */ /* 0x000fe20000011416 */
[----:B------:R-:W-:Y:S01]  /*1700*/  UIMAD UR18, UR18, UR4, URZ ;  /* 0x00000004121272a4 */ /* 0x000fe2000f8e023f */
[----:B------:R-:W-:Y:S01]  /*1710*/  LEA R2, R2, R158, 0x6 ;  /* 0x0000009e02027211 */ /* 0x000fe200078e30ff */
[----:B------:R-:W-:Y:S01]  /*1720*/  UIMAD.WIDE.U32 UR16, UR15, UR4, URZ ;  /* 0x000000040f1072a5 */ /* 0x000fe2000f8e003f */
[----:B------:R-:W-:Y:S01]  /*1730*/  SHF.L.U32 R156, R9, 0x1, RZ ;  /* 0x00000001099c7819 */ /* 0x000fe200000006ff */
[----:B------:R-:W-:Y:S01]  /*1740*/  UIMAD UR15, UR15, UR5, UR18 ;  /* 0x000000050f0f72a4 */ /* 0x000fe2000f8e0212 */
[C---:B------:R-:W-:Y:S01]  /*1750*/  IADD3 R8, R2.reuse, UR8, RZ ;  /* 0x0000000802087c10 */ /* 0x040fe2000fffe0ff */
[----:B------:R-:W-:Y:S01]  /*1760*/  IMAD.MOV.U32 R24, RZ, RZ, RZ ;  /* 0x000000ffff187224 */ /* 0x000fe200078e00ff */
[----:B------:R-:W-:Y:S01]  /*1770*/  ISETP.GE.AND P5, PT, R2, UR9, PT ;  /* 0x0000000902007c0c */ /* 0x000fe2000bfa6270 */
[----:B------:R-:W-:Y:S01]  /*1780*/  UIADD3 UR15, UR17, UR15, URZ ;  /* 0x0000000f110f7290 */ /* 0x000fe2000fffe03f */
[----:B------:R-:W-:Y:S01]  /*1790*/  SHF.R.S32.HI R16, RZ, 0x4, R13 ;  /* 0x00000004ff107819 */ /* 0x000fe2000001140d */
[----:B------:R-:W-:Y:S01]  /*17a0*/  @P1 IMAD.HI.U32 R6, R8, c[0x0][0x2bc], RZ ;  /* 0x0000af0008061a27 */ /* 0x000fe200078e00ff */
[----:B------:R-:W-:Y:S01]  /*17b0*/  ISETP.GT.OR P5, PT, R158, 0x3f, P5 ;  /* 0x0000003f9e00780c */ /* 0x000fe20002fa4670 */
[----:B------:R-:W-:Y:S01]  /*17c0*/  USHF.R.S32.HI UR14, URZ, 0x1f, UR10 ;  /* 0x0000001f3f0e7899 */ /* 0x000fe2000801140a */
[----:B------:R-:W-:Y:S01]  /*17d0*/  LEA.HI R155, R23, R208, RZ, 0x5 ;  /* 0x000000d0179b7211 */ /* 0x000fe200078f28ff */
[----:B------:R-:W-:Y:S01]  /*17e0*/  IMAD.MOV.U32 R2, RZ, RZ, R8 ;  /* 0x000000ffff027224 */ /* 0x000fe200078e0008 */
[----:B------:R-:W-:Y:S01]  /*17f0*/  @P1 SHF.R.U32.HI R2, RZ, c[0x0][0x2c0], R6 ;  /* 0x0000b000ff021a19 */ /* 0x000fe20000011606 */
[----:B------:R-:W-:Y:S01]  /*1800*/  ULDC.64 UR4, c[0x0][0x1e8] ;  /* 0x00007a0000047ab9 */ /* 0x000fe20000000a00 */
[----:B------:R-:W-:Y:S01]  /*1810*/  LEA.HI R6, R7, R22, RZ, 0x3 ;  /* 0x0000001607067211 */ /* 0x000fe200078f18ff */
[----:B------:R-:W-:Y:S01]  /*1820*/  STL [R1+0x4], R156 ;  /* 0x0000049c01007387 */ /* 0x000fe20000100800 */
[----:B-123--:R-:W-:-:S02]  /*1830*/  @!P4 IMAD.WIDE R10, R132, 0x2, R4 ;  /* 0x00000002840ac825 */ /* 0x00efc400078e0204 */
[----:B------:R-:W-:-:S03]  /*1840*/  LOP3.LUT R134, R6, 0xfffffff8, RZ, 0xc0, !PT ;  /* 0xfffffff806867812 */ /* 0x000fc600078ec0ff */
[----:B------:R-:W-:Y:S01]  /*1850*/  @!P5 IADD3 R7, P2, R2, UR16, RZ ;  /* 0x000000100207dc10 */ /* 0x000fe2000ff5e0ff */
[----:B------:R-:W-:Y:S01]  /*1860*/  @!PT LDS RZ, [RZ] ;  /* 0x00000000fffff984 */ /* 0x000fe20000000800 */
[----:B------:R1:W-:Y:S01]  /*1870*/  @!P4 LDGSTS.E.BYPASS.LTC128B.128 [R156+0xb900], [R10.64], !P3 ;  /* 0x0b9000000a9ccfae */ /* 0x0003e2000d901d4c */
[----:B------:R-:W-:Y:S02]  /*1880*/  @!P4 IMAD.WIDE R4, R134, 0x2, R4 ;  /* 0x000000028604c825 */ /* 0x000fe400078e0204 */
[C---:B------:R-:W-:Y:S02]  /*1890*/  @!P5 LEA.HI.X.SX32 R9, R2.reuse, UR15, 0x1, P2 ;  /* 0x0000000f0209dc11 */ /* 0x040fe400090f0eff */
[C---:B------:R-:W-:Y:S01]  /*18a0*/  @!P5 LEA R6, P2, R7.reuse, c[0x0][0x2a0], 0x2 ;  /* 0x0000a8000706da11 */ /* 0x040fe200078410ff */
[----:B------:R2:W-:Y:S03]  /*18b0*/  @!P4 LDGSTS.E.BYPASS.LTC128B.128 [R156+0xf900], [R4.64], !P0 ;  /* 0x0f900000049ccfae */ /* 0x0005e6000c101d4c */
[----:B------:R-:W-:Y:S01]  /*18c0*/  @!P5 LEA.HI.X R7, R7, c[0x0][0x2a4], R9, 0x2, P2 ;  /* 0x0000a9000707da11 */ /* 0x000fe200010f1409 */
[----:B------:R-:W0:Y:S04]  /*18d0*/  LDGDEPBAR ;  /* 0x00000000000079af */ /* 0x000e280000000000 */
[----:B------:R-:W-:Y:S06]  /*18e0*/  BAR.SYNC.DEFER_BLOCKING 0x0 ;  /* 0x0000000000007b1d */ /* 0x000fec0000010000 */
[----:B------:R-:W3:Y:S01]  /*18f0*/  @!P5 LDG.E R24, [R6.64] ;  /* 0x0000000c0618d981 */ /* 0x000ee2000c1e1900 */
[----:B------:R-:W-:Y:S01]  /*1900*/  IADD3 R2, -R2, RZ, RZ ;  /* 0x000000ff02027210 */ /* 0x000fe20007ffe1ff */
[----:B------:R-:W-:Y:S01]  /*1910*/  UIMAD UR18, UR14, UR4, URZ ;  /* 0x000000040e1272a4 */ /* 0x000fe2000f8e023f */
[----:B------:R-:W-:Y:S01]  /*1920*/  ISETP.GE.AND P4, PT, R132, c[0x0][0x1d4], PT ;  /* 0x0000750084007a0c */ /* 0x000fe20003f86270 */
[----:B------:R-:W-:Y:S01]  /*1930*/  UIMAD.WIDE.U32 UR20, UR10, UR4, URZ ;  /* 0x000000040a1472a5 */ /* 0x000fe2000f8e003f */
[----:B------:R-:W-:Y:S01]  /*1940*/  ISETP.GE.AND P3, PT, R22, c[0x0][0x1d4], PT ;  /* 0x0000750016007a0c */ /* 0x000fe20003f66270 */
[----:B------:R-:W-:Y:S01]  /*1950*/  IMAD R25, R2, c[0x0][0x2b8], R8 ;  /* 0x0000ae0002197a24 */ /* 0x000fe200078e0208 */
[----:B------:R-:W-:Y:S01]  /*1960*/  UIMAD UR18, UR10, UR5, UR18 ;  /* 0x000000050a1272a4 */ /* 0x000fe2000f8e0212 */
[----:B------:R-:W-:Y:S01]  /*1970*/  SHF.R.S32.HI R157, RZ, 0x1f, R132 ;  /* 0x0000001fff9d7819 */ /* 0x000fe20000011484 */
[----:B------:R-:W-:Y:S01]  /*1980*/  UIMAD UR9, UR11, -0x40, UR9 ;  /* 0xffffffc00b0978a4 */ /* 0x000fe2000f8e0209 */
[----:B--2---:R-:W-:Y:S01]  /*1990*/  IMAD.WIDE.U32 R4, R25, c[0x0][0x1e0], RZ ;  /* 0x0000780019047a25 */ /* 0x004fe200078e00ff */
[----:B------:R-:W-:Y:S01]  /*19a0*/  SHF.R.S32.HI R20, RZ, 0x1f, R25 ;  /* 0x0000001fff147819 */ /* 0x000fe20000011419 */
[----:B------:R-:W-:Y:S01]  /*19b0*/  UIADD3 UR18, UR21, UR18, URZ ;  /* 0x0000001215127290 */ /* 0x000fe2000fffe03f */
[----:B------:R-:W-:Y:S01]  /*19c0*/  STL [R1+0x34], R25 ;  /* 0x0000341901007387 */ /* 0x000fe20000100800 */
[----:B------:R-:W-:Y:S01]  /*19d0*/  ULDC.64 UR4, c[0x0][0x210] ;  /* 0x0000840000047ab9 */ /* 0x000fe20000000a00 */
[----:B------:R-:W-:Y:S01]  /*19e0*/  IADD3 R33, -R17, UR9, RZ ;  /* 0x0000000911217c10 */ /* 0x000fe2000fffe1ff */
[----:B------:R-:W-:Y:S01]  /*19f0*/  IMAD R2, R20, c[0x0][0x1e0], RZ ;  /* 0x0000780014027a24 */ /* 0x000fe200078e02ff */
[----:B------:R-:W-:-:S02]  /*1a00*/  UIMAD UR14, UR14, UR4, URZ ;  /* 0x000000040e0e72a4 */ /* 0x000fc4000f8e023f */
[----:B------:R-:W-:Y:S01]  /*1a10*/  ISETP.GE.AND P6, PT, R33, 0x1, PT ;  /* 0x000000012100780c */ /* 0x000fe20003fc6270 */
[----:B------:R-:W-:Y:S01]  /*1a20*/  IMAD R2, R25, c[0x0][0x1e4], R2 ;  /* 0x0000790019027a24 */ /* 0x000fe200078e0202 */
[C---:B------:R-:W-:Y:S01]  /*1a30*/  ISETP.GE.AND P5, PT, R33.reuse, 0x11, PT ;  /* 0x000000112100780c */ /* 0x040fe20003fa6270 */
[----:B------:R-:W-:Y:S01]  /*1a40*/  UIMAD.WIDE.U32 UR22, UR10, UR4, URZ ;  /* 0x000000040a1672a5 */ /* 0x000fe2000f8e003f */
[----:B------:R-:W-:Y:S01]  /*1a50*/  ISETP.GE.AND P2, PT, R33, 0x21, PT ;  /* 0x000000212100780c */ /* 0x000fe20003f46270 */
[----:B------:R-:W-:Y:S01]  /*1a60*/  IMAD.IADD R5, R5, 0x1, R2 ;  /* 0x0000000105057824 */ /* 0x000fe200078e0202 */
[----:B------:R-:W-:Y:S02]  /*1a70*/  UIMAD UR4, UR10, UR5, UR14 ;  /* 0x000000050a0472a4 */ /* 0x000fe4000f8e020e */
[----:B------:R-:W-:Y:S02]  /*1a80*/  UISETP.GT.AND UP0, UPT, UR11, UR7, UPT ;  /* 0x000000070b00728c */ /* 0x000fe4000bf04270 */
[----:B------:R-:W-:Y:S01]  /*1a90*/  UIADD3 UR4, UR23, UR4, URZ ;  /* 0x0000000417047290 */ /* 0x000fe2000fffe03f */
[----:B---3--:R-:W-:Y:S01]  /*1aa0*/  SHF.R.S32.HI R21, RZ, 0x1f, R24 ;  /* 0x0000001fff157819 */ /* 0x008fe20000011418 */
[----:B------:R-:W-:Y:S01]  /*1ab0*/  IMAD.WIDE.U32 R4, R24, c[0x0][0x1f0], R4 ;  /* 0x00007c0018047a25 */ /* 0x000fe200078e0004 */
[----:B------:R-:W-:Y:S03]  /*1ac0*/  STL [R1+0x2c], R24 ;  /* 0x00002c1801007387 */ /* 0x000fe60000100800 */
[----:B------:R-:W-:Y:S01]  /*1ad0*/  IMAD R6, R21, c[0x0][0x1f0], RZ ;  /* 0x00007c0015067a24 */ /* 0x000fe200078e02ff */
[----:B------:R-:W-:-:S03]  /*1ae0*/  IADD3 R2, P0, R4, UR20, RZ ;  /* 0x0000001404027c10 */ /* 0x000fc6000ff1e0ff */
[----:B------:R-:W-:-:S05]  /*1af0*/  IMAD R6, R24, c[0x0][0x1f4], R6 ;  /* 0x00007d0018067a24 */ /* 0x000fca00078e0206 */
[----:B------:R-:W-:Y:S02]  /*1b00*/  IADD3.X R4, R5, UR18, R6, P0, !PT ;  /* 0x0000001205047c10 */ /* 0x000fe400087fe406 */
[----:B------:R-:W-:-:S04]  /*1b10*/  LEA R6, P0, R2, c[0x0][0x1c8], 0x1 ;  /* 0x0000720002067a11 */ /* 0x000fc800078008ff */
[----:B------:R-:W-:Y:S01]  /*1b20*/  LEA.HI.X R2, R2, c[0x0][0x1cc], R4, 0x1, P0 ;  /* 0x0000730002027a11 */ /* 0x000fe200000f0c04 */
[----:B-1----:R-:W-:Y:S01]  /*1b30*/  SHFL.IDX PT, R10, R6, RZ, 0x181f ;  /* 0x00181fff060a7589 */ /* 0x002fe200000e0000 */
[----:B------:R-:W-:-:S03]  /*1b40*/  ISETP.GT.AND P0, PT, R33, 0x30, PT ;  /* 0x000000302100780c */ /* 0x000fc60003f04270 */
[----:B------:R-:W1:Y:S04]  /*1b50*/  SHFL.IDX PT, R11, R2, RZ, 0x181f ;  /* 0x00181fff020b7589 */ /* 0x000e6800000e0000 */
[----:B------:R-:W-:Y:S04]  /*1b60*/  SHFL.IDX PT, R4, R6, 0x1, 0x181f ;  /* 0x00381f0006047f89 */ /* 0x000fe800000e0000 */
[----:B------:R-:W2:Y:S04]  /*1b70*/  SHFL.IDX PT, R5, R2, 0x1, 0x181f ;  /* 0x00381f0002057f89 */ /* 0x000ea800000e0000 */
[----:B------:R-:W-:Y:S04]  /*1b80*/  SHFL.IDX PT, R8, R6, 0x2, 0x181f ;  /* 0x00581f0006087f89 */ /* 0x000fe800000e0000 */
[----:B------:R-:W3:Y:S04]  /*1b90*/  SHFL.IDX PT, R9, R2, 0x2, 0x181f ;  /* 0x00581f0002097f89 */ /* 0x000ee800000e0000 */
[----:B------:R-:W-:Y:S04]  /*1ba0*/  SHFL.IDX PT, R6, R6, 0x3, 0x181f ;  /* 0x00781f0006067f89 */ /* 0x000fe800000e0000 */
[----:B------:R4:W5:Y:S01]  /*1bb0*/  SHFL.IDX PT, R7, R2, 0x3, 0x181f ;  /* 0x00781f0002077f89 */ /* 0x00096200000e0000 */
[----:B-1----:R-:W-:-:S05]  /*1bc0*/  @P6 IMAD.WIDE R14, R132, 0x2, R10 ;  /* 0x00000002840e6825 */ /* 0x002fca00078e020a */
[----:B------:R1:W-:Y:S01]  /*1bd0*/  @P6 LDGSTS.E.BYPASS.LTC128B.128 [R156+0x4100], [R14.64], !P4 ;  /* 0x041000000e9c6fae */ /* 0x0003e2000e101d4c */
[----:B----4-:R-:W-:Y:S01]  /*1be0*/  LEA.HI R2, R13, R16, RZ, 0x1 ;  /* 0x000000100d027211 */ /* 0x010fe200078f08ff */
[----:B------:R-:W-:-:S03]  /*1bf0*/  @P6 IMAD.WIDE R12, R134, 0x2, R10 ;  /* 0x00000002860c6825 */ /* 0x000fc600078e020a */
[----:B------:R-:W-:Y:S01]  /*1c00*/  LOP3.LUT R2, R2, 0xfffffffe, RZ, 0xc0, !PT ;  /* 0xfffffffe02027812 */ /* 0x000fe200078ec0ff */
[----:B--2---:R-:W-:Y:S01]  /*1c10*/  @P5 IMAD.WIDE R10, R132, 0x2, R4 ;  /* 0x00000002840a5825 */ /* 0x004fe200078e0204 */
[----:B------:R2:W-:Y:S02]  /*1c20*/  @P6 LDGSTS.E.BYPASS.LTC128B.128 [R156+0x6100], [R12.64], !P3 ;  /* 0x061000000c9c6fae */ /* 0x0005e4000d901d4c */
[----:B------:R-:W-:Y:S02]  /*1c30*/  IADD3 R16, R16, -R2, RZ ;  /* 0x8000000210107210 */ /* 0x000fe40007ffe0ff */
[----:B------:R3:W-:Y:S01]  /*1c40*/  @P5 LDGSTS.E.BYPASS.LTC128B.128 [R156+0x4900], [R10.64], !P4 ;  /* 0x049000000a9c5fae */ /* 0x0007e2000e101d4c */
[----:B------:R-:W-:-:S04]  /*1c50*/  SHF.L.U32 R2, R34, 0x6, RZ ;  /* 0x0000000622027819 */ /* 0x000fc800000006ff */
[----:B------:R-:W-:Y:S01]  /*1c60*/  LOP3.LUT R2, R2, 0x1c0, RZ, 0xc0, !PT ;  /* 0x000001c002027812 */ /* 0x000fe200078ec0ff */
[----:B--2---:R-:W-:-:S04]  /*1c70*/  @P5 IMAD.WIDE R12, R134, 0x2, R4 ;  /* 0x00000002860c5825 */ /* 0x004fc800078e0204 */
[--C-:B---3--:R-:W-:Y:S01]  /*1c80*/  @P2 IMAD.WIDE R10, R132, 0x2, R8.reuse ;  /* 0x00000002840a2825 */ /* 0x108fe200078e0208 */
[----:B------:R2:W-:Y:S01]  /*1c90*/  @P5 LDGSTS.E.BYPASS.LTC128B.128 [R156+0x6900], [R12.64], !P3 ;  /* 0x069000000c9c5fae */ /* 0x0005e2000d901d4c */
[----:B------:R-:W-:Y:S02]  /*1ca0*/  ISETP.GE.AND P5, PT, R22, c[0x0][0x1d4], PT ;  /* 0x0000750016007a0c */ /* 0x000fe40003fa6270 */
[----:B------:R-:W-:Y:S01]  /*1cb0*/  @P2 IMAD.WIDE R8, R134, 0x2, R8 ;  /* 0x0000000286082825 */ /* 0x000fe200078e0208 */
[----:B------:R3:W-:Y:S03]  /*1cc0*/  @P2 LDGSTS.E.BYPASS.LTC128B.128 [R156+0x5100], [R10.64], !P4 ;  /* 0x051000000a9c2fae */ /* 0x0007e6000e101d4c */
[--C-:B-----5:R-:W-:Y:S01]  /*1cd0*/  @P0 IMAD.WIDE R4, R132, 0x2, R6.reuse ;  /* 0x0000000284040825 */ /* 0x120fe200078e0206 */
[----:B------:R4:W-:Y:S03]  /*1ce0*/  @P2 LDGSTS.E.BYPASS.LTC128B.128 [R156+0x7100], [R8.64], !P3 ;  /* 0x07100000089c2fae */ /* 0x0009e6000d901d4c */
[----:B------:R-:W-:Y:S01]  /*1cf0*/  @P0 IMAD.WIDE R6, R134, 0x2, R6 ;  /* 0x0000000286060825 */ /* 0x000fe200078e0206 */
[----:B------:R5:W-:Y:S04]  /*1d00*/  @P0 LDGSTS.E.BYPASS.LTC128B.128 [R156+0x5900], [R4.64], !P4 ;  /* 0x05900000049c0fae */ /* 0x000be8000e101d4c */
[----:B------:R1:W-:Y:S04]  /*1d10*/  @P0 LDGSTS.E.BYPASS.LTC128B.128 [R156+0x7900], [R6.64], !P3 ;  /* 0x07900000069c0fae */ /* 0x0003e8000d901d4c */
[----:B------:R-:W0:Y:S01]  /*1d20*/  LDGDEPBAR ;  /* 0x00000000000079af */ /* 0x000e220000000000 */
[----:B--2---:R-:W-:-:S04]  /*1d30*/  IMAD.WIDE.U32 R12, R25, c[0x0][0x208], RZ ;  /* 0x00008200190c7a25 */ /* 0x004fc800078e00ff */
[----:B----4-:R-:W-:Y:S02]  /*1d40*/  IMAD.SHL.U32 R8, R17, 0x8, RZ ;  /* 0x0000000811087824 */ /* 0x010fe400078e00ff */
[----:B-----5:R-:W-:Y:S01]  /*1d50*/  IMAD.SHL.U32 R4, R18, 0x40, RZ ;  /* 0x0000004012047824 */ /* 0x020fe200078e00ff */
[----:B------:R-:W-:Y:S02]  /*1d60*/  SHF.L.U32 R5, R16, 0x3, RZ ;  /* 0x0000000310057819 */ /* 0x000fe400000006ff */
[----:B------:R-:W-:Y:S01]  /*1d70*/  LOP3.LUT R8, R2, 0x8, R8, 0xf8, !PT ;  /* 0x0000000802087812 */ /* 0x000fe200078ef808 */
[----:B------:R-:W-:-:S04]  /*1d80*/  DEPBAR.LE SB0, 0x1 ;  /* 0x000080400000791a */ /* 0x000fc80000000000 */
[----:B------:R-:W-:-:S04]  /*1d90*/  DEPBAR.LE SB0, 0x0 ;  /* 0x000080000000791a */ /* 0x000fc80000000000 */
[----:B------:R-:W-:Y:S02]  /*1da0*/  LOP3.LUT R4, R4, 0x1c0, RZ, 0xc0, !PT ;  /* 0x000001c004047812 */ /* 0x000fe400078ec0ff */
[----:B-1----:R-:W-:Y:S02]  /*1db0*/  SHF.R.U32.HI R6, RZ, 0x3, R2 ;  /* 0x00000003ff067819 */ /* 0x002fe40000011602 */
[----:B------:R-:W-:Y:S01]  /*1dc0*/  LOP3.LUT R7, R4, 0x8, R5, 0xf8, !PT ;  /* 0x0000000804077812 */ /* 0x000fe200078ef805 */
[----:B------:R-:W-:Y:S01]  /*1dd0*/  IMAD.SHL.U32 R5, R19, 0x40, RZ ;  /* 0x0000004013057824 */ /* 0x000fe200078e00ff */
[----:B------:R-:W-:Y:S02]  /*1de0*/  SHF.R.U32.HI R4, RZ, 0x3, R4 ;  /* 0x00000003ff047819 */ /* 0x000fe40000011604 */
[----:B------:R-:W-:Y:S02]  /*1df0*/  SHF.L.U32 R2, R155, 0x5, RZ ;  /* 0x000000059b027819 */ /* 0x000fe400000006ff */
[----:B------:R-:W-:-:S02]  /*1e00*/  LOP3.LUT R6, R8, R6, RZ, 0x3c, !PT ;  /* 0x0000000608067212 */ /* 0x000fc400078e3cff */
[----:B------:R-:W-:Y:S02]  /*1e10*/  LOP3.LUT R154, R7, R4, RZ, 0x3c, !PT ;  /* 0x00000004079a7212 */ /* 0x000fe400078e3cff */
[----:B------:R-:W-:Y:S02]  /*1e20*/  LOP3.LUT R153, R5, 0xfffffe00, RZ, 0xc0, !PT ;  /* 0xfffffe0005997812 */ /* 0x000fe400078ec0ff */
[----:B------:R-:W-:Y:S02]  /*1e30*/  LOP3.LUT R4, R2, 0x7ffffc00, RZ, 0xc0, !PT ;  /* 0x7ffffc0002047812 */ /* 0x000fe400078ec0ff */
[----:B------:R-:W-:Y:S02]  /*1e40*/  LEA R2, R16, R6, 0x9 ;  /* 0x0000000610027211 */ /* 0x000fe400078e48ff */
[----:B------:R-:W-:-:S03]  /*1e50*/  IADD3 R4, R154, R153, R4 ;  /* 0x000000999a047210 */ /* 0x000fc60007ffe004 */
[----:B------:R-:W-:Y:S01]  /*1e60*/  IMAD.SHL.U32 R232, R2, 0x2, RZ ;  /* 0x0000000202e87824 */ /* 0x000fe200078e00ff */
[----:B------:R-:W-:Y:S01]  /*1e70*/  BAR.SYNC.DEFER_BLOCKING 0x0 ;  /* 0x0000000000007b1d */ /* 0x000fe20000010000 */
[----:B------:R-:W-:Y:S01]  /*1e80*/  SHF.L.U32 R239, R4, 0x1, RZ ;  /* 0x0000000104ef7819 */ /* 0x000fe200000006ff */
[----:B------:R-:W-:Y:S02]  /*1e90*/  IMAD R2, R20, c[0x0][0x208], RZ ;  /* 0x0000820014027a24 */ /* 0x000fe400078e02ff */
[----:B------:R-:W-:Y:S02]  /*1ea0*/  IADD3 R243, R232, 0x4120, RZ ;  /* 0x00004120e8f37810 */ /* 0x000fe40007ffe0ff */
[----:B------:R-:W-:Y:S01]  /*1eb0*/  IMAD R2, R25, c[0x0][0x20c], R2 ;  /* 0x0000830019027a24 */ /* 0x000fe200078e0202 */
[----:B------:R-:W-:Y:S01]  /*1ec0*/  LEA R240, R0, R239, 0x1 ;  /* 0x000000ef00f07211 */ /* 0x000fe200078e08ff */
[----:B------:R-:W-:-:S03]  /*1ed0*/  IMAD R241, R3, 0x2, R239 ;  /* 0x0000000203f17824 */ /* 0x000fc600078e02ef */
[----:B------:R-:W-:Y:S01]  /*1ee0*/  IADD3 R13, R13, R2, RZ ;  /* 0x000000020d0d7210 */ /* 0x000fe20007ffe0ff */
[----:B------:R-:W-:Y:S01]  /*1ef0*/  IMAD R2, R21, c[0x0][0x218], RZ ;  /* 0x0000860015027a24 */ /* 0x000fe200078e02ff */
[----:B------:R-:W-:Y:S02]  /*1f00*/  LEA R242, R0, R241, 0x1 ;  /* 0x000000f100f27211 */ /* 0x000fe400078e08ff */
[----:B------:R-:W-:Y:S01]  /*1f10*/  LEA R244, R3, R240, 0x1 ;  /* 0x000000f003f47211 */ /* 0x000fe200078e08ff */
[----:B------:R-:W-:-:S04]  /*1f20*/  IMAD.WIDE.U32 R12, R24, c[0x0][0x218], R12 ;  /* 0x00008600180c7a25 */ /* 0x000fc800078e000c */
[----:B------:R-:W-:Y:S01]  /*1f30*/  IMAD R2, R24, c[0x0][0x21c], R2 ;  /* 0x0000870018027a24 */ /* 0x000fe200078e0202 */
[----:B------:R-:W-:Y:S01]  /*1f40*/  IADD3 R14, P2, R12, UR22, RZ ;  /* 0x000000160c0e7c10 */ /* 0x000fe2000ff5e0ff */
[----:B------:R-:W-:Y:S01]  /*1f50*/  IMAD.WIDE R24, R132, 0x2, RZ ;  /* 0x0000000284187825 */ /* 0x000fe200078e02ff */
[----:B------:R-:W-:Y:S02]  /*1f60*/  LDSM.16.M88.4 R4, [R239+0xa100] ;  /* 0x00a10000ef04783b */ /* 0x000fe40000000200 */
[C---:B------:R-:W-:Y:S02]  /*1f70*/  LEA R12, P0, R14.reuse, c[0x0][0x1f8], 0x1 ;  /* 0x00007e000e0c7a11 */ /* 0x040fe400078008ff */
[----:B------:R-:W-:Y:S01]  /*1f80*/  IADD3.X R2, R13, UR4, R2, P2, !PT ;  /* 0x000000040d027c10 */ /* 0x000fe200097fe402 */
[----:B------:R-:W1:Y:S03]  /*1f90*/  LDSM.16.M88.4 R16, [R232+0x4100] ;  /* 0x00410000e810783b */ /* 0x000e660000000200 */
[----:B------:R-:W-:Y:S01]  /*1fa0*/  LEA.HI.X R2, R14, c[0x0][0x1fc], R2, 0x1, P0 ;  /* 0x00007f000e027a11 */ /* 0x000fe200000f0c02 */
[----:B------:R-:W-:Y:S01]  /*1fb0*/  LDSM.16.M88.4 R36, [R232+0x4900] ;  /* 0x00490000e824783b */ /* 0x000fe20000000200 */
[----:B------:R-:W-:-:S03]  /*1fc0*/  LOP3.LUT P0, RZ, R34, 0x2, RZ, 0xc0, !PT ;  /* 0x0000000222ff7812 */ /* 0x000fc6000780c0ff */
[----:B------:R-:W-:Y:S04]  /*1fd0*/  LDSM.16.M88.4 R40, [R232+0x5100] ;  /* 0x00510000e828783b */ /* 0x000fe80000000200 */
[----:B------:R-:W-:Y:S04]  /*1fe0*/  LDSM.16.M88.4 R48, [R232+0x5900] ;  /* 0x00590000e830783b */ /* 0x000fe80000000200 */
[----:B------:R-:W-:Y:S04]  /*1ff0*/  SHFL.IDX PT, R20, R12, RZ, 0x181f ;  /* 0x00181fff0c147589 */ /* 0x000fe800000e0000 */
[----:B------:R-:W2:Y:S04]  /*2000*/  SHFL.IDX PT, R13, R12, 0x2, 0x181f ;  /* 0x00581f000c0d7f89 */ /* 0x000ea800000e0000 */
[----:B------:R-:W-:Y:S04]  /*2010*/  SHFL.IDX PT, R21, R2, RZ, 0x181f ;  /* 0x00181fff02157589 */ /* 0x000fe800000e0000 */
[----:B------:R-:W-:Y:S04]  /*2020*/  SHFL.IDX PT, R30, R12, 0x3, 0x181f ;  /* 0x00781f000c1e7f89 */ /* 0x000fe800000e0000 */
[----:B------:R-:W4:Y:S04]  /*2030*/  SHFL.IDX PT, R31, R2, 0x2, 0x181f ;  /* 0x00581f00021f7f89 */ /* 0x000f2800000e0000 */
[----:B------:R-:W-:Y:S01]  /*2040*/  SHFL.IDX PT, R32, R2, 0x1, 0x181f ;  /* 0x00381f0002207f89 */ /* 0x000fe200000e0000 */
[----:B-1----:R-:W-:Y:S03]  /*2050*/  HMMA.16816.F32.BF16 R64, R4, R16, RZ ;  /* 0x000000100440723c */ /* 0x002fe600000418ff */
[----:B---3--:R-:W1:Y:S01]  /*2060*/  LDSM.16.M88.4 R8, [R239+0x8100] ;  /* 0x00810000ef08783b */ /* 0x008e620000000200 */
[----:B--2---:R-:W-:-:S04]  /*2070*/  IADD3 R14, P2, R24, R13, RZ ;  /* 0x0000000d180e7210 */ /* 0x004fc80007f5e0ff */
[C---:B------:R-:W-:Y:S08]  /*2080*/  HMMA.16816.F32.BF16 R68, R4.reuse, R36, RZ ;  /* 0x000000240444723c */ /* 0x040ff000000418ff */
[----:B------:R-:W-:Y:S01]  /*2090*/  HMMA.16816.F32.BF16 R72, R4, R40, RZ ;  /* 0x000000280448723c */ /* 0x000fe200000418ff */
[----:B----4-:R-:W-:-:S07]  /*20a0*/  IMAD.X R15, R25, 0x1, R31, P2 ;  /* 0x00000001190f7824 */ /* 0x010fce00010e061f */
[C---:B------:R-:W-:Y:S08]  /*20b0*/  HMMA.16816.F32.BF16 R76, R4.reuse, R48, RZ ;  /* 0x00000030044c723c */ /* 0x040ff000000418ff */
[C---:B------:R-:W-:Y:S08]  /*20c0*/  HMMA.16816.F32.BF16 R84, R4.reuse, R18, RZ ;  /* 0x000000120454723c */ /* 0x040ff000000418ff */
[C---:B------:R-:W-:Y:S08]  /*20d0*/  HMMA.16816.F32.BF16 R92, R4.reuse, R38, RZ ;  /* 0x00000026045c723c */ /* 0x040ff000000418ff */
[C---:B------:R-:W-:Y:S08]  /*20e0*/  HMMA.16816.F32.BF16 R100, R4.reuse, R42, RZ ;  /* 0x0000002a0464723c */ /* 0x040ff000000418ff */
[----:B------:R-:W-:Y:S01]  /*20f0*/  HMMA.16816.F32.BF16 R96, R4, R50, RZ ;  /* 0x000000320460723c */ /* 0x000fe200000418ff */
[----:B------:R-:W2:Y:S04]  /*2100*/  SHFL.IDX PT, R6, R12, 0x1, 0x181f ;  /* 0x00381f000c067f89 */ /* 0x000ea800000e0000 */
[----:B------:R3:W4:Y:S02]  /*2110*/  SHFL.IDX PT, R7, R2, 0x3, 0x181f ;  /* 0x00781f0002077f89 */ /* 0x00072400000e0000 */
[----:B------:R-:W-:Y:S01]  /*2120*/  IMAD.WIDE R4, R134, 0x2, RZ ;  /* 0x0000000286047825 */ /* 0x000fe200078e02ff */
[C---:B-1----:R-:W-:Y:S08]  /*2130*/  HMMA.16816.F32.BF16 R108, R8.reuse, R16, RZ ;  /* 0x00000010086c723c */ /* 0x042ff000000418ff */
[C---:B------:R-:W-:Y:S01]  /*2140*/  HMMA.16816.F32.BF16 R140, R8.reuse, R18, RZ ;  /* 0x00000012088c723c */ /* 0x040fe200000418ff */
[----:B------:R-:W-:Y:S07]  /*2150*/  LDSM.16.M88.4 R16, [R241+0xa100] ;  /* 0x00a10000f110783b */ /* 0x000fee0000000200 */
[----:B------:R-:W-:Y:S01]  /*2160*/  HMMA.16816.F32.BF16 R104, R8, R36, RZ ;  /* 0x000000240868723c */ /* 0x000fe200000418ff */
[----:B--2---:R-:W-:-:S02]  /*2170*/  IADD3 R22, P6, R24, R6, RZ ;  /* 0x0000000618167210 */ /* 0x004fc40007fde0ff */
[----:B---3--:R-:W-:Y:S02]  /*2180*/  IADD3 R2, R232, 0x4100, RZ ;  /* 0x00004100e8027810 */ /* 0x008fe40007ffe0ff */
[----:B------:R-:W-:Y:S02]  /*2190*/  IADD3.X R23, R25, R32, RZ, P6, !PT ;  /* 0x0000002019177210 */ /* 0x000fe400037fe4ff */
[----:B------:R-:W-:Y:S01]  /*21a0*/  @P0 IADD3 R243, R2, -0x20, RZ ;  /* 0xffffffe002f30810 */ /* 0x000fe20007ffe0ff */
[----:B------:R-:W-:Y:S01]  /*21b0*/  HMMA.16816.F32.BF16 R112, R8, R38, RZ ;  /* 0x000000260870723c */ /* 0x000fe200000418ff */
[----:B------:R-:W-:Y:S01]  /*21c0*/  IADD3 R26, P0, R20, R24, RZ ;  /* 0x00000018141a7210 */ /* 0x000fe20007f1e0ff */
[----:B------:R-:W-:Y:S01]  /*21d0*/  IMAD.MOV.U32 R2, RZ, RZ, 0x40 ;  /* 0x00000040ff027424 */ /* 0x000fe200078e00ff */
[----:B------:R-:W-:Y:S01]  /*21e0*/  ISETP.GE.AND P6, PT, R132, c[0x0][0x1d4], PT ;  /* 0x0000750084007a0c */ /* 0x000fe20003fc6270 */
[----:B------:R-:W1:Y:S01]  /*21f0*/  LDSM.16.M88.4 R56, [R243] ;  /* 0x00000000f338783b */ /* 0x000e620000000200 */
[----:B------:R-:W-:-:S02]  /*2200*/  IADD3.X R27, R21, R25, RZ, P0, !PT ;  /* 0x00000019151b7210 */ /* 0x000fc400007fe4ff */
[----:B------:R-:W-:Y:S01]  /*2210*/  IADD3 R28, P0, R24, R30, RZ ;  /* 0x0000001e181c7210 */ /* 0x000fe20007f1e0ff */
[----:B------:R-:W2:Y:S01]  /*2220*/  LDSM.16.M88.4 R52, [R243+0x800] ;  /* 0x00080000f334783b */ /* 0x000ea20000000200 */
[----:B------:R-:W-:Y:S01]  /*2230*/  IADD3 R24, P2, R20, R4, RZ ;  /* 0x0000000414187210 */ /* 0x000fe20007f5e0ff */
[C---:B------:R-:W-:Y:S01]  /*2240*/  HMMA.16816.F32.BF16 R60, R8.reuse, R48, RZ ;  /* 0x00000030083c723c */ /* 0x040fe200000418ff */
[----:B----4-:R-:W-:Y:S01]  /*2250*/  IADD3.X R29, R25, R7, RZ, P0, !PT ;  /* 0x00000007191d7210 */ /* 0x010fe200007fe4ff */
[----:B------:R-:W-:Y:S01]  /*2260*/  LDSM.16.M88.4 R44, [R243+0x1000] ;  /* 0x00100000f32c783b */ /* 0x000fe20000000200 */
[----:B------:R-:W-:Y:S02]  /*2270*/  IADD3.X R25, R21, R5, RZ, P2, !PT ;  /* 0x0000000515197210 */ /* 0x000fe400017fe4ff */
[C---:B------:R-:W-:Y:S01]  /*2280*/  IADD3 R12, P2, R4.reuse, R13, RZ ;  /* 0x0000000d040c7210 */ /* 0x040fe20007f5e0ff */
[----:B------:R-:W3:Y:S01]  /*2290*/  LDSM.16.M88.4 R36, [R243+0x1800] ;  /* 0x00180000f324783b */ /* 0x000ee20000000200 */
[----:B------:R-:W-:Y:S01]  /*22a0*/  IADD3 R20, P0, R4, R6, RZ ;  /* 0x0000000604147210 */ /* 0x000fe20007f1e0ff */
[----:B------:R-:W-:Y:S01]  /*22b0*/  HMMA.16816.F32.BF16 R88, R8, R40, RZ ;  /* 0x000000280858723c */ /* 0x000fe200000418ff */
[----:B------:R-:W-:-:S02]  /*22c0*/  IADD3.X R13, R5, R31, RZ, P2, !PT ;  /* 0x0000001f050d7210 */ /* 0x000fc400017fe4ff */
[----:B------:R-:W-:Y:S01]  /*22d0*/  ISETP.LT.OR P2, PT, R33, 0x1, P6 ;  /* 0x000000012100780c */ /* 0x000fe20003741670 */
[----:B------:R-:W-:Y:S01]  /*22e0*/  IMAD.X R21, R5, 0x1, R32, P0 ;  /* 0x0000000105157824 */ /* 0x000fe200000e0620 */
[----:B------:R-:W-:Y:S02]  /*22f0*/  IADD3 R30, P0, R4, R30, RZ ;  /* 0x0000001e041e7210 */ /* 0x000fe40007f1e0ff */
[----:B------:R-:W-:Y:S01]  /*2300*/  IADD3 R251, R243, 0x800, RZ ;  /* 0x00000800f3fb7810 */ /* 0x000fe20007ffe0ff */
[----:B------:R-:W-:Y:S01]  /*2310*/  HMMA.16816.F32.BF16 R80, R8, R42, RZ ;  /* 0x0000002a0850723c */ /* 0x000fe200000418ff */
[----:B------:R-:W-:Y:S02]  /*2320*/  IADD3.X R31, R5, R7, RZ, P0, !PT ;  /* 0x00000007051f7210 */ /* 0x000fe400007fe4ff */
[----:B------:R-:W-:Y:S01]  /*2330*/  ISETP.LT.OR P0, PT, R33, 0x1, P5 ;  /* 0x000000012100780c */ /* 0x000fe20002f01670 */
[----:B------:R-:W4:Y:S01]  /*2340*/  LDSM.16.M88.4 R4, [R241+0x8100] ;  /* 0x00810000f104783b */ /* 0x000f220000000200 */
[----:B------:R-:W-:-:S02]  /*2350*/  IADD3 R250, R243, 0x1000, RZ ;  /* 0x00001000f3fa7810 */ /* 0x000fc40007ffe0ff */
[----:B------:R-:W-:Y:S01]  /*2360*/  IADD3 R249, R243, 0x1800, RZ ;  /* 0x00001800f3f97810 */ /* 0x000fe20007ffe0ff */
[----:B------:R-:W-:Y:S01]  /*2370*/  @!PT LDS RZ, [RZ] ;  /* 0x00000000fffff984 */ /* 0x000fe20000000800 */
[----:B------:R-:W-:Y:S01]  /*2380*/  @!PT LDS RZ, [RZ] ;  /* 0x00000000fffff984 */ /* 0x000fe20000000800 */
[----:B------:R-:W-:Y:S01]  /*2390*/  @!PT LDS RZ, [RZ] ;  /* 0x00000000fffff984 */ /* 0x000fe20000000800 */
[----:B------:R5:W-:Y:S01]  /*23a0*/  LDGSTS.E.BYPASS.LTC128B.128 [R156+0x100], [R26.64], !P2 ;  /* 0x001000001a9c7fae */ /* 0x000be2000d101d4c */
[----:B------:R-:W-:Y:S01]  /*23b0*/  ISETP.LT.OR P2, PT, R33, 0x11, P6 ;  /* 0x000000112100780c */ /* 0x000fe20003741670 */
[----:B------:R-:W-:Y:S01]  /*23c0*/  HMMA.16816.F32.BF16 R48, R8, R50, RZ ;  /* 0x000000320830723c */ /* 0x000fe200000418ff */
[C---:B------:R-:W-:Y:S02]  /*23d0*/  IADD3 R248, R243.reuse, 0x2000, RZ ;  /* 0x00002000f3f87810 */ /* 0x040fe40007ffe0ff */
[C---:B------:R-:W-:Y:S02]  /*23e0*/  IADD3 R247, R243.reuse, 0x2800, RZ ;  /* 0x00002800f3f77810 */ /* 0x040fe40007ffe0ff */
[----:B------:R-:W-:Y:S01]  /*23f0*/  IADD3 R246, R243, 0x3000, RZ ;  /* 0x00003000f3f67810 */ /* 0x000fe20007ffe0ff */
[----:B------:R5:W-:Y:S01]  /*2400*/  LDGSTS.E.BYPASS.LTC128B.128 [R156+0x2100], [R24.64], !P0 ;  /* 0x02100000189c7fae */ /* 0x000be2000c101d4c */
[----:B------:R-:W-:Y:S01]  /*2410*/  ISETP.LT.OR P0, PT, R33, 0x11, P5 ;  /* 0x000000112100780c */ /* 0x000fe20002f01670 */
[----:B-1----:R-:W-:Y:S01]  /*2420*/  HMMA.16816.F32.BF16 R40, R16, R56, R64 ;  /* 0x000000381028723c */ /* 0x002fe20000041840 */
[----:B------:R-:W-:-:S03]  /*2430*/  IADD3 R245, R243, 0x3800, RZ ;  /* 0x00003800f3f57810 */ /* 0x000fc60007ffe0ff */
[----:B------:R1:W-:Y:S01]  /*2440*/  LDGSTS.E.BYPASS.LTC128B.128 [R156+0x900], [R22.64], !P2 ;  /* 0x00900000169c7fae */ /* 0x0003e2000d101d4c */
[C---:B------:R-:W-:Y:S02]  /*2450*/  ISETP.LT.OR P2, PT, R33.reuse, 0x21, P6 ;  /* 0x000000212100780c */ /* 0x040fe40003741670 */
[C---:B------:R-:W-:Y:S01]  /*2460*/  ISETP.LT.OR P6, PT, R33.reuse, 0x31, P6 ;  /* 0x000000312100780c */ /* 0x040fe200037c1670 */
[C---:B--2---:R-:W-:Y:S04]  /*2470*/  HMMA.16816.F32.BF16 R128, R16.reuse, R52, R68 ;  /* 0x000000341080723c */ /* 0x044fe80000041844 */
[----:B------:R1:W-:Y:S01]  /*2480*/  LDGSTS.E.BYPASS.LTC128B.128 [R156+0x2900], [R20.64], !P0 ;  /* 0x02900000149c7fae */ /* 0x0003e2000c101d4c */
[C---:B------:R-:W-:Y:S02]  /*2490*/  ISETP.LT.OR P0, PT, R33.reuse, 0x21, P5 ;  /* 0x000000212100780c */ /* 0x040fe40002f01670 */
[----:B------:R-:W-:Y:S01]  /*24a0*/  ISETP.LT.OR P5, PT, R33, 0x31, P5 ;  /* 0x000000312100780c */ /* 0x000fe20002fa1670 */
[----:B---3--:R-:W-:Y:S02]  /*24b0*/  HMMA.16816.F32.BF16 R68, R16, R36, R76 ;  /* 0x000000241044723c */ /* 0x008fe4000004184c */
[----:B------:R2:W-:Y:S01]  /*24c0*/  LDGSTS.E.BYPASS.LTC128B.128 [R156+0x1100], [R14.64], !P2 ;  /* 0x011000000e9c7fae */ /* 0x0005e2000d101d4c */
[----:B------:R-:W-:-:S04]  /*24d0*/  LOP3.LUT P2, RZ, R34, 0x4, RZ, 0xc0, !PT ;  /* 0x0000000422ff7812 */ /* 0x000fc8000784c0ff */
[----:B------:R-:W-:Y:S01]  /*24e0*/  SEL R2, R2, 0xffffffc0, !P2 ;  /* 0xffffffc002027807 */ /* 0x000fe20005000000 */
[----:B------:R-:W-:Y:S01]  /*24f0*/  HMMA.16816.F32.BF16 R72, R16, R44, R72 ;  /* 0x0000002c1048723c */ /* 0x000fe20000041848 */
[----:B------:R-:W-:Y:S01]  /*2500*/  PLOP3.LUT P2, PT, PT, PT, UP0, 0x80, 0x0 ;  /* 0x000000000000781c */ /* 0x000fe20003f4f008 */
[----:B------:R2:W-:Y:S01]  /*2510*/  LDGSTS.E.BYPASS.LTC128B.128 [R156+0x3100], [R12.64], !P0 ;  /* 0x031000000c9c7fae */ /* 0x0005e2000c101d4c */
[----:B------:R-:W-:Y:S01]  /*2520*/  IADD3 R238, R232, R2, RZ ;  /* 0x00000002e8ee7210 */ /* 0x000fe20007ffe0ff */
[----:B------:R-:W-:Y:S01]  /*2530*/  IMAD.IADD R237, R2, 0x1, R243 ;  /* 0x0000000102ed7824 */ /* 0x000fe200078e02f3 */
[----:B------:R-:W-:Y:S01]  /*2540*/  ISETP.GT.AND P0, PT, R158, 0x3f, PT ;  /* 0x0000003f9e00780c */ /* 0x000fe20003f04270 */
[----:B------:R3:W-:Y:S02]  /*2550*/  LDGSTS.E.BYPASS.LTC128B.128 [R156+0x1900], [R28.64], !P6 ;  /* 0x019000001c9c7fae */ /* 0x0007e4000f101d4c */
[----:B----4-:R-:W-:Y:S02]  /*2560*/  HMMA.16816.F32.BF16 R32, R4, R56, R108 ;  /* 0x000000380420723c */ /* 0x010fe4000004186c */
[----:B------:R3:W-:Y:S04]  /*2570*/  LDGSTS.E.BYPASS.LTC128B.128 [R156+0x3900], [R30.64], !P5 ;  /* 0x039000001e9c7fae */ /* 0x0007e8000e901d4c */
[----:B------:R-:W-:Y:S02]  /*2580*/  LDSM.16.M88.4 R8, [R240+0xa100] ;  /* 0x00a10000f008783b */ /* 0x000fe40000000200 */
[C---:B------:R-:W-:Y:S02]  /*2590*/  HMMA.16816.F32.BF16 R64, R16.reuse, R58, R84 ;  /* 0x0000003a1040723c */ /* 0x040fe40000041854 */
[----:B-1----:R-:W-:Y:S04]  /*25a0*/  LDSM.16.M88.4 R20, [R238+0x5100] ;  /* 0x00510000ee14783b */ /* 0x002fe80000000200 */
[----:B-----5:R-:W-:Y:S02]  /*25b0*/  LDSM.16.M88.4 R24, [R238+0x4900] ;  /* 0x00490000ee18783b */ /* 0x020fe40000000200 */
[C---:B------:R-:W-:Y:S02]  /*25c0*/  HMMA.16816.F32.BF16 R76, R16.reuse, R54, R92 ;  /* 0x00000036104c723c */ /* 0x040fe4000004185c */
[----:B------:R-:W-:Y:S04]  /*25d0*/  LDSM.16.M88.4 R84, [R237+0x1000] ;  /* 0x00100000ed54783b */ /* 0x000fe80000000200 */
[----:B--2---:R-:W-:Y:S02]  /*25e0*/  LDSM.16.M88.4 R12, [R240+0x8100] ;  /* 0x00810000f00c783b */ /* 0x004fe40000000200 */
[C---:B------:R-:W-:Y:S02]  /*25f0*/  HMMA.16816.F32.BF16 R144, R16.reuse, R46, R100 ;  /* 0x0000002e1090723c */ /* 0x040fe40000041864 */
[----:B------:R-:W-:Y:S04]  /*2600*/  LDSM.16.M88.4 R100, [R237+0x1800] ;  /* 0x00180000ed64783b */ /* 0x000fe80000000200 */
[----:B---3--:R-:W1:Y:S02]  /*2610*/  LDSM.16.M88.4 R28, [R238+0x4100] ;  /* 0x00410000ee1c783b */ /* 0x008e640000000200 */
[----:B------:R-:W-:Y:S02]  /*2620*/  HMMA.16816.F32.BF16 R136, R16, R38, R96 ;  /* 0x000000261088723c */ /* 0x000fe40000041860 */
[----:B------:R-:W2:Y:S04]  /*2630*/  LDSM.16.M88.4 R16, [R238+0x5900] ;  /* 0x00590000ee10783b */ /* 0x000ea80000000200 */
[----:B------:R-:W0:Y:S02]  /*2640*/  LDGDEPBAR ;  /* 0x00000000000079af */ /* 0x000e240000000000 */
[C---:B------:R-:W-:Y:S08]  /*2650*/  HMMA.16816.F32.BF16 R92, R4.reuse, R58, R140 ;  /* 0x0000003a045c723c */ /* 0x040ff0000004188c */
[C---:B------:R-:W-:Y:S01]  /*2660*/  HMMA.16816.F32.BF16 R116, R4.reuse, R36, R60 ;  /* 0x000000240474723c */ /* 0x040fe2000004183c */
[----:B------:R-:W-:Y:S07]  /*2670*/  LDSM.16.M88.4 R60, [R232+0x6100] ;  /* 0x00610000e83c783b */ /* 0x000fee0000000200 */
[C---:B------:R-:W-:Y:S01]  /*2680*/  HMMA.16816.F32.BF16 R48, R4.reuse, R38, R48 ;  /* 0x000000260430723c */ /* 0x040fe20000041830 */
[----:B------:R-:W-:Y:S07]  /*2690*/  LDSM.16.M88.4 R36, [R242+0x8100] ;  /* 0x00810000f224783b */ /* 0x000fee0000000200 */
[----:B------:R-:W-:Y:S08]  /*26a0*/  HMMA.16816.F32.BF16 R120, R4, R52, R104 ;  /* 0x000000340478723c */ /* 0x000ff00000041868 */
[----:B-1----:R-:W-:Y:S01]  /*26b0*/  HMMA.16816.F32.BF16 R56, R8, R28, R40 ;  /* 0x0000001c0838723c */ /* 0x002fe20000041828 */
[----:B------:R-:W1:Y:S07]  /*26c0*/  LDSM.16.M88.4 R40, [R237] ;  /* 0x00000000ed28783b */ /* 0x000e6e0000000200 */
[C---:B------:R-:W-:Y:S08]  /*26d0*/  HMMA.16816.F32.BF16 R124, R4.reuse, R44, R88 ;  /* 0x0000002c047c723c */ /* 0x040ff00000041858 */
[C---:B------:R-:W-:Y:S01]  /*26e0*/  HMMA.16816.F32.BF16 R112, R4.reuse, R54, R112 ;  /* 0x000000360470723c */ /* 0x040fe20000041870 */
[----:B------:R-:W-:Y:S07]  /*26f0*/  LDSM.16.M88.4 R52, [R237+0x800] ;  /* 0x00080000ed34783b */ /* 0x000fee0000000200 */
[----:B------:R-:W-:Y:S01]  /*2700*/  HMMA.16816.F32.BF16 R108, R4, R46, R80 ;  /* 0x0000002e046c723c */ /* 0x000fe20000041850 */
[----:B------:R-:W3:Y:S07]  /*2710*/  LDSM.16.M88.4 R4, [R242+0xa100] ;  /* 0x00a10000f204783b */ /* 0x000eee0000000200 */
[----:B------:R-:W-:Y:S01]  /*2720*/  HMMA.16816.F32.BF16 R44, R12, R28, R32 ;  /* 0x0000001c0c2c723c */ /* 0x000fe20000041820 */
[----:B------:R-:W4:Y:S07]  /*2730*/  LDSM.16.M88.4 R32, [R239+0xc100] ;  /* 0x00c10000ef20783b */ /* 0x000f2e0000000200 */
[C---:B------:R-:W-:Y:S08]  /*2740*/  HMMA.16816.F32.BF16 R96, R8.reuse, R20, R72 ;  /* 0x000000140860723c */ /* 0x040ff00000041848 */
[C---:B--2---:R-:W-:Y:S08]  /*2750*/  HMMA.16816.F32.BF16 R88, R8.reuse, R16, R68 ;  /* 0x000000100858723c */ /* 0x044ff00000041844 */
[C---:B------:R-:W-:Y:S08]  /*2760*/  HMMA.16816.F32.BF16 R104, R8.reuse, R24, R128 ;  /* 0x000000180868723c */ /* 0x040ff00000041880 */
[C---:B------:R-:W-:Y:S08]  /*2770*/  HMMA.16816.F32.BF16 R80, R8.reuse, R30, R64 ;  /* 0x0000001e0850723c */ /* 0x040ff00000041840 */
[C---:B------:R-:W-:Y:S08]  /*2780*/  HMMA.16816.F32.BF16 R76, R8.reuse, R26, R76 ;  /* 0x0000001a084c723c */ /* 0x040ff0000004184c */
[C---:B------:R-:W-:Y:S08]  /*2790*/  HMMA.16816.F32.BF16 R72, R8.reuse, R22, R144 ;  /* 0x000000160848723c */ /* 0x040ff00000041890 */
[----:B------:R-:W-:Y:S08]  /*27a0*/  HMMA.16816.F32.BF16 R68, R8, R18, R136 ;  /* 0x000000120844723c */ /* 0x000ff00000041888 */
[----:B-1----:R-:W-:Y:S08]  /*27b0*/  HMMA.16816.F32.BF16 R8, R36, R40, R44 ;  /* 0x000000282408723c */ /* 0x002ff0000004182c */
[C---:B------:R-:W-:Y:S01]  /*27c0*/  HMMA.16816.F32.BF16 R64, R12.reuse, R30, R92 ;  /* 0x0000001e0c40723c */ /* 0x040fe2000004185c */
[----:B------:R-:W1:Y:S07]  /*27d0*/  LDSM.16.M88.4 R28, [R239+0xe100] ;  /* 0x00e10000ef1c783b */ /* 0x000e6e0000000200 */
[C---:B------:R-:W-:Y:S08]  /*27e0*/  HMMA.16816.F32.BF16 R92, R12.reuse, R24, R120 ;  /* 0x000000180c5c723c */ /* 0x040ff00000041878 */
[C---:B------:R-:W-:Y:S08]  /*27f0*/  HMMA.16816.F32.BF16 R120, R12.reuse, R16, R116 ;  /* 0x000000100c78723c */ /* 0x040ff00000041874 */
[C---:B------:R-:W-:Y:S01]  /*2800*/  HMMA.16816.F32.BF16 R112, R12.reuse, R26, R112 ;  /* 0x0000001a0c70723c */ /* 0x040fe20000041870 */
[----:B------:R-:W-:Y:S07]  /*2810*/  LDSM.16.M88.4 R24, [R241+0xc100] ;  /* 0x00c10000f118783b */ /* 0x000fee0000000200 */
[C---:B------:R-:W-:Y:S08]  /*2820*/  HMMA.16816.F32.BF16 R124, R12.reuse, R20, R124 ;  /* 0x000000140c7c723c */ /* 0x040ff0000004187c */
[C---:B------:R-:W-:Y:S01]  /*2830*/  HMMA.16816.F32.BF16 R108, R12.reuse, R22, R108 ;  /* 0x000000160c6c723c */ /* 0x040fe2000004186c */
[----:B------:R-:W-:Y:S07]  /*2840*/  LDSM.16.M88.4 R20, [R241+0xe100] ;  /* 0x00e10000f114783b */ /* 0x000fee0000000200 */
[----:B------:R-:W-:Y:S01]  /*2850*/  HMMA.16816.F32.BF16 R116, R12, R18, R48 ;  /* 0x000000120c74723c */ /* 0x000fe20000041830 */
[----:B------:R-:W-:Y:S04]  /*2860*/  LDSM.16.M88.4 R48, [R238+0x6100] ;  /* 0x00610000ee30783b */ /* 0x000fe80000000200 */
[----:B------:R-:W-:Y:S03]  /*2870*/  LDSM.16.M88.4 R16, [R240+0xc100] ;  /* 0x00c10000f010783b */ /* 0x000fe60000000200 */
[----:B---3--:R-:W-:Y:S01]  /*2880*/  HMMA.16816.F32.BF16 R12, R4, R40, R56 ;  /* 0x00000028040c723c */ /* 0x008fe20000041838 */
[----:B------:R-:W2:Y:S07]  /*2890*/  LDSM.16.M88.4 R56, [R243+0x2000] ;  /* 0x00200000f338783b */ /* 0x000eae0000000200 */
[----:B----4-:R-:W-:Y:S08]  /*28a0*/  HMMA.16816.F32.BF16 R8, R32, R60, R8 ;  /* 0x0000003c2008723c */ /* 0x010ff00000041808 */
[C---:B------:R-:W-:Y:S08]  /*28b0*/  HMMA.16816.F32.BF16 R80, R4.reuse, R42, R80 ;  /* 0x0000002a0450723c */ /* 0x040ff00000041850 */
[C---:B------:R-:W-:Y:S08]  /*28c0*/  HMMA.16816.F32.BF16 R104, R4.reuse, R52, R104 ;  /* 0x000000340468723c */ /* 0x040ff00000041868 */
[C---:B------:R-:W-:Y:S08]  /*28d0*/  HMMA.16816.F32.BF16 R128, R4.reuse, R54, R76 ;  /* 0x000000360480723c */ /* 0x040ff0000004184c */
[C---:B------:R-:W-:Y:S08]  /*28e0*/  HMMA.16816.F32.BF16 R96, R4.reuse, R84, R96 ;  /* 0x000000540460723c */ /* 0x040ff00000041860 */
[C---:B------:R-:W-:Y:S08]  /*28f0*/  HMMA.16816.F32.BF16 R136, R4.reuse, R86, R72 ;  /* 0x000000560488723c */ /* 0x040ff00000041848 */
[C---:B------:R-:W-:Y:S08]  /*2900*/  HMMA.16816.F32.BF16 R140, R4.reuse, R100, R88 ;  /* 0x00000064048c723c */ /* 0x040ff00000041858 */
[----:B------:R-:W-:Y:S08]  /*2910*/  HMMA.16816.F32.BF16 R144, R4, R102, R68 ;  /* 0x000000660490723c */ /* 0x000ff00000041844 */
[----:B-1----:R-:W-:Y:S01]  /*2920*/  HMMA.16816.F32.BF16 R4, R28, R60, R12 ;  /* 0x0000003c1c04723c */ /* 0x002fe2000004180c */
[----:B------:R-:W1:Y:S07]  /*2930*/  LDSM.16.M88.4 R12, [R240+0xe100] ;  /* 0x00e10000f00c783b */ /* 0x000e6e0000000200 */
[----:B--2---:R-:W-:Y:S01]  /*2940*/  HMMA.16816.F32.BF16 R44, R24, R56, R8 ;  /* 0x00000038182c723c */ /* 0x004fe20000041808 */
[----:B------:R-:W-:Y:S07]  /*2950*/  LDSM.16.M88.4 R8, [R242+0xc100] ;  /* 0x00c10000f208783b */ /* 0x000fee0000000200 */
[C---:B------:R-:W-:Y:S01]  /*2960*/  HMMA.16816.F32.BF16 R64, R36.reuse, R42, R64 ;  /* 0x0000002a2440723c */ /* 0x040fe20000041840 */
[----:B------:R-:W2:Y:S07]  /*2970*/  LDSM.16.M88.4 R40, [R237+0x2000] ;  /* 0x00200000ed28783b */ /* 0x000eae0000000200 */
[C---:B------:R-:W-:Y:S08]  /*2980*/  HMMA.16816.F32.BF16 R92, R36.reuse, R52, R92 ;  /* 0x00000034245c723c */ /* 0x040ff0000004185c */
[----:B------:R-:W-:Y:S08]  /*2990*/  HMMA.16816.F32.BF16 R112, R36, R54, R112 ;  /* 0x000000362470723c */ /* 0x000ff00000041870 */
[----:B------:R-:W-:Y:S01]  /*29a0*/  HMMA.16816.F32.BF16 R52, R20, R56, R4 ;  /* 0x000000381434723c */ /* 0x000fe20000041804 */
[----:B------:R-:W-:Y:S07]  /*29b0*/  LDSM.16.M88.4 R4, [R244+0xe100] ;  /* 0x00e10000f404783b */ /* 0x000fee0000000200 */
[----:B------:R-:W-:Y:S01]  /*29c0*/  HMMA.16816.F32.BF16 R68, R16, R48, R44 ;  /* 0x000000301044723c */ /* 0x000fe2000004182c */
[----:B------:R-:W3:Y:S07]  /*29d0*/  LDSM.16.M88.4 R44, [R232+0x6900] ;  /* 0x00690000e82c783b */ /* 0x000eee0000000200 */
[-C--:B------:R-:W-:Y:S08]  /*29e0*/  HMMA.16816.F32.BF16 R64, R32, R62.reuse, R64 ;  /* 0x0000003e2040723c */ /* 0x080ff00000041840 */
[----:B------:R-:W-:Y:S08]  /*29f0*/  HMMA.16816.F32.BF16 R72, R28, R62, R80 ;  /* 0x0000003e1c48723c */ /* 0x000ff00000041850 */
[----:B-1----:R-:W-:Y:S01]  /*2a00*/  HMMA.16816.F32.BF16 R60, R12, R48, R52 ;  /* 0x000000300c3c723c */ /* 0x002fe20000041834 */
[----:B------:R-:W1:Y:S07]  /*2a10*/  LDSM.16.M88.4 R52, [R243+0x2800] ;  /* 0x00280000f334783b */ /* 0x000e6e0000000200 */
[----:B------:R-:W-:Y:S08]  /*2a20*/  HMMA.16816.F32.BF16 R64, R24, R58, R64 ;  /* 0x0000003a1840723c */ /* 0x000ff00000041840 */
[----:B--2---:R-:W-:Y:S08]  /*2a30*/  HMMA.16816.F32.BF16 R76, R8, R40, R68 ;  /* 0x00000028084c723c */ /* 0x004ff00000041844 */
[----:B------:R-:W-:Y:S08]  /*2a40*/  HMMA.16816.F32.BF16 R72, R20, R58, R72 ;  /* 0x0000003a1448723c */ /* 0x000ff00000041848 */
[----:B---3--:R-:W-:Y:S08]  /*2a50*/  HMMA.16816.F32.BF16 R68, R32, R44, R92 ;  /* 0x0000002c2044723c */ /* 0x008ff0000004185c */
[----:B------:R-:W-:Y:S01]  /*2a60*/  HMMA.16816.F32.BF16 R124, R36, R84, R124 ;  /* 0x00000054247c723c */ /* 0x000fe2000004187c */
[----:B------:R-:W-:-:S04]  /*2a70*/  FMUL.FTZ R2, R76, c[0x0][0x320] ;  /* 0x0000c8004c027a20 */ /* 0x000fc80000410000 */
[----:B------:R2:W3:Y:S03]  /*2a80*/  MUFU.TANH R152, R2 ;  /* 0x0000000200987308 */ /* 0x0004e60000002400 */
[C---:B------:R-:W-:Y:S08]  /*2a90*/  HMMA.16816.F32.BF16 R108, R36.reuse, R86, R108 ;  /* 0x00000056246c723c */ /* 0x040ff0000004186c */
[----:B------:R-:W-:Y:S01]  /*2aa0*/  HMMA.16816.F32.BF16 R120, R36, R100, R120 ;  /* 0x000000642478723c */ /* 0x000fe20000041878 */
[----:B--2---:R-:W-:-:S07]  /*2ab0*/  FMUL.FTZ R2, R77, c[0x0][0x320] ;  /* 0x0000c8004d027a20 */ /* 0x004fce0000410000 */
[----:B------:R-:W-:Y:S01]  /*2ac0*/  HMMA.16816.F32.BF16 R116, R36, R102, R116 ;  /* 0x000000662474723c */ /* 0x000fe20000041874 */
[----:B------:R-:W2:Y:S01]  /*2ad0*/  LDSM.16.M88.4 R36, [R238+0x6900] ;  /* 0x00690000ee24783b */ /* 0x000ea20000000200 */
[----:B------:R4:W1:Y:S06]  /*2ae0*/  MUFU.TANH R151, R2 ;  /* 0x0000000200977308 */ /* 0x00086c0000002400 */
[----:B------:R-:W-:Y:S08]  /*2af0*/  HMMA.16816.F32.BF16 R80, R4, R40, R60 ;  /* 0x000000280450723c */ /* 0x000ff0000004183c */
[----:B------:R-:W-:Y:S01]  /*2b00*/  HMMA.16816.F32.BF16 R60, R16, R50, R64 ;  /* 0x00000032103c723c */ /* 0x000fe20000041840 */
[----:B----4-:R-:W-:-:S04]  /*2b10*/  FMUL.FTZ R2, R78, c[0x0][0x320] ;  /* 0x0000c8004e027a20 */ /* 0x010fc80000410000 */
[----:B------:R4:W1:Y:S03]  /*2b20*/  MUFU.TANH R150, R2 ;  /* 0x0000000200967308 */ /* 0x0008660000002400 */
[----:B------:R-:W-:Y:S08]  /*2b30*/  HMMA.16816.F32.BF16 R56, R28, R44, R104 ;  /* 0x0000002c1c38723c */ /* 0x000ff00000041868 */
[----:B------:R-:W-:Y:S01]  /*2b40*/  HMMA.16816.F32.BF16 R64, R12, R50, R72 ;  /* 0x000000320c40723c */ /* 0x000fe20000041848 */
[----:B------:R-:W5:Y:S01]  /*2b50*/  LDSM.16.M88.4 R48, [R237+0x2800] ;  /* 0x00280000ed30783b */ /* 0x000f620000000200 */
[----:B----4-:R-:W-:-:S06]  /*2b60*/  FMUL.FTZ R2, R79, c[0x0][0x320] ;  /* 0x0000c8004f027a20 */ /* 0x010fcc0000410000 */
[----:B-1----:R-:W-:Y:S01]  /*2b70*/  HMMA.16816.F32.BF16 R68, R24, R52, R68 ;  /* 0x000000341844723c */ /* 0x002fe20000041844 */
[----:B------:R1:W4:Y:S07]  /*2b80*/  MUFU.TANH R149, R2 ;  /* 0x0000000200957308 */ /* 0x00032e0000002400 */
[----:B------:R-:W-:Y:S08]  /*2b90*/  HMMA.16816.F32.BF16 R72, R8, R42, R60 ;  /* 0x0000002a0848723c */ /* 0x000ff0000004183c */
[----:B------:R-:W-:Y:S01]  /*2ba0*/  HMMA.16816.F32.BF16 R60, R20, R52, R56 ;  /* 0x00000034143c723c */ /* 0x000fe20000041838 */
[----:B------:R-:W3:Y:S01]  /*2bb0*/  LDSM.16.M88.4 R56, [R232+0x7100] ;  /* 0x00710000e838783b */ /* 0x000ee20000000200 */
[----:B-1----:R-:W-:-:S04]  /*2bc0*/  FMUL.FTZ R2, R80, c[0x0][0x320] ;  /* 0x0000c80050027a20 */ /* 0x002fc80000410000 */
[----:B------:R1:W1:Y:S02]  /*2bd0*/  MUFU.TANH R148, R2 ;  /* 0x0000000200947308 */ /* 0x0002640000002400 */
[----:B------:R-:W-:Y:S08]  /*2be0*/  HMMA.16816.F32.BF16 R84, R4, R42, R64 ;  /* 0x0000002a0454723c */ /* 0x000ff00000041840 */
[----:B------:R-:W-:Y:S01]  /*2bf0*/  HMMA.16816.F32.BF16 R40, R32, R46, R112 ;  /* 0x0000002e2028723c */ /* 0x000fe20000041870 */
[----:B-1----:R-:W-:-:S07]  /*2c00*/  FMUL.FTZ R2, R81, c[0x0][0x320] ;  /* 0x0000c80051027a20 */ /* 0x002fce0000410000 */
[----:B--2---:R-:W-:Y:S01]  /*2c10*/  HMMA.16816.F32.BF16 R64, R16, R36, R68 ;  /* 0x000000241040723c */ /* 0x004fe20000041844 */
[----:B------:R1:W2:Y:S07]  /*2c20*/  MUFU.TANH R135, R2 ;  /* 0x0000000200877308 */ /* 0x0002ae0000002400 */
[----:B------:R-:W-:Y:S08]  /*2c30*/  HMMA.16816.F32.BF16 R68, R28, R46, R128 ;  /* 0x0000002e1c44723c */ /* 0x000ff00000041880 */
[----:B------:R-:W-:Y:S01]  /*2c40*/  HMMA.16816.F32.BF16 R44, R12, R36, R60 ;  /* 0x000000240c2c723c */ /* 0x000fe2000004183c */
[----:B-1----:R-:W-:-:S04]  /*2c50*/  FMUL.FTZ R2, R82, c[0x0][0x320] ;  /* 0x0000c80052027a20 */ /* 0x002fc80000410000 */
[----:B------:R1:W1:Y:S03]  /*2c60*/  MUFU.TANH R133, R2 ;  /* 0x0000000200857308 */ /* 0x0002660000002400 */
[----:B------:R-:W-:Y:S01]  /*2c70*/  HMMA.16816.F32.BF16 R60, R24, R54, R40 ;  /* 0x00000036183c723c */ /* 0x000fe20000041828 */
[----:B------:R-:W2:Y:S01]  /*2c80*/  LDSM.16.M88.4 R40, [R243+0x3000] ;  /* 0x00300000f328783b */ /* 0x000ea20000000200 */
[----:B-1----:R-:W-:Y:S11]  /*2c90*/  FMUL.FTZ R2, R83, c[0x0][0x320] ;  /* 0x0000c80053027a20 */ /* 0x002ff60000410000 */
[----:B------:R-:W-:Y:S03]  /*2ca0*/  @!UPT UIADD3 URZ, URZ, URZ, URZ ;  /* 0x0000003f3f3ff290 */ /* 0x000fe6000fffe03f */
[----:B-----5:R-:W-:Y:S01]  /*2cb0*/  HMMA.16816.F32.BF16 R76, R4, R48, R44 ;  /* 0x00000030044c723c */ /* 0x020fe2000004182c */
[----:B------:R1:W1:Y:S07]  /*2cc0*/  MUFU.TANH R114, R2 ;  /* 0x0000000200727308 */ /* 0x00026e0000002400 */
[----:B------:R-:W-:Y:S08]  /*2cd0*/  HMMA.16816.F32.BF16 R60, R16, R38, R60 ;  /* 0x00000026103c723c */ /* 0x000ff0000004183c */
[----:B---3--:R-:W-:Y:S01]  /*2ce0*/  HMMA.16816.F32.BF16 R44, R28, R56, R96 ;  /* 0x000000381c2c723c */ /* 0x008fe20000041860 */
[----:B-1----:R-:W-:-:S04]  /*2cf0*/  FMUL.FTZ R2, R72, c[0x0][0x320] ;  /* 0x0000c80048027a20 */ /* 0x002fc80000410000 */
[----:B------:R1:W3:Y:S02]  /*2d00*/  MUFU.TANH R115, R2 ;  /* 0x0000000200737308 */ /* 0x0002e40000002400 */
[----:B-1----:R-:W-:-:S06]  /*2d10*/  FMUL.FTZ R2, R73, c[0x0][0x320] ;  /* 0x0000c80049027a20 */ /* 0x002fcc0000410000 */
[----:B------:R1:W1:Y:S02]  /*2d20*/  MUFU.TANH R113, R2 ;  /* 0x0000000200717308 */ /* 0x0002640000002400 */
[----:B-1----:R-:W-:-:S06]  /*2d30*/  FMUL.FTZ R2, R74, c[0x0][0x320] ;  /* 0x0000c8004a027a20 */ /* 0x002fcc0000410000 */
[----:B------:R1:W1:Y:S02]  /*2d40*/  MUFU.TANH R112, R2 ;  /* 0x0000000200707308 */ /* 0x0002640000002400 */
[----:B-1----:R-:W-:Y:S02]  /*2d50*/  FMUL.FTZ R2, R75, c[0x0][0x320] ;  /* 0x0000c8004b027a20 */ /* 0x002fe40000410000 */
[----:B------:R-:W-:Y:S04]  /*2d60*/  HMMA.16816.F32.BF16 R72, R8, R48, R64 ;  /* 0x000000300848723c */ /* 0x000fe80000041840 */
[----:B------:R1:W1:Y:S04]  /*2d70*/  MUFU.TANH R107, R2 ;  /* 0x00000002006b7308 */ /* 0x0002680000002400 */
[----:B------:R-:W-:Y:S01]  /*2d80*/  HMMA.16816.F32.BF16 R64, R20, R54, R68 ;  /* 0x000000361440723c */ /* 0x000fe20000041844 */
[----:B------:R-:W5:Y:S07]  /*2d90*/  LDSM.16.M88.4 R52, [R238+0x7100] ;  /* 0x00710000ee34783b */ /* 0x000f6e0000000200 */
[----:B------:R-:W-:Y:S01]  /*2da0*/  HMMA.16816.F32.BF16 R68, R32, R56, R124 ;  /* 0x000000382044723c */ /* 0x000fe2000004187c */
[----:B-1----:R-:W-:-:S04]  /*2db0*/  FMUL.FTZ R2, R84, c[0x0][0x320] ;  /* 0x0000c80054027a20 */ /* 0x002fc80000410000 */
[----:B------:R1:W1:Y:S11]  /*2dc0*/  MUFU.TANH R106, R2 ;  /* 0x00000002006a7308 */ /* 0x0002760000002400 */
[----:B------:R-:W-:Y:S01]  /*2dd0*/  HMMA.16816.F32.BF16 R64, R12, R38, R64 ;  /* 0x000000260c40723c */ /* 0x000fe20000041840 */
[----:B------:R-:W3:Y:S01]  /*2de0*/  LDSM.16.M88.4 R36, [R237+0x3000] ;  /* 0x00300000ed24783b */ /* 0x000ee20000000200 */
[----:B-1----:R-:W-:-:S06]  /*2df0*/  FMUL.FTZ R2, R85, c[0x0][0x320] ;  /* 0x0000c80055027a20 */ /* 0x002fcc0000410000 */
[----:B--2---:R-:W-:Y:S01]  /*2e00*/  HMMA.16816.F32.BF16 R68, R24, R40, R68 ;  /* 0x000000281844723c */ /* 0x004fe20000041844 */
[----:B------:R1:W2:Y:S11]  /*2e10*/  MUFU.TANH R105, R2 ;  /* 0x0000000200697308 */ /* 0x0002b60000002400 */
[----:B------:R-:W-:Y:S04]  /*2e20*/  @!UPT UIADD3 URZ, URZ, URZ, URZ ;  /* 0x0000003f3f3ff290 */ /* 0x000fe8000fffe03f */
[----:B------:R-:W-:Y:S01]  /*2e30*/  HMMA.16816.F32.BF16 R80, R4, R50, R64 ;  /* 0x000000320450723c */ /* 0x000fe20000041840 */
[----:B-1----:R-:W-:-:S04]  /*2e40*/  FMUL.FTZ R2, R86, c[0x0][0x320] ;  /* 0x0000c80056027a20 */ /* 0x002fc80000410000 */
[----:B------:R1:W1:Y:S03]  /*2e50*/  MUFU.TANH R104, R2 ;  /* 0x0000000200687308 */ /* 0x0002660000002400 */
[----:B-----5:R-:W-:Y:S08]  /*2e60*/  HMMA.16816.F32.BF16 R64, R16, R52, R68 ;  /* 0x000000341040723c */ /* 0x020ff00000041844 */
[----:B------:R-:W-:Y:S01]  /*2e70*/  HMMA.16816.F32.BF16 R68, R28, R58, R136 ;  /* 0x0000003a1c44723c */ /* 0x000fe20000041888 */
[----:B-1----:R-:W-:-:S04]  /*2e80*/  FMUL.FTZ R2, R87, c[0x0][0x320] ;  /* 0x0000c80057027a20 */ /* 0x002fc80000410000 */
[----:B------:R1:W1:Y:S11]  /*2e90*/  MUFU.TANH R102, R2 ;  /* 0x0000000200667308 */ /* 0x0002760000002400 */
[----:B------:R-:W-:Y:S08]  /*2ea0*/  @!UPT UIADD3 URZ, URZ, URZ, URZ ;  /* 0x0000003f3f3ff290 */ /* 0x000ff0000fffe03f */
[----:B------:R-:W-:Y:S01]  /*2eb0*/  HMMA.16816.F32.BF16 R68, R20, R42, R68 ;  /* 0x0000002a1444723c */ /* 0x000fe20000041844 */
[----:B-1----:R-:W-:-:S04]  /*2ec0*/  FMUL.FTZ R2, R72, c[0x0][0x320] ;  /* 0x0000c80048027a20 */ /* 0x002fc80000410000 */
[----:B------:R1:W1:Y:S02]  /*2ed0*/  MUFU.TANH R103, R2 ;  /* 0x0000000200677308 */ /* 0x0002640000002400 */
[----:B-1----:R-:W-:Y:S11]  /*2ee0*/  FMUL.FTZ R2, R73, c[0x0][0x320] ;  /* 0x0000c80049027a20 */ /* 0x002ff60000410000 */
[----:B------:R-:W-:Y:S06]  /*2ef0*/  @!UPT UIADD3 URZ, URZ, URZ, URZ ;  /* 0x0000003f3f3ff290 */ /* 0x000fec000fffe03f */
[----:B------:R-:W-:Y:S01]  /*2f00*/  HMMA.16816.F32.BF16 R68, R12, R54, R68 ;  /* 0x000000360c44723c */ /* 0x000fe20000041844 */
[----:B------:R1:W1:Y:S02]  /*2f10*/  MUFU.TANH R101, R2 ;  /* 0x0000000200657308 */ /* 0x0002640000002400 */
[----:B-1----:R-:W-:-:S06]  /*2f20*/  FMUL.FTZ R2, R74, c[0x0][0x320] ;  /* 0x0000c8004a027a20 */ /* 0x002fcc0000410000 */
[----:B------:R1:W1:Y:S11]  /*2f30*/  MUFU.TANH R100, R2 ;  /* 0x0000000200647308 */ /* 0x0002760000002400 */
[----:B------:R-:W-:Y:S04]  /*2f40*/  @!UPT UIADD3 URZ, URZ, URZ, URZ ;  /* 0x0000003f3f3ff290 */ /* 0x000fe8000fffe03f */
[----:B---3--:R-:W-:Y:S01]  /*2f50*/  HMMA.16816.F32.BF16 R68, R4, R38, R68 ;  /* 0x000000260444723c */ /* 0x008fe20000041844 */
[----:B-1----:R-:W-:-:S07]  /*2f60*/  FMUL.FTZ R2, R75, c[0x0][0x320] ;  /* 0x0000c8004b027a20 */ /* 0x002fce0000410000 */
[----:B------:R-:W-:Y:S01]  /*2f70*/  HMMA.16816.F32.BF16 R72, R8, R50, R60 ;  /* 0x000000320848723c */ /* 0x000fe2000004183c */
[----:B------:R1:W3:Y:S07]  /*2f80*/  MUFU.TANH R95, R2 ;  /* 0x00000002005f7308 */ /* 0x0002ee0000002400 */
[----:B------:R-:W-:Y:S01]  /*2f90*/  HMMA.16816.F32.BF16 R60, R20, R40, R44 ;  /* 0x00000028143c723c */ /* 0x000fe2000004182c */
[----:B------:R-:W5:Y:S07]  /*2fa0*/  LDSM.16.M88.4 R44, [R232+0x7900] ;  /* 0x00790000e82c783b */ /* 0x000f6e0000000200 */
[----:B------:R-:W-:-:S02]  /*2fb0*/  FMUL.FTZ R68, R68, c[0x0][0x320] ;  /* 0x0000c80044447a20 */ /* 0x000fc40000410000 */
[----:B------:R-:W-:Y:S02]  /*2fc0*/  FMUL.FTZ R69, R69, c[0x0][0x320] ;  /* 0x0000c80045457a20 */ /* 0x000fe40000410000 */
[----:B------:R-:W-:Y:S01]  /*2fd0*/  FMUL.FTZ R70, R70, c[0x0][0x320] ;  /* 0x0000c80046467a20 */ /* 0x000fe20000410000 */
[----:B------:R-:W-:Y:S01]  /*2fe0*/  HMMA.16816.F32.BF16 R48, R32, R58, R108 ;  /* 0x0000003a2030723c */ /* 0x000fe2000004186c */
[----:B------:R-:W2:Y:S01]  /*2ff0*/  MUFU.TANH R68, R68 ;  /* 0x0000004400447308 */ /* 0x000ea20000002400 */
[----:B-1----:R-:W-:-:S07]  /*3000*/  FMUL.FTZ R2, R76, c[0x0][0x320] ;  /* 0x0000c8004c027a20 */ /* 0x002fce0000410000 */
[----:B------:R1:W1:Y:S02]  /*3010*/  MUFU.TANH R94, R2 ;  /* 0x00000002005e7308 */ /* 0x0002640000002400 */
[----:B------:R-:W-:Y:S06]  /*3020*/  HMMA.16816.F32.BF16 R56, R12, R52, R60 ;  /* 0x000000340c38723c */ /* 0x000fec000004183c */
[----:B------:R-:W2:Y:S07]  /*3030*/  MUFU.TANH R69, R69 ;  /* 0x0000004500457308 */ /* 0x000eae0000002400 */
[----:B------:R-:W-:Y:S01]  /*3040*/  HMMA.16816.F32.BF16 R60, R24, R42, R48 ;  /* 0x0000002a183c723c */ /* 0x000fe20000041830 */
[----:B-1----:R-:W-:Y:S01]  /*3050*/  FMUL.FTZ R2, R77, c[0x0][0x320] ;  /* 0x0000c8004d027a20 */ /* 0x002fe20000410000 */
[----:B------:R-:W1:Y:S01]  /*3060*/  LDSM.16.M88.4 R48, [R243+0x3800] ;  /* 0x00380000f330783b */ /* 0x000e620000000200 */
[----:B------:R-:W1:Y:S03]  /*3070*/  MUFU.TANH R70, R70 ;  /* 0x0000004600467308 */ /* 0x000e660000002400 */
[----:B------:R-:W1:Y:S05]  /*3080*/  LDSM.16.M88.4 R40, [R238+0x7900] ;  /* 0x00790000ee28783b */ /* 0x000e6a0000000200 */
[----:B------:R2:W1:Y:S02]  /*3090*/  MUFU.TANH R93, R2 ;  /* 0x00000002005d7308 */ /* 0x0004640000002400 */
[----:B--2---:R-:W-:-:S06]  /*30a0*/  FMUL.FTZ R2, R78, c[0x0][0x320] ;  /* 0x0000c8004e027a20 */ /* 0x004fcc0000410000 */
[----:B------:R2:W1:Y:S02]  /*30b0*/  MUFU.TANH R92, R2 ;  /* 0x00000002005c7308 */ /* 0x0004640000002400 */
[----:B--2---:R-:W-:Y:S02]  /*30c0*/  FMUL.FTZ R2, R79, c[0x0][0x320] ;  /* 0x0000c8004f027a20 */ /* 0x004fe40000410000 */
[----:B------:R-:W-:Y:S04]  /*30d0*/  HMMA.16816.F32.BF16 R76, R4, R36, R56 ;  /* 0x00000024044c723c */ /* 0x000fe80000041838 */
[----:B------:R2:W1:Y:S04]  /*30e0*/  MUFU.TANH R89, R2 ;  /* 0x0000000200597308 */ /* 0x0004680000002400 */
[----:B------:R-:W-:Y:S08]  /*30f0*/  HMMA.16816.F32.BF16 R56, R16, R54, R60 ;  /* 0x000000361038723c */ /* 0x000ff0000004183c */
[----:B-----5:R-:W-:Y:S01]  /*3100*/  HMMA.16816.F32.BF16 R60, R28, R44, R140 ;  /* 0x0000002c1c3c723c */ /* 0x020fe2000004188c */
[----:B--2---:R-:W-:-:S04]  /*3110*/  FMUL.FTZ R2, R72, c[0x0][0x320] ;  /* 0x0000c80048027a20 */ /* 0x004fc80000410000 */
[----:B------:R2:W1:Y:S03]  /*3120*/  MUFU.TANH R91, R2 ;  /* 0x00000002005b7308 */ /* 0x0004660000002400 */
[----:B------:R-:W-:Y:S01]  /*3130*/  HMMA.16816.F32.BF16 R28, R28, R46, R144 ;  /* 0x0000002e1c1c723c */ /* 0x000fe20000041890 */
[----:B--2---:R-:W-:Y:S11]  /*3140*/  FMUL.FTZ R2, R73, c[0x0][0x320] ;  /* 0x0000c80049027a20 */ /* 0x004ff60000410000 */
[----:B------:R-:W-:Y:S04]  /*3150*/  @!UPT UIADD3 URZ, URZ, URZ, URZ ;  /* 0x0000003f3f3ff290 */ /* 0x000fe8000fffe03f */
[----:B-1----:R-:W-:Y:S01]  /*3160*/  HMMA.16816.F32.BF16 R60, R20, R48, R60 ;  /* 0x00000030143c723c */ /* 0x002fe2000004183c */
[----:B------:R1:W2:Y:S02]  /*3170*/  MUFU.TANH R90, R2 ;  /* 0x00000002005a7308 */ /* 0x0002a40000002400 */
[----:B-1----:R-:W-:-:S06]  /*3180*/  FMUL.FTZ R2, R74, c[0x0][0x320] ;  /* 0x0000c8004a027a20 */ /* 0x002fcc0000410000 */
[----:B------:R1:W1:Y:S02]  /*3190*/  MUFU.TANH R88, R2 ;  /* 0x0000000200587308 */ /* 0x0002640000002400 */
[----:B-1----:R-:W-:Y:S02]  /*31a0*/  FMUL.FTZ R2, R75, c[0x0][0x320] ;  /* 0x0000c8004b027a20 */ /* 0x002fe40000410000 */
[----:B------:R-:W-:Y:S04]  /*31b0*/  HMMA.16816.F32.BF16 R72, R8, R36, R64 ;  /* 0x000000240848723c */ /* 0x000fe80000041840 */
[----:B------:R1:W1:Y:S04]  /*31c0*/  MUFU.TANH R87, R2 ;  /* 0x0000000200577308 */ /* 0x0002680000002400 */
[----:B------:R-:W-:Y:S01]  /*31d0*/  HMMA.16816.F32.BF16 R64, R32, R44, R120 ;  /* 0x0000002c2040723c */ /* 0x000fe20000041878 */
[----:B-1----:R-:W-:-:S04]  /*31e0*/  FMUL.FTZ R2, R80, c[0x0][0x320] ;  /* 0x0000c80050027a20 */ /* 0x002fc80000410000 */
[----:B------:R1:W1:Y:S11]  /*31f0*/  MUFU.TANH R86, R2 ;  /* 0x0000000200567308 */ /* 0x0002760000002400 */
[----:B------:R-:W-:Y:S08]  /*3200*/  @!UPT UIADD3 URZ, URZ, URZ, URZ ;  /* 0x0000003f3f3ff290 */ /* 0x000ff0000fffe03f */
[----:B------:R-:W-:Y:S01]  /*3210*/  HMMA.16816.F32.BF16 R52, R24, R48, R64 ;  /* 0x000000301834723c */ /* 0x000fe20000041840 */
[----:B-1----:R-:W-:-:S07]  /*3220*/  FMUL.FTZ R2, R81, c[0x0][0x320] ;  /* 0x0000c80051027a20 */ /* 0x002fce0000410000 */
[----:B------:R-:W-:Y:S01]  /*3230*/  HMMA.16816.F32.BF16 R64, R8, R38, R56 ;  /* 0x000000260840723c */ /* 0x000fe20000041838 */
[----:B------:R1:W1:Y:S07]  /*3240*/  MUFU.TANH R85, R2 ;  /* 0x0000000200557308 */ /* 0x00026e0000002400 */
[----:B------:R-:W-:Y:S01]  /*3250*/  HMMA.16816.F32.BF16 R56, R32, R46, R116 ;  /* 0x0000002e2038723c */ /* 0x000fe20000041874 */
[----:B------:R-:W5:Y:S01]  /*3260*/  LDSM.16.M88.4 R32, [R237+0x3800] ;  /* 0x00380000ed20783b */ /* 0x000f620000000200 */
[----:B------:R-:W-:-:S06]  /*3270*/  DEPBAR.LE SB0, 0x0 ;  /* 0x000080000000791a */ /* 0x000fcc0000000000 */
[----:B------:R-:W-:Y:S01]  /*3280*/  HMMA.16816.F32.BF16 R52, R16, R40, R52 ;  /* 0x000000281034723c */ /* 0x000fe20000041834 */
[----:B-1----:R-:W-:-:S04]  /*3290*/  FMUL.FTZ R2, R82, c[0x0][0x320] ;  /* 0x0000c80052027a20 */ /* 0x002fc80000410000 */
[----:B------:R1:W1:Y:S03]  /*32a0*/  MUFU.TANH R82, R2 ;  /* 0x0000000200527308 */ /* 0x0002660000002400 */
[----:B------:R-:W-:Y:S01]  /*32b0*/  HMMA.16816.F32.BF16 R36, R12, R40, R60 ;  /* 0x000000280c24723c */ /* 0x000fe2000004183c */
[----:B------:R-:W-:Y:S02]  /*32c0*/  FMUL.FTZ R65, R65, c[0x0][0x320] ;  /* 0x0000c80041417a20 */ /* 0x000fe40000410000 */
[----:B------:R-:W-:Y:S02]  /*32d0*/  FMUL.FTZ R66, R66, c[0x0][0x320] ;  /* 0x0000c80042427a20 */ /* 0x000fe40000410000 */
[----:B------:R-:W-:Y:S02]  /*32e0*/  FMUL.FTZ R67, R67, c[0x0][0x320] ;  /* 0x0000c80043437a20 */ /* 0x000fe40000410000 */
[----:B------:R-:W2:Y:S01]  /*32f0*/  MUFU.TANH R65, R65 ;  /* 0x0000004100417308 */ /* 0x000ea20000002400 */
[----:B------:R-:W-:Y:S01]  /*3300*/  HMMA.16816.F32.BF16 R24, R24, R50, R56 ;  /* 0x000000321818723c */ /* 0x000fe20000041838 */
[----:B-1----:R-:W-:-:S06]  /*3310*/  FMUL.FTZ R2, R83, c[0x0][0x320] ;  /* 0x0000c80053027a20 */ /* 0x002fcc0000410000 */
[----:B------:R-:W1:Y:S01]  /*3320*/  MUFU.TANH R66, R66 ;  /* 0x0000004200427308 */ /* 0x000e620000002400 */
[----:B------:R-:W-:Y:S07]  /*3330*/  HMMA.16816.F32.BF16 R48, R20, R50, R28 ;  /* 0x000000321430723c */ /* 0x000fee000004181c */
[----:B------:R1:W1:Y:S01]  /*3340*/  MUFU.TANH R81, R2 ;  /* 0x0000000200517308 */ /* 0x0002620000002400 */
[----:B-----5:R-:W-:Y:S07]  /*3350*/  HMMA.16816.F32.BF16 R52, R8, R32, R52 ;  /* 0x000000200834723c */ /* 0x020fee0000041834 */
[----:B------:R-:W2:Y:S01]  /*3360*/  MUFU.TANH R67, R67 ;  /* 0x0000004300437308 */ /* 0x000ea20000002400 */
[----:B------:R-:W-:Y:S01]  /*3370*/  HMMA.16816.F32.BF16 R16, R16, R42, R24 ;  /* 0x0000002a1010723c */ /* 0x000fe20000041818 */
[----:B-1----:R-:W-:-:S07]  /*3380*/  FMUL.FTZ R2, R72, c[0x0][0x320] ;  /* 0x0000c80048027a20 */ /* 0x002fce0000410000 */
[----:B------:R-:W-:Y:S01]  /*3390*/  HMMA.16816.F32.BF16 R12, R12, R42, R48 ;  /* 0x0000002a0c0c723c */ /* 0x000fe20000041830 */
[----:B------:R1:W1:Y:S07]  /*33a0*/  MUFU.TANH R83, R2 ;  /* 0x0000000200537308 */ /* 0x00026e0000002400 */
[----:B------:R-:W-:Y:S01]  /*33b0*/  HMMA.16816.F32.BF16 R20, R4, R32, R36 ;  /* 0x000000200414723c */ /* 0x000fe20000041824 */
[----:B------:R-:W-:Y:S02]  /*33c0*/  FMUL.FTZ R52, R52, c[0x0][0x320] ;  /* 0x0000c80034347a20 */ /* 0x000fe40000410000 */
[----:B------:R-:W-:-:S02]  /*33d0*/  FMUL.FTZ R53, R53, c[0x0][0x320] ;  /* 0x0000c80035357a20 */ /* 0x000fc40000410000 */
[----:B------:R-:W-:Y:S02]  /*33e0*/  FMUL.FTZ R54, R54, c[0x0][0x320] ;  /* 0x0000c80036367a20 */ /* 0x000fe40000410000 */
[----:B------:R-:W2:Y:S01]  /*33f0*/  MUFU.TANH R52, R52 ;  /* 0x0000003400347308 */ /* 0x000ea20000002400 */
[----:B------:R-:W-:Y:S01]  /*3400*/  HMMA.16816.F32.BF16 R8, R8, R34, R16 ;  /* 0x000000220808723c */ /* 0x000fe20000041810 */
[----:B-1----:R-:W-:-:S06]  /*3410*/  FMUL.FTZ R2, R73, c[0x0][0x320] ;  /* 0x0000c80049027a20 */ /* 0x002fcc0000410000 */
[----:B------:R1:W1:Y:S01]  /*3420*/  MUFU.TANH R84, R2 ;  /* 0x0000000200547308 */ /* 0x0002620000002400 */
[----:B------:R-:W-:Y:S07]  /*3430*/  HMMA.16816.F32.BF16 R4, R4, R34, R12 ;  /* 0x000000220404723c */ /* 0x000fee000004180c */
[----:B------:R-:W2:Y:S01]  /*3440*/  MUFU.TANH R53, R53 ;  /* 0x0000003500357308 */ /* 0x000ea20000002400 */
[----:B------:R-:W-:Y:S01]  /*3450*/  FMUL.FTZ R20, R20, c[0x0][0x320] ;  /* 0x0000c80014147a20 */ /* 0x000fe20000410000 */
[----:B------:R-:W-:Y:S01]  /*3460*/  SHF.R.S32.HI R15, RZ, 0x1f, R134 ;  /* 0x0000001fff0f7819 */ /* 0x000fe20000011486 */
[----:B------:R-:W-:-:S02]  /*3470*/  FMUL.FTZ R21, R21, c[0x0][0x320] ;  /* 0x0000c80015157a20 */ /* 0x000fc40000410000 */
[----:B------:R-:W-:Y:S02]  /*3480*/  FMUL.FTZ R22, R22, c[0x0][0x320] ;  /* 0x0000c80016167a20 */ /* 0x000fe40000410000 */
[----:B------:R-:W-:Y:S01]  /*3490*/  FMUL.FTZ R23, R23, c[0x0][0x320] ;  /* 0x0000c80017177a20 */ /* 0x000fe20000410000 */
[----:B------:R-:W2:Y:S01]  /*34a0*/  MUFU.TANH R54, R54 ;  /* 0x0000003600367308 */ /* 0x000ea20000002400 */
[----:B-1----:R-:W-:Y:S02]  /*34b0*/  FMUL.FTZ R2, R74, c[0x0][0x320] ;  /* 0x0000c8004a027a20 */ /* 0x002fe40000410000 */
[----:B------:R-:W-:Y:S02]  /*34c0*/  FMUL.FTZ R8, R8, c[0x0][0x320] ;  /* 0x0000c80008087a20 */ /* 0x000fe40000410000 */
[----:B------:R-:W-:Y:S02]  /*34d0*/  FMUL.FTZ R9, R9, c[0x0][0x320] ;  /* 0x0000c80009097a20 */ /* 0x000fe40000410000 */
[----:B------:R-:W-:Y:S01]  /*34e0*/  FMUL.FTZ R10, R10, c[0x0][0x320] ;  /* 0x0000c8000a0a7a20 */ /* 0x000fe20000410000 */
[----:B------:R1:W1:Y:S01]  /*34f0*/  MUFU.TANH R80, R2 ;  /* 0x0000000200507308 */ /* 0x0002620000002400 */
[----:B------:R-:W-:-:S02]  /*3500*/  FMUL.FTZ R11, R11, c[0x0][0x320] ;  /* 0x0000c8000b0b7a20 */ /* 0x000fc40000410000 */
[----:B------:R-:W-:Y:S02]  /*3510*/  FMUL.FTZ R5, R5, c[0x0][0x320] ;  /* 0x0000c80005057a20 */ /* 0x000fe40000410000 */
[----:B------:R-:W-:Y:S02]  /*3520*/  FMUL.FTZ R6, R6, c[0x0][0x320] ;  /* 0x0000c80006067a20 */ /* 0x000fe40000410000 */
[----:B------:R-:W-:Y:S01]  /*3530*/  FMUL.FTZ R7, R7, c[0x0][0x320] ;  /* 0x0000c80007077a20 */ /* 0x000fe20000410000 */
[----:B------:R-:W2:Y:S01]  /*3540*/  MUFU.TANH R33, R20 ;  /* 0x0000001400217308 */ /* 0x000ea20000002400 */
[----:B------:R-:W-:Y:S02]  /*3550*/  FMUL.FTZ R4, R4, c[0x0][0x320] ;  /* 0x0000c80004047a20 */ /* 0x000fe40000410000 */
[----:B-1----:R-:W-:-:S05]  /*3560*/  FMUL.FTZ R2, R75, c[0x0][0x320] ;  /* 0x0000c8004b027a20 */ /* 0x002fca0000410000 */
[----:B------:R-:W1:Y:S08]  /*3570*/  MUFU.TANH R32, R21 ;  /* 0x0000001500207308 */ /* 0x000e700000002400 */
[----:B------:R5:W1:Y:S08]  /*3580*/  MUFU.TANH R75, R2 ;  /* 0x00000002004b7308 */ /* 0x000a700000002400 */
[----:B------:R-:W1:Y:S01]  /*3590*/  MUFU.TANH R31, R22 ;  /* 0x00000016001f7308 */ /* 0x000e620000002400 */
[----:B-----5:R-:W-:-:S07]  /*35a0*/  FMUL.FTZ R2, R76, c[0x0][0x320] ;  /* 0x0000c8004c027a20 */ /* 0x020fce0000410000 */
        /* <DEDUP_REMOVED lines=16> */
[----:B------:R5:W1:Y:S08]  /*36b0*/  MUFU.TANH R28, R4 ;  /* 0x00000004001c7308 */ /* 0x000a700000002400 */
[----:B------:R1:W1:Y:S01]  /*36c0*/  MUFU.TANH R44, R2 ;  /* 0x00000002002c7308 */ /* 0x0002620000002400 */
[----:B-----5:R-:W-:Y:S01]  /*36d0*/  LOP3.LUT R4, R154, R153, RZ, 0xfc, !PT ;  /* 0x000000999a047212 */ /* 0x020fe200078efcff */
[----:B-1----:R-:W-:-:S06]  /*36e0*/  FMUL.FTZ R2, R71, c[0x0][0x320] ;  /* 0x0000c80047027a20 */ /* 0x002fcc0000410000 */
[----:B------:R1:W1:Y:S02]  /*36f0*/  MUFU.TANH R40, R2 ;  /* 0x0000000200287308 */ /* 0x0002640000002400 */
[----:B-1----:R-:W-:-:S06]  /*3700*/  FMUL.FTZ R2, R55, c[0x0][0x320] ;  /* 0x0000c80037027a20 */ /* 0x002fcc0000410000 */
[----:B------:R1:W1:Y:S02]  /*3710*/  MUFU.TANH R190, R2 ;  /* 0x0000000200be7308 */ /* 0x0002640000002400 */
[----:B-1----:R-:W-:-:S05]  /*3720*/  IADD3 R2, R156, 0x100, RZ ;  /* 0x000001009c027810 */ /* 0x002fca0007ffe0ff */
[----:B------:R1:W-:Y:S04]  /*3730*/  STL [R1+0x30], R2 ;  /* 0x0000300201007387 */ /* 0x0003e80000100800 */
[----:B------:R-:W-:Y:S06]  /*3740*/  BAR.SYNC.DEFER_BLOCKING 0x0 ;  /* 0x0000000000007b1d */ /* 0x000fec0000010000 */
[----:B------:R-:W-:Y:S05]  /*3750*/  @!P2 BRA `(.L_x_151) ;  /* 0x000004900000a947 */ /* 0x000fea0003800000 */
[----:B--234-:R-:W-:Y:S01]  /*3760*/  ULEA UR11, UR11, UR8, 0x6 ;  /* 0x000000080b0b7291 */ /* 0x01cfe2000f8e303f */
[----:B------:R-:W-:-:S05]  /*3770*/  IMAD.MOV.U32 R9, RZ, RZ, RZ ;  /* 0x000000ffff097224 */ /* 0x000fca00078e00ff */
[----:B------:R-:W-:-:S05]  /*3780*/  IMAD.U32 R5, RZ, RZ, UR11 ;  /* 0x0000000bff057e24 */ /* 0x000fca000f8e00ff */
[----:B------:R-:W-:-:S05]  /*3790*/  IADD3 R5, R5, -0x40, R158 ;  /* 0xffffffc005057810 */ /* 0x000fca0007ffe09e */
[----:B------:R-:W-:-:S04]  /*37a0*/  @P1 IMAD.HI.U32 R6, R5, c[0x0][0x2bc], RZ ;  /* 0x0000af0005061a27 */ /* 0x000fc800078e00ff */
[----:B-1----:R-:W-:Y:S01]  /*37b0*/  IMAD.MOV.U32 R2, RZ, RZ, R5 ;  /* 0x000000ffff027224 */ /* 0x002fe200078e0005 */
[----:B------:R-:W-:-:S04]  /*37c0*/  @P1 SHF.R.U32.HI R2, RZ, c[0x0][0x2c0], R6 ;  /* 0x0000b000ff021a19 */ /* 0x000fc80000011606 */
[----:B------:R-:W-:-:S04]  /*37d0*/  @!P0 IADD3 R7, P2, R2, UR16, RZ ;  /* 0x0000001002078c10 */ /* 0x000fc8000ff5e0ff */
[----:B------:R-:W-:Y:S02]  /*37e0*/  @!P0 LEA.HI.X.SX32 R8, R2, UR15, 0x1, P2 ;  /* 0x0000000f02088c11 */ /* 0x000fe400090f0eff */
[----:B------:R-:W-:-:S04]  /*37f0*/  @!P0 LEA R6, P2, R7, c[0x0][0x2a0], 0x2 ;  /* 0x0000a80007068a11 */ /* 0x000fc800078410ff */
[----:B------:R-:W-:-:S05]  /*3800*/  @!P0 LEA.HI.X R7, R7, c[0x0][0x2a4], R8, 0x2, P2 ;  /* 0x0000a90007078a11 */ /* 0x000fca00010f1408 */
[----:B------:R1:W2:Y:S01]  /*3810*/  @!P0 LDG.E R9, [R6.64] ;  /* 0x0000000c06098981 */ /* 0x0002a2000c1e1900 */
[----:B------:R-:W-:Y:S01]  /*3820*/  IMAD.MOV R2, RZ, RZ, -R2 ;  /* 0x000000ffff027224 */ /* 0x000fe200078e0a02 */
[----:B------:R-:W-:Y:S01]  /*3830*/  SEL R26, RZ, 0x10, P4 ;  /* 0x00000010ff1a7807 */ /* 0x000fe20002000000 */
[----:B------:R-:W-:Y:S01]  /*3840*/  IMAD.SHL.U32 R12, R132, 0x2, RZ ;  /* 0x00000002840c7824 */ /* 0x000fe200078e00ff */
[----:B------:R-:W-:Y:S01]  /*3850*/  SEL R25, RZ, 0x10, P3 ;  /* 0x00000010ff197807 */ /* 0x000fe20001800000 */
[----:B------:R-:W-:Y:S01]  /*3860*/  IMAD R10, R2, c[0x0][0x2b8], R5 ;  /* 0x0000ae00020a7a24 */ /* 0x000fe200078e0205 */
[----:B------:R-:W-:Y:S02]  /*3870*/  IADD3 R22, -R26, 0x10, RZ ;  /* 0x000000101a167810 */ /* 0x000fe40007ffe1ff */
[----:B------:R-:W-:Y:S02]  /*3880*/  IADD3 R11, -R25, 0x10, RZ ;  /* 0x00000010190b7810 */ /* 0x000fe40007ffe1ff */
[----:B------:R-:W-:Y:S01]  /*3890*/  SHF.R.S32.HI R2, RZ, 0x1f, R10 ;  /* 0x0000001fff027819 */ /* 0x000fe2000001140a */
[----:B------:R-:W-:Y:S01]  /*38a0*/  STL [R1+0x34], R10 ;  /* 0x0000340a01007387 */ /* 0x000fe20000100800 */
[----:B------:R-:W-:-:S02]  /*38b0*/  LOP3.LUT R22, R22, 0xf, RZ, 0xc0, !PT ;  /* 0x0000000f16167812 */ /* 0x000fc400078ec0ff */
[----:B------:R-:W-:Y:S01]  /*38c0*/  LOP3.LUT R11, R11, 0xf, RZ, 0xc0, !PT ;  /* 0x0000000f0b0b7812 */ /* 0x000fe200078ec0ff */
[----:B------:R-:W-:-:S04]  /*38d0*/  IMAD R2, R2, c[0x0][0x1e0], RZ ;  /* 0x0000780002027a24 */ /* 0x000fc800078e02ff */
[C---:B------:R-:W-:Y:S02]  /*38e0*/  IMAD R2, R10.reuse, c[0x0][0x1e4], R2 ;  /* 0x000079000a027a24 */ /* 0x040fe400078e0202 */
[----:B-1----:R-:W-:-:S04]  /*38f0*/  IMAD.WIDE.U32 R6, R10, c[0x0][0x1e0], RZ ;  /* 0x000078000a067a25 */ /* 0x002fc800078e00ff */
[----:B------:R-:W-:Y:S01]  /*3900*/  IMAD.IADD R7, R7, 0x1, R2 ;  /* 0x0000000107077824 */ /* 0x000fe200078e0202 */
[----:B--2---:R-:W-:-:S03]  /*3910*/  SHF.R.S32.HI R2, RZ, 0x1f, R9 ;  /* 0x0000001fff027819 */ /* 0x004fc60000011409 */
[----:B------:R-:W-:Y:S01]  /*3920*/  IMAD.WIDE.U32 R6, R9, c[0x0][0x1f0], R6 ;  /* 0x00007c0009067a25 */ /* 0x000fe200078e0006 */
[----:B------:R-:W-:Y:S03]  /*3930*/  STL [R1+0x2c], R9 ;  /* 0x00002c0901007387 */ /* 0x000fe60000100800 */
[----:B------:R-:W-:-:S04]  /*3940*/  IMAD R2, R2, c[0x0][0x1f0], RZ ;  /* 0x00007c0002027a24 */ /* 0x000fc800078e02ff */
[----:B------:R-:W-:Y:S01]  /*3950*/  IMAD R5, R9, c[0x0][0x1f4], R2 ;  /* 0x00007d0009057a24 */ /* 0x000fe200078e0202 */
[----:B------:R-:W-:-:S04]  /*3960*/  IADD3 R2, P2, R6, UR20, RZ ;  /* 0x0000001406027c10 */ /* 0x000fc8000ff5e0ff */
[----:B------:R-:W-:Y:S02]  /*3970*/  IADD3.X R6, R7, UR18, R5, P2, !PT ;  /* 0x0000001207067c10 */ /* 0x000fe400097fe405 */
[----:B------:R-:W-:-:S04]  /*3980*/  LEA R5, P2, R2, c[0x0][0x1c8], 0x1 ;  /* 0x0000720002057a11 */ /* 0x000fc800078408ff */
[----:B------:R-:W-:Y:S01]  /*3990*/  LEA.HI.X R2, R2, c[0x0][0x1cc], R6, 0x1, P2 ;  /* 0x0000730002027a11 */ /* 0x000fe200010f0c06 */
[----:B------:R-:W1:Y:S01]  /*39a0*/  SHFL.IDX PT, R10, R5, 0x3, 0x181f ;  /* 0x00781f00050a7f89 */ /* 0x000e6200000e0000 */
[----:B------:R-:W-:-:S03]  /*39b0*/  SHF.L.U64.HI R6, R132, 0x1, R157 ;  /* 0x0000000184067819 */ /* 0x000fc6000001029d */
[----:B------:R-:W2:Y:S04]  /*39c0*/  SHFL.IDX PT, R7, R2, 0x3, 0x181f ;  /* 0x00781f0002077f89 */ /* 0x000ea800000e0000 */
[----:B------:R-:W3:Y:S04]  /*39d0*/  SHFL.IDX PT, R18, R5, RZ, 0x181f ;  /* 0x00181fff05127589 */ /* 0x000ee800000e0000 */
[----:B------:R-:W-:Y:S04]  /*39e0*/  SHFL.IDX PT, R14, R5, 0x1, 0x181f ;  /* 0x00381f00050e7f89 */ /* 0x000fe800000e0000 */
[----:B------:R-:W4:Y:S04]  /*39f0*/  SHFL.IDX PT, R8, R2, RZ, 0x181f ;  /* 0x00181fff02087589 */ /* 0x000f2800000e0000 */
[----:B------:R5:W5:Y:S04]  /*3a00*/  SHFL.IDX PT, R9, R5, 0x2, 0x181f ;  /* 0x00581f0005097f89 */ /* 0x000b6800000e0000 */
[----:B------:R-:W5:Y:S01]  /*3a10*/  SHFL.IDX PT, R13, R2, 0x1, 0x181f ;  /* 0x00381f00020d7f89 */ /* 0x000f6200000e0000 */
[----:B-1----:R-:W-:-:S03]  /*3a20*/  IADD3 R22, P5, P2, R22, R10, R12 ;  /* 0x0000000a16167210 */ /* 0x002fc60007abe00c */
[----:B------:R1:W1:Y:S01]  /*3a30*/  SHFL.IDX PT, R24, R2, 0x2, 0x181f ;  /* 0x00581f0002187f89 */ /* 0x00026200000e0000 */
[----:B--2---:R-:W-:Y:S02]  /*3a40*/  IADD3.X R23, RZ, R7, R6, P5, P2 ;  /* 0x00000007ff177210 */ /* 0x004fe40002fe4406 */
[----:B---3--:R-:W-:-:S05]  /*3a50*/  IADD3 R20, P6, R18, R12, RZ ;  /* 0x0000000c12147210 */ /* 0x008fca0007fde0ff */
[----:B----4-:R-:W-:Y:S01]  /*3a60*/  IMAD.X R21, R8, 0x1, R6, P6 ;  /* 0x0000000108157824 */ /* 0x010fe200030e0606 */
[----:B-----5:R-:W-:-:S04]  /*3a70*/  SHF.L.U64.HI R5, R134, 0x1, R15 ;  /* 0x0000000186057819 */ /* 0x020fc8000001020f */
[----:B------:R2:W-:Y:S01]  /*3a80*/  LDGSTS.E.BYPASS.LTC128B.128 [R156+0x4100], [R20.64], !P4 ;  /* 0x04100000149c7fae */ /* 0x0005e2000e101d4c */
[----:B-1----:R-:W-:-:S05]  /*3a90*/  IMAD.SHL.U32 R2, R134, 0x2, RZ ;  /* 0x0000000286027824 */ /* 0x002fca00078e00ff */
[----:B------:R-:W-:-:S04]  /*3aa0*/  IADD3 R10, P5, P2, R11, R10, R2 ;  /* 0x0000000a0b0a7210 */ /* 0x000fc80007abe002 */
[--C-:B------:R-:W-:Y:S02]  /*3ab0*/  IADD3.X R11, RZ, R7, R5.reuse, P5, P2 ;  /* 0x00000007ff0b7210 */ /* 0x100fe40002fe4405 */
[----:B------:R-:W-:Y:S02]  /*3ac0*/  IADD3 R18, P5, R18, R2, RZ ;  /* 0x0000000212127210 */ /* 0x000fe40007fbe0ff */
[C---:B------:R-:W-:Y:S02]  /*3ad0*/  IADD3 R16, P2, R14.reuse, R12, RZ ;  /* 0x0000000c0e107210 */ /* 0x040fe40007f5e0ff */
[----:B------:R-:W-:Y:S01]  /*3ae0*/  IADD3 R14, P6, R14, R2, RZ ;  /* 0x000000020e0e7210 */ /* 0x000fe20007fde0ff */
[--C-:B------:R-:W-:Y:S01]  /*3af0*/  IMAD.X R19, R8, 0x1, R5.reuse, P5 ;  /* 0x0000000108137824 */ /* 0x100fe200028e0605 */
[----:B------:R-:W-:Y:S01]  /*3b00*/  IADD3 R12, P5, R9, R12, RZ ;  /* 0x0000000c090c7210 */ /* 0x000fe20007fbe0ff */
[--C-:B------:R-:W-:Y:S01]  /*3b10*/  IMAD.X R17, R13, 0x1, R6.reuse, P2 ;  /* 0x000000010d117824 */ /* 0x100fe200010e0606 */
[----:B------:R-:W-:Y:S01]  /*3b20*/  IADD3 R8, P2, R9, R2, RZ ;  /* 0x0000000209087210 */ /* 0x000fe20007f5e0ff */
[--C-:B------:R-:W-:Y:S01]  /*3b30*/  IMAD.X R15, R13, 0x1, R5.reuse, P6 ;  /* 0x000000010d0f7824 */ /* 0x100fe200030e0605 */
[----:B------:R-:W-:Y:S01]  /*3b40*/  ISETP.NE.U32.AND P6, PT, R26, RZ, PT ;  /* 0x000000ff1a00720c */ /* 0x000fe20003fc5070 */
[C---:B------:R-:W-:Y:S01]  /*3b50*/  IMAD.X R13, R24.reuse, 0x1, R6, P5 ;  /* 0x00000001180d7824 */ /* 0x040fe200028e0606 */
        /* <DEDUP_REMOVED lines=9> */
.L_x_151:
[----:B-1234-:R-:W-:Y:S01]  /*3bf0*/  LOP3.LUT R2, R155, 0xffffffe0, RZ, 0xc0, !PT ;  /* 0xffffffe09b027812 */ /* 0x01efe200078ec0ff */
[----:B------:R-:W-:Y:S01]  /*3c00*/  IMAD.U32 R5, RZ, RZ, UR9 ;  /* 0x00000009ff057e24 */ /* 0x000fe2000f8e00ff */
[----:B------:R-:W-:Y:S01]  /*3c10*/  STL [R1+0x90], R251 ;  /* 0x000090fb01007387 */ /* 0x000fe20000100800 */
[----:B------:R-:W-:-:S02]  /*3c20*/  IMAD.SHL.U32 R233, R4, 0x2, RZ ;  /* 0x0000000204e97824 */ /* 0x000fc400078e00ff */
[----:B------:R-:W-:Y:S01]  /*3c30*/  IMAD.IADD R2, R208, 0x1, -R2 ;  /* 0x00000001d0027824 */ /* 0x000fe200078e0a02 */
[----:B------:R-:W-:Y:S01]  /*3c40*/  STL [R1+0x8c], R250 ;  /* 0x00008cfa01007387 */ /* 0x000fe20000100800 */
[----:B------:R-:W-:Y:S01]  /*3c50*/  IMAD R234, R3, 0x2, R233 ;  /* 0x0000000203ea7824 */ /* 0x000fe200078e02e9 */
[C---:B------:R-:W-:Y:S02]  /*3c60*/  LEA R236, R0.reuse, R233, 0x1 ;  /* 0x000000e900ec7211 */ /* 0x040fe400078e08ff */
[----:B------:R-:W-:Y:S01]  /*3c70*/  SHF.R.S32.HI R8, RZ, 0x1f, R2 ;  /* 0x0000001fff087819 */ /* 0x000fe20000011402 */
[----:B------:R-:W-:Y:S01]  /*3c80*/  STL [R1+0x88], R249 ;  /* 0x000088f901007387 */ /* 0x000fe20000100800 */
[----:B------:R-:W-:Y:S02]  /*3c90*/  IMAD R235, R0, 0x2, R234 ;  /* 0x0000000200eb7824 */ /* 0x000fe400078e02ea */
[----:B------:R-:W-:Y:S01]  /*3ca0*/  LEA.HI R8, R8, R2, RZ, 0x2 ;  /* 0x0000000208087211 */ /* 0x000fe200078f10ff */
[----:B------:R-:W-:Y:S03]  /*3cb0*/  STL [R1+0x84], R248 ;  /* 0x000084f801007387 */ /* 0x000fe60000100800 */
[----:B------:R-:W-:Y:S01]  /*3cc0*/  LOP3.LUT R8, R8, 0x7ffffffc, RZ, 0xc0, !PT ;  /* 0x7ffffffc08087812 */ /* 0x000fe200078ec0ff */
[----:B------:R-:W-:Y:S03]  /*3cd0*/  STL [R1+0x80], R247 ;  /* 0x000080f701007387 */ /* 0x000fe60000100800 */
[----:B------:R-:W-:Y:S01]  /*3ce0*/  IADD3 R8, R2, -R8, RZ ;  /* 0x8000000802087210 */ /* 0x000fe20007ffe0ff */
[----:B------:R-:W-:Y:S04]  /*3cf0*/  STL [R1+0x7c], R246 ;  /* 0x00007cf601007387 */ /* 0x000fe80000100800 */
[----:B------:R-:W-:Y:S01]  /*3d00*/  IMAD R8, R8, -0x2, R5 ;  /* 0xfffffffe08087824 */ /* 0x000fe200078e0205 */
[----:B------:R-:W-:Y:S04]  /*3d10*/  STL [R1+0x78], R245 ;  /* 0x000078f501007387 */ /* 0x000fe80000100800 */
[C---:B------:R-:W-:Y:S01]  /*3d20*/  ISETP.GT.AND P2, PT, R8.reuse, RZ, PT ;  /* 0x000000ff0800720c */ /* 0x040fe20003f44270 */
[----:B------:R-:W-:Y:S01]  /*3d30*/  STL [R1+0x74], R244 ;  /* 0x000074f401007387 */ /* 0x000fe20000100800 */
[----:B------:R-:W-:-:S02]  /*3d40*/  ISETP.GT.AND P6, PT, R8, 0x1, PT ;  /* 0x000000010800780c */ /* 0x000fc40003fc4270 */
[----:B------:R-:W-:Y:S01]  /*3d50*/  ISETP.GT.AND P5, PT, R8, 0x8, PT ;  /* 0x000000080800780c */ /* 0x000fe20003fa4270 */
[----:B------:R-:W-:Y:S01]  /*3d60*/  STL [R1+0x70], R243 ;  /* 0x000070f301007387 */ /* 0x000fe20000100800 */
[----:B------:R-:W-:Y:S02]  /*3d70*/  FSEL R6, R148, -INF , P2 ;  /* 0xff80000094067808 */ /* 0x000fe40001000000 */
[----:B------:R-:W-:Y:S01]  /*3d80*/  FSEL R7, R135, -INF , P6 ;  /* 0xff80000087077808 */ /* 0x000fe20003000000 */
[----:B------:R-:W-:Y:S01]  /*3d90*/  STL [R1+0x6c], R242 ;  /* 0x00006cf201007387 */ /* 0x000fe20000100800 */
[----:B------:R-:W-:Y:S02]  /*3da0*/  FSEL R11, R133, -INF , P2 ;  /* 0xff800000850b7808 */ /* 0x000fe40001000000 */
[----:B------:R-:W-:Y:S01]  /*3db0*/  FSEL R120, R150, -INF , P2 ;  /* 0xff80000096787808 */ /* 0x000fe20001000000 */
[----:B------:R-:W-:Y:S01]  /*3dc0*/  STL [R1+0x68], R241 ;  /* 0x000068f101007387 */ /* 0x000fe20000100800 */
[----:B------:R-:W-:-:S02]  /*3dd0*/  FSEL R96, R152, -INF , P2 ;  /* 0xff80000098607808 */ /* 0x000fc40001000000 */
[----:B------:R-:W-:Y:S01]  /*3de0*/  ISETP.GT.AND P2, PT, R8, 0x9, PT ;  /* 0x000000090800780c */ /* 0x000fe20003f44270 */
[----:B------:R-:W-:Y:S01]  /*3df0*/  STL [R1+0x64], R240 ;  /* 0x000064f001007387 */ /* 0x000fe20000100800 */
[----:B------:R-:W-:Y:S02]  /*3e00*/  FSEL R9, R106, -INF , P5 ;  /* 0xff8000006a097808 */ /* 0x000fe40002800000 */
[----:B------:R-:W-:Y:S01]  /*3e10*/  FMNMX.FTZ R2, R6, R7, !PT ;  /* 0x0000000706027209 */ /* 0x000fe20007810000 */
        /* <DEDUP_REMOVED lines=15> */
[----:B------:R1:W-:Y:S01]  /*3f10*/  STL [R1+0x4c], R132 ;  /* 0x00004c8401007387 */ /* 0x0003e20000100800 */
[----:B------:R-:W-:Y:S02]  /*3f20*/  FSEL R17, R94, -INF , P6 ;  /* 0xff8000005e117808 */ /* 0x000fe40003000000 */
[----:B------:R-:W-:Y:S01]  /*3f30*/  FMNMX.FTZ R2, R10, R2, !PT ;  /* 0x000000020a027209 */ /* 0x000fe20007810000 */
[----:B------:R-:W-:Y:S01]  /*3f40*/  LDSM.16.MT88.4 R60, [R235+0x900] ;  /* 0x00090000eb3c783b */ /* 0x000fe20000004200 */
[----:B------:R-:W-:Y:S02]  /*3f50*/  FSEL R16, R102, -INF , P2 ;  /* 0xff80000066107808 */ /* 0x000fe40001000000 */
[----:B------:R-:W-:Y:S01]  /*3f60*/  FSEL R123, R107, -INF , P2 ;  /* 0xff8000006b7b7808 */ /* 0x000fe20001000000 */
[----:B------:R-:W-:Y:S01]  /*3f70*/  LDSM.16.MT88.4 R56, [R233+0x900] ;  /* 0x00090000e938783b */ /* 0x000fe20000004200 */
[----:B------:R-:W-:-:S02]  /*3f80*/  FSEL R99, R113, -INF , P2 ;  /* 0xff80000071637808 */ /* 0x000fc40001000000 */
[----:B------:R-:W-:Y:S01]  /*3f90*/  ISETP.GT.AND P2, PT, R8, 0x18, PT ;  /* 0x000000180800780c */ /* 0x000fe20003f44270 */
[----:B------:R-:W-:Y:S01]  /*3fa0*/  LDSM.16.MT88.4 R104, [R236+0x2100] ;  /* 0x00210000ec68783b */ /* 0x000fe20000004200 */
        /* <DEDUP_REMOVED lines=11> */
[----:B------:R-:W0:Y:S01]  /*4060*/  LDGDEPBAR ;  /* 0x00000000000079af */ /* 0x000e220000000000 */
[----:B------:R-:W-:Y:S02]  /*4070*/  FSEL R22, R89, -INF , P5 ;  /* 0xff80000059167808 */ /* 0x000fe40002800000 */
[----:B------:R-:W-:Y:S02]  /*4080*/  FSEL R125, R95, -INF , P5 ;  /* 0xff8000005f7d7808 */ /* 0x000fe40002800000 */
[----:B------:R-:W-:Y:S01]  /*4090*/  FSEL R113, R101, -INF , P5 ;  /* 0xff80000065717808 */ /* 0x000fe20002800000 */
[----:B------:R-:W-:Y:S01]  /*40a0*/  LDSM.16.MT88.4 R92, [R233+0x2100] ;  /* 0x00210000e95c783b */ /* 0x000fe20000004200 */
[----:B------:R-:W-:-:S02]  /*40b0*/  ISETP.GT.AND P5, PT, R8, 0x20, PT ;  /* 0x000000200800780c */ /* 0x000fc40003fa4270 */
[----:B------:R-:W-:Y:S01]  /*40c0*/  FSEL R20, R85, -INF , P6 ;  /* 0xff80000055147808 */ /* 0x000fe20003000000 */
[----:B------:R-:W-:Y:S01]  /*40d0*/  LDSM.16.MT88.4 R100, [R234+0x2100] ;  /* 0x00210000ea64783b */ /* 0x000fe20000004200 */
[----:B------:R-:W-:Y:S02]  /*40e0*/  FMNMX.FTZ R2, R19, R2, !PT ;  /* 0x0000000213027209 */ /* 0x000fe40007810000 */
[----:B------:R-:W-:Y:S02]  /*40f0*/  FSEL R23, R82, -INF , P2 ;  /* 0xff80000052177808 */ /* 0x000fe40001000000 */
[----:B------:R-:W-:Y:S02]  /*4100*/  FSEL R126, R88, -INF , P2 ;  /* 0xff800000587e7808 */ /* 0x000fe40001000000 */
[----:B------:R-:W-:Y:S02]  /*4110*/  FSEL R115, R91, -INF , P2 ;  /* 0xff8000005b737808 */ /* 0x000fe40001000000 */
[----:B------:R-:W-:-:S02]  /*4120*/  ISETP.GT.AND P2, PT, R8, 0x21, PT ;  /* 0x000000210800780c */ /* 0x000fc40003f44270 */
[----:B------:R-:W-:Y:S02]  /*4130*/  FSEL R180, R74, -INF , P5 ;  /* 0xff8000004ab47808 */ /* 0x000fe40002800000 */
[----:B------:R-:W-:Y:S02]  /*4140*/  FMNMX.FTZ R2, R20, R2, !PT ;  /* 0x0000000214027209 */ /* 0x000fe40007810000 */
[----:B------:R-:W-:Y:S02]  /*4150*/  FSEL R24, R81, -INF , P6 ;  /* 0xff80000051187808 */ /* 0x000fe40003000000 */
[----:B------:R-:W-:Y:S02]  /*4160*/  FSEL R127, R87, -INF , P6 ;  /* 0xff800000577f7808 */ /* 0x000fe40003000000 */
[----:B------:R-:W-:Y:S02]  /*4170*/  FSEL R114, R90, -INF , P6 ;  /* 0xff8000005a727808 */ /* 0x000fe40003000000 */
[----:B------:R-:W-:Y:S01]  /*4180*/  ISETP.GT.AND P6, PT, R8, 0x28, PT ;  /* 0x000000280800780c */ /* 0x000fe20003fc4270 */
[----:B------:R-:W-:Y:S01]  /*4190*/  LDSM.16.MT88.4 R88, [R235+0x100] ;  /* 0x00010000eb58783b */ /* 0x000fe20000004200 */
[----:B------:R-:W-:-:S02]  /*41a0*/  FSEL R175, R73, -INF , P2 ;  /* 0xff80000049af7808 */ /* 0x000fc40001000000 */
[----:B------:R-:W-:Y:S02]  /*41b0*/  FMNMX.FTZ R2, R180, R2, !PT ;  /* 0x00000002b4027209 */ /* 0x000fe40007810000 */
[----:B------:R-:W-:Y:S02]  /*41c0*/  FSEL R184, R72, -INF , P5 ;  /* 0xff80000048b87808 */ /* 0x000fe40002800000 */
[----:B------:R-:W-:Y:S02]  /*41d0*/  FSEL R172, R80, -INF , P5 ;  /* 0xff80000050ac7808 */ /* 0x000fe40002800000 */
[----:B------:R-:W-:Y:S02]  /*41e0*/  FSEL R169, R83, -INF , P5 ;  /* 0xff80000053a97808 */ /* 0x000fe40002800000 */
[----:B------:R-:W-:Y:S02]  /*41f0*/  ISETP.GT.AND P5, PT, R8, 0x29, PT ;  /* 0x000000290800780c */ /* 0x000fe40003fa4270 */
[----:B------:R-:W-:-:S02]  /*4200*/  FSEL R174, R68, -INF , P6 ;  /* 0xff80000044ae7808 */ /* 0x000fc40003000000 */
[----:B------:R-:W-:Y:S02]  /*4210*/  FMNMX.FTZ R2, R175, R2, !PT ;  /* 0x00000002af027209 */ /* 0x000fe40007810000 */
[----:B------:R-:W-:Y:S02]  /*4220*/  FSEL R183, R45, -INF , P2 ;  /* 0xff8000002db77808 */ /* 0x000fe40001000000 */
[----:B------:R-:W-:Y:S02]  /*4230*/  FSEL R171, R75, -INF , P2 ;  /* 0xff8000004bab7808 */ /* 0x000fe40001000000 */
[----:B------:R-:W-:Y:S01]  /*4240*/  FSEL R168, R84, -INF , P2 ;  /* 0xff80000054a87808 */ /* 0x000fe20001000000 */
[----:B------:R-:W-:Y:S01]  /*4250*/  LDSM.16.MT88.4 R72, [R236+0x900] ;  /* 0x00090000ec48783b */ /* 0x000fe20000004200 */
[----:B------:R-:W-:Y:S02]  /*4260*/  ISETP.GT.AND P2, PT, R8, 0x30, PT ;  /* 0x000000300800780c */ /* 0x000fe40003f44270 */
[----:B------:R-:W-:Y:S01]  /*4270*/  FSEL R173, R69, -INF , P5 ;  /* 0xff80000045ad7808 */ /* 0x000fe20002800000 */
[----:B------:R-:W-:Y:S01]  /*4280*/  LDSM.16.MT88.4 R84, [R236+0x100] ;  /* 0x00010000ec54783b */ /* 0x000fe20000004200 */
[----:B------:R-:W-:-:S02]  /*4290*/  FMNMX.FTZ R2, R174, R2, !PT ;  /* 0x00000002ae027209 */ /* 0x000fc40007810000 */
[----:B------:R-:W-:Y:S02]  /*42a0*/  FSEL R181, R40, -INF , P5 ;  /* 0xff80000028b57808 */ /* 0x000fe40002800000 */
[----:B------:R-:W-:Y:S01]  /*42b0*/  FSEL R136, R67, -INF , P5 ;  /* 0xff80000043887808 */ /* 0x000fe20002800000 */
[----:B------:R-:W-:Y:S01]  /*42c0*/  LDSM.16.MT88.4 R40, [R233+0x100] ;  /* 0x00010000e928783b */ /* 0x000fe20000004200 */
[----:B------:R-:W-:Y:S02]  /*42d0*/  FSEL R133, R65, -INF , P5 ;  /* 0xff80000041857808 */ /* 0x000fe40002800000 */
[----:B------:R-:W-:Y:S02]  /*42e0*/  FSEL R205, R33, -INF , P2 ;  /* 0xff80000021cd7808 */ /* 0x000fe40001000000 */
[----:B------:R-:W-:Y:S02]  /*42f0*/  ISETP.GT.AND P5, PT, R8, 0x31, PT ;  /* 0x000000310800780c */ /* 0x000fe40003fa4270 */
[----:B------:R-:W-:-:S02]  /*4300*/  FMNMX.FTZ R2, R173, R2, !PT ;  /* 0x00000002ad027209 */ /* 0x000fc40007810000 */
[----:B------:R-:W-:Y:S02]  /*4310*/  FSEL R182, R70, -INF , P6 ;  /* 0xff80000046b67808 */ /* 0x000fe40003000000 */
[----:B------:R-:W-:Y:S01]  /*4320*/  FSEL R170, R66, -INF , P6 ;  /* 0xff80000042aa7808 */ /* 0x000fe20003000000 */
[----:B------:R-:W-:Y:S01]  /*4330*/  LDSM.16.MT88.4 R68, [R233+0x2900] ;  /* 0x00290000e944783b */ /* 0x000fe20000004200 */
[----:B------:R-:W-:Y:S02]  /*4340*/  FSEL R135, R44, -INF , P6 ;  /* 0xff8000002c877808 */ /* 0x000fe40003000000 */
[----:B------:R-:W-:Y:S01]  /*4350*/  ISETP.GT.AND P6, PT, R8, 0x38, PT ;  /* 0x000000380800780c */ /* 0x000fe20003fc4270 */
[----:B------:R-:W-:Y:S01]  /*4360*/  LDSM.16.MT88.4 R64, [R234+0x2900] ;  /* 0x00290000ea40783b */ /* 0x000fe20000004200 */
[----:B-1----:R-:W-:Y:S02]  /*4370*/  FSEL R132, R32, -INF , P5 ;  /* 0xff80000020847808 */ /* 0x002fe40002800000 */
[----:B------:R-:W-:-:S02]  /*4380*/  FMNMX.FTZ R2, R205, R2, !PT ;  /* 0x00000002cd027209 */ /* 0x000fc40007810000 */
[----:B------:R-:W-:Y:S02]  /*4390*/  ISETP.GT.AND P5, PT, R8, 0x39, PT ;  /* 0x000000390800780c */ /* 0x000fe40003fa4270 */
[----:B------:R-:W-:Y:S02]  /*43a0*/  FSEL R241, R28, -INF , P6 ;  /* 0xff8000001cf17808 */ /* 0x000fe40003000000 */
[----:B------:R-:W-:Y:S02]  /*43b0*/  FMNMX.FTZ R2, R132, R2, !PT ;  /* 0x0000000284027209 */ /* 0x000fe40007810000 */
[----:B------:R-:W-:Y:S02]  /*43c0*/  FSEL R237, R27, -INF , P5 ;  /* 0xff8000001bed7808 */ /* 0x000fe40002800000 */
[----:B------:R-:W-:Y:S02]  /*43d0*/  FMNMX.FTZ R2, R241, R2, !PT ;  /* 0x00000002f1027209 */ /* 0x000fe40007810000 */
[----:B------:R-:W-:-:S02]  /*43e0*/  FSEL R240, R31, -INF , P2 ;  /* 0xff8000001ff07808 */ /* 0x000fc40001000000 */
[----:B------:R-:W-:Y:S02]  /*43f0*/  FMNMX.FTZ R2, R237, R2, !PT ;  /* 0x00000002ed027209 */ /* 0x000fe40007810000 */
[----:B------:R-:W-:Y:S02]  /*4400*/  FSEL R229, R54, -INF , P2 ;  /* 0xff80000036e57808 */ /* 0x000fe40001000000 */
[----:B------:R-:W-:Y:S01]  /*4410*/  FSEL R228, R52, -INF , P2 ;  /* 0xff80000034e47808 */ /* 0x000fe20001000000 */
[----:B------:R-:W1:Y:S01]  /*4420*/  SHFL.BFLY PT, R5, R2, 0x2, 0x1f ;  /* 0x0c401f0002057f89 */ /* 0x000e6200000e0000 */
[----:B------:R-:W-:Y:S02]  /*4430*/  FSEL R232, R30, -INF , P6 ;  /* 0xff8000001ee87808 */ /* 0x000fe40003000000 */
[----:B------:R-:W-:Y:S02]  /*4440*/  FSEL R212, R29, -INF , P5 ;  /* 0xff8000001dd47808 */ /* 0x000fe40002800000 */
[----:B------:R-:W-:-:S02]  /*4450*/  FMNMX.FTZ R0, R96, R97, !PT ;  /* 0x0000006160007209 */ /* 0x000fc40007810000 */
[----:B------:R-:W-:Y:S02]  /*4460*/  FSEL R191, R35, -INF , P6 ;  /* 0xff80000023bf7808 */ /* 0x000fe40003000000 */
[----:B------:R-:W-:Y:S02]  /*4470*/  FMNMX.FTZ R0, R98, R0, !PT ;  /* 0x0000000062007209 */ /* 0x000fe40007810000 */
[----:B------:R-:W-:Y:S02]  /*4480*/  FSEL R195, R34, -INF , P5 ;  /* 0xff80000022c37808 */ /* 0x000fe40002800000 */
[----:B------:R-:W-:Y:S02]  /*4490*/  FMNMX.FTZ R0, R99, R0, !PT ;  /* 0x0000000063007209 */ /* 0x000fe40007810000 */
[----:B------:R-:W-:Y:S02]  /*44a0*/  FSEL R189, R189, -INF , P6 ;  /* 0xff800000bdbd7808 */ /* 0x000fe40003000000 */
[----:B------:R-:W-:-:S02]  /*44b0*/  FMNMX.FTZ R0, R112, R0, !PT ;  /* 0x0000000070007209 */ /* 0x000fc40007810000 */
[----:B------:R-:W-:Y:S02]  /*44c0*/  FSEL R188, R188, -INF , P5 ;  /* 0xff800000bcbc7808 */ /* 0x000fe40002800000 */
[----:B------:R-:W-:Y:S02]  /*44d0*/  FMNMX.FTZ R0, R113, R0, !PT ;  /* 0x0000000071007209 */ /* 0x000fe40007810000 */
[----:B-1----:R-:W-:Y:S02]  /*44e0*/  FMNMX.FTZ R2, R2, R5, !PT ;  /* 0x0000000502027209 */ /* 0x002fe40007810000 */
[----:B------:R-:W-:-:S03]  /*44f0*/  FMNMX.FTZ R0, R115, R0, !PT ;  /* 0x0000000073007209 */ /* 0x000fc60007810000 */
[----:B------:R-:W1:Y:S01]  /*4500*/  SHFL.BFLY PT, R137, R2, 0x1, 0x1f ;  /* 0x0c201f0002897f89 */ /* 0x000e6200000e0000 */
[----:B------:R-:W-:-:S04]  /*4510*/  FMNMX.FTZ R0, R114, R0, !PT ;  /* 0x0000000072007209 */ /* 0x000fc80007810000 */
[----:B------:R-:W-:-:S04]  /*4520*/  FMNMX.FTZ R0, R169, R0, !PT ;  /* 0x00000000a9007209 */ /* 0x000fc80007810000 */
[----:B------:R-:W-:-:S04]  /*4530*/  FMNMX.FTZ R0, R168, R0, !PT ;  /* 0x00000000a8007209 */ /* 0x000fc80007810000 */
[----:B------:R-:W-:-:S04]  /*4540*/  FMNMX.FTZ R0, R135, R0, !PT ;  /* 0x0000000087007209 */ /* 0x000fc80007810000 */
[----:B------:R-:W-:-:S04]  /*4550*/  FMNMX.FTZ R0, R133, R0, !PT ;  /* 0x0000000085007209 */ /* 0x000fc80007810000 */
[----:B------:R-:W-:Y:S02]  /*4560*/  FMNMX.FTZ R0, R228, R0, !PT ;  /* 0x00000000e4007209 */ /* 0x000fe40007810000 */
[----:B-1----:R-:W-:Y:S02]  /*4570*/  FMNMX.FTZ R137, R2, R137, !PT ;  /* 0x0000008902897209 */ /* 0x002fe40007810000 */
[----:B------:R-:W-:Y:S02]  /*4580*/  FMNMX.FTZ R2, R11, R14, !PT ;  /* 0x0000000e0b027209 */ /* 0x000fe40007810000 */
[C---:B------:R-:W-:Y:S01]  /*4590*/  FSETP.NEU.FTZ.AND P2, PT, R137.reuse, -INF , PT ;  /* 0xff8000008900780b */ /* 0x040fe20003f5d000 */
[----:B------:R-:W-:Y:S01]  /*45a0*/  FMUL.FTZ R13, R137, c[0x0][0x2d0] ;  /* 0x0000b400890d7a20 */ /* 0x000fe20000410000 */
[----:B------:R-:W-:-:S04]  /*45b0*/  FMNMX.FTZ R2, R15, R2, !PT ;  /* 0x000000020f027209 */ /* 0x000fc80007810000 */
[----:B------:R-:W-:Y:S02]  /*45c0*/  FMNMX.FTZ R2, R16, R2, !PT ;  /* 0x0000000210027209 */ /* 0x000fe40007810000 */
[----:B------:R-:W-:Y:S02]  /*45d0*/  FSEL R13, R13, RZ, P2 ;  /* 0x000000ff0d0d7208 */ /* 0x000fe40001000000 */
[----:B------:R-:W-:Y:S02]  /*45e0*/  FMNMX.FTZ R2, R21, R2, !PT ;  /* 0x0000000215027209 */ /* 0x000fe40007810000 */
[----:B------:R-:W-:Y:S02]  /*45f0*/  ISETP.GT.AND P2, PT, R8, 0x31, PT ;  /* 0x000000310800780c */ /* 0x000fe40003f44270 */
[----:B------:R-:W-:Y:S02]  /*4600*/  FMNMX.FTZ R2, R22, R2, !PT ;  /* 0x0000000216027209 */ /* 0x000fe40007810000 */
[----:B------:R-:W-:-:S02]  /*4610*/  FSEL R239, R36, -INF , P2 ;  /* 0xff80000024ef7808 */ /* 0x000fc40001000000 */
[----:B------:R-:W-:-:S04]  /*4620*/  FMNMX.FTZ R2, R23, R2, !PT ;  /* 0x0000000217027209 */ /* 0x000fc80007810000 */
        /* <DEDUP_REMOVED lines=8> */
[----:B------:R-:W-:-:S05]  /*46b0*/  FMNMX.FTZ R2, R212, R2, !PT ;  /* 0x00000002d4027209 */ /* 0x000fca0007810000 */
[----:B------:R-:W1:Y:S02]  /*46c0*/  SHFL.BFLY PT, R5, R2, 0x2, 0x1f ;  /* 0x0c401f0002057f89 */ /* 0x000e6400000e0000 */
[----:B-1----:R-:W-:-:S05]  /*46d0*/  FMNMX.FTZ R2, R2, R5, !PT ;  /* 0x0000000502027209 */ /* 0x002fca0007810000 */
[----:B------:R-:W1:Y:S02]  /*46e0*/  SHFL.BFLY PT, R5, R2, 0x1, 0x1f ;  /* 0x0c201f0002057f89 */ /* 0x000e6400000e0000 */
[----:B-1----:R-:W-:Y:S01]  /*46f0*/  FMNMX.FTZ R2, R5, R2, !PT ;  /* 0x0000000205027209 */ /* 0x002fe20007810000 */
[----:B------:R-:W-:-:S03]  /*4700*/  FFMA.FTZ R5, R6, c[0x0][0x2d0], -R13 ;  /* 0x0000b40006057a23 */ /* 0x000fc6000001080d */
[C---:B------:R-:W-:Y:S01]  /*4710*/  FSETP.NEU.FTZ.AND P2, PT, R2.reuse, -INF , PT ;  /* 0xff8000000200780b */ /* 0x040fe20003f5d000 */
[----:B------:R-:W-:Y:S01]  /*4720*/  FMUL.FTZ R12, R2, c[0x0][0x2d0] ;  /* 0x0000b400020c7a20 */ /* 0x000fe20000410000 */
[----:B------:R1:W-:Y:S04]  /*4730*/  MUFU.EX2 R134, R5 ;  /* 0x0000000500867308 */ /* 0x0003e80000000800 */
[----:B------:R-:W-:Y:S02]  /*4740*/  FSEL R12, R12, RZ, P2 ;  /* 0x000000ff0c0c7208 */ /* 0x000fe40001000000 */
[----:B------:R-:W-:Y:S02]  /*4750*/  ISETP.GT.AND P2, PT, R8, 0x31, PT ;  /* 0x000000310800780c */ /* 0x000fe40003f44270 */
[----:B------:R-:W-:Y:S01]  /*4760*/  FMNMX.FTZ R8, R120, R121, !PT ;  /* 0x0000007978087209 */ /* 0x000fe20007810000 */
[--C-:B------:R-:W-:Y:S01]  /*4770*/  FFMA.FTZ R3, R15, c[0x0][0x2d0], -R12.reuse ;  /* 0x0000b4000f037a23 */ /* 0x100fe2000001080c */
[----:B------:R-:W-:Y:S01]  /*4780*/  FSEL R194, R53, -INF , P2 ;  /* 0xff80000035c27808 */ /* 0x000fe20001000000 */
[----:B------:R-:W-:Y:S01]  /*4790*/  FFMA.FTZ R4, R14, c[0x0][0x2d0], -R12 ;  /* 0x0000b4000e047a23 */ /* 0x000fe2000001080c */
[----:B------:R-:W-:Y:S01]  /*47a0*/  FMNMX.FTZ R8, R122, R8, !PT ;  /* 0x000000087a087209 */ /* 0x000fe20007810000 */
[----:B------:R2:W-:Y:S01]  /*47b0*/  MUFU.EX2 R246, R3 ;  /* 0x0000000300f67308 */ /* 0x0005e20000000800 */
[----:B------:R-:W-:Y:S01]  /*47c0*/  FMNMX.FTZ R0, R194, R0, !PT ;  /* 0x00000000c2007209 */ /* 0x000fe20007810000 */
[----:B------:R-:W-:Y:S01]  /*47d0*/  LDSM.16.MT88.4 R52, [R234+0x900] ;  /* 0x00090000ea34783b */ /* 0x000fe20000004200 */
[----:B-1----:R-:W-:Y:S01]  /*47e0*/  FFMA.FTZ R5, R7, c[0x0][0x2d0], -R13 ;  /* 0x0000b40007057a23 */ /* 0x002fe2000001080d */
[----:B------:R-:W-:-:S02]  /*47f0*/  FSEL R190, R190, -INF , P2 ;  /* 0xff800000bebe7808 */ /* 0x000fc40001000000 */
[----:B------:R-:W-:Y:S02]  /*4800*/  FMNMX.FTZ R0, R191, R0, !PT ;  /* 0x00000000bf007209 */ /* 0x000fe40007810000 */
[----:B------:R1:W3:Y:S02]  /*4810*/  MUFU.EX2 R214, R5 ;  /* 0x0000000500d67308 */ /* 0x0002e40000000800 */
[----:B------:R-:W-:Y:S01]  /*4820*/  FMNMX.FTZ R0, R195, R0, !PT ;  /* 0x00000000c3007209 */ /* 0x000fe20007810000 */
[----:B--2---:R-:W-:-:S05]  /*4830*/  FFMA.FTZ R3, R16, c[0x0][0x2d0], -R12 ;  /* 0x0000b40010037a23 */ /* 0x004fca000001080c */
[----:B------:R3:W-:Y:S01]  /*4840*/  MUFU.EX2 R230, R4 ;  /* 0x0000000400e67308 */ /* 0x0007e20000000800 */
[----:B-1----:R-:W-:-:S07]  /*4850*/  FFMA.FTZ R5, R9, c[0x0][0x2d0], -R13 ;  /* 0x0000b40009057a23 */ /* 0x002fce000001080d */
[----:B------:R1:W2:Y:S01]  /*4860*/  MUFU.EX2 R213, R3 ;  /* 0x0000000300d57308 */ /* 0x0002a20000000800 */
[----:B------:R-:W4:Y:S07]  /*4870*/  SHFL.BFLY PT, R9, R0, 0x2, 0x1f ;  /* 0x0c401f0000097f89 */ /* 0x000f2e00000e0000 */
[----:B------:R4:W-:Y:S01]  /*4880*/  MUFU.EX2 R206, R5 ;  /* 0x0000000500ce7308 */ /* 0x0009e20000000800 */
[----:B---3--:R-:W-:Y:S01]  /*4890*/  F2FP.BF16.PACK_AB R4, R214, R134 ;  /* 0x00000086d604723e */ /* 0x008fe200000010ff */
[----:B-1----:R-:W-:Y:S01]  /*48a0*/  FFMA.FTZ R3, R17, c[0x0][0x2d0], -R13 ;  /* 0x0000b40011037a23 */ /* 0x002fe2000001080d */
[----:B--2---:R-:W-:-:S05]  /*48b0*/  F2FP.BF16.PACK_AB R7, R213, R246 ;  /* 0x000000f6d507723e */ /* 0x004fca00000010ff */
[----:B------:R1:W-:Y:S01]  /*48c0*/  MUFU.EX2 R238, R3 ;  /* 0x0000000300ee7308 */ /* 0x0003e20000000800 */
[----:B----4-:R-:W-:Y:S01]  /*48d0*/  FFMA.FTZ R5, R10, c[0x0][0x2d0], -R13 ;  /* 0x0000b4000a057a23 */ /* 0x010fe2000001080d */
[----:B------:R-:W-:-:S06]  /*48e0*/  FMNMX.FTZ R0, R0, R9, !PT ;  /* 0x0000000900007209 */ /* 0x000fcc0007810000 */
[----:B------:R2:W3:Y:S01]  /*48f0*/  MUFU.EX2 R243, R5 ;  /* 0x0000000500f37308 */ /* 0x0004e20000000800 */
[----:B------:R-:W4:Y:S01]  /*4900*/  SHFL.BFLY PT, R16, R0, 0x1, 0x1f ;  /* 0x0c201f0000107f89 */ /* 0x000f2200000e0000 */
[----:B-1----:R-:W-:-:S06]  /*4910*/  FFMA.FTZ R3, R18, c[0x0][0x2d0], -R13 ;  /* 0x0000b40012037a23 */ /* 0x002fcc000001080d */
[----:B------:R1:W-:Y:S01]  /*4920*/  MUFU.EX2 R250, R3 ;  /* 0x0000000300fa7308 */ /* 0x0003e20000000800 */
[----:B--2---:R-:W-:Y:S01]  /*4930*/  FFMA.FTZ R5, R11, c[0x0][0x2d0], -R12 ;  /* 0x0000b4000b057a23 */ /* 0x004fe2000001080c */
[----:B---3--:R-:W-:-:S06]  /*4940*/  F2FP.BF16.PACK_AB R6, R243, R206 ;  /* 0x000000cef306723e */ /* 0x008fcc00000010ff */
[----:B------:R-:W2:Y:S01]  /*4950*/  MUFU.EX2 R242, R5 ;  /* 0x0000000500f27308 */ /* 0x000ea20000000800 */
[----:B----4-:R-:W-:Y:S02]  /*4960*/  FMNMX.FTZ R139, R0, R16, !PT ;  /* 0x00000010008b7209 */ /* 0x010fe40007810000 */
[----:B-1----:R-:W-:Y:S01]  /*4970*/  FMNMX.FTZ R3, R123, R8, !PT ;  /* 0x000000087b037209 */ /* 0x002fe20007810000 */
[----:B------:R-:W-:Y:S01]  /*4980*/  FFMA.FTZ R8, R19, c[0x0][0x2d0], -R13 ;  /* 0x0000b40013087a23 */ /* 0x000fe2000001080d */
[----:B------:R-:W-:Y:S02]  /*4990*/  FSETP.NEU.FTZ.AND P2, PT, R139, -INF , PT ;  /* 0xff8000008b00780b */ /* 0x000fe40003f5d000 */
[----:B------:R-:W-:Y:S01]  /*49a0*/  FMNMX.FTZ R3, R124, R3, !PT ;  /* 0x000000037c037209 */ /* 0x000fe20007810000 */
[----:B------:R1:W-:Y:S03]  /*49b0*/  MUFU.EX2 R207, R8 ;  /* 0x0000000800cf7308 */ /* 0x0003e60000000800 */
[----:B------:R-:W-:-:S02]  /*49c0*/  FMNMX.FTZ R3, R125, R3, !PT ;  /* 0x000000037d037209 */ /* 0x000fc40007810000 */
[----:B--2---:R-:W-:Y:S02]  /*49d0*/  F2FP.BF16.PACK_AB R5, R230, R242 ;  /* 0x000000f2e605723e */ /* 0x004fe400000010ff */
[----:B------:R-:W-:-:S04]  /*49e0*/  FMNMX.FTZ R3, R126, R3, !PT ;  /* 0x000000037e037209 */ /* 0x000fc80007810000 */
[----:B------:R-:W-:Y:S01]  /*49f0*/  FMNMX.FTZ R3, R127, R3, !PT ;  /* 0x000000037f037209 */ /* 0x000fe20007810000 */
[----:B------:R-:W-:Y:S03]  /*4a00*/  HMMA.16816.F32.BF16 R152, R4, R92, RZ ;  /* 0x0000005c0498723c */ /* 0x000fe600000418ff */
[----:B------:R-:W-:Y:S01]  /*4a10*/  FMNMX.FTZ R3, R172, R3, !PT ;  /* 0x00000003ac037209 */ /* 0x000fe20007810000 */
[----:B-1----:R-:W-:-:S04]  /*4a20*/  FFMA.FTZ R8, R20, c[0x0][0x2d0], -R13 ;  /* 0x0000b40014087a23 */ /* 0x002fc8000001080d */
[----:B------:R1:W2:Y:S01]  /*4a30*/  MUFU.EX2 R185, R8 ;  /* 0x0000000800b97308 */ /* 0x0002a20000000800 */
[C---:B------:R-:W-:Y:S08]  /*4a40*/  HMMA.16816.F32.BF16 R160, R4.reuse, R88, RZ ;  /* 0x0000005804a0723c */ /* 0x040ff000000418ff */
[----:B------:R-:W-:Y:S01]  /*4a50*/  HMMA.16816.F32.BF16 R148, R4, R100, RZ ;  /* 0x000000640494723c */ /* 0x000fe200000418ff */
[----:B-1----:R-:W-:Y:S01]  /*4a60*/  FFMA.FTZ R8, R21, c[0x0][0x2d0], -R12 ;  /* 0x0000b40015087a23 */ /* 0x002fe2000001080c */
[----:B--2---:R-:W-:-:S06]  /*4a70*/  F2FP.BF16.PACK_AB R10, R185, R207 ;  /* 0x000000cfb90a723e */ /* 0x004fcc00000010ff */
[C---:B------:R-:W-:Y:S01]  /*4a80*/  HMMA.16816.F32.BF16 R44, R4.reuse, R40, RZ ;  /* 0x00000028042c723c */ /* 0x040fe200000418ff */
[----:B------:R1:W-:Y:S07]  /*4a90*/  MUFU.EX2 R251, R8 ;  /* 0x0000000800fb7308 */ /* 0x0003ee0000000800 */
[C---:B------:R-:W-:Y:S08]  /*4aa0*/  HMMA.16816.F32.BF16 R164, R4.reuse, R84, RZ ;  /* 0x0000005404a4723c */ /* 0x040ff000000418ff */
[----:B------:R-:W-:Y:S01]  /*4ab0*/  HMMA.16816.F32.BF16 R144, R4, R104, RZ ;  /* 0x000000680490723c */ /* 0x000fe200000418ff */
[----:B-1----:R-:W-:Y:S01]  /*4ac0*/  FMNMX.FTZ R8, R171, R3, !PT ;  /* 0x00000003ab087209 */ /* 0x002fe20007810000 */
[----:B------:R-:W-:-:S03]  /*4ad0*/  FFMA.FTZ R3, R22, c[0x0][0x2d0], -R12 ;  /* 0x0000b40016037a23 */ /* 0x000fc6000001080c */
[----:B------:R-:W-:Y:S01]  /*4ae0*/  FMNMX.FTZ R8, R170, R8, !PT ;  /* 0x00000008aa087209 */ /* 0x000fe20007810000 */
[----:B------:R1:W2:Y:S02]  /*4af0*/  MUFU.EX2 R249, R3 ;  /* 0x0000000300f97308 */ /* 0x0002a40000000800 */
[C---:B------:R-:W-:Y:S08]  /*4b00*/  HMMA.16816.F32.BF16 R156, R4.reuse, R76, RZ ;  /* 0x0000004c049c723c */ /* 0x040ff000000418ff */
[----:B------:R-:W-:Y:S01]  /*4b10*/  HMMA.16816.F32.BF16 R140, R4, R108, RZ ;  /* 0x0000006c048c723c */ /* 0x000fe200000418ff */
[----:B-1----:R-:W-:Y:S01]  /*4b20*/  FMNMX.FTZ R3, R136, R8, !PT ;  /* 0x0000000888037209 */ /* 0x002fe20007810000 */
[----:B------:R-:W-:Y:S01]  /*4b30*/  FFMA.FTZ R8, R23, c[0x0][0x2d0], -R12 ;  /* 0x0000b40017087a23 */ /* 0x000fe2000001080c */
[----:B--2---:R-:W-:-:S05]  /*4b40*/  F2FP.BF16.PACK_AB R9, R249, R251 ;  /* 0x000000fbf909723e */ /* 0x004fca00000010ff */
[----:B------:R-:W-:Y:S01]  /*4b50*/  HMMA.16816.F32.BF16 R128, R4, R42, RZ ;  /* 0x0000002a0480723c */ /* 0x000fe200000418ff */
[----:B------:R-:W-:Y:S01]  /*4b60*/  FMNMX.FTZ R3, R229, R3, !PT ;  /* 0x00000003e5037209 */ /* 0x000fe20007810000 */
[----:B------:R1:W-:Y:S03]  /*4b70*/  MUFU.EX2 R187, R8 ;  /* 0x0000000800bb7308 */ /* 0x0003e60000000800 */
[----:B------:R-:W-:-:S03]  /*4b80*/  FMNMX.FTZ R3, R190, R3, !PT ;  /* 0x00000003be037209 */ /* 0x000fc60007810000 */
[----:B------:R-:W-:Y:S01]  /*4b90*/  HMMA.16816.F32.BF16 R116, R4, R78, RZ ;  /* 0x0000004e0474723c */ /* 0x000fe200000418ff */
[----:B------:R-:W-:-:S04]  /*4ba0*/  FMNMX.FTZ R3, R189, R3, !PT ;  /* 0x00000003bd037209 */ /* 0x000fc80007810000 */
[----:B------:R-:W-:Y:S01]  /*4bb0*/  FMNMX.FTZ R14, R188, R3, !PT ;  /* 0x00000003bc0e7209 */ /* 0x000fe20007810000 */
[----:B------:R-:W-:Y:S02]  /*4bc0*/  FMUL.FTZ R3, R139, c[0x0][0x2d0] ;  /* 0x0000b4008b037a20 */ /* 0x000fe40000410000 */
[C---:B------:R-:W-:Y:S01]  /*4bd0*/  HMMA.16816.F32.BF16 R80, R4.reuse, R86, RZ ;  /* 0x000000560450723c */ /* 0x040fe200000418ff */
[----:B-1----:R-:W-:Y:S01]  /*4be0*/  FFMA.FTZ R8, R24, c[0x0][0x2d0], -R12 ;  /* 0x0000b40018087a23 */ /* 0x002fe2000001080c */
[----:B------:R-:W1:Y:S01]  /*4bf0*/  SHFL.BFLY PT, R15, R14, 0x2, 0x1f ;  /* 0x0c401f000e0f7f89 */ /* 0x000e6200000e0000 */
[----:B------:R-:W-:Y:S02]  /*4c00*/  FSEL R3, R3, RZ, P2 ;  /* 0x000000ff03037208 */ /* 0x000fe40001000000 */
[----:B------:R2:W3:Y:S03]  /*4c10*/  MUFU.EX2 R247, R8 ;  /* 0x0000000800f77308 */ /* 0x0004e60000000800 */
[C---:B------:R-:W-:Y:S08]  /*4c20*/  HMMA.16816.F32.BF16 R36, R4.reuse, R90, RZ ;  /* 0x0000005a0424723c */ /* 0x040ff000000418ff */
[----:B------:R-:W-:Y:S01]  /*4c30*/  HMMA.16816.F32.BF16 R32, R4, R94, RZ ;  /* 0x0000005e0420723c */ /* 0x000fe200000418ff */
[----:B--2---:R-:W-:-:S02]  /*4c40*/  F2FP.BF16.PACK_AB R8, R250, R238 ;  /* 0x000000eefa08723e */ /* 0x004fc400000010ff */
[----:B---3--:R-:W-:-:S05]  /*4c50*/  F2FP.BF16.PACK_AB R11, R247, R187 ;  /* 0x000000bbf70b723e */ /* 0x008fca00000010ff */
[----:B------:R-:W-:Y:S01]  /*4c60*/  HMMA.16816.F32.BF16 R28, R4, R102, RZ ;  /* 0x00000066041c723c */ /* 0x000fe200000418ff */
[----:B-1----:R-:W-:-:S07]  /*4c70*/  FMNMX.FTZ R0, R14, R15, !PT ;  /* 0x0000000f0e007209 */ /* 0x002fce0007810000 */
[C---:B------:R-:W-:Y:S07]  /*4c80*/  HMMA.16816.F32.BF16 R16, R8.reuse, R68, R152 ;  /* 0x000000440810723c */ /* 0x040fee0000041898 */
[----:B------:R-:W-:Y:S01]  /*4c90*/  IMAD.MOV.U32 R155, RZ, RZ, R214 ;  /* 0x000000ffff9b7224 */ /* 0x000fe200078e00d6 */
[C---:B------:R-:W-:Y:S08]  /*4ca0*/  HMMA.16816.F32.BF16 R176, R8.reuse, R60, R160 ;  /* 0x0000003c08b0723c */ /* 0x040ff000000418a0 */
[----:B------:R-:W-:Y:S01]  /*4cb0*/  HMMA.16816.F32.BF16 R208, R8, R56, R44 ;  /* 0x0000003808d0723c */ /* 0x000fe2000004182c */
[----:B------:R-:W-:Y:S07]  /*4cc0*/  LDSM.16.MT88.4 R44, [R235+0x2900] ;  /* 0x00290000eb2c783b */ /* 0x000fee0000004200 */
[----:B------:R-:W-:Y:S01]  /*4cd0*/  MOV R204, R17 ;  /* 0x0000001100cc7202 */ /* 0x000fe20000000f00 */
[----:B------:R-:W-:Y:S01]  /*4ce0*/  IMAD.MOV.U32 R154, RZ, RZ, R19 ;  /* 0x000000ffff9a7224 */ /* 0x000fe200078e0013 */
[----:B------:R-:W-:Y:S01]  /*4cf0*/  MOV R152, R16 ;  /* 0x0000001000987202 */ /* 0x000fe20000000f00 */
[----:B------:R-:W-:Y:S01]  /*4d00*/  IMAD.MOV.U32 R153, RZ, RZ, R18 ;  /* 0x000000ffff997224 */ /* 0x000fe200078e0012 */
[----:B------:R-:W-:Y:S08]  /*4d10*/  HMMA.16816.F32.BF16 R24, R4, R106, RZ ;  /* 0x0000006a0418723c */ /* 0x000ff000000418ff */
[----:B------:R-:W-:Y:S08]  /*4d20*/  HMMA.16816.F32.BF16 R16, R8, R64, R148 ;  /* 0x000000400810723c */ /* 0x000ff00000041894 */
[----:B------:R-:W-:Y:S01]  /*4d30*/  HMMA.16816.F32.BF16 R20, R4, R110, RZ ;  /* 0x0000006e0414723c */ /* 0x000fe200000418ff */
[----:B------:R-:W1:Y:S06]  /*4d40*/  SHFL.BFLY PT, R5, R0, 0x1, 0x1f ;  /* 0x0c201f0000057f89 */ /* 0x000e6c00000e0000 */
[----:B------:R-:W-:Y:S01]  /*4d50*/  FFMA.FTZ R4, R96, c[0x0][0x2d0], -R3 ;  /* 0x0000b40060047a23 */ /* 0x000fe20000010803 */
[C---:B------:R-:W-:Y:S03]  /*4d60*/  HMMA.16816.F32.BF16 R224, R8.reuse, R72, R164 ;  /* 0x0000004808e0723c */ /* 0x040fe600000418a4 */
[----:B------:R2:W-:Y:S04]  /*4d70*/  MUFU.EX2 R193, R4 ;  /* 0x0000000400c17308 */ /* 0x0005e80000000800 */
[----:B------:R-:W-:Y:S01]  /*4d80*/  IMAD.MOV.U32 R167, RZ, RZ, R176 ;  /* 0x000000ffffa77224 */ /* 0x000fe200078e00b0 */
[----:B------:R-:W-:Y:S01]  /*4d90*/  MOV R166, R177 ;  /* 0x000000b100a67202 */ /* 0x000fe20000000f00 */
[----:B------:R-:W-:Y:S01]  /*4da0*/  IMAD.MOV.U32 R165, RZ, RZ, R178 ;  /* 0x000000ffffa57224 */ /* 0x000fe200078e00b2 */
[----:B------:R-:W-:Y:S01]  /*4db0*/  MOV R177, R19 ;  /* 0x0000001300b17202 */ /* 0x000fe20000000f00 */
[----:B------:R-:W-:Y:S01]  /*4dc0*/  IMAD.MOV.U32 R164, RZ, RZ, R179 ;  /* 0x000000ffffa47224 */ /* 0x000fe200078e00b3 */
[----:B------:R-:W-:Y:S01]  /*4dd0*/  HMMA.16816.F32.BF16 R220, R8, R52, R156 ;  /* 0x0000003408dc723c */ /* 0x000fe2000004189c */
[----:B------:R-:W-:-:S02]  /*4de0*/  IMAD.MOV.U32 R179, RZ, RZ, R17 ;  /* 0x000000ffffb37224 */ /* 0x000fc400078e0011 */
[----:B------:R-:W-:Y:S02]  /*4df0*/  IMAD.MOV.U32 R178, RZ, RZ, R18 ;  /* 0x000000ffffb27224 */ /* 0x000fe400078e0012 */
[----:B------:R-:W-:Y:S01]  /*4e00*/  IMAD.MOV.U32 R176, RZ, RZ, R16 ;  /* 0x000000ffffb07224 */ /* 0x000fe200078e0010 */
[----:B-1----:R-:W-:Y:S01]  /*4e10*/  FMNMX.FTZ R138, R0, R5, !PT ;  /* 0x00000005008a7209 */ /* 0x002fe20007810000 */
[--C-:B--2---:R-:W-:Y:S01]  /*4e20*/  FFMA.FTZ R4, R97, c[0x0][0x2d0], -R3.reuse ;  /* 0x0000b40061047a23 */ /* 0x104fe20000010803 */
[C---:B------:R-:W-:Y:S01]  /*4e30*/  HMMA.16816.F32.BF16 R16, R8.reuse, R48, R144 ;  /* 0x000000300810723c */ /* 0x040fe20000041890 */
[--C-:B------:R-:W-:Y:S01]  /*4e40*/  FFMA.FTZ R0, R113, c[0x0][0x2d0], -R3.reuse ;  /* 0x0000b40071007a23 */ /* 0x100fe20000010803 */
[----:B------:R-:W-:Y:S01]  /*4e50*/  FSETP.NEU.FTZ.AND P2, PT, R138, -INF , PT ;  /* 0xff8000008a00780b */ /* 0x000fe20003f5d000 */
[----:B------:R1:W-:Y:S05]  /*4e60*/  MUFU.EX2 R192, R4 ;  /* 0x0000000400c07308 */ /* 0x0003ea0000000800 */
[C---:B------:R-:W-:Y:S03]  /*4e70*/  HMMA.16816.F32.BF16 R128, R8.reuse, R58, R128 ;  /* 0x0000003a0880723c */ /* 0x040fe60000041880 */
[----:B------:R2:W-:Y:S05]  /*4e80*/  MUFU.EX2 R147, R0 ;  /* 0x0000000000937308 */ /* 0x0005ea0000000800 */
[----:B------:R-:W-:Y:S01]  /*4e90*/  HMMA.16816.F32.BF16 R156, R8, R54, R116 ;  /* 0x00000036089c723c */ /* 0x000fe20000041874 */
[----:B-1----:R-:W-:-:S04]  /*4ea0*/  FFMA.FTZ R4, R98, c[0x0][0x2d0], -R3 ;  /* 0x0000b40062047a23 */ /* 0x002fc80000010803 */
[----:B------:R1:W-:Y:S03]  /*4eb0*/  MUFU.EX2 R245, R4 ;  /* 0x0000000400f57308 */ /* 0x0003e60000000800 */
[----:B------:R-:W-:Y:S01]  /*4ec0*/  IMAD.MOV.U32 R146, RZ, RZ, R17 ;  /* 0x000000ffff927224 */ /* 0x000fe200078e0011 */
[----:B------:R-:W-:Y:S01]  /*4ed0*/  MOV R145, R19 ;  /* 0x0000001300917202 */ /* 0x000fe20000000f00 */
[----:B------:R-:W-:Y:S01]  /*4ee0*/  IMAD.MOV.U32 R144, RZ, RZ, R18 ;  /* 0x000000ffff907224 */ /* 0x000fe200078e0012 */
[----:B------:R-:W-:Y:S01]  /*4ef0*/  HMMA.16816.F32.BF16 R196, R8, R74, R80 ;  /* 0x0000004a08c4723c */ /* 0x000fe20000041850 */
[----:B--2---:R-:W-:-:S05]  /*4f00*/  FMUL.FTZ R0, R138, c[0x0][0x2d0] ;  /* 0x0000b4008a007a20 */ /* 0x004fca0000410000 */
[----:B------:R-:W-:Y:S02]  /*4f10*/  FSEL R0, R0, RZ, P2 ;  /* 0x000000ff00007208 */ /* 0x000fe40001000000 */
[----:B------:R-:W-:Y:S01]  /*4f20*/  HMMA.16816.F32.BF16 R200, R8, R62, R36 ;  /* 0x0000003e08c8723c */ /* 0x000fe20000041824 */
[----:B-1----:R-:W-:-:S04]  /*4f30*/  FFMA.FTZ R4, R99, c[0x0][0x2d0], -R3 ;  /* 0x0000b40063047a23 */ /* 0x002fc80000010803 */
[----:B------:R1:W-:Y:S03]  /*4f40*/  MUFU.EX2 R244, R4 ;  /* 0x0000000400f47308 */ /* 0x0003e60000000800 */
[C---:B------:R-:W-:Y:S01]  /*4f50*/  HMMA.16816.F32.BF16 R216, R8.reuse, R66, R28 ;  /* 0x0000004208d8723c */ /* 0x040fe2000004181c */
[--C-:B-1----:R-:W-:Y:S02]  /*4f60*/  FFMA.FTZ R4, R112, c[0x0][0x2d0], -R3.reuse ;  /* 0x0000b40070047a23 */ /* 0x102fe40000010803 */
[----:B------:R-:W-:Y:S02]  /*4f70*/  IMAD.MOV.U32 R112, RZ, RZ, R16 ;  /* 0x000000ffff707224 */ /* 0x000fe400078e0010 */
[----:B------:R1:W-:Y:S03]  /*4f80*/  MUFU.EX2 R15, R4 ;  /* 0x00000004000f7308 */ /* 0x0003e60000000800 */
[----:B------:R-:W-:Y:S01]  /*4f90*/  HMMA.16816.F32.BF16 R16, R8, R44, R140 ;  /* 0x0000002c0810723c */ /* 0x000fe2000004188c */
[----:B-1----:R-:W-:Y:S01]  /*4fa0*/  FFMA.FTZ R4, R115, c[0x0][0x2d0], -R3 ;  /* 0x0000b40073047a23 */ /* 0x002fe20000010803 */
[----:B------:R-:W-:-:S03]  /*4fb0*/  MOV R115, R213 ;  /* 0x000000d500737202 */ /* 0x000fc60000000f00 */
[----:B------:R1:W-:Y:S11]  /*4fc0*/  MUFU.EX2 R248, R4 ;  /* 0x0000000400f87308 */ /* 0x0003f60000000800 */
[----:B------:R-:W-:Y:S08]  /*4fd0*/  @!UPT UIADD3 URZ, URZ, URZ, URZ ;  /* 0x0000003f3f3ff290 */ /* 0x000ff0000fffe03f */
[----:B------:R-:W-:Y:S01]  /*4fe0*/  MOV R141, R18 ;  /* 0x00000012008d7202 */ /* 0x000fe20000000f00 */
[----:B------:R-:W-:Y:S01]  /*4ff0*/  IMAD.MOV.U32 R140, RZ, RZ, R19 ;  /* 0x000000ffff8c7224 */ /* 0x000fe200078e0013 */
[----:B------:R-:W-:Y:S01]  /*5000*/  MOV R98, R16 ;  /* 0x0000001000627202 */ /* 0x000fe20000000f00 */
[----:B------:R-:W-:Y:S02]  /*5010*/  IMAD.MOV.U32 R113, RZ, RZ, R17 ;  /* 0x000000ffff717224 */ /* 0x000fe400078e0011 */
[C---:B------:R-:W-:Y:S01]  /*5020*/  HMMA.16816.F32.BF16 R16, R8.reuse, R70, R32 ;  /* 0x000000460810723c */ /* 0x040fe20000041820 */
[----:B-1----:R-:W-:Y:S02]  /*5030*/  FFMA.FTZ R4, R114, c[0x0][0x2d0], -R3 ;  /* 0x0000b40072047a23 */ /* 0x002fe40000010803 */
[----:B------:R-:W-:Y:S02]  /*5040*/  IMAD.MOV.U32 R114, RZ, RZ, R212 ;  /* 0x000000ffff727224 */ /* 0x000fe400078e00d4 */
[----:B------:R1:W2:Y:S03]  /*5050*/  MUFU.EX2 R186, R4 ;  /* 0x0000000400ba7308 */ /* 0x0002a60000000800 */
[----:B------:R-:W-:Y:S11]  /*5060*/  HMMA.16816.F32.BF16 R212, R8, R46, R20 ;  /* 0x0000002e08d4723c */ /* 0x000ff60000041814 */
[----:B------:R-:W-:Y:S05]  /*5070*/  @!UPT UIADD3 URZ, URZ, URZ, URZ ;  /* 0x0000003f3f3ff290 */ /* 0x000fea000fffe03f */
[----:B------:R-:W-:Y:S01]  /*5080*/  IMAD.MOV.U32 R83, RZ, RZ, R17 ;  /* 0x000000ffff537224 */ /* 0x000fe200078e0011 */
[----:B------:R-:W-:Y:S01]  /*5090*/  MOV R81, R19 ;  /* 0x0000001300517202 */ /* 0x000fe20000000f00 */
[----:B-1----:R-:W-:Y:S01]  /*50a0*/  FFMA.FTZ R4, R120, c[0x0][0x2d0], -R0 ;  /* 0x0000b40078047a23 */ /* 0x002fe20000010800 */
[----:B--2---:R-:W-:Y:S01]  /*50b0*/  F2FP.BF16.PACK_AB R6, R186, R248 ;  /* 0x000000f8ba06723e */ /* 0x004fe200000010ff */
[----:B------:R-:W-:Y:S02]  /*50c0*/  IMAD.MOV.U32 R82, RZ, RZ, R18 ;  /* 0x000000ffff527224 */ /* 0x000fe400078e0012 */
[----:B------:R1:W-:Y:S01]  /*50d0*/  MUFU.EX2 R97, R4 ;  /* 0x0000000400617308 */ /* 0x0003e20000000800 */
[----:B------:R-:W-:Y:S02]  /*50e0*/  IMAD.MOV.U32 R80, RZ, RZ, R16 ;  /* 0x000000ffff507224 */ /* 0x000fe400078e0010 */
[----:B-1----:R-:W-:-:S05]  /*50f0*/  FFMA.FTZ R4, R121, c[0x0][0x2d0], -R0 ;  /* 0x0000b40079047a23 */ /* 0x002fca0000010800 */
[----:B------:R1:W2:Y:S02]  /*5100*/  MUFU.EX2 R96, R4 ;  /* 0x0000000400607308 */ /* 0x0002a40000000800 */
[----:B-1----:R-:W-:-:S06]  /*5110*/  FFMA.FTZ R4, R122, c[0x0][0x2d0], -R0 ;  /* 0x0000b4007a047a23 */ /* 0x002fcc0000010800 */
[----:B------:R1:W-:Y:S02]  /*5120*/  MUFU.EX2 R99, R4 ;  /* 0x0000000400637308 */ /* 0x0003e40000000800 */
[----:B-1----:R-:W-:Y:S02]  /*5130*/  FFMA.FTZ R4, R123, c[0x0][0x2d0], -R0 ;  /* 0x0000b4007b047a23 */ /* 0x002fe40000010800 */
[----:B------:R-:W-:Y:S04]  /*5140*/  HMMA.16816.F32.BF16 R120, R8, R50, R24 ;  /* 0x000000320878723c */ /* 0x000fe80000041818 */
[----:B------:R1:W3:Y:S03]  /*5150*/  MUFU.EX2 R14, R4 ;  /* 0x00000004000e7308 */ /* 0x0002e60000000800 */
[----:B------:R-:W-:-:S02]  /*5160*/  F2FP.BF16.PACK_AB R8, R192, R193 ;  /* 0x000000c1c008723e */ /* 0x000fc400000010ff */
[----:B------:R-:W-:Y:S02]  /*5170*/  F2FP.BF16.PACK_AB R10, R244, R245 ;  /* 0x000000f5f40a723e */ /* 0x000fe400000010ff */
[----:B--2---:R-:W-:Y:S01]  /*5180*/  F2FP.BF16.PACK_AB R9, R96, R97 ;  /* 0x000000616009723e */ /* 0x004fe200000010ff */
[----:B-1----:R-:W-:Y:S01]  /*5190*/  FFMA.FTZ R4, R124, c[0x0][0x2d0], -R0 ;  /* 0x0000b4007c047a23 */ /* 0x002fe20000010800 */
[----:B---3--:R-:W-:-:S03]  /*51a0*/  F2FP.BF16.PACK_AB R11, R14, R99 ;  /* 0x000000630e0b723e */ /* 0x008fc600000010ff */
[----:B------:R1:W-:Y:S04]  /*51b0*/  MUFU.EX2 R252, R4 ;  /* 0x0000000400fc7308 */ /* 0x0003e80000000800 */
[C---:B------:R-:W-:Y:S08]  /*51c0*/  HMMA.16816.F32.BF16 R20, R8.reuse, R40, RZ ;  /* 0x000000280814723c */ /* 0x040ff000000418ff */
[----:B------:R-:W-:Y:S01]  /*51d0*/  HMMA.16816.F32.BF16 R16, R8, R76, RZ ;  /* 0x0000004c0810723c */ /* 0x000fe200000418ff */
[----:B-1----:R-:W-:-:S06]  /*51e0*/  FFMA.FTZ R4, R125, c[0x0][0x2d0], -R0 ;  /* 0x0000b4007d047a23 */ /* 0x002fcc0000010800 */
[----:B------:R-:W-:Y:S01]  /*51f0*/  IMAD.MOV.U32 R77, RZ, RZ, R83 ;  /* 0x000000ffff4d7224 */ /* 0x000fe200078e0053 */
[----:B------:R1:W2:Y:S01]  /*5200*/  MUFU.EX2 R142, R4 ;  /* 0x00000004008e7308 */ /* 0x0002a20000000800 */
[----:B------:R-:W-:Y:S01]  /*5210*/  HMMA.16816.F32.BF16 R36, R8, R84, RZ ;  /* 0x000000540824723c */ /* 0x000fe200000418ff */
[----:B------:R-:W-:-:S06]  /*5220*/  IMAD.MOV.U32 R76, RZ, RZ, R80 ;  /* 0x000000ffff4c7224 */ /* 0x000fcc00078e0050 */
[----:B------:R-:W-:Y:S01]  /*5230*/  MOV R85, R147 ;  /* 0x0000009300557202 */ /* 0x000fe20000000f00 */
[----:B------:R-:W-:Y:S01]  /*5240*/  HMMA.16816.F32.BF16 R32, R8, R88, RZ ;  /* 0x000000580820723c */ /* 0x000fe200000418ff */
[----:B------:R-:W-:Y:S02]  /*5250*/  IMAD.MOV.U32 R84, RZ, RZ, R82 ;  /* 0x000000ffff547224 */ /* 0x000fe400078e0052 */
[----:B-1----:R-:W-:Y:S01]  /*5260*/  FFMA.FTZ R4, R126, c[0x0][0x2d0], -R0 ;  /* 0x0000b4007e047a23 */ /* 0x002fe20000010800 */
[----:B--2---:R-:W-:-:S04]  /*5270*/  F2FP.BF16.PACK_AB R5, R142, R252 ;  /* 0x000000fc8e05723e */ /* 0x004fc800000010ff */
[C---:B------:R-:W-:Y:S01]  /*5280*/  HMMA.16816.F32.BF16 R28, R8.reuse, R92, RZ ;  /* 0x0000005c081c723c */ /* 0x040fe200000418ff */
[----:B------:R-:W-:Y:S01]  /*5290*/  MOV R88, R98 ;  /* 0x0000006200587202 */ /* 0x000fe20000000f00 */
[----:B------:R1:W-:Y:S01]  /*52a0*/  MUFU.EX2 R231, R4 ;  /* 0x0000000400e77308 */ /* 0x0003e20000000800 */
[----:B------:R-:W-:Y:S02]  /*52b0*/  IMAD.MOV.U32 R98, RZ, RZ, R206 ;  /* 0x000000ffff627224 */ /* 0x000fe400078e00ce */
[----:B------:R-:W-:Y:S02]  /*52c0*/  IMAD.MOV.U32 R89, RZ, RZ, R205 ;  /* 0x000000ffff597224 */ /* 0x000fe400078e00cd */
[----:B------:R-:W-:Y:S01]  /*52d0*/  IMAD.MOV.U32 R92, RZ, RZ, R140 ;  /* 0x000000ffff5c7224 */ /* 0x000fe200078e008c */
[----:B------:R-:W-:Y:S01]  /*52e0*/  HMMA.16816.F32.BF16 R24, R8, R100, RZ ;  /* 0x000000640818723c */ /* 0x000fe200000418ff */
[----:B------:R-:W-:Y:S01]  /*52f0*/  IMAD.MOV.U32 R93, RZ, RZ, R113 ;  /* 0x000000ffff5d7224 */ /* 0x000fe200078e0071 */
[----:B------:R-:W-:-:S05]  /*5300*/  MOV R140, R112 ;  /* 0x00000070008c7202 */ /* 0x000fca0000000f00 */
[----:B------:R-:W-:Y:S01]  /*5310*/  IMAD.MOV.U32 R100, RZ, RZ, R141 ;  /* 0x000000ffff647224 */ /* 0x000fe200078e008d */
[----:B------:R-:W-:Y:S01]  /*5320*/  MOV R101, R155 ;  /* 0x0000009b00657202 */ /* 0x000fe20000000f00 */
[----:B------:R-:W-:Y:S01]  /*5330*/  IMAD.MOV.U32 R155, RZ, RZ, R207 ;  /* 0x000000ffff9b7224 */ /* 0x000fe200078e00cf */
[----:B------:R-:W-:Y:S01]  /*5340*/  HMMA.16816.F32.BF16 R40, R8, R42, RZ ;  /* 0x0000002a0828723c */ /* 0x000fe200000418ff */
[----:B-1----:R-:W-:Y:S02]  /*5350*/  FFMA.FTZ R4, R127, c[0x0][0x2d0], -R0 ;  /* 0x0000b4007f047a23 */ /* 0x002fe40000010800 */
[----:B------:R-:W-:Y:S02]  /*5360*/  IMAD.MOV.U32 R141, RZ, RZ, R179 ;  /* 0x000000ffff8d7224 */ /* 0x000fe400078e00b3 */
[----:B------:R1:W2:Y:S02]  /*5370*/  MUFU.EX2 R143, R4 ;  /* 0x00000004008f7308 */ /* 0x0002a40000000800 */
[----:B-1----:R-:W-:Y:S01]  /*5380*/  F2FP.BF16.PACK_AB R4, R147, R15 ;  /* 0x0000000f9304723e */ /* 0x002fe200000010ff */
[----:B------:R-:W-:Y:S01]  /*5390*/  IMAD.MOV.U32 R147, RZ, RZ, R204 ;  /* 0x000000ffff937224 */ /* 0x000fe200078e00cc */
[----:B--2---:R-:W-:-:S07]  /*53a0*/  F2FP.BF16.PACK_AB R7, R143, R231 ;  /* 0x000000e78f07723e */ /* 0x004fce00000010ff */
[C---:B------:R-:W-:Y:S07]  /*53b0*/  HMMA.16816.F32.BF16 R148, R4.reuse, R56, R20 ;  /* 0x000000380494723c */ /* 0x040fee0000041814 */
[----:B------:R-:W-:Y:S01]  /*53c0*/  MOV R56, R145 ;  /* 0x0000009100387202 */ /* 0x000fe20000000f00 */
[----:B------:R-:W-:Y:S01]  /*53d0*/  HMMA.16816.F32.BF16 R160, R4, R52, R16 ;  /* 0x0000003404a0723c */ /* 0x000fe20000041810 */
[----:B------:R-:W-:Y:S01]  /*53e0*/  IMAD.MOV.U32 R57, RZ, RZ, R144 ;  /* 0x000000ffff397224 */ /* 0x000fe200078e0090 */
[----:B------:R-:W-:Y:S01]  /*53f0*/  MOV R145, R177 ;  /* 0x000000b100917202 */ /* 0x000fe20000000f00 */
[----:B------:R-:W-:-:S04]  /*5400*/  IMAD.MOV.U32 R144, RZ, RZ, R178 ;  /* 0x000000ffff907224 */ /* 0x000fc800078e00b2 */
[----:B------:R-:W-:Y:S01]  /*5410*/  IMAD.MOV.U32 R53, RZ, RZ, R146 ;  /* 0x000000ffff357224 */ /* 0x000fe200078e0092 */
[----:B------:R-:W-:Y:S01]  /*5420*/  HMMA.16816.F32.BF16 R20, R8, R104, RZ ;  /* 0x000000680814723c */ /* 0x000fe200000418ff */
[----:B------:R-:W-:Y:S01]  /*5430*/  MOV R52, R81 ;  /* 0x0000005100347202 */ /* 0x000fe20000000f00 */
[----:B------:R-:W-:-:S05]  /*5440*/  IMAD.MOV.U32 R146, RZ, RZ, R176 ;  /* 0x000000ffff927224 */ /* 0x000fca00078e00b0 */
[----:B------:R-:W-:Y:S01]  /*5450*/  MOV R104, R140 ;  /* 0x0000008c00687202 */ /* 0x000fe20000000f00 */
[----:B------:R-:W-:Y:S01]  /*5460*/  HMMA.16816.F32.BF16 R16, R8, R108, RZ ;  /* 0x0000006c0810723c */ /* 0x000fe200000418ff */
[----:B------:R-:W-:-:S06]  /*5470*/  MOV R105, R53 ;  /* 0x0000003500697202 */ /* 0x000fcc0000000f00 */
[----:B------:R-:W-:Y:S01]  /*5480*/  IMAD.MOV.U32 R109, RZ, RZ, R114 ;  /* 0x000000ffff6d7224 */ /* 0x000fe200078e0072 */
[----:B------:R-:W-:Y:S01]  /*5490*/  MOV R108, R115 ;  /* 0x00000073006c7202 */ /* 0x000fe20000000f00 */
[C---:B------:R-:W-:Y:S07]  /*54a0*/  HMMA.16816.F32.BF16 R176, R4.reuse, R72, R36 ;  /* 0x0000004804b0723c */ /* 0x040fee0000041824 */
[----:B------:R-:W-:Y:S01]  /*54b0*/  IMAD.MOV.U32 R73, RZ, RZ, R147 ;  /* 0x000000ffff497224 */ /* 0x000fe200078e0093 */
[----:B------:R-:W-:Y:S01]  /*54c0*/  HMMA.16816.F32.BF16 R80, R4, R60, R32 ;  /* 0x0000003c0450723c */ /* 0x000fe20000041820 */
[----:B------:R-:W-:-:S07]  /*54d0*/  IMAD.MOV.U32 R72, RZ, RZ, R152 ;  /* 0x000000ffff487224 */ /* 0x000fce00078e0098 */
[C---:B------:R-:W-:Y:S08]  /*54e0*/  HMMA.16816.F32.BF16 R124, R4.reuse, R68, R28 ;  /* 0x00000044047c723c */ /* 0x040ff0000004181c */
[C---:B------:R-:W-:Y:S08]  /*54f0*/  HMMA.16816.F32.BF16 R116, R4.reuse, R64, R24 ;  /* 0x000000400474723c */ /* 0x040ff00000041818 */
[C---:B------:R-:W-:Y:S08]  /*5500*/  HMMA.16816.F32.BF16 R112, R4.reuse, R48, R20 ;  /* 0x000000300470723c */ /* 0x040ff00000041814 */
[----:B------:R-:W-:Y:S08]  /*5510*/  HMMA.16816.F32.BF16 R204, R4, R44, R16 ;  /* 0x0000002c04cc723c */ /* 0x000ff00000041810 */
[C---:B------:R-:W-:Y:S07]  /*5520*/  HMMA.16816.F32.BF16 R36, R8.reuse, R78, RZ ;  /* 0x0000004e0824723c */ /* 0x040fee00000418ff */
[----:B------:R-:W-:Y:S01]  /*5530*/  IMAD.MOV.U32 R79, RZ, RZ, R52 ;  /* 0x000000ffff4f7224 */ /* 0x000fe200078e0034 */
[----:B------:R-:W-:Y:S01]  /*5540*/  HMMA.16816.F32.BF16 R32, R8, R86, RZ ;  /* 0x000000560820723c */ /* 0x000fe200000418ff */
[----:B------:R-:W-:Y:S01]  /*5550*/  IMAD.MOV.U32 R78, RZ, RZ, R84 ;  /* 0x000000ffff4e7224 */ /* 0x000fe200078e0054 */
[----:B------:R-:W-:-:S05]  /*5560*/  MOV R84, R185 ;  /* 0x000000b900547202 */ /* 0x000fca0000000f00 */
[----:B------:R-:W-:Y:S01]  /*5570*/  IMAD.MOV.U32 R86, RZ, RZ, R100 ;  /* 0x000000ffff567224 */ /* 0x000fe200078e0064 */
[----:B------:R-:W-:Y:S01]  /*5580*/  HMMA.16816.F32.BF16 R28, R8, R90, RZ ;  /* 0x0000005a081c723c */ /* 0x000fe200000418ff */
[----:B------:R-:W-:Y:S02]  /*5590*/  MOV R100, R155 ;  /* 0x0000009b00647202 */ /* 0x000fe40000000f00 */
[----:B------:R-:W-:Y:S01]  /*55a0*/  MOV R87, R92 ;  /* 0x0000005c00577202 */ /* 0x000fe20000000f00 */
[----:B------:R-:W-:-:S03]  /*55b0*/  IMAD.MOV.U32 R92, RZ, RZ, R187 ;  /* 0x000000ffff5c7224 */ /* 0x000fc600078e00bb */
[----:B------:R-:W-:Y:S01]  /*55c0*/  IMAD.MOV.U32 R90, RZ, RZ, R144 ;  /* 0x000000ffff5a7224 */ /* 0x000fe200078e0090 */
[----:B------:R-:W-:Y:S01]  /*55d0*/  HMMA.16816.F32.BF16 R24, R8, R94, RZ ;  /* 0x0000005e0818723c */ /* 0x000fe200000418ff */
[----:B------:R-:W-:-:S06]  /*55e0*/  MOV R91, R145 ;  /* 0x00000091005b7202 */ /* 0x000fcc0000000f00 */
[----:B------:R-:W-:Y:S01]  /*55f0*/  IMAD.MOV.U32 R94, RZ, RZ, R88 ;  /* 0x000000ffff5e7224 */ /* 0x000fe200078e0058 */
[C---:B------:R-:W-:Y:S01]  /*5600*/  HMMA.16816.F32.BF16 R20, R8.reuse, R102, RZ ;  /* 0x000000660814723c */ /* 0x040fe200000418ff */
[----:B------:R-:W-:Y:S02]  /*5610*/  IMAD.MOV.U32 R88, RZ, RZ, R146 ;  /* 0x000000ffff587224 */ /* 0x000fe400078e0092 */
[----:B------:R-:W-:Y:S02]  /*5620*/  IMAD.MOV.U32 R95, RZ, RZ, R93 ;  /* 0x000000ffff5f7224 */ /* 0x000fe400078e005d */
[----:B------:R-:W-:Y:S02]  /*5630*/  IMAD.MOV.U32 R93, RZ, RZ, R186 ;  /* 0x000000ffff5d7224 */ /* 0x000fe400078e00ba */
[----:B------:R-:W-:Y:S01]  /*5640*/  MOV R103, R89 ;  /* 0x0000005900677202 */ /* 0x000fe20000000f00 */
[----:B------:R-:W-:Y:S01]  /*5650*/  HMMA.16816.F32.BF16 R16, R8, R106, RZ ;  /* 0x0000006a0810723c */ /* 0x000fe200000418ff */
[----:B------:R-:W-:-:S02]  /*5660*/  IMAD.MOV.U32 R89, RZ, RZ, R141 ;  /* 0x000000ffff597224 */ /* 0x000fc400078e008d */
[----:B------:R-:W-:-:S04]  /*5670*/  IMAD.MOV.U32 R102, RZ, RZ, R56 ;  /* 0x000000ffff667224 */ /* 0x000fc800078e0038 */
[----:B------:R-:W-:Y:S01]  /*5680*/  IMAD.MOV.U32 R107, RZ, RZ, R57 ;  /* 0x000000ffff6b7224 */ /* 0x000fe200078e0039 */
[----:B------:R-:W-:Y:S01]  /*5690*/  HMMA.16816.F32.BF16 R8, R8, R110, RZ ;  /* 0x0000006e0808723c */ /* 0x000fe200000418ff */
[----:B------:R-:W-:-:S06]  /*56a0*/  MOV R106, R154 ;  /* 0x0000009a006a7202 */ /* 0x000fcc0000000f00 */
[----:B------:R-:W-:Y:S01]  /*56b0*/  IMAD.MOV.U32 R111, RZ, RZ, R153 ;  /* 0x000000ffff6f7224 */ /* 0x000fe200078e0099 */
[----:B------:R-:W-:Y:S01]  /*56c0*/  HMMA.16816.F32.BF16 R40, R4, R58, R40 ;  /* 0x0000003a0428723c */ /* 0x000fe20000041828 */
[----:B------:R-:W-:Y:S02]  /*56d0*/  IMAD.MOV.U32 R110, RZ, RZ, R94 ;  /* 0x000000ffff6e7224 */ /* 0x000fe400078e005e */
[----:B------:R-:W-:-:S05]  /*56e0*/  IMAD.MOV.U32 R94, RZ, RZ, R108 ;  /* 0x000000ffff5e7224 */ /* 0x000fca00078e006c */
[C---:B------:R-:W-:Y:S08]  /*56f0*/  HMMA.16816.F32.BF16 R36, R4.reuse, R54, R36 ;  /* 0x000000360424723c */ /* 0x040ff00000041824 */
[C---:B------:R-:W-:Y:S08]  /*5700*/  HMMA.16816.F32.BF16 R32, R4.reuse, R74, R32 ;  /* 0x0000004a0420723c */ /* 0x040ff00000041820 */
[----:B------:R-:W-:Y:S01]  /*5710*/  HMMA.16816.F32.BF16 R28, R4, R62, R28 ;  /* 0x0000003e041c723c */ /* 0x000fe2000004181c */
[----:B------:R-:W-:Y:S01]  /*5720*/  MOV R75, R106 ;  /* 0x0000006a004b7202 */ /* 0x000fe20000000f00 */
[----:B------:R-:W-:-:S02]  /*5730*/  IMAD.MOV.U32 R106, RZ, RZ, R107 ;  /* 0x000000ffff6a7224 */ /* 0x000fc400078e006b */
[----:B------:R-:W-:Y:S02]  /*5740*/  IMAD.MOV.U32 R74, RZ, RZ, R111 ;  /* 0x000000ffff4a7224 */ /* 0x000fe400078e006f */
[----:B------:R-:W-:Y:S01]  /*5750*/  IMAD.MOV.U32 R107, RZ, RZ, R102 ;  /* 0x000000ffff6b7224 */ /* 0x000fe200078e0066 */
[----:B------:R-:W-:Y:S01]  /*5760*/  MOV R102, R86 ;  /* 0x0000005600667202 */ /* 0x000fe20000000f00 */
[----:B------:R-:W-:Y:S01]  /*5770*/  HMMA.16816.F32.BF16 R68, R4, R70, R24 ;  /* 0x000000460444723c */ /* 0x000fe20000041818 */
[----:B------:R-:W-:Y:S01]  /*5780*/  LDSM.16.MT88.4 R24, [R234+0x1100] ;  /* 0x00110000ea18783b */ /* 0x000fe20000004200 */
[----:B------:R-:W-:Y:S01]  /*5790*/  IMAD.MOV.U32 R111, RZ, RZ, R95 ;  /* 0x000000ffff6f7224 */ /* 0x000fe200078e005f */
[----:B------:R-:W-:Y:S01]  /*57a0*/  MOV R95, R109 ;  /* 0x0000006d005f7202 */ /* 0x000fe20000000f00 */
[----:B------:R-:W-:-:S04]  /*57b0*/  IMAD.MOV.U32 R86, RZ, RZ, R251 ;  /* 0x000000ffff567224 */ /* 0x000fc800078e00fb */
[C---:B------:R-:W-:Y:S01]  /*57c0*/  HMMA.16816.F32.BF16 R64, R4.reuse, R66, R20 ;  /* 0x000000420440723c */ /* 0x040fe20000041814 */
[----:B------:R-:W-:Y:S07]  /*57d0*/  LDSM.16.MT88.4 R20, [R236+0x1100] ;  /* 0x00110000ec14783b */ /* 0x000fee0000004200 */
[C---:B------:R-:W-:Y:S01]  /*57e0*/  HMMA.16816.F32.BF16 R48, R4.reuse, R50, R16 ;  /* 0x000000320430723c */ /* 0x040fe20000041810 */
[----:B------:R-:W1:Y:S07]  /*57f0*/  LDSM.16.MT88.4 R16, [R233+0x1100] ;  /* 0x00110000e910783b */ /* 0x000e6e0000004200 */
[----:B------:R-:W-:Y:S01]  /*5800*/  HMMA.16816.F32.BF16 R44, R4, R46, R8 ;  /* 0x0000002e042c723c */ /* 0x000fe20000041808 */
[----:B------:R-:W-:Y:S01]  /*5810*/  MOV R108, R249 ;  /* 0x000000f9006c7202 */ /* 0x000fe20000000f00 */
[----:B------:R-:W-:Y:S01]  /*5820*/  IMAD.MOV.U32 R109, RZ, RZ, R248 ;  /* 0x000000ffff6d7224 */ /* 0x000fe200078e00f8 */
[----:B------:R2:W5:Y:S04]  /*5830*/  LDL.LU R251, [R1+0x90] ;  /* 0x0000900001fb7983 */ /* 0x0005680000300800 */
[----:B------:R-:W-:-:S02]  /*5840*/  FFMA.FTZ R4, R169, c[0x0][0x2d0], -R3 ;  /* 0x0000b400a9047a23 */ /* 0x000fc40000010803 */
[----:B------:R-:W-:Y:S01]  /*5850*/  FFMA.FTZ R5, R174, c[0x0][0x2d0], -R13 ;  /* 0x0000b400ae057a23 */ /* 0x000fe2000001080d */
[----:B------:R-:W-:Y:S01]  /*5860*/  MOV R174, R165 ;  /* 0x000000a500ae7202 */ /* 0x000fe20000000f00 */
[----:B------:R3:W-:Y:S08]  /*5870*/  MUFU.EX2 R61, R4 ;  /* 0x00000004003d7308 */ /* 0x0007f00000000800 */
[----:B------:R-:W-:Y:S01]  /*5880*/  MUFU.EX2 R59, R5 ;  /* 0x00000005003b7308 */ /* 0x000fe20000000800 */
[----:B---3--:R-:W-:-:S07]  /*5890*/  FFMA.FTZ R4, R168, c[0x0][0x2d0], -R3 ;  /* 0x0000b400a8047a23 */ /* 0x008fce0000010803 */
[----:B------:R3:W4:Y:S02]  /*58a0*/  MUFU.EX2 R140, R4 ;  /* 0x00000004008c7308 */ /* 0x0007240000000800 */
[----:B---3--:R-:W-:Y:S01]  /*58b0*/  FFMA.FTZ R4, R135, c[0x0][0x2d0], -R3 ;  /* 0x0000b40087047a23 */ /* 0x008fe20000010803 */
[----:B----4-:R-:W-:-:S05]  /*58c0*/  F2FP.BF16.PACK_AB R8, R140, R61 ;  /* 0x0000003d8c08723e */ /* 0x010fca00000010ff */
[----:B------:R3:W-:Y:S02]  /*58d0*/  MUFU.EX2 R135, R4 ;  /* 0x0000000400877308 */ /* 0x0007e40000000800 */
[----:B---3--:R-:W-:-:S06]  /*58e0*/  FFMA.FTZ R4, R133, c[0x0][0x2d0], -R3 ;  /* 0x0000b40085047a23 */ /* 0x008fcc0000010803 */
[----:B------:R3:W4:Y:S02]  /*58f0*/  MUFU.EX2 R141, R4 ;  /* 0x00000004008d7308 */ /* 0x0007240000000800 */
[----:B---3--:R-:W-:Y:S01]  /*5900*/  FFMA.FTZ R4, R172, c[0x0][0x2d0], -R0 ;  /* 0x0000b400ac047a23 */ /* 0x008fe20000010800 */
[----:B----4-:R-:W-:Y:S01]  /*5910*/  F2FP.BF16.PACK_AB R10, R141, R135 ;  /* 0x000000878d0a723e */ /* 0x010fe200000010ff */
[----:B------:R-:W-:-:S04]  /*5920*/  IMAD.MOV.U32 R172, RZ, RZ, R167 ;  /* 0x000000ffffac7224 */ /* 0x000fc800078e00a7 */
[----:B------:R3:W-:Y:S02]  /*5930*/  MUFU.EX2 R57, R4 ;  /* 0x0000000400397308 */ /* 0x0007e40000000800 */
[----:B---3--:R-:W-:-:S06]  /*5940*/  FFMA.FTZ R4, R171, c[0x0][0x2d0], -R0 ;  /* 0x0000b400ab047a23 */ /* 0x008fcc0000010800 */
[----:B------:R3:W4:Y:S02]  /*5950*/  MUFU.EX2 R60, R4 ;  /* 0x00000004003c7308 */ /* 0x0007240000000800 */
[----:B---3--:R-:W-:Y:S01]  /*5960*/  FFMA.FTZ R4, R170, c[0x0][0x2d0], -R0 ;  /* 0x0000b400aa047a23 */ /* 0x008fe20000010800 */
[----:B----4-:R-:W-:-:S05]  /*5970*/  F2FP.BF16.PACK_AB R9, R60, R57 ;  /* 0x000000393c09723e */ /* 0x010fca00000010ff */
[----:B------:R3:W-:Y:S02]  /*5980*/  MUFU.EX2 R63, R4 ;  /* 0x00000004003f7308 */ /* 0x0007e40000000800 */
[----:B---3--:R-:W-:-:S06]  /*5990*/  FFMA.FTZ R4, R136, c[0x0][0x2d0], -R0 ;  /* 0x0000b40088047a23 */ /* 0x008fcc0000010800 */
[----:B------:R3:W4:Y:S02]  /*59a0*/  MUFU.EX2 R133, R4 ;  /* 0x0000000400857308 */ /* 0x0007240000000800 */
[----:B---3--:R-:W-:Y:S01]  /*59b0*/  FFMA.FTZ R4, R180, c[0x0][0x2d0], -R13 ;  /* 0x0000b400b4047a23 */ /* 0x008fe2000001080d */
[----:B----4-:R-:W-:-:S05]  /*59c0*/  F2FP.BF16.PACK_AB R11, R133, R63 ;  /* 0x0000003f850b723e */ /* 0x010fca00000010ff */
[----:B------:R3:W-:Y:S02]  /*59d0*/  MUFU.EX2 R54, R4 ;  /* 0x0000000400367308 */ /* 0x0007e40000000800 */
[C---:B-1----:R-:W-:Y:S08]  /*59e0*/  HMMA.16816.F32.BF16 R148, R8.reuse, R16, R148 ;  /* 0x000000100894723c */ /* 0x042ff00000041894 */
[----:B------:R-:W-:Y:S01]  /*59f0*/  HMMA.16816.F32.BF16 R40, R8, R18, R40 ;  /* 0x000000120828723c */ /* 0x000fe20000041828 */
[----:B---3--:R-:W-:-:S02]  /*5a00*/  FFMA.FTZ R4, R175, c[0x0][0x2d0], -R13 ;  /* 0x0000b400af047a23 */ /* 0x008fc4000001080d */
[----:B------:R-:W-:Y:S02]  /*5a10*/  IMAD.MOV.U32 R175, RZ, RZ, R164 ;  /* 0x000000ffffaf7224 */ /* 0x000fe400078e00a4 */
[----:B------:R1:W-:Y:S03]  /*5a20*/  MUFU.EX2 R56, R4 ;  /* 0x0000000400387308 */ /* 0x0003e60000000800 */
[C---:B------:R-:W-:Y:S08]  /*5a30*/  HMMA.16816.F32.BF16 R176, R8.reuse, R20, R176 ;  /* 0x0000001408b0723c */ /* 0x040ff000000418b0 */
[----:B------:R-:W-:Y:S01]  /*5a40*/  HMMA.16816.F32.BF16 R32, R8, R22, R32 ;  /* 0x000000160820723c */ /* 0x000fe20000041820 */
[----:B-1----:R-:W-:-:S07]  /*5a50*/  FFMA.FTZ R4, R173, c[0x0][0x2d0], -R13 ;  /* 0x0000b400ad047a23 */ /* 0x002fce000001080d */
[C---:B------:R-:W-:Y:S01]  /*5a60*/  HMMA.16816.F32.BF16 R160, R8.reuse, R24, R160 ;  /* 0x0000001808a0723c */ /* 0x040fe200000418a0 */
[----:B------:R-:W-:Y:S01]  /*5a70*/  IMAD.MOV.U32 R173, RZ, RZ, R166 ;  /* 0x000000ffffad7224 */ /* 0x000fe200078e00a6 */
[----:B------:R1:W3:Y:S06]  /*5a80*/  MUFU.EX2 R62, R4 ;  /* 0x00000004003e7308 */ /* 0x0002ec0000000800 */
[----:B------:R-:W-:Y:S01]  /*5a90*/  HMMA.16816.F32.BF16 R36, R8, R26, R36 ;  /* 0x0000001a0824723c */ /* 0x000fe20000041824 */
[----:B-1----:R-:W-:Y:S01]  /*5aa0*/  FFMA.FTZ R4, R184, c[0x0][0x2d0], -R12 ;  /* 0x0000b400b8047a23 */ /* 0x002fe2000001080c */
[----:B---3--:R-:W-:-:S03]  /*5ab0*/  F2FP.BF16.PACK_AB R6, R62, R59 ;  /* 0x0000003b3e06723e */ /* 0x008fc600000010ff */
[----:B------:R1:W-:Y:S02]  /*5ac0*/  MUFU.EX2 R52, R4 ;  /* 0x0000000400347308 */ /* 0x0003e40000000800 */
[----:B-1----:R-:W-:-:S06]  /*5ad0*/  FFMA.FTZ R4, R183, c[0x0][0x2d0], -R12 ;  /* 0x0000b400b7047a23 */ /* 0x002fcc000001080c */
[----:B------:R1:W3:Y:S02]  /*5ae0*/  MUFU.EX2 R53, R4 ;  /* 0x0000000400357308 */ /* 0x0002e40000000800 */
[----:B-1----:R-:W-:Y:S01]  /*5af0*/  FFMA.FTZ R4, R182, c[0x0][0x2d0], -R12 ;  /* 0x0000b400b6047a23 */ /* 0x002fe2000001080c */
[----:B---3--:R-:W-:-:S05]  /*5b00*/  F2FP.BF16.PACK_AB R5, R53, R52 ;  /* 0x000000343505723e */ /* 0x008fca00000010ff */
[----:B------:R1:W-:Y:S02]  /*5b10*/  MUFU.EX2 R55, R4 ;  /* 0x0000000400377308 */ /* 0x0003e40000000800 */
[----:B-1----:R-:W-:-:S06]  /*5b20*/  FFMA.FTZ R4, R181, c[0x0][0x2d0], -R12 ;  /* 0x0000b400b5047a23 */ /* 0x002fcc000001080c */
[----:B------:R1:W3:Y:S02]  /*5b30*/  MUFU.EX2 R58, R4 ;  /* 0x00000004003a7308 */ /* 0x0002e40000000800 */
[----:B-1----:R-:W-:Y:S02]  /*5b40*/  F2FP.BF16.PACK_AB R4, R56, R54 ;  /* 0x000000363804723e */ /* 0x002fe400000010ff */
[----:B---3--:R-:W-:-:S07]  /*5b50*/  F2FP.BF16.PACK_AB R7, R58, R55 ;  /* 0x000000373a07723e */ /* 0x008fce00000010ff */
[C---:B------:R-:W-:Y:S08]  /*5b60*/  HMMA.16816.F32.BF16 R144, R4.reuse, R16, R208 ;  /* 0x000000100490723c */ /* 0x040ff000000418d0 */
[C---:B------:R-:W-:Y:S01]  /*5b70*/  HMMA.16816.F32.BF16 R152, R4.reuse, R18, R128 ;  /* 0x000000120498723c */ /* 0x040fe20000041880 */
[----:B------:R-:W1:Y:S07]  /*5b80*/  LDSM.16.MT88.4 R16, [R235+0x1100] ;  /* 0x00110000eb10783b */ /* 0x000e6e0000004200 */
[C---:B------:R-:W-:Y:S08]  /*5b90*/  HMMA.16816.F32.BF16 R180, R4.reuse, R20, R224 ;  /* 0x0000001404b4723c */ /* 0x040ff000000418e0 */
[C---:B------:R-:W-:Y:S01]  /*5ba0*/  HMMA.16816.F32.BF16 R184, R4.reuse, R22, R196 ;  /* 0x0000001604b8723c */ /* 0x040fe200000418c4 */
[----:B------:R-:W-:Y:S07]  /*5bb0*/  LDSM.16.MT88.4 R20, [R234+0x3100] ;  /* 0x00310000ea14783b */ /* 0x000fee0000004200 */
[----:B------:R-:W-:Y:S01]  /*5bc0*/  HMMA.16816.F32.BF16 R164, R4, R24, R220 ;  /* 0x0000001804a4723c */ /* 0x000fe200000418dc */
[----:B------:R-:W-:-:S07]  /*5bd0*/  IMAD.MOV.U32 R136, RZ, RZ, R102 ;  /* 0x000000ffff887224 */ /* 0x000fce00078e0066 */
[----:B------:R-:W-:Y:S01]  /*5be0*/  HMMA.16816.F32.BF16 R168, R4, R26, R156 ;  /* 0x0000001a04a8723c */ /* 0x000fe2000004189c */
[----:B------:R-:W3:Y:S07]  /*5bf0*/  LDSM.16.MT88.4 R24, [R233+0x3100] ;  /* 0x00310000e918783b */ /* 0x000eee0000004200 */
[-C--:B-1----:R-:W-:Y:S08]  /*5c00*/  HMMA.16816.F32.BF16 R224, R8, R16.reuse, R80 ;  /* 0x0000001008e0723c */ /* 0x082ff00000041850 */
[C---:B------:R-:W-:Y:S07]  /*5c10*/  HMMA.16816.F32.BF16 R196, R4.reuse, R16, R172 ;  /* 0x0000001004c4723c */ /* 0x040fee00000418ac */
[----:B------:R-:W-:Y:S01]  /*5c20*/  MOV R172, R103 ;  /* 0x0000006700ac7202 */ /* 0x000fe20000000f00 */
[----:B------:R-:W-:Y:S01]  /*5c30*/  HMMA.16816.F32.BF16 R200, R4, R18, R200 ;  /* 0x0000001204c8723c */ /* 0x000fe200000418c8 */
[----:B------:R-:W-:-:S07]  /*5c40*/  IMAD.MOV.U32 R103, RZ, RZ, R87 ;  /* 0x000000ffff677224 */ /* 0x000fce00078e0057 */
[----:B------:R-:W-:Y:S01]  /*5c50*/  HMMA.16816.F32.BF16 R220, R8, R18, R28 ;  /* 0x0000001208dc723c */ /* 0x000fe2000004181c */
[----:B------:R-:W1:Y:S04]  /*5c60*/  LDSM.16.MT88.4 R16, [R236+0x3100] ;  /* 0x00310000ec10783b */ /* 0x000e680000004200 */
[----:B------:R-:W4:Y:S01]  /*5c70*/  LDSM.16.MT88.4 R28, [R235+0x3100] ;  /* 0x00310000eb1c783b */ /* 0x000f220000004200 */
[----:B------:R-:W-:Y:S01]  /*5c80*/  IMAD.MOV.U32 R87, RZ, RZ, R250 ;  /* 0x000000ffff577224 */ /* 0x000fe200078e00fa */
[----:B------:R-:W-:Y:S01]  /*5c90*/  MOV R174, R110 ;  /* 0x0000006e00ae7202 */ /* 0x000fe20000000f00 */
[----:B------:R-:W-:Y:S01]  /*5ca0*/  IMAD.MOV.U32 R173, RZ, RZ, R172 ;  /* 0x000000ffffad7224 */ /* 0x000fe200078e00ac */
[----:B------:R-:W-:Y:S01]  /*5cb0*/  MOV R172, R103 ;  /* 0x0000006700ac7202 */ /* 0x000fe20000000f00 */
[----:B------:R-:W-:Y:S01]  /*5cc0*/  IMAD.MOV.U32 R175, RZ, RZ, R111 ;  /* 0x000000ffffaf7224 */ /* 0x000fe200078e006f */
[----:B------:R-:W-:Y:S01]  /*5cd0*/  MOV R102, R86 ;  /* 0x0000005600667202 */ /* 0x000fe20000000f00 */
[----:B------:R-:W-:Y:S01]  /*5ce0*/  IMAD.MOV.U32 R110, RZ, RZ, R94 ;  /* 0x000000ffff6e7224 */ /* 0x000fe200078e005e */
[----:B---3--:R-:W-:Y:S01]  /*5cf0*/  HMMA.16816.F32.BF16 R72, R4, R24, R72 ;  /* 0x000000180448723c */ /* 0x008fe20000041848 */
[----:B------:R-:W-:Y:S01]  /*5d00*/  IMAD.MOV.U32 R111, RZ, RZ, R95 ;  /* 0x000000ffff6f7224 */ /* 0x000fe200078e005f */
[----:B------:R-:W-:Y:S01]  /*5d10*/  MOV R95, R109 ;  /* 0x0000006d005f7202 */ /* 0x000fe20000000f00 */
[----:B------:R-:W-:Y:S01]  /*5d20*/  IMAD.MOV.U32 R103, RZ, RZ, R87 ;  /* 0x000000ffff677224 */ /* 0x000fe200078e0057 */
[----:B------:R2:W5:Y:S01]  /*5d30*/  LDL.LU R250, [R1+0x8c] ;  /* 0x00008c0001fa7983 */ /* 0x0005620000300800 */
[----:B------:R-:W-:Y:S01]  /*5d40*/  IMAD.MOV.U32 R94, RZ, RZ, R108 ;  /* 0x000000ffff5e7224 */ /* 0x000fe200078e006c */
[----:B------:R-:W-:Y:S01]  /*5d50*/  MOV R108, R93 ;  /* 0x0000005d006c7202 */ /* 0x000fe20000000f00 */
        /* <DEDUP_REMOVED lines=8> */
[----:B------:R-:W-:-:S02]  /*5de0*/  IMAD.MOV.U32 R84, RZ, RZ, R244 ;  /* 0x000000ffff547224 */ /* 0x000fc400078e00f4 */
[----:B------:R-:W-:Y:S01]  /*5df0*/  IMAD.MOV.U32 R210, RZ, RZ, R174 ;  /* 0x000000ffffd27224 */ /* 0x000fe200078e00ae */
[----:B------:R-:W-:Y:S01]  /*5e00*/  MOV R111, R94 ;  /* 0x0000005e006f7202 */ /* 0x000fe20000000f00 */
[----:B------:R-:W-:Y:S01]  /*5e10*/  IMAD.MOV.U32 R211, RZ, RZ, R175 ;  /* 0x000000ffffd37224 */ /* 0x000fe200078e00af */
[C---:B------:R-:W-:Y:S01]  /*5e20*/  HMMA.16816.F32.BF16 R88, R4.reuse, R20, R88 ;  /* 0x000000140458723c */ /* 0x040fe20000041858 */
[----:B------:R-:W-:Y:S01]  /*5e30*/  IMAD.MOV.U32 R174, RZ, RZ, R172 ;  /* 0x000000ffffae7224 */ /* 0x000fe200078e00ac */
[----:B------:R-:W-:Y:S01]  /*5e40*/  MOV R94, R87 ;  /* 0x00000057005e7202 */ /* 0x000fe20000000f00 */
[----:B------:R-:W-:Y:S01]  /*5e50*/  IMAD.MOV.U32 R93, RZ, RZ, R245 ;  /* 0x000000ffff5d7224 */ /* 0x000fe200078e00f5 */
[----:B------:R2:W5:Y:S01]  /*5e60*/  LDL.LU R249, [R1+0x88] ;  /* 0x0000880001f97983 */ /* 0x0005620000300800 */
[----:B------:R-:W-:Y:S02]  /*5e70*/  IMAD.MOV.U32 R175, RZ, RZ, R110 ;  /* 0x000000ffffaf7224 */ /* 0x000fe400078e006e */
[----:B------:R-:W-:Y:S01]  /*5e80*/  IMAD.MOV.U32 R172, RZ, RZ, R102 ;  /* 0x000000ffffac7224 */ /* 0x000fe200078e0066 */
[----:B------:R-:W-:Y:S01]  /*5e90*/  MOV R87, R100 ;  /* 0x0000006400577202 */ /* 0x000fe20000000f00 */
[----:B------:R-:W-:Y:S01]  /*5ea0*/  IMAD.MOV.U32 R110, RZ, RZ, R103 ;  /* 0x000000ffff6e7224 */ /* 0x000fe200078e0067 */
[----:B------:R-:W-:Y:S01]  /*5eb0*/  MOV R130, R210 ;  /* 0x000000d200827202 */ /* 0x000fe20000000f00 */
[----:B------:R-:W-:Y:S01]  /*5ec0*/  IMAD.MOV.U32 R102, RZ, RZ, R95 ;  /* 0x000000ffff667224 */ /* 0x000fe200078e005f */
[----:B------:R-:W-:Y:S01]  /*5ed0*/  MOV R100, R84 ;  /* 0x0000005400647202 */ /* 0x000fe20000000f00 */
[----:B------:R-:W-:Y:S01]  /*5ee0*/  IMAD.MOV.U32 R103, RZ, RZ, R86 ;  /* 0x000000ffff677224 */ /* 0x000fe200078e0056 */
[----:B-1----:R-:W-:Y:S01]  /*5ef0*/  HMMA.16816.F32.BF16 R104, R4, R16, R104 ;  /* 0x000000100468723c */ /* 0x002fe20000041868 */
[----:B------:R-:W-:Y:S01]  /*5f00*/  IMAD.MOV.U32 R95, RZ, RZ, R108 ;  /* 0x000000ffff5f7224 */ /* 0x000fe200078e006c */
[----:B------:R-:W-:Y:S01]  /*5f10*/  MOV R84, R242 ;  /* 0x000000f200547202 */ /* 0x000fe20000000f00 */
[----:B------:R-:W-:Y:S01]  /*5f20*/  IMAD.MOV.U32 R86, RZ, RZ, R109 ;  /* 0x000000ffff567224 */ /* 0x000fe200078e006d */
[----:B------:R2:W5:Y:S01]  /*5f30*/  LDL.LU R248, [R1+0x84] ;  /* 0x0000840001f87983 */ /* 0x0005620000300800 */
[----:B------:R-:W-:-:S02]  /*5f40*/  IMAD.MOV.U32 R108, RZ, RZ, R92 ;  /* 0x000000ffff6c7224 */ /* 0x000fc400078e005c */
[----:B------:R-:W-:Y:S02]  /*5f50*/  IMAD.MOV.U32 R109, RZ, RZ, R93 ;  /* 0x000000ffff6d7224 */ /* 0x000fe400078e005d */
[----:B------:R-:W-:Y:S02]  /*5f60*/  IMAD.MOV.U32 R129, RZ, RZ, R209 ;  /* 0x000000ffff817224 */ /* 0x000fe400078e00d1 */
[----:B------:R-:W-:Y:S02]  /*5f70*/  IMAD.MOV.U32 R131, RZ, RZ, R211 ;  /* 0x000000ffff837224 */ /* 0x000fe400078e00d3 */
        /* <DEDUP_REMOVED lines=12> */
[----:B------:R-:W-:Y:S01]  /*6040*/  HMMA.16816.F32.BF16 R76, R4, R26, R76 ;  /* 0x0000001a044c723c */ /* 0x000fe2000004184c */
[----:B------:R-:W-:Y:S01]  /*6050*/  IMAD.MOV.U32 R136, RZ, RZ, R103 ;  /* 0x000000ffff887224 */ /* 0x000fe200078e0067 */
[----:B------:R2:W5:Y:S01]  /*6060*/  LDL.LU R247, [R1+0x80] ;  /* 0x0000800001f77983 */ /* 0x0005620000300800 */
[----:B------:R-:W-:-:S02]  /*6070*/  IMAD.MOV.U32 R172, RZ, RZ, R110 ;  /* 0x000000ffffac7224 */ /* 0x000fc400078e006e */
[----:B------:R-:W-:Y:S01]  /*6080*/  IMAD.MOV.U32 R102, RZ, RZ, R86 ;  /* 0x000000ffff667224 */ /* 0x000fe200078e0056 */
[----:B------:R-:W-:Y:S01]  /*6090*/  MOV R128, R209 ;  /* 0x000000d100807202 */ /* 0x000fe20000000f00 */
[----:B------:R-:W-:Y:S01]  /*60a0*/  IMAD.MOV.U32 R103, RZ, RZ, R87 ;  /* 0x000000ffff677224 */ /* 0x000fe200078e0057 */
[----:B------:R-:W-:Y:S01]  /*60b0*/  MOV R87, R92 ;  /* 0x0000005c00577202 */ /* 0x000fe20000000f00 */
[----:B------:R-:W-:Y:S01]  /*60c0*/  IMAD.MOV.U32 R95, RZ, RZ, R109 ;  /* 0x000000ffff5f7224 */ /* 0x000fe200078e006d */
[----:B------:R-:W-:Y:S01]  /*60d0*/  HMMA.16816.F32.BF16 R64, R8, R22, R64 ;  /* 0x000000160840723c */ /* 0x000fe20000041840 */
[----:B------:R-:W-:Y:S01]  /*60e0*/  IMAD.MOV.U32 R110, RZ, RZ, R94 ;  /* 0x000000ffff6e7224 */ /* 0x000fe200078e005e */
[----:B------:R-:W-:Y:S01]  /*60f0*/  MOV R94, R108 ;  /* 0x0000006c005e7202 */ /* 0x000fe20000000f00 */
[----:B------:R-:W-:Y:S01]  /*6100*/  IMAD.MOV.U32 R86, RZ, RZ, R100 ;  /* 0x000000ffff567224 */ /* 0x000fe200078e0064 */
[----:B------:R-:W-:Y:S01]  /*6110*/  MOV R100, R14 ;  /* 0x0000000e00647202 */ /* 0x000fe20000000f00 */
[----:B------:R-:W-:Y:S01]  /*6120*/  IMAD.MOV.U32 R109, RZ, RZ, R84 ;  /* 0x000000ffff6d7224 */ /* 0x000fe200078e0054 */
[----:B------:R2:W5:Y:S01]  /*6130*/  LDL.LU R246, [R1+0x7c] ;  /* 0x00007c0001f67983 */ /* 0x0005620000300800 */
[----:B------:R-:W-:-:S02]  /*6140*/  IMAD.MOV.U32 R84, RZ, RZ, R237 ;  /* 0x000000ffff547224 */ /* 0x000fc400078e00ed */
[----:B------:R-:W-:Y:S02]  /*6150*/  IMAD.MOV.U32 R108, RZ, RZ, R93 ;  /* 0x000000ffff6c7224 */ /* 0x000fe400078e005d */
[----:B------:R-:W-:Y:S01]  /*6160*/  IMAD.MOV.U32 R158, RZ, RZ, R131 ;  /* 0x000000ffff9e7224 */ /* 0x000fe200078e0083 */
[----:B------:R-:W-:Y:S01]  /*6170*/  MOV R131, R173 ;  /* 0x000000ad00837202 */ /* 0x000fe20000000f00 */
[----:B------:R-:W-:Y:S01]  /*6180*/  IMAD.MOV.U32 R130, RZ, RZ, R210 ;  /* 0x000000ffff827224 */ /* 0x000fe200078e00d2 */
[----:B------:R-:W-:Y:S01]  /*6190*/  MOV R209, R111 ;  /* 0x0000006f00d17202 */ /* 0x000fe20000000f00 */
[----:B------:R-:W-:Y:S02]  /*61a0*/  IMAD.MOV.U32 R93, RZ, RZ, R239 ;  /* 0x000000ffff5d7224 */ /* 0x000fe400078e00ef */
[----:B------:R-:W-:Y:S02]  /*61b0*/  IMAD.MOV.U32 R159, RZ, RZ, R208 ;  /* 0x000000ffff9f7224 */ /* 0x000fe400078e00d0 */
[----:B------:R-:W-:-:S02]  /*61c0*/  IMAD.MOV.U32 R92, RZ, RZ, R240 ;  /* 0x000000ffff5c7224 */ /* 0x000fc400078e00f0 */
        /* <DEDUP_REMOVED lines=14> */
[C---:B------:R-:W-:Y:S01]  /*62b0*/  HMMA.16816.F32.BF16 R48, R8.reuse, R18, R48 ;  /* 0x000000120830723c */ /* 0x040fe20000041830 */
[----:B------:R-:W-:Y:S01]  /*62c0*/  IMAD.MOV.U32 R103, RZ, RZ, R108 ;  /* 0x000000ffff677224 */ /* 0x000fe200078e006c */
[----:B------:R-:W-:Y:S01]  /*62d0*/  MOV R14, R238 ;  /* 0x000000ee000e7202 */ /* 0x000fe20000000f00 */
[----:B------:R-:W-:Y:S01]  /*62e0*/  IMAD.MOV.U32 R86, RZ, RZ, R109 ;  /* 0x000000ffff567224 */ /* 0x000fe200078e006d */
[----:B------:R2:W5:Y:S01]  /*62f0*/  LDL.LU R245, [R1+0x78] ;  /* 0x0000780001f57983 */ /* 0x0005620000300800 */
[----:B------:R-:W-:Y:S02]  /*6300*/  IMAD.MOV.U32 R109, RZ, RZ, R93 ;  /* 0x000000ffff6d7224 */ /* 0x000fe400078e005d */
[----:B------:R-:W-:Y:S02]  /*6310*/  IMAD.MOV.U32 R84, RZ, RZ, R232 ;  /* 0x000000ffff547224 */ /* 0x000fe400078e00e8 */
[----:B------:R-:W-:Y:S01]  /*6320*/  IMAD.MOV.U32 R82, RZ, RZ, R159 ;  /* 0x000000ffff527224 */ /* 0x000fe200078e009f */
[----:B------:R-:W-:Y:S01]  /*6330*/  MOV R159, R209 ;  /* 0x000000d1009f7202 */ /* 0x000fe20000000f00 */
[----:B------:R-:W-:Y:S01]  /*6340*/  IMAD.MOV.U32 R110, RZ, RZ, R95 ;  /* 0x000000ffff6e7224 */ /* 0x000fe200078e005f */
[----:B------:R-:W-:Y:S01]  /*6350*/  MOV R157, R211 ;  /* 0x000000d3009d7202 */ /* 0x000fe20000000f00 */
[----:B------:R-:W-:Y:S01]  /*6360*/  IMAD.MOV.U32 R108, RZ, RZ, R92 ;  /* 0x000000ffff6c7224 */ /* 0x000fe200078e005c */
[----:B----4-:R-:W-:Y:S01]  /*6370*/  HMMA.16816.F32.BF16 R44, R8, R30, R44 ;  /* 0x0000001e082c723c */ /* 0x010fe2000004182c */
[----:B------:R-:W-:Y:S01]  /*6380*/  IMAD.MOV.U32 R209, RZ, RZ, R102 ;  /* 0x000000ffffd17224 */ /* 0x000fe200078e0066 */
[----:B------:R-:W-:Y:S01]  /*6390*/  MOV R102, R87 ;  /* 0x0000005700667202 */ /* 0x000fe20000000f00 */
[----:B------:R-:W-:Y:S01]  /*63a0*/  IMAD.MOV.U32 R128, RZ, RZ, R208 ;  /* 0x000000ffff807224 */ /* 0x000fe200078e00d0 */
[----:B------:R-:W-:Y:S01]  /*63b0*/  MOV R208, R111 ;  /* 0x0000006f00d07202 */ /* 0x000fe20000000f00 */
[----:B------:R-:W-:Y:S01]  /*63c0*/  IMAD.MOV.U32 R158, RZ, RZ, R210 ;  /* 0x000000ffff9e7224 */ /* 0x000fe200078e00d2 */
[----:B------:R-:W-:Y:S01]  /*63d0*/  MOV R210, R103 ;  /* 0x0000006700d27202 */ /* 0x000fe20000000f00 */
[----:B------:R-:W-:Y:S01]  /*63e0*/  IMAD.MOV.U32 R211, RZ, RZ, R86 ;  /* 0x000000ffffd37224 */ /* 0x000fe200078e0056 */
[C---:B------:R-:W-:Y:S01]  /*63f0*/  HMMA.16816.F32.BF16 R92, R4.reuse, R22, R216 ;  /* 0x00000016045c723c */ /* 0x040fe200000418d8 */
[----:B------:R-:W-:Y:S01]  /*6400*/  IMAD.MOV.U32 R87, RZ, RZ, R100 ;  /* 0x000000ffff577224 */ /* 0x000fe200078e0064 */
[----:B------:R-:W-:Y:S01]  /*6410*/  MOV R86, R109 ;  /* 0x0000006d00567202 */ /* 0x000fe20000000f00 */
[----:B------:R-:W-:Y:S01]  /*6420*/  IMAD.MOV.U32 R103, RZ, RZ, R108 ;  /* 0x000000ffff677224 */ /* 0x000fe200078e006c */
[----:B------:R-:W-:Y:S01]  /*6430*/  MOV R100, R84 ;  /* 0x0000005400647202 */ /* 0x000fe20000000f00 */
[----:B------:R-:W-:Y:S01]  /*6440*/  IMAD.MOV.U32 R84, RZ, RZ, R85 ;  /* 0x000000ffff547224 */ /* 0x000fe200078e0055 */
[----:B------:R2:W5:Y:S01]  /*6450*/  LDL.LU R244, [R1+0x74] ;  /* 0x0000740001f47983 */ /* 0x0005620000300800 */
[----:B------:R-:W-:Y:S01]  /*6460*/  MOV R219, R156 ;  /* 0x0000009c00db7202 */ /* 0x000fe20000000f00 */
[----:B------:R-:W-:Y:S01]  /*6470*/  IMAD.MOV.U32 R156, RZ, RZ, R110 ;  /* 0x000000ffff9c7224 */ /* 0x000fe200078e006e */
[----:B------:R-:W-:Y:S01]  /*6480*/  MOV R85, R134 ;  /* 0x0000008600557202 */ /* 0x000fe20000000f00 */
[C---:B------:R-:W-:Y:S01]  /*6490*/  HMMA.16816.F32.BF16 R108, R4.reuse, R18, R120 ;  /* 0x00000012046c723c */ /* 0x040fe20000041878 */
[----:B------:R-:W-:Y:S01]  /*64a0*/  IMAD.MOV.U32 R218, RZ, RZ, R132 ;  /* 0x000000ffffda7224 */ /* 0x000fe200078e0084 */
[----:B------:R2:W5:Y:S04]  /*64b0*/  LDL.LU R243, [R1+0x70] ;  /* 0x0000700001f37983 */ /* 0x0005680000300800 */
[----:B------:R2:W5:Y:S02]  /*64c0*/  LDL.LU R242, [R1+0x6c] ;  /* 0x00006c0001f27983 */ /* 0x0005640000300800 */
[C---:B------:R-:W-:Y:S02]  /*64d0*/  HMMA.16816.F32.BF16 R120, R4.reuse, R28, R80 ;  /* 0x0000001c0478723c */ /* 0x040fe40000041850 */
[----:B------:R2:W5:Y:S04]  /*64e0*/  LDL.LU R241, [R1+0x68] ;  /* 0x0000680001f17983 */ /* 0x0005680000300800 */
[----:B------:R2:W5:Y:S01]  /*64f0*/  LDL.LU R240, [R1+0x64] ;  /* 0x0000640001f07983 */ /* 0x0005620000300800 */
        /* <DEDUP_REMOVED lines=11> */
[----:B------:R2:W5:Y:S01]  /*65b0*/  LDL.LU R239, [R1+0x60] ;  /* 0x0000600001ef7983 */ /* 0x0005620000300800 */
[----:B------:R-:W-:Y:S03]  /*65c0*/  HMMA.16816.F32.BF16 R84, R4, R30, R212 ;  /* 0x0000001e0454723c */ /* 0x000fe600000418d4 */
[----:B------:R2:W5:Y:S04]  /*65d0*/  LDL.LU R238, [R1+0x5c] ;  /* 0x00005c0001ee7983 */ /* 0x0005680000300800 */
[--C-:B------:R-:W-:Y:S01]  /*65e0*/  FFMA.FTZ R4, R228, c[0x0][0x2d0], -R3.reuse ;  /* 0x0000b400e4047a23 */ /* 0x100fe20000010803 */
[----:B------:R-:W-:Y:S01]  /*65f0*/  MOV R7, R219 ;  /* 0x000000db00077202 */ /* 0x000fe20000000f00 */
[----:B------:R-:W-:Y:S01]  /*6600*/  IMAD.MOV.U32 R6, RZ, RZ, R218 ;  /* 0x000000ffff067224 */ /* 0x000fe200078e00da */
[C---:B------:R-:W-:Y:S01]  /*6610*/  HMMA.16816.F32.BF16 R212, R8.reuse, R26, R68 ;  /* 0x0000001a08d4723c */ /* 0x040fe20000041844 */
[----:B------:R1:W-:Y:S01]  /*6620*/  MUFU.EX2 R22, R4 ;  /* 0x0000000400167308 */ /* 0x0003e20000000800 */
[----:B------:R-:W-:Y:S01]  /*6630*/  MOV R5, R103 ;  /* 0x0000006700057202 */ /* 0x000fe20000000f00 */
[----:B------:R2:W5:Y:S05]  /*6640*/  LDL.LU R237, [R1+0x58] ;  /* 0x0000580001ed7983 */ /* 0x00056a0000300800 */
[----:B------:R-:W-:Y:S01]  /*6650*/  HMMA.16816.F32.BF16 R216, R8, R24, R124 ;  /* 0x0000001808d8723c */ /* 0x000fe2000004187c */
[----:B------:R-:W-:Y:S01]  /*6660*/  MOV R70, R7 ;  /* 0x0000000700467202 */ /* 0x000fe20000000f00 */
[----:B------:R-:W-:Y:S01]  /*6670*/  IMAD.MOV.U32 R71, RZ, RZ, R208 ;  /* 0x000000ffff477224 */ /* 0x000fe200078e00d0 */
[----:B------:R2:W5:Y:S01]  /*6680*/  LDL.LU R232, [R1+0x54] ;  /* 0x0000540001e87983 */ /* 0x0005620000300800 */
[----:B-1----:R-:W-:-:S03]  /*6690*/  FFMA.FTZ R4, R194, c[0x0][0x2d0], -R3 ;  /* 0x0000b400c2047a23 */ /* 0x002fc60000010803 */
[----:B------:R-:W-:Y:S01]  /*66a0*/  MOV R124, R209 ;  /* 0x000000d1007c7202 */ /* 0x000fe20000000f00 */
[----:B------:R-:W-:Y:S01]  /*66b0*/  IMAD.MOV.U32 R125, RZ, RZ, R210 ;  /* 0x000000ffff7d7224 */ /* 0x000fe200078e00d2 */
[----:B------:R-:W-:Y:S01]  /*66c0*/  MOV R126, R211 ;  /* 0x000000d3007e7202 */ /* 0x000fe20000000f00 */
[----:B------:R1:W3:Y:S01]  /*66d0*/  MUFU.EX2 R24, R4 ;  /* 0x0000000400187308 */ /* 0x0002e20000000800 */
[----:B------:R-:W-:Y:S02]  /*66e0*/  IMAD.MOV.U32 R127, RZ, RZ, R102 ;  /* 0x000000ffff7f7224 */ /* 0x000fe400078e0066 */
[----:B------:R-:W-:Y:S01]  /*66f0*/  IMAD.MOV.U32 R69, RZ, RZ, R6 ;  /* 0x000000ffff457224 */ /* 0x000fe200078e0006 */
[----:B------:R-:W-:Y:S01]  /*6700*/  MOV R7, R101 ;  /* 0x0000006500077202 */ /* 0x000fe20000000f00 */
[----:B------:R2:W5:Y:S01]  /*6710*/  LDL.LU R134, [R1+0x50] ;  /* 0x0000500001867983 */ /* 0x0005620000300800 */
[--C-:B-1----:R-:W-:Y:S01]  /*6720*/  FFMA.FTZ R4, R191, c[0x0][0x2d0], -R3.reuse ;  /* 0x0000b400bf047a23 */ /* 0x102fe20000010803 */
[----:B------:R-:W-:Y:S01]  /*6730*/  HMMA.16816.F32.BF16 R208, R8, R20, R116 ;  /* 0x0000001408d0723c */ /* 0x000fe20000041874 */
[----:B------:R-:W-:Y:S01]  /*6740*/  FFMA.FTZ R3, R195, c[0x0][0x2d0], -R3 ;  /* 0x0000b400c3037a23 */ /* 0x000fe20000010803 */
[----:B------:R2:W5:Y:S03]  /*6750*/  LDL.LU R132, [R1+0x4c] ;  /* 0x00004c0001847983 */ /* 0x0005660000300800 */
[----:B------:R1:W-:Y:S02]  /*6760*/  MUFU.EX2 R23, R3 ;  /* 0x0000000300177308 */ /* 0x0003e40000000800 */
[----:B-1----:R-:W-:-:S06]  /*6770*/  FFMA.FTZ R3, R229, c[0x0][0x2d0], -R0 ;  /* 0x0000b400e5037a23 */ /* 0x002fcc0000010800 */
[----:B------:R1:W-:Y:S01]  /*6780*/  MUFU.EX2 R18, R3 ;  /* 0x0000000300127308 */ /* 0x0003e20000000800 */
[----:B------:R-:W-:Y:S02]  /*6790*/  IMAD.MOV.U32 R6, RZ, RZ, R100 ;  /* 0x000000ffff067224 */ /* 0x000fe400078e0064 */
[----:B-1----:R-:W-:-:S05]  /*67a0*/  FFMA.FTZ R3, R190, c[0x0][0x2d0], -R0 ;  /* 0x0000b400be037a23 */ /* 0x002fca0000010800 */
[----:B------:R1:W4:Y:S02]  /*67b0*/  MUFU.EX2 R19, R3 ;  /* 0x0000000300137308 */ /* 0x0003240000000800 */
[--C-:B-1----:R-:W-:Y:S02]  /*67c0*/  FFMA.FTZ R3, R189, c[0x0][0x2d0], -R0.reuse ;  /* 0x0000b400bd037a23 */ /* 0x102fe40000010800 */
[----:B------:R-:W-:Y:S01]  /*67d0*/  FFMA.FTZ R0, R188, c[0x0][0x2d0], -R0 ;  /* 0x0000b400bc007a23 */ /* 0x000fe20000010800 */
[----:B------:R-:W-:Y:S03]  /*67e0*/  HMMA.16816.F32.BF16 R100, R8, R16, R112 ;  /* 0x000000100864723c */ /* 0x000fe60000041870 */
[----:B------:R-:W-:Y:S01]  /*67f0*/  MUFU.EX2 R21, R3 ;  /* 0x0000000300157308 */ /* 0x000fe20000000800 */
[----:B------:R-:W-:Y:S07]  /*6800*/  LDSM.16.MT88.4 R188, [R236+0x1900] ;  /* 0x00190000ecbc783b */ /* 0x000fee0000004200 */
[----:B------:R1:W-:Y:S02]  /*6810*/  MUFU.EX2 R20, R0 ;  /* 0x0000000000147308 */ /* 0x0003e40000000800 */
[----:B-1----:R-:W-:-:S02]  /*6820*/  FFMA.FTZ R0, R70, c[0x0][0x2d0], -R13 ;  /* 0x0000b40046007a23 */ /* 0x002fc4000001080d */
        /* <DEDUP_REMOVED lines=19> */
[----:B------:R-:W-:-:S02]  /*6960*/  MOV R130, R15 ;  /* 0x0000000f00827202 */ /* 0x000fc40000000f00 */
[----:B------:R1:W-:Y:S01]  /*6970*/  MUFU.EX2 R15, R0 ;  /* 0x00000000000f7308 */ /* 0x0003e20000000800 */
[----:B------:R-:W-:Y:S01]  /*6980*/  IMAD.MOV.U32 R27, RZ, RZ, R71 ;  /* 0x000000ffff1b7224 */ /* 0x000fe200078e0047 */
[----:B------:R-:W-:Y:S01]  /*6990*/  MOV R68, R124 ;  /* 0x0000007c00447202 */ /* 0x000fe20000000f00 */
[----:B------:R-:W-:Y:S01]  /*69a0*/  IMAD.MOV.U32 R71, RZ, RZ, R6 ;  /* 0x000000ffff477224 */ /* 0x000fe200078e0006 */
[----:B------:R-:W-:Y:S01]  /*69b0*/  MOV R124, R7 ;  /* 0x00000007007c7202 */ /* 0x000fe20000000f00 */
[----:B------:R-:W-:Y:S02]  /*69c0*/  IMAD.MOV.U32 R6, RZ, RZ, R128 ;  /* 0x000000ffff067224 */ /* 0x000fe400078e0080 */
[----:B-1----:R-:W-:-:S04]  /*69d0*/  FFMA.FTZ R0, R69, c[0x0][0x2d0], -R13 ;  /* 0x0000b40045007a23 */ /* 0x002fc8000001080d */
[----:B------:R1:W-:Y:S01]  /*69e0*/  MUFU.EX2 R16, R0 ;  /* 0x0000000000107308 */ /* 0x0003e20000000800 */
[----:B------:R-:W-:Y:S01]  /*69f0*/  IMAD.MOV.U32 R69, RZ, RZ, R126 ;  /* 0x000000ffff457224 */ /* 0x000fe200078e007e */
[----:B------:R-:W-:Y:S01]  /*6a00*/  MOV R128, R129 ;  /* 0x0000008100807202 */ /* 0x000fe20000000f00 */
[----:B------:R-:W-:Y:S02]  /*6a10*/  IMAD.MOV.U32 R126, RZ, RZ, R158 ;  /* 0x000000ffff7e7224 */ /* 0x000fe400078e009e */
[----:B------:R-:W-:Y:S01]  /*6a20*/  IMAD.MOV.U32 R129, RZ, RZ, R130 ;  /* 0x000000ffff817224 */ /* 0x000fe200078e0082 */
[----:B------:R-:W-:Y:S01]  /*6a30*/  MOV R130, R14 ;  /* 0x0000000e00827202 */ /* 0x000fe20000000f00 */
[----:B------:R-:W-:Y:S02]  /*6a40*/  IMAD.MOV.U32 R7, RZ, RZ, R80 ;  /* 0x000000ffff077224 */ /* 0x000fe400078e0050 */
[----:B-1----:R-:W-:-:S04]  /*6a50*/  FFMA.FTZ R0, R70, c[0x0][0x2d0], -R13 ;  /* 0x0000b40046007a23 */ /* 0x002fc8000001080d */
[----:B------:R1:W-:Y:S01]  /*6a60*/  MUFU.EX2 R17, R0 ;  /* 0x0000000000117308 */ /* 0x0003e20000000800 */
[----:B------:R-:W-:Y:S01]  /*6a70*/  MOV R80, R81 ;  /* 0x0000005100507202 */ /* 0x000fe20000000f00 */
[----:B------:R-:W-:Y:S01]  /*6a80*/  IMAD.MOV.U32 R81, RZ, RZ, R82 ;  /* 0x000000ffff517224 */ /* 0x000fe200078e0052 */
[----:B------:R-:W-:Y:S01]  /*6a90*/  MOV R70, R5 ;  /* 0x0000000500467202 */ /* 0x000fe20000000f00 */
[----:B------:R-:W-:Y:S01]  /*6aa0*/  FFMA.FTZ R3, R69, c[0x0][0x2d0], -R12 ;  /* 0x0000b40045037a23 */ /* 0x000fe2000001080c */
[----:B------:R-:W-:Y:S01]  /*6ab0*/  MOV R82, R83 ;  /* 0x0000005300527202 */ /* 0x000fe20000000f00 */
[----:B------:R-:W-:Y:S01]  /*6ac0*/  IMAD.MOV.U32 R114, RZ, RZ, R124 ;  /* 0x000000ffff727224 */ /* 0x000fe200078e007c */
[----:B------:R-:W-:Y:S01]  /*6ad0*/  MOV R5, R159 ;  /* 0x0000009f00057202 */ /* 0x000fe20000000f00 */
[----:B------:R-:W-:Y:S01]  /*6ae0*/  IMAD.MOV.U32 R115, RZ, RZ, R126 ;  /* 0x000000ffff737224 */ /* 0x000fe200078e007e */
[----:B------:R-:W-:Y:S01]  /*6af0*/  MOV R124, R174 ;  /* 0x000000ae007c7202 */ /* 0x000fe20000000f00 */
[----:B-1----:R-:W-:Y:S01]  /*6b00*/  FFMA.FTZ R0, R125, c[0x0][0x2d0], -R13 ;  /* 0x0000b4007d007a23 */ /* 0x002fe2000001080d */
[----:B------:R-:W-:-:S03]  /*6b10*/  MOV R125, R157 ;  /* 0x0000009d007d7202 */ /* 0x000fc60000000f00 */
[----:B------:R1:W-:Y:S01]  /*6b20*/  MUFU.EX2 R14, R0 ;  /* 0x00000000000e7308 */ /* 0x0003e20000000800 */
[----:B------:R-:W-:Y:S01]  /*6b30*/  IMAD.MOV.U32 R83, RZ, RZ, R156 ;  /* 0x000000ffff537224 */ /* 0x000fe200078e009c */
[----:B------:R-:W-:Y:S01]  /*6b40*/  MOV R126, R172 ;  /* 0x000000ac007e7202 */ /* 0x000fe20000000f00 */
[----:B------:R-:W-:Y:S01]  /*6b50*/  IMAD.MOV.U32 R69, RZ, RZ, R173 ;  /* 0x000000ffff457224 */ /* 0x000fe200078e00ad */
[----:B------:R-:W2:Y:S01]  /*6b60*/  LDSM.16.MT88.4 R156, [R233+0x1900] ;  /* 0x00190000e99c783b */ /* 0x000ea20000004200 */
[----:B------:R-:W-:Y:S01]  /*6b70*/  HMMA.16816.F32.BF16 R116, R8, R28, R204 ;  /* 0x0000001c0874723c */ /* 0x000fe200000418cc */
[----:B-1----:R-:W-:Y:S01]  /*6b80*/  FFMA.FTZ R0, R27, c[0x0][0x2d0], -R12 ;  /* 0x0000b4001b007a23 */ /* 0x002fe2000001080c */
[----:B------:R-:W-:Y:S01]  /*6b90*/  MOV R27, R125 ;  /* 0x0000007d001b7202 */ /* 0x000fe20000000f00 */
[----:B------:R-:W-:Y:S01]  /*6ba0*/  IMAD.MOV.U32 R125, RZ, RZ, R175 ;  /* 0x000000ffff7d7224 */ /* 0x000fe200078e00af */
[----:B------:R-:W1:Y:S01]  /*6bb0*/  MUFU.EX2 R25, R4 ;  /* 0x0000000400197308 */ /* 0x000e620000000800 */
[----:B------:R-:W1:Y:S01]  /*6bc0*/  LDSM.16.MT88.4 R172, [R234+0x1900] ;  /* 0x00190000eaac783b */ /* 0x000e620000004200 */
[----:B------:R-:W-:Y:S01]  /*6bd0*/  IMAD.MOV.U32 R113, RZ, RZ, R70 ;  /* 0x000000ffff717224 */ /* 0x000fe200078e0046 */
[----:B------:R-:W-:Y:S01]  /*6be0*/  MOV R112, R71 ;  /* 0x0000004700707202 */ /* 0x000fe20000000f00 */
[----:B------:R-:W-:Y:S01]  /*6bf0*/  FADD.FTZ R10, R114, R230 ;  /* 0x000000e6720a7221 */ /* 0x000fe20000010000 */
[----:B------:R-:W-:-:S02]  /*6c00*/  MOV R28, R124 ;  /* 0x0000007c001c7202 */ /* 0x000fc40000000f00 */
[----:B------:R-:W-:Y:S01]  /*6c10*/  MOV R30, R126 ;  /* 0x0000007e001e7202 */ /* 0x000fe20000000f00 */
[----:B------:R3:W-:Y:S01]  /*6c20*/  MUFU.EX2 R11, R0 ;  /* 0x00000000000b7308 */ /* 0x0007e20000000800 */
[----:B------:R-:W-:Y:S01]  /*6c30*/  FADD.FTZ R9, R97, R96 ;  /* 0x0000006061097221 */ /* 0x000fe20000010000 */
[----:B------:R-:W-:Y:S01]  /*6c40*/  LDSM.16.MT88.4 R204, [R235+0x1900] ;  /* 0x00190000ebcc783b */ /* 0x000fe20000004200 */
[----:B---3--:R-:W-:-:S05]  /*6c50*/  FFMA.FTZ R0, R68, c[0x0][0x2d0], -R12 ;  /* 0x0000b40044007a23 */ /* 0x008fca000001080c */
[----:B------:R3:W1:Y:S02]  /*6c60*/  MUFU.EX2 R26, R0 ;  /* 0x00000000001a7308 */ /* 0x0006640000000800 */
[----:B---3--:R-:W-:-:S06]  /*6c70*/  FFMA.FTZ R0, R6, c[0x0][0x2d0], -R12 ;  /* 0x0000b40006007a23 */ /* 0x008fcc000001080c */
[----:B------:R-:W-:Y:S08]  /*6c80*/  MUFU.EX2 R12, R3 ;  /* 0x00000003000c7308 */ /* 0x000ff00000000800 */
[----:B------:R-:W3:Y:S01]  /*6c90*/  MUFU.EX2 R13, R0 ;  /* 0x00000000000d7308 */ /* 0x000ee20000000800 */
[----:B------:R-:W-:Y:S01]  /*6ca0*/  MOV R68, R5 ;  /* 0x0000000500447202 */ /* 0x000fe20000000f00 */
[----:B------:R-:W-:Y:S01]  /*6cb0*/  IMAD.MOV.U32 R6, RZ, RZ, R128 ;  /* 0x000000ffff067224 */ /* 0x000fe200078e0080 */
[----:B------:R-:W-:Y:S01]  /*6cc0*/  MOV R5, R129 ;  /* 0x0000008100057202 */ /* 0x000fe20000000f00 */
[----:B------:R-:W-:Y:S01]  /*6cd0*/  IMAD.MOV.U32 R71, RZ, RZ, R130 ;  /* 0x000000ffff477224 */ /* 0x000fe200078e0082 */
[----:B------:R-:W-:Y:S01]  /*6ce0*/  MOV R70, R131 ;  /* 0x0000008300467202 */ /* 0x000fe20000000f00 */
[----:B------:R-:W-:Y:S01]  /*6cf0*/  IMAD.MOV.U32 R31, RZ, RZ, R125 ;  /* 0x000000ffff1f7224 */ /* 0x000fe200078e007d */
[----:B------:R-:W-:Y:S01]  /*6d00*/  F2FP.BF16.PACK_AB R128, R24, R22 ;  /* 0x000000161880723e */ /* 0x000fe200000010ff */
[----:B------:R-:W-:Y:S01]  /*6d10*/  IMAD.MOV.U32 R230, RZ, RZ, R127 ;  /* 0x000000ffffe67224 */ /* 0x000fe200078e007f */
[----:B----4-:R-:W-:-:S02]  /*6d20*/  F2FP.BF16.PACK_AB R129, R19, R18 ;  /* 0x000000121381723e */ /* 0x010fc400000010ff */
[----:B-1----:R-:W-:Y:S02]  /*6d30*/  F2FP.BF16.PACK_AB R130, R23, R25 ;  /* 0x000000191782723e */ /* 0x002fe400000010ff */
[----:B------:R-:W-:Y:S02]  /*6d40*/  F2FP.BF16.PACK_AB R131, R20, R21 ;  /* 0x000000151483723e */ /* 0x000fe400000010ff */
[----:B------:R-:W-:Y:S02]  /*6d50*/  F2FP.BF16.PACK_AB R124, R16, R15 ;  /* 0x0000000f107c723e */ /* 0x000fe400000010ff */
[----:B------:R-:W-:Y:S02]  /*6d60*/  F2FP.BF16.PACK_AB R125, R26, R11 ;  /* 0x0000000b1a7d723e */ /* 0x000fe400000010ff */
[----:B------:R-:W-:Y:S02]  /*6d70*/  F2FP.BF16.PACK_AB R126, R14, R17 ;  /* 0x000000110e7e723e */ /* 0x000fe400000010ff */
[----:B---3--:R-:W-:Y:S01]  /*6d80*/  F2FP.BF16.PACK_AB R127, R13, R12 ;  /* 0x0000000c0d7f723e */ /* 0x008fe200000010ff */
[-C--:B--2---:R-:W-:Y:S08]  /*6d90*/  HMMA.16816.F32.BF16 R148, R128, R156.reuse, R148 ;  /* 0x0000009c8094723c */ /* 0x084ff00000041894 */
[C---:B------:R-:W-:Y:S08]  /*6da0*/  HMMA.16816.F32.BF16 R144, R124.reuse, R156, R144 ;  /* 0x0000009c7c90723c */ /* 0x040ff00000041890 */
[----:B------:R-:W-:Y:S08]  /*6db0*/  HMMA.16816.F32.BF16 R152, R124, R158, R152 ;  /* 0x0000009e7c98723c */ /* 0x000ff00000041898 */
[-C--:B------:R-:W-:Y:S08]  /*6dc0*/  HMMA.16816.F32.BF16 R160, R128, R172.reuse, R160 ;  /* 0x000000ac80a0723c */ /* 0x080ff000000418a0 */
[C---:B------:R-:W-:Y:S08]  /*6dd0*/  HMMA.16816.F32.BF16 R164, R124.reuse, R172, R164 ;  /* 0x000000ac7ca4723c */ /* 0x040ff000000418a4 */
[----:B------:R-:W-:Y:S08]  /*6de0*/  HMMA.16816.F32.BF16 R168, R124, R174, R168 ;  /* 0x000000ae7ca8723c */ /* 0x000ff000000418a8 */
[C---:B------:R-:W-:Y:S07]  /*6df0*/  HMMA.16816.F32.BF16 R156, R128.reuse, R158, R40 ;  /* 0x0000009e809c723c */ /* 0x040fee0000041828 */
[----:B------:R-:W-:Y:S01]  /*6e00*/  MOV R41, R5 ;  /* 0x0000000500297202 */ /* 0x000fe20000000f00 */
[----:B------:R-:W-:Y:S01]  /*6e10*/  HMMA.16816.F32.BF16 R172, R128, R174, R36 ;  /* 0x000000ae80ac723c */ /* 0x000fe20000041824 */
[----:B------:R-:W-:-:S06]  /*6e20*/  IMAD.MOV.U32 R40, RZ, RZ, R6 ;  /* 0x000000ffff287224 */ /* 0x000fcc00078e0006 */
[----:B------:R-:W-:Y:S02]  /*6e30*/  MOV R39, R7 ;  /* 0x0000000700277202 */ /* 0x000fe40000000f00 */
[----:B------:R-:W1:Y:S01]  /*6e40*/  LDSM.16.MT88.4 R4, [R235+0x3900] ;  /* 0x00390000eb04783b */ /* 0x000e620000004200 */
[----:B------:R-:W-:Y:S01]  /*6e50*/  FADD.FTZ R3, R193, R192 ;  /* 0x000000c0c1037221 */ /* 0x000fe20000010000 */
[----:B------:R-:W-:Y:S01]  /*6e60*/  HMMA.16816.F32.BF16 R176, R128, R188, R176 ;  /* 0x000000bc80b0723c */ /* 0x000fe200000418b0 */
[----:B------:R-:W-:Y:S01]  /*6e70*/  IMAD.MOV.U32 R0, RZ, RZ, R82 ;  /* 0x000000ffff007224 */ /* 0x000fe200078e0052 */
[----:B------:R-:W-:Y:S02]  /*6e80*/  MOV R36, R83 ;  /* 0x0000005300247202 */ /* 0x000fe40000000f00 */
[----:B------:R-:W-:Y:S01]  /*6e90*/  MOV R37, R81 ;  /* 0x0000005100257202 */ /* 0x000fe20000000f00 */
[----:B------:R-:W-:-:S03]  /*6ea0*/  FADD.FTZ R0, R0, R3 ;  /* 0x0000000300007221 */ /* 0x000fc60000010000 */
[----:B------:R-:W-:Y:S01]  /*6eb0*/  HMMA.16816.F32.BF16 R180, R124, R188, R180 ;  /* 0x000000bc7cb4723c */ /* 0x000fe200000418b4 */
[----:B------:R-:W-:-:S07]  /*6ec0*/  FADD.FTZ R8, R113, R112 ;  /* 0x0000007071087221 */ /* 0x000fce0000010000 */
[----:B------:R-:W-:Y:S01]  /*6ed0*/  HMMA.16816.F32.BF16 R184, R124, R190, R184 ;  /* 0x000000be7cb8723c */ /* 0x000fe200000418b8 */
[----:B------:R-:W-:-:S07]  /*6ee0*/  FADD.FTZ R10, R36, R10 ;  /* 0x0000000a240a7221 */ /* 0x000fce0000010000 */
[----:B------:R-:W-:Y:S01]  /*6ef0*/  HMMA.16816.F32.BF16 R188, R128, R190, R32 ;  /* 0x000000be80bc723c */ /* 0x000fe20000041820 */
[----:B------:R-:W-:Y:S01]  /*6f00*/  IMAD.MOV.U32 R38, RZ, RZ, R80 ;  /* 0x000000ffff267224 */ /* 0x000fe200078e0050 */
[----:B------:R-:W-:Y:S01]  /*6f10*/  MOV R43, R70 ;  /* 0x00000046002b7202 */ /* 0x000fe20000000f00 */
[----:B------:R-:W-:Y:S01]  /*6f20*/  IMAD.MOV.U32 R228, RZ, RZ, R115 ;  /* 0x000000ffffe47224 */ /* 0x000fe200078e0073 */
[----:B------:R-:W2:Y:S03]  /*6f30*/  LDSM.16.MT88.4 R80, [R233+0x3900] ;  /* 0x00390000e950783b */ /* 0x000ea60000004200 */
[----:B------:R-:W-:Y:S01]  /*6f40*/  IMAD.MOV.U32 R34, RZ, RZ, R99 ;  /* 0x000000ffff227224 */ /* 0x000fe200078e0063 */
[----:B------:R-:W-:Y:S01]  /*6f50*/  MOV R35, R98 ;  /* 0x0000006200237202 */ /* 0x000fe20000000f00 */
[----:B------:R-:W-:Y:S01]  /*6f60*/  IMAD.MOV.U32 R42, RZ, RZ, R71 ;  /* 0x000000ffff2a7224 */ /* 0x000fe200078e0047 */
[----:B------:R-:W3:Y:S01]  /*6f70*/  LDSM.16.MT88.4 R96, [R234+0x3900] ;  /* 0x00390000ea60783b */ /* 0x000ee20000004200 */
[----:B------:R-:W-:-:S02]  /*6f80*/  FADD.FTZ R3, R34, R9 ;  /* 0x0000000922037221 */ /* 0x000fc40000010000 */
[----:B------:R-:W-:Y:S01]  /*6f90*/  FADD.FTZ R9, R37, R0 ;  /* 0x0000000025097221 */ /* 0x000fe20000010000 */
[----:B-1----:R-:W-:Y:S01]  /*6fa0*/  HMMA.16816.F32.BF16 R120, R124, R4, R120 ;  /* 0x000000047c78723c */ /* 0x002fe20000041878 */
[----:B------:R-:W-:Y:S01]  /*6fb0*/  FADD.FTZ R8, R35, R8 ;  /* 0x0000000823087221 */ /* 0x000fe20000010000 */
[----:B------:R-:W1:Y:S01]  /*6fc0*/  LDSM.16.MT88.4 R112, [R236+0x3900] ;  /* 0x00390000ec70783b */ /* 0x000e620000004200 */
[----:B------:R-:W-:Y:S02]  /*6fd0*/  FADD.FTZ R0, R40, R10 ;  /* 0x0000000a28007221 */ /* 0x000fe40000010000 */
[----:B------:R-:W-:-:S03]  /*6fe0*/  FADD.FTZ R9, R41, R9 ;  /* 0x0000000929097221 */ /* 0x000fc60000010000 */
[----:B------:R-:W-:Y:S07]  /*6ff0*/  HMMA.16816.F32.BF16 R116, R128, R4, R116 ;  /* 0x000000048074723c */ /* 0x000fee0000041874 */
[----:B------:R-:W-:Y:S02]  /*7000*/  FADD.FTZ R4, R38, R3 ;  /* 0x0000000326047221 */ /* 0x000fe40000010000 */
[----:B------:R-:W-:Y:S02]  /*7010*/  FADD.FTZ R3, R39, R8 ;  /* 0x0000000827037221 */ /* 0x000fe40000010000 */
[----:B------:R-:W-:-:S02]  /*7020*/  FADD.FTZ R5, R43, R0 ;  /* 0x000000002b057221 */ /* 0x000fc40000010000 */
[----:B------:R-:W-:Y:S02]  /*7030*/  FADD.FTZ R0, R230, R9 ;  /* 0x00000009e6007221 */ /* 0x000fe40000010000 */
[----:B------:R-:W-:Y:S02]  /*7040*/  FADD.FTZ R8, R252, R4 ;  /* 0x00000004fc087221 */ /* 0x000fe40000010000 */
[----:B------:R-:W-:Y:S01]  /*7050*/  FADD.FTZ R4, R42, R3 ;  /* 0x000000032a047221 */ /* 0x000fe20000010000 */
[----:B------:R-:W-:Y:S01]  /*7060*/  MOV R229, R68 ;  /* 0x0000004400e57202 */ /* 0x000fe20000000f00 */
[----:B------:R-:W-:Y:S02]  /*7070*/  FADD.FTZ R0, R28, R0 ;  /* 0x000000001c007221 */ /* 0x000fe40000010000 */
[----:B------:R-:W-:Y:S02]  /*7080*/  FADD.FTZ R3, R142, R8 ;  /* 0x000000088e037221 */ /* 0x000fe40000010000 */
[----:B------:R-:W-:-:S02]  /*7090*/  FADD.FTZ R5, R31, R5 ;  /* 0x000000051f057221 */ /* 0x000fc40000010000 */
[----:B------:R-:W-:Y:S02]  /*70a0*/  IMAD.MOV.U32 R29, RZ, RZ, R69 ;  /* 0x000000ffff1d7224 */ /* 0x000fe400078e0045 */
[----:B------:R-:W-:Y:S02]  /*70b0*/  FADD.FTZ R4, R30, R4 ;  /* 0x000000041e047221 */ /* 0x000fe40000010000 */
[----:B------:R-:W-:Y:S02]  /*70c0*/  FADD.FTZ R0, R228, R0 ;  /* 0x00000000e4007221 */ /* 0x000fe40000010000 */
[----:B------:R-:W-:Y:S02]  /*70d0*/  FADD.FTZ R3, R231, R3 ;  /* 0x00000003e7037221 */ /* 0x000fe40000010000 */
[----:B------:R-:W-:Y:S02]  /*70e0*/  FADD.FTZ R5, R229, R5 ;  /* 0x00000005e5057221 */ /* 0x000fe40000010000 */
[----:B------:R-:W-:-:S02]  /*70f0*/  FADD.FTZ R4, R29, R4 ;  /* 0x000000041d047221 */ /* 0x000fc40000010000 */
[----:B------:R-:W-:Y:S02]  /*7100*/  FADD.FTZ R0, R61, R0 ;  /* 0x000000003d007221 */ /* 0x000fe40000010000 */
        /* <DEDUP_REMOVED lines=25> */
[----:B------:R-:W-:Y:S01]  /*72a0*/  FADD.FTZ R5, R26, R5 ;  /* 0x000000051a057221 */ /* 0x000fe20000010000 */
[----:B------:R-:W-:Y:S01]  /*72b0*/  HMMA.16816.F32.BF16 R196, R124, R204, R196 ;  /* 0x000000cc7cc4723c */ /* 0x000fe200000418c4 */
[----:B------:R-:W-:Y:S02]  /*72c0*/  FADD.FTZ R4, R16, R4 ;  /* 0x0000000410047221 */ /* 0x000fe40000010000 */
[----:B------:R-:W-:Y:S02]  /*72d0*/  FADD.FTZ R0, R23, R0 ;  /* 0x0000000017007221 */ /* 0x000fe40000010000 */
[----:B------:R-:W-:-:S03]  /*72e0*/  FADD.FTZ R3, R21, R3 ;  /* 0x0000000315037221 */ /* 0x000fc60000010000 */
[----:B------:R-:W-:Y:S01]  /*72f0*/  HMMA.16816.F32.BF16 R200, R124, R206, R200 ;  /* 0x000000ce7cc8723c */ /* 0x000fe200000418c8 */
[----:B------:R-:W-:Y:S02]  /*7300*/  FADD.FTZ R5, R12, R5 ;  /* 0x000000050c057221 */ /* 0x000fe40000010000 */
[----:B------:R-:W-:-:S05]  /*7310*/  FADD.FTZ R4, R17, R4 ;  /* 0x0000000411047221 */ /* 0x000fca0000010000 */
[C---:B--2---:R-:W-:Y:S01]  /*7320*/  HMMA.16816.F32.BF16 R72, R124.reuse, R80, R72 ;  /* 0x000000507c48723c */ /* 0x044fe20000041848 */
[----:B------:R2:W-:Y:S07]  /*7330*/  STL [R1+0x3c], R0 ;  /* 0x00003c0001007387 */ /* 0x0005ee0000100800 */
[----:B------:R-:W-:Y:S01]  /*7340*/  HMMA.16816.F32.BF16 R76, R124, R82, R76 ;  /* 0x000000527c4c723c */ /* 0x000fe2000004184c */
[----:B------:R-:W-:-:S07]  /*7350*/  UIADD3 UR6, UR6, -0x2, URZ ;  /* 0xfffffffe06067890 */ /* 0x000fce000fffe03f */
[C---:B---3--:R-:W-:Y:S08]  /*7360*/  HMMA.16816.F32.BF16 R88, R124.reuse, R96, R88 ;  /* 0x000000607c58723c */ /* 0x048ff00000041858 */
[----:B------:R-:W-:Y:S01]  /*7370*/  HMMA.16816.F32.BF16 R92, R124, R98, R92 ;  /* 0x000000627c5c723c */ /* 0x000fe2000004185c */
[----:B--2---:R-:W-:-:S07]  /*7380*/  FADD.FTZ R0, R13, R5 ;  /* 0x000000050d007221 */ /* 0x004fce0000010000 */
[C---:B-1----:R-:W-:Y:S08]  /*7390*/  HMMA.16816.F32.BF16 R104, R124.reuse, R112, R104 ;  /* 0x000000707c68723c */ /* 0x042ff00000041868 */
[C---:B------:R-:W-:Y:S08]  /*73a0*/  HMMA.16816.F32.BF16 R108, R124.reuse, R114, R108 ;  /* 0x000000727c6c723c */ /* 0x040ff0000004186c */
[----:B------:R-:W-:Y:S08]  /*73b0*/  HMMA.16816.F32.BF16 R124, R124, R6, R84 ;  /* 0x000000067c7c723c */ /* 0x000ff00000041854 */
        /* <DEDUP_REMOVED lines=8> */
[----:B------:R-:W-:-:S07]  /*7440*/  UISETP.GE.AND UP0, UPT, UR6, UR7, UPT ;  /* 0x000000070600728c */ /* 0x000fce000bf06270 */
[----:B------:R-:W-:Y:S07]  /*7450*/  HMMA.16816.F32.BF16 R128, R128, R6, R44 ;  /* 0x000000068080723c */ /* 0x000fee000004182c */
[----:B------:R-:W-:Y:S02]  /*7460*/  FADD.FTZ R6, R20, R3 ;  /* 0x0000000314067221 */ /* 0x000fe40000010000 */
[----:B------:R-:W-:-:S03]  /*7470*/  FADD.FTZ R3, R14, R4 ;  /* 0x000000040e037221 */ /* 0x000fc60000010000 */
[----:B------:R1:W-:Y:S04]  /*7480*/  STL [R1+0x38], R6 ;  /* 0x0000380601007387 */ /* 0x0003e80000100800 */
[----:B------:R1:W-:Y:S04]  /*7490*/  STL [R1+0x40], R0 ;  /* 0x0000400001007387 */ /* 0x0003e80000100800 */
[----:B------:R1:W-:Y:S01]  /*74a0*/  STL [R1+0x44], R3 ;  /* 0x0000440301007387 */ /* 0x0003e20000100800 */
[----:B------:R-:W-:Y:S11]  /*74b0*/  PLOP3.LUT P2, PT, PT, PT, UP0, 0x80, 0x0 ;  /* 0x000000000000781c */ /* 0x000ff60003f4f008 */
[----:B------:R-:W-:Y:S02]  /*74c0*/  @!UPT UIADD3 URZ, URZ, URZ, URZ ;  /* 0x0000003f3f3ff290 */ /* 0x000fe4000fffe03f */
[----:B------:R-:W-:Y:S05]  /*74d0*/  @!P2 BRA `(.L_x_152) ;  /* 0x000051f00000a947 */ /* 0x000fea0003800000 */
[----:B-----5:R-:W-:Y:S01]  /*74e0*/  SHF.R.S32.HI R27, RZ, 0x1f, R132 ;  /* 0x0000001fff1b7819 */ /* 0x020fe20000011484 */
[C---:B------:R-:W-:Y:S01]  /*74f0*/  IMAD.SHL.U32 R4, R132.reuse, 0x2, RZ ;  /* 0x0000000284047824 */ /* 0x040fe200078e00ff */
[----:B------:R-:W-:Y:S01]  /*7500*/  SHF.R.S32.HI R136, RZ, 0x1f, R134 ;  /* 0x0000001fff887819 */ /* 0x000fe20000011486 */
[----:B------:R-:W-:Y:S01]  /*7510*/  IMAD.MOV.U32 R141, RZ, RZ, R2 ;  /* 0x000000ffff8d7224 */ /* 0x000fe200078e0002 */
[----:B-1----:R-:W-:Y:S01]  /*7520*/  SHF.L.U64.HI R0, R132, 0x1, R27 ;  /* 0x0000000184007819 */ /* 0x002fe2000001021b */
[----:B------:R-:W-:Y:S01]  /*7530*/  IMAD.MOV.U32 R132, RZ, RZ, R138 ;  /* 0x000000ffff847224 */ /* 0x000fe200078e008a */
[C---:B------:R-:W-:Y:S02]  /*7540*/  SHF.L.U64.HI R3, R134.reuse, 0x1, R136 ;  /* 0x0000000186037819 */ /* 0x040fe40000010288 */
[----:B------:R-:W-:Y:S01]  /*7550*/  MOV R140, R137 ;  /* 0x00000089008c7202 */ /* 0x000fe20000000f00 */
[----:B------:R1:W-:Y:S04]  /*7560*/  STL [R1+0x18], R0 ;  /* 0x0000180001007387 */ /* 0x0003e80000100800 */
[----:B------:R-:W-:Y:S04]  /*7570*/  STL [R1+0x14], R4 ;  /* 0x0000140401007387 */ /* 0x000fe80000100800 */
[----:B------:R2:W-:Y:S01]  /*7580*/  STL [R1+0x10], R3 ;  /* 0x0000100301007387 */ /* 0x0005e20000100800 */
[----:B-1----:R-:W-:-:S05]  /*7590*/  IMAD.SHL.U32 R0, R134, 0x2, RZ ;  /* 0x0000000286007824 */ /* 0x002fca00078e00ff */
[----:B------:R1:W-:Y:S01]  /*75a0*/  STL [R1+0xc], R0 ;  /* 0x00000c0001007387 */ /* 0x0003e20000100800 */
[----:B--2---:R-:W-:Y:S01]  /*75b0*/  MOV R3, R139 ;  /* 0x0000008b00037202 */ /* 0x004fe20000000f00 */
[----:B------:R-:W-:Y:S05]  /*75c0*/  BRA `(.L_x_153) ;  /* 0x0000044000007947 */ /* 0x000fea0003800000 */
.L_x_155:
[----:B------:R-:W2:Y:S01]  /*75d0*/  LDL R12, [R1+0x48] ;  /* 0x00004800010c7983 */ /* 0x000ea20000100800 */
[----:B------:R-:W-:Y:S01]  /*75e0*/  ULEA UR5, UR6, UR8, 0x6 ;  /* 0x0000000806057291 */ /* 0x000fe2000f8e303f */
[----:B------:R-:W-:Y:S02]  /*75f0*/  IMAD.MOV.U32 R7, RZ, RZ, RZ ;  /* 0x000000ffff077224 */ /* 0x000fe400078e00ff */
[----:B------:R-:W3:Y:S03]  /*7600*/  LDL R39, [R1+0x14] ;  /* 0x0000140001277983 */ /* 0x000ee60000100800 */
[----:B------:R-:W-:Y:S01]  /*7610*/  IMAD.U32 R2, RZ, RZ, UR5 ;  /* 0x00000005ff027e24 */ /* 0x000fe2000f8e00ff */
[----:B------:R-:W4:Y:S04]  /*7620*/  LDL R38, [R1+0xc] ;  /* 0x00000c0001267983 */ /* 0x000f280000100800 */
[----:B------:R-:W5:Y:S04]  /*7630*/  LDL R37, [R1+0x18] ;  /* 0x0000180001257983 */ /* 0x000f680000100800 */
[----:B------:R-:W3:Y:S04]  /*7640*/  LDL R36, [R1+0x10] ;  /* 0x0000100001247983 */ /* 0x000ee80000100800 */
[----:B------:R-:W3:Y:S01]  /*7650*/  LDL R35, [R1+0x4] ;  /* 0x0000040001237983 */ /* 0x000ee20000100800 */
[----:B--2---:R-:W-:Y:S05]  /*7660*/  IADD3 R2, R2, -0x40, R12 ;  /* 0xffffffc002027810 */ /* 0x004fea0007ffe00c */
        /* <DEDUP_REMOVED lines=8> */
[----:B------:R-:W-:Y:S04]  /*76f0*/  @!P0 LEA.HI.X R5, R5, c[0x0][0x2a4], R6, 0x2, P2 ;  /* 0x0000a90005058a11 */ /* 0x000fe800010f1406 */
[----:B------:R-:W-:Y:S01]  /*7700*/  STL [R1+0x34], R8 ;  /* 0x0000340801007387 */ /* 0x000fe20000100800 */
[----:B------:R-:W-:Y:S03]  /*7710*/  SHF.R.S32.HI R0, RZ, 0x1f, R8 ;  /* 0x0000001fff007819 */ /* 0x000fe60000011408 */
[----:B------:R1:W2:Y:S02]  /*7720*/  @!P0 LDG.E R7, [R4.64] ;  /* 0x0000000c04078981 */ /* 0x0002a4000c1e1900 */
[----:B------:R-:W-:Y:S04]  /*7730*/  IMAD R0, R0, c[0x0][0x1e0], RZ ;  /* 0x0000780000007a24 */ /* 0x000fe800078e02ff */
[C---:B------:R-:W-:Y:S02]  /*7740*/  IMAD R0, R8.reuse, c[0x0][0x1e4], R0 ;  /* 0x0000790008007a24 */ /* 0x040fe400078e0200 */
[----:B-1----:R-:W-:Y:S04]  /*7750*/  IMAD.WIDE.U32 R4, R8, c[0x0][0x1e0], RZ ;  /* 0x0000780008047a25 */ /* 0x002fe800078e00ff */
[----:B------:R-:W-:Y:S01]  /*7760*/  IMAD.IADD R5, R5, 0x1, R0 ;  /* 0x0000000105057824 */ /* 0x000fe200078e0200 */
[----:B--2---:R-:W-:Y:S01]  /*7770*/  STL [R1+0x2c], R7 ;  /* 0x00002c0701007387 */ /* 0x004fe20000100800 */
[----:B------:R-:W-:Y:S02]  /*7780*/  SHF.R.S32.HI R2, RZ, 0x1f, R7 ;  /* 0x0000001fff027819 */ /* 0x000fe40000011407 */
[C---:B------:R-:W-:Y:S04]  /*7790*/  IMAD.WIDE.U32 R4, R7.reuse, c[0x0][0x1f0], R4 ;  /* 0x00007c0007047a25 */ /* 0x040fe800078e0004 */
[----:B------:R-:W-:Y:S01]  /*77a0*/  IMAD R2, R2, c[0x0][0x1f0], RZ ;  /* 0x00007c0002027a24 */ /* 0x000fe200078e02ff */
[----:B------:R-:W-:Y:S03]  /*77b0*/  IADD3 R0, P2, R4, UR20, RZ ;  /* 0x0000001404007c10 */ /* 0x000fe6000ff5e0ff */
[----:B------:R-:W-:Y:S05]  /*77c0*/  IMAD R2, R7, c[0x0][0x1f4], R2 ;  /* 0x00007d0007027a24 */ /* 0x000fea00078e0202 */
[----:B------:R-:W-:Y:S02]  /*77d0*/  IADD3.X R4, R5, UR18, R2, P2, !PT ;  /* 0x0000001205047c10 */ /* 0x000fe400097fe402 */
[C---:B------:R-:W-:Y:S04]  /*77e0*/  LEA R2, P2, R0.reuse, c[0x0][0x1c8], 0x1 ;  /* 0x0000720000027a11 */ /* 0x040fe800078408ff */
[----:B------:R-:W-:Y:S01]  /*77f0*/  LEA.HI.X R0, R0, c[0x0][0x1cc], R4, 0x1, P2 ;  /* 0x0000730000007a11 */ /* 0x000fe200010f0c04 */
[----:B------:R-:W3:Y:S04]  /*7800*/  SHFL.IDX PT, R6, R2, RZ, 0x181f ;  /* 0x00181fff02067589 */ /* 0x000ee800000e0000 */
[----:B------:R-:W5:Y:S04]  /*7810*/  SHFL.IDX PT, R5, R0, RZ, 0x181f ;  /* 0x00181fff00057589 */ /* 0x000f6800000e0000 */
[----:B------:R-:W1:Y:S04]  /*7820*/  SHFL.IDX PT, R12, R2, 0x1, 0x181f ;  /* 0x00381f00020c7f89 */ /* 0x000e6800000e0000 */
[----:B------:R-:W2:Y:S04]  /*7830*/  SHFL.IDX PT, R13, R0, 0x1, 0x181f ;  /* 0x00381f00000d7f89 */ /* 0x000ea800000e0000 */
[----:B------:R-:W2:Y:S04]  /*7840*/  SHFL.IDX PT, R11, R2, 0x2, 0x181f ;  /* 0x00581f00020b7f89 */ /* 0x000ea800000e0000 */
[----:B------:R-:W2:Y:S04]  /*7850*/  SHFL.IDX PT, R14, R0, 0x2, 0x181f ;  /* 0x00581f00000e7f89 */ /* 0x000ea800000e0000 */
[----:B------:R-:W2:Y:S01]  /*7860*/  SHFL.IDX PT, R2, R2, 0x3, 0x181f ;  /* 0x00781f0002027f89 */ /* 0x000ea200000e0000 */
[CC--:B---3--:R-:W-:Y:S02]  /*7870*/  IADD3 R8, P6, R6.reuse, R39.reuse, RZ ;  /* 0x0000002706087210 */ /* 0x0c8fe40007fde0ff */
[----:B----4-:R-:W-:Y:S01]  /*7880*/  IADD3 R6, P5, R6, R38, RZ ;  /* 0x0000002606067210 */ /* 0x010fe20007fbe0ff */
[----:B------:R-:W3:Y:S02]  /*7890*/  SHFL.IDX PT, R0, R0, 0x3, 0x181f ;  /* 0x00781f0000007f89 */ /* 0x000ee400000e0000 */
[C-C-:B-----5:R-:W-:Y:S01]  /*78a0*/  IMAD.X R9, R5.reuse, 0x1, R37.reuse, P6 ;  /* 0x0000000105097824 */ /* 0x160fe200030e0625 */
[----:B------:R-:W-:Y:S02]  /*78b0*/  IADD3.X R7, R5, R36, RZ, P5, !PT ;  /* 0x0000002405077210 */ /* 0x000fe40002ffe4ff */
[CC--:B-1----:R-:W-:Y:S02]  /*78c0*/  IADD3 R4, P2, R12.reuse, R39.reuse, RZ ;  /* 0x000000270c047210 */ /* 0x0c2fe40007f5e0ff */
[----:B------:R1:W-:Y:S01]  /*78d0*/  LDGSTS.E.BYPASS.LTC128B.128 [R35+0x4100], [R8.64], !P4 ;  /* 0x0410000008237fae */ /* 0x0003e2000e101d4c */
[-C--:B------:R-:W-:Y:S02]  /*78e0*/  IADD3 R12, P5, R12, R38.reuse, RZ ;  /* 0x000000260c0c7210 */ /* 0x080fe40007fbe0ff */
[--C-:B--2---:R-:W-:Y:S01]  /*78f0*/  IMAD.X R5, R13, 0x1, R37.reuse, P2 ;  /* 0x000000010d057824 */ /* 0x104fe200010e0625 */
[----:B------:R2:W-:Y:S01]  /*7900*/  LDGSTS.E.BYPASS.LTC128B.128 [R35+0x6100], [R6.64], !P3 ;  /* 0x0610000006237fae */ /* 0x0005e2000d901d4c */
[-C--:B------:R-:W-:Y:S01]  /*7910*/  IADD3 R10, P2, R11, R39.reuse, RZ ;  /* 0x000000270b0a7210 */ /* 0x080fe20007f5e0ff */
[--C-:B------:R-:W-:Y:S02]  /*7920*/  IMAD.X R13, R13, 0x1, R36.reuse, P5 ;  /* 0x000000010d0d7824 */ /* 0x100fe400028e0624 */
[----:B------:R4:W-:Y:S04]  /*7930*/  LDGSTS.E.BYPASS.LTC128B.128 [R35+0x4900], [R4.64], !P4 ;  /* 0x0490000004237fae */ /* 0x0009e8000e101d4c */
[----:B------:R3:W-:Y:S01]  /*7940*/  LDGSTS.E.BYPASS.LTC128B.128 [R35+0x6900], [R12.64], !P3 ;  /* 0x069000000c237fae */ /* 0x0007e2000d901d4c */
[----:B-1----:R-:W-:Y:S01]  /*7950*/  IADD3 R8, P6, R11, R38, RZ ;  /* 0x000000260b087210 */ /* 0x002fe20007fde0ff */
[--C-:B------:R-:W-:Y:S01]  /*7960*/  IMAD.X R11, R14, 0x1, R37.reuse, P2 ;  /* 0x000000010e0b7824 */ /* 0x100fe200010e0625 */
[----:B--2---:R-:W-:Y:S04]  /*7970*/  IADD3 R6, P5, R2, R39, RZ ;  /* 0x0000002702067210 */ /* 0x004fe80007fbe0ff */
[----:B------:R1:W-:Y:S01]  /*7980*/  LDGSTS.E.BYPASS.LTC128B.128 [R35+0x5100], [R10.64], !P4 ;  /* 0x051000000a237fae */ /* 0x0003e2000e101d4c */
[----:B------:R-:W-:Y:S02]  /*7990*/  IADD3.X R9, R14, R36, RZ, P6, !PT ;  /* 0x000000240e097210 */ /* 0x000fe400037fe4ff */
[----:B----4-:R-:W-:Y:S01]  /*79a0*/  IADD3 R4, P2, R2, R38, RZ ;  /* 0x0000002602047210 */ /* 0x010fe20007f5e0ff */
[C---:B---3--:R-:W-:Y:S02]  /*79b0*/  IMAD.X R7, R0.reuse, 0x1, R37, P5 ;  /* 0x0000000100077824 */ /* 0x048fe400028e0625 */
[----:B------:R1:W-:Y:S02]  /*79c0*/  LDGSTS.E.BYPASS.LTC128B.128 [R35+0x7100], [R8.64], !P3 ;  /* 0x0710000008237fae */ /* 0x0003e4000d901d4c */
[----:B------:R-:W-:Y:S02]  /*79d0*/  IMAD.X R5, R0, 0x1, R36, P2 ;  /* 0x0000000100057824 */ /* 0x000fe400010e0624 */
[----:B------:R1:W-:Y:S04]  /*79e0*/  LDGSTS.E.BYPASS.LTC128B.128 [R35+0x5900], [R6.64], !P4 ;  /* 0x0590000006237fae */ /* 0x0003e8000e101d4c */
[----:B------:R1:W-:Y:S01]  /*79f0*/  LDGSTS.E.BYPASS.LTC128B.128 [R35+0x7900], [R4.64], !P3 ;  /* 0x0790000004237fae */ /* 0x0003e2000d901d4c */
[----:B------:R-:W-:-:S05]  /*7a00*/  BRA `(.L_x_154) ;  /* 0x0000172000007947 */ /* 0x000fca0003800000 */
.L_x_153:
[----:B------:R-:W2:Y:S01]  /*7a10*/  LDL R4, [R1+0x34] ;  /* 0x0000340001047983 */ /* 0x000ea20000100800 */
[----:B------:R-:W-:Y:S04]  /*7a20*/  DEPBAR.LE SB0, 0x0 ;  /* 0x000080000000791a */ /* 0x000fe80000000000 */
[----:B------:R-:W3:Y:S01]  /*7a30*/  LDL R2, [R1+0x2c] ;  /* 0x00002c0001027983 */ /* 0x000ee20000100800 */
[----:B------:R-:W-:Y:S03]  /*7a40*/  UISETP.GT.AND UP0, UPT, UR6, UR7, UPT ;  /* 0x000000070600728c */ /* 0x000fe6000bf04270 */
[----:B------:R-:W4:Y:S04]  /*7a50*/  LDL R58, [R1+0x14] ;  /* 0x00001400013a7983 */ /* 0x000f280000100800 */
[----:B------:R-:W5:Y:S04]  /*7a60*/  LDL R57, [R1+0x18] ;  /* 0x0000180001397983 */ /* 0x000f680000100800 */
[----:B------:R-:W4:Y:S04]  /*7a70*/  LDL R56, [R1+0xc] ;  /* 0x00000c0001387983 */ /* 0x000f280000100800 */
[----:B------:R-:W4:Y:S04]  /*7a80*/  LDL R54, [R1+0x30] ;  /* 0x0000300001367983 */ /* 0x000f280000100800 */
[----:B------:R-:W4:Y:S04]  /*7a90*/  LDL R55, [R1+0x10] ;  /* 0x0000100001377983 */ /* 0x000f280000100800 */
[----:B------:R-:W-:Y:S08]  /*7aa0*/  BAR.SYNC.DEFER_BLOCKING 0x0 ;  /* 0x0000000000007b1d */ /* 0x000ff00000010000 */
[----:B------:R-:W-:Y:S08]  /*7ab0*/  LDSM.16.M88.4 R64, [R239+0x8100] ;  /* 0x00810000ef40783b */ /* 0x000ff00000000200 */
[----:B------:R-:W1:Y:S08]  /*7ac0*/  LDSM.16.M88.4 R16, [R232+0x4100] ;  /* 0x00410000e810783b */ /* 0x000e700000000200 */
[----:B------:R-:W1:Y:S08]  /*7ad0*/  LDSM.16.M88.4 R60, [R239+0xa100] ;  /* 0x00a10000ef3c783b */ /* 0x000e700000000200 */
[----:B------:R-:W1:Y:S08]  /*7ae0*/  LDSM.16.M88.4 R32, [R232+0x4900] ;  /* 0x00490000e820783b */ /* 0x000e700000000200 */
[----:B------:R-:W-:Y:S08]  /*7af0*/  LDSM.16.M88.4 R48, [R232+0x5100] ;  /* 0x00510000e830783b */ /* 0x000ff00000000200 */
[----:B------:R-:W-:Y:S08]  /*7b00*/  LDSM.16.M88.4 R136, [R232+0x5900] ;  /* 0x00590000e888783b */ /* 0x000ff00000000200 */
[----:B------:R-:W-:Y:S08]  /*7b10*/  LDSM.16.M88.4 R208, [R241+0x8100] ;  /* 0x00810000f1d0783b */ /* 0x000ff00000000200 */
[----:B------:R-:W-:Y:S08]  /*7b20*/  LDSM.16.M88.4 R212, [R243] ;  /* 0x00000000f3d4783b */ /* 0x000ff00000000200 */
[----:B------:R-:W-:Y:S08]  /*7b30*/  LDSM.16.M88.4 R216, [R241+0xa100] ;  /* 0x00a10000f1d8783b */ /* 0x000ff00000000200 */
[----:B------:R-:W-:Y:S08]  /*7b40*/  LDSM.16.M88.4 R220, [R251] ;  /* 0x00000000fbdc783b */ /* 0x000ff00000000200 */
[----:B------:R-:W-:Y:S08]  /*7b50*/  LDSM.16.M88.4 R224, [R250] ;  /* 0x00000000fae0783b */ /* 0x000ff00000000200 */
[----:B------:R-:W-:Y:S01]  /*7b60*/  LDSM.16.M88.4 R228, [R249] ;  /* 0x00000000f9e4783b */ /* 0x000fe20000000200 */
[----:B-12---:R-:W-:Y:S01]  /*7b70*/  SHF.R.S32.HI R0, RZ, 0x1f, R4 ;  /* 0x0000001fff007819 */ /* 0x006fe20000011404 */
[----:B------:R-:W-:Y:S04]  /*7b80*/  IMAD.WIDE.U32 R8, R4, c[0x0][0x208], RZ ;  /* 0x0000820004087a25 */ /* 0x000fe800078e00ff */
[----:B------:R-:W-:Y:S04]  /*7b90*/  IMAD R0, R0, c[0x0][0x208], RZ ;  /* 0x0000820000007a24 */ /* 0x000fe800078e02ff */
[----:B------:R-:W-:Y:S02]  /*7ba0*/  IMAD R0, R4, c[0x0][0x20c], R0 ;  /* 0x0000830004007a24 */ /* 0x000fe400078e0200 */
[-C--:B------:R-:W-:Y:S03]  /*7bb0*/  HMMA.16816.F32.BF16 R4, R64, R16.reuse, RZ ;  /* 0x000000104004723c */ /* 0x080fe600000418ff */
[----:B------:R-:W-:Y:S02]  /*7bc0*/  IADD3 R9, R9, R0, RZ ;  /* 0x0000000009097210 */ /* 0x000fe40007ffe0ff */
[----:B---3--:R-:W-:Y:S03]  /*7bd0*/  SHF.R.S32.HI R0, RZ, 0x1f, R2 ;  /* 0x0000001fff007819 */ /* 0x008fe60000011402 */
[----:B------:R-:W-:Y:S02]  /*7be0*/  IMAD.WIDE.U32 R12, R2, c[0x0][0x218], R8 ;  /* 0x00008600020c7a25 */ /* 0x000fe400078e0008 */
[C---:B------:R-:W-:Y:S02]  /*7bf0*/  HMMA.16816.F32.BF16 R8, R60.reuse, R16, RZ ;  /* 0x000000103c08723c */ /* 0x040fe400000418ff */
[----:B------:R-:W-:Y:S04]  /*7c00*/  IMAD R0, R0, c[0x0][0x218], RZ ;  /* 0x0000860000007a24 */ /* 0x000fe800078e02ff */
[----:B------:R-:W-:Y:S01]  /*7c10*/  IMAD R2, R2, c[0x0][0x21c], R0 ;  /* 0x0000870002027a24 */ /* 0x000fe200078e0200 */
[----:B------:R-:W-:Y:S05]  /*7c20*/  IADD3 R0, P2, R12, UR22, RZ ;  /* 0x000000160c007c10 */ /* 0x000fea000ff5e0ff */
[----:B------:R-:W-:Y:S02]  /*7c30*/  IADD3.X R16, R13, UR4, R2, P2, !PT ;  /* 0x000000040d107c10 */ /* 0x000fe400097fe402 */
[-C--:B------:R-:W-:Y:S01]  /*7c40*/  HMMA.16816.F32.BF16 R12, R60, R18.reuse, RZ ;  /* 0x000000123c0c723c */ /* 0x080fe200000418ff */
[C---:B------:R-:W-:Y:S04]  /*7c50*/  LEA R2, P2, R0.reuse, c[0x0][0x1f8], 0x1 ;  /* 0x00007e0000027a11 */ /* 0x040fe800078408ff */
[----:B------:R-:W-:Y:S01]  /*7c60*/  LEA.HI.X R0, R0, c[0x0][0x1fc], R16, 0x1, P2 ;  /* 0x00007f0000007a11 */ /* 0x000fe200010f0c10 */
[----:B------:R-:W4:Y:S02]  /*7c70*/  SHFL.IDX PT, R38, R2, RZ, 0x181f ;  /* 0x00181fff02267589 */ /* 0x000f2400000e0000 */
[C---:B------:R-:W-:Y:S06]  /*7c80*/  HMMA.16816.F32.BF16 R16, R64.reuse, R18, RZ ;  /* 0x000000124010723c */ /* 0x040fec00000418ff */
[----:B------:R-:W5:Y:S02]  /*7c90*/  SHFL.IDX PT, R39, R0, RZ, 0x181f ;  /* 0x00181fff00277589 */ /* 0x000f6400000e0000 */
[-C--:B------:R-:W-:Y:S06]  /*7ca0*/  HMMA.16816.F32.BF16 R20, R64, R32.reuse, RZ ;  /* 0x000000204014723c */ /* 0x080fec00000418ff */
[----:B------:R-:W1:Y:S02]  /*7cb0*/  SHFL.IDX PT, R46, R2, 0x1, 0x181f ;  /* 0x00381f00022e7f89 */ /* 0x000e6400000e0000 */
[C---:B------:R-:W-:Y:S06]  /*7cc0*/  HMMA.16816.F32.BF16 R24, R60.reuse, R32, RZ ;  /* 0x000000203c18723c */ /* 0x040fec00000418ff */
[----:B------:R-:W2:Y:S01]  /*7cd0*/  SHFL.IDX PT, R43, R0, 0x1, 0x181f ;  /* 0x00381f00002b7f89 */ /* 0x000ea200000e0000 */
[C---:B----4-:R-:W-:Y:S01]  /*7ce0*/  IADD3 R36, P5, R38.reuse, R58, RZ ;  /* 0x0000003a26247210 */ /* 0x050fe20007fbe0ff */
[-C--:B------:R-:W-:Y:S01]  /*7cf0*/  HMMA.16816.F32.BF16 R28, R60, R34.reuse, RZ ;  /* 0x000000223c1c723c */ /* 0x080fe200000418ff */
[----:B------:R-:W-:Y:S03]  /*7d00*/  IADD3 R38, P2, R38, R56, RZ ;  /* 0x0000003826267210 */ /* 0x000fe60007f5e0ff */
[C---:B-----5:R-:W-:Y:S02]  /*7d10*/  IADD3.X R37, R39.reuse, R57, RZ, P5, !PT ;  /* 0x0000003927257210 */ /* 0x060fe40002ffe4ff */
[----:B------:R-:W3:Y:S02]  /*7d20*/  SHFL.IDX PT, R52, R2, 0x2, 0x181f ;  /* 0x00581f0002347f89 */ /* 0x000ee400000e0000 */
[C---:B------:R-:W-:Y:S04]  /*7d30*/  HMMA.16816.F32.BF16 R32, R64.reuse, R34, RZ ;  /* 0x000000224020723c */ /* 0x040fe800000418ff */
[----:B------:R-:W-:Y:S02]  /*7d40*/  IADD3.X R39, R39, R55, RZ, P2, !PT ;  /* 0x0000003727277210 */ /* 0x000fe400017fe4ff */
[C---:B-1----:R-:W-:Y:S01]  /*7d50*/  IADD3 R40, P2, R46.reuse, R58, RZ ;  /* 0x0000003a2e287210 */ /* 0x042fe20007f5e0ff */
[----:B------:R1:W-:Y:S01]  /*7d60*/  LDGSTS.E.BYPASS.LTC128B.128 [R54], [R36.64], !P4 ;  /* 0x0000000024367fae */ /* 0x0003e2000e101d4c */
[----:B------:R-:W-:Y:S04]  /*7d70*/  IADD3 R46, P6, R46, R56, RZ ;  /* 0x000000382e2e7210 */ /* 0x000fe80007fde0ff */
[C---:B--2---:R-:W-:Y:S03]  /*7d80*/  IADD3.X R41, R43.reuse, R57, RZ, P2, !PT ;  /* 0x000000392b297210 */ /* 0x044fe600017fe4ff */
[----:B------:R-:W2:Y:S01]  /*7d90*/  SHFL.IDX PT, R42, R0, 0x2, 0x181f ;  /* 0x00581f00002a7f89 */ /* 0x000ea200000e0000 */
[----:B------:R-:W-:Y:S07]  /*7da0*/  IADD3.X R47, R43, R55, RZ, P6, !PT ;  /* 0x000000372b2f7210 */ /* 0x000fee00037fe4ff */
[----:B------:R1:W-:Y:S01]  /*7db0*/  LDGSTS.E.BYPASS.LTC128B.128 [R54+0x2000], [R38.64], !P3 ;  /* 0x0200000026367fae */ /* 0x0003e2000d901d4c */
[C---:B---3--:R-:W-:Y:S02]  /*7dc0*/  IADD3 R44, P5, R52.reuse, R58, RZ ;  /* 0x0000003a342c7210 */ /* 0x048fe40007fbe0ff */
[----:B------:R-:W-:Y:S05]  /*7dd0*/  IADD3 R52, P2, R52, R56, RZ ;  /* 0x0000003834347210 */ /* 0x000fea0007f5e0ff */
[----:B------:R3:W-:Y:S08]  /*7de0*/  LDGSTS.E.BYPASS.LTC128B.128 [R54+0x800], [R40.64], !P4 ;  /* 0x0080000028367fae */ /* 0x0007f0000e101d4c */
[----:B------:R4:W-:Y:S01]  /*7df0*/  LDGSTS.E.BYPASS.LTC128B.128 [R54+0x2800], [R46.64], !P3 ;  /* 0x028000002e367fae */ /* 0x0009e2000d901d4c */
[C---:B--2---:R-:W-:Y:S02]  /*7e00*/  IADD3.X R45, R42.reuse, R57, RZ, P5, !PT ;  /* 0x000000392a2d7210 */ /* 0x044fe40002ffe4ff */
[----:B------:R-:W-:Y:S05]  /*7e10*/  IADD3.X R53, R42, R55, RZ, P2, !PT ;  /* 0x000000372a357210 */ /* 0x000fea00017fe4ff */
[----:B------:R4:W-:Y:S01]  /*7e20*/  LDGSTS.E.BYPASS.LTC128B.128 [R54+0x1000], [R44.64], !P4 ;  /* 0x010000002c367fae */ /* 0x0009e2000e101d4c */
[-C--:B-1----:R-:W-:Y:S07]  /*7e30*/  HMMA.16816.F32.BF16 R36, R64, R48.reuse, RZ ;  /* 0x000000304024723c */ /* 0x082fee00000418ff */
[----:B------:R-:W1:Y:S01]  /*7e40*/  SHFL.IDX PT, R2, R2, 0x3, 0x181f ;  /* 0x00781f0002027f89 */ /* 0x000e6200000e0000 */
[C---:B---3--:R-:W-:Y:S07]  /*7e50*/  HMMA.16816.F32.BF16 R40, R60.reuse, R48, RZ ;  /* 0x000000303c28723c */ /* 0x048fee00000418ff */
[----:B------:R-:W2:Y:S08]  /*7e60*/  SHFL.IDX PT, R0, R0, 0x3, 0x181f ;  /* 0x00781f0000007f89 */ /* 0x000eb000000e0000 */
[----:B------:R3:W-:Y:S01]  /*7e70*/  LDGSTS.E.BYPASS.LTC128B.128 [R54+0x3000], [R52.64], !P3 ;  /* 0x0300000034367fae */ /* 0x0007e2000d901d4c */
[-C--:B----4-:R-:W-:Y:S01]  /*7e80*/  HMMA.16816.F32.BF16 R44, R60, R50.reuse, RZ ;  /* 0x000000323c2c723c */ /* 0x090fe200000418ff */
[----:B-1----:R-:W-:Y:S04]  /*7e90*/  IADD3 R48, P2, R2, R58, RZ ;  /* 0x0000003a02307210 */ /* 0x002fe80007f5e0ff */
[----:B--2---:R-:W-:Y:S05]  /*7ea0*/  IADD3.X R49, R0, R57, RZ, P2, !PT ;  /* 0x0000003900317210 */ /* 0x004fea00017fe4ff */
[----:B------:R1:W-:Y:S02]  /*7eb0*/  LDGSTS.E.BYPASS.LTC128B.128 [R54+0x1800], [R48.64], !P4 ;  /* 0x0180000030367fae */ /* 0x0003e4000e101d4c */
[----:B---3--:R-:W-:Y:S04]  /*7ec0*/  IADD3 R52, P2, R2, R56, RZ ;  /* 0x0000003802347210 */ /* 0x008fe80007f5e0ff */
[----:B------:R-:W-:Y:S02]  /*7ed0*/  IADD3.X R53, R0, R55, RZ, P2, !PT ;  /* 0x0000003700357210 */ /* 0x000fe400017fe4ff */
[----:B------:R-:W-:Y:S03]  /*7ee0*/  PLOP3.LUT P2, PT, PT, PT, UP0, 0x80, 0x0 ;  /* 0x000000000000781c */ /* 0x000fe60003f4f008 */
[----:B------:R2:W-:Y:S08]  /*7ef0*/  LDGSTS.E.BYPASS.LTC128B.128 [R54+0x3800], [R52.64], !P3 ;  /* 0x0380000034367fae */ /* 0x0005f0000d901d4c */
[----:B------:R-:W0:Y:S01]  /*7f00*/  LDGDEPBAR ;  /* 0x00000000000079af */ /* 0x000e220000000000 */
[C---:B-1----:R-:W-:Y:S08]  /*7f10*/  HMMA.16816.F32.BF16 R48, R64.reuse, R50, RZ ;  /* 0x000000324030723c */ /* 0x042ff000000418ff */
[-C--:B--2---:R-:W-:Y:S08]  /*7f20*/  HMMA.16816.F32.BF16 R52, R64, R136.reuse, RZ ;  /* 0x000000884034723c */ /* 0x084ff000000418ff */
[C---:B------:R-:W-:Y:S08]  /*7f30*/  HMMA.16816.F32.BF16 R56, R60.reuse, R136, RZ ;  /* 0x000000883c38723c */ /* 0x040ff000000418ff */
[-C--:B------:R-:W-:Y:S08]  /*7f40*/  HMMA.16816.F32.BF16 R60, R60, R138.reuse, RZ ;  /* 0x0000008a3c3c723c */ /* 0x080ff000000418ff */
[----:B------:R-:W-:Y:S01]  /*7f50*/  HMMA.16816.F32.BF16 R64, R64, R138, RZ ;  /* 0x0000008a4040723c */ /* 0x000fe200000418ff */
[----:B------:R-:W-:Y:S07]  /*7f60*/  LDSM.16.M88.4 R136, [R240+0x8100] ;  /* 0x00810000f088783b */ /* 0x000fee0000000200 */
[-C--:B------:R-:W-:Y:S08]  /*7f70*/  HMMA.16816.F32.BF16 R4, R208, R212.reuse, R4 ;  /* 0x000000d4d004723c */ /* 0x080ff00000041804 */
[C---:B------:R-:W-:Y:S08]  /*7f80*/  HMMA.16816.F32.BF16 R8, R216.reuse, R212, R8 ;  /* 0x000000d4d808723c */ /* 0x040ff00000041808 */
[-C--:B------:R-:W-:Y:S08]  /*7f90*/  HMMA.16816.F32.BF16 R12, R216, R214.reuse, R12 ;  /* 0x000000d6d80c723c */ /* 0x080ff0000004180c */
[C---:B------:R-:W-:Y:S01]  /*7fa0*/  HMMA.16816.F32.BF16 R16, R208.reuse, R214, R16 ;  /* 0x000000d6d010723c */ /* 0x040fe20000041810 */
[----:B------:R-:W1:Y:S07]  /*7fb0*/  LDSM.16.M88.4 R212, [R238+0x4100] ;  /* 0x00410000eed4783b */ /* 0x000e6e0000000200 */
[-C--:B------:R-:W-:Y:S08]  /*7fc0*/  HMMA.16816.F32.BF16 R20, R208, R220.reuse, R20 ;  /* 0x000000dcd014723c */ /* 0x080ff00000041814 */
[C---:B------:R-:W-:Y:S08]  /*7fd0*/  HMMA.16816.F32.BF16 R24, R216.reuse, R220, R24 ;  /* 0x000000dcd818723c */ /* 0x040ff00000041818 */
[-C--:B------:R-:W-:Y:S08]  /*7fe0*/  HMMA.16816.F32.BF16 R28, R216, R222.reuse, R28 ;  /* 0x000000ded81c723c */ /* 0x080ff0000004181c */
[C---:B------:R-:W-:Y:S01]  /*7ff0*/  HMMA.16816.F32.BF16 R32, R208.reuse, R222, R32 ;  /* 0x000000ded020723c */ /* 0x040fe20000041820 */
[----:B------:R-:W2:Y:S07]  /*8000*/  LDSM.16.M88.4 R220, [R240+0xa100] ;  /* 0x00a10000f0dc783b */ /* 0x000eae0000000200 */
[-C--:B------:R-:W-:Y:S08]  /*8010*/  HMMA.16816.F32.BF16 R36, R208, R224.reuse, R36 ;  /* 0x000000e0d024723c */ /* 0x080ff00000041824 */
[C---:B------:R-:W-:Y:S08]  /*8020*/  HMMA.16816.F32.BF16 R40, R216.reuse, R224, R40 ;  /* 0x000000e0d828723c */ /* 0x040ff00000041828 */
[-C--:B------:R-:W-:Y:S08]  /*8030*/  HMMA.16816.F32.BF16 R44, R216, R226.reuse, R44 ;  /* 0x000000e2d82c723c */ /* 0x080ff0000004182c */
[C---:B------:R-:W-:Y:S01]  /*8040*/  HMMA.16816.F32.BF16 R48, R208.reuse, R226, R48 ;  /* 0x000000e2d030723c */ /* 0x040fe20000041830 */
[----:B------:R-:W-:Y:S07]  /*8050*/  LDSM.16.M88.4 R224, [R238+0x5900] ;  /* 0x00590000eee0783b */ /* 0x000fee0000000200 */
[-C--:B------:R-:W-:Y:S08]  /*8060*/  HMMA.16816.F32.BF16 R52, R208, R228.reuse, R52 ;  /* 0x000000e4d034723c */ /* 0x080ff00000041834 */
[C---:B------:R-:W-:Y:S08]  /*8070*/  HMMA.16816.F32.BF16 R56, R216.reuse, R228, R56 ;  /* 0x000000e4d838723c */ /* 0x040ff00000041838 */
[-C--:B------:R-:W-:Y:S01]  /*8080*/  HMMA.16816.F32.BF16 R60, R216, R230.reuse, R60 ;  /* 0x000000e6d83c723c */ /* 0x080fe2000004183c */
[----:B------:R-:W-:Y:S07]  /*8090*/  LDSM.16.M88.4 R216, [R238+0x5100] ;  /* 0x00510000eed8783b */ /* 0x000fee0000000200 */
[----:B------:R-:W-:Y:S01]  /*80a0*/  HMMA.16816.F32.BF16 R64, R208, R230, R64 ;  /* 0x000000e6d040723c */ /* 0x000fe20000041840 */
[----:B------:R-:W3:Y:S07]  /*80b0*/  LDSM.16.M88.4 R208, [R238+0x4900] ;  /* 0x00490000eed0783b */ /* 0x000eee0000000200 */
[-C--:B-1----:R-:W-:Y:S08]  /*80c0*/  HMMA.16816.F32.BF16 R4, R136, R212.reuse, R4 ;  /* 0x000000d48804723c */ /* 0x082ff00000041804 */
[C---:B--2---:R-:W-:Y:S08]  /*80d0*/  HMMA.16816.F32.BF16 R8, R220.reuse, R212, R8 ;  /* 0x000000d4dc08723c */ /* 0x044ff00000041808 */
[-C--:B------:R-:W-:Y:S08]  /*80e0*/  HMMA.16816.F32.BF16 R12, R220, R214.reuse, R12 ;  /* 0x000000d6dc0c723c */ /* 0x080ff0000004180c */
[C---:B------:R-:W-:Y:S01]  /*80f0*/  HMMA.16816.F32.BF16 R16, R136.reuse, R214, R16 ;  /* 0x000000d68810723c */ /* 0x040fe20000041810 */
[----:B------:R-:W-:Y:S07]  /*8100*/  LDSM.16.M88.4 R212, [R237] ;  /* 0x00000000edd4783b */ /* 0x000fee0000000200 */
[-C--:B---3--:R-:W-:Y:S08]  /*8110*/  HMMA.16816.F32.BF16 R20, R136, R208.reuse, R20 ;  /* 0x000000d08814723c */ /* 0x088ff00000041814 */
        /* <DEDUP_REMOVED lines=11> */
[-C--:B------:R-:W-:Y:S01]  /*81d0*/  HMMA.16816.F32.BF16 R60, R220, R226.reuse, R60 ;  /* 0x000000e2dc3c723c */ /* 0x080fe2000004183c */
[----:B------:R-:W-:Y:S07]  /*81e0*/  LDSM.16.M88.4 R220, [R237+0x1000] ;  /* 0x00100000eddc783b */ /* 0x000fee0000000200 */
[----:B------:R-:W-:Y:S01]  /*81f0*/  HMMA.16816.F32.BF16 R64, R136, R226, R64 ;  /* 0x000000e28840723c */ /* 0x000fe20000041840 */
[----:B------:R-:W3:Y:S07]  /*8200*/  LDSM.16.M88.4 R136, [R237+0x800] ;  /* 0x00080000ed88783b */ /* 0x000eee0000000200 */
[-C--:B-1----:R-:W-:Y:S01]  /*8210*/  HMMA.16816.F32.BF16 R4, R208, R212.reuse, R4 ;  /* 0x000000d4d004723c */ /* 0x082fe20000041804 */
[----:B------:R-:W1:Y:S07]  /*8220*/  LDSM.16.M88.4 R224, [R237+0x1800] ;  /* 0x00180000ede0783b */ /* 0x000e6e0000000200 */
[C---:B--2---:R-:W-:Y:S08]  /*8230*/  HMMA.16816.F32.BF16 R8, R216.reuse, R212, R8 ;  /* 0x000000d4d808723c */ /* 0x044ff00000041808 */
[-C--:B------:R-:W-:Y:S08]  /*8240*/  HMMA.16816.F32.BF16 R12, R216, R214.reuse, R12 ;  /* 0x000000d6d80c723c */ /* 0x080ff0000004180c */
[C---:B------:R-:W-:Y:S01]  /*8250*/  HMMA.16816.F32.BF16 R16, R208.reuse, R214, R16 ;  /* 0x000000d6d010723c */ /* 0x040fe20000041810 */
[----:B------:R-:W-:Y:S07]  /*8260*/  LDSM.16.M88.4 R212, [R232+0x6100] ;  /* 0x00610000e8d4783b */ /* 0x000fee0000000200 */
[-C--:B---3--:R-:W-:Y:S08]  /*8270*/  HMMA.16816.F32.BF16 R20, R208, R136.reuse, R20 ;  /* 0x00000088d014723c */ /* 0x088ff00000041814 */
        /* <DEDUP_REMOVED lines=8> */
[----:B------:R-:W3:Y:S07]  /*8300*/  LDSM.16.M88.4 R220, [R239+0xe100] ;  /* 0x00e10000efdc783b */ /* 0x000eee0000000200 */
[-C--:B-1----:R-:W-:Y:S08]  /*8310*/  HMMA.16816.F32.BF16 R52, R208, R224.reuse, R52 ;  /* 0x000000e0d034723c */ /* 0x082ff00000041834 */
[C---:B------:R-:W-:Y:S08]  /*8320*/  HMMA.16816.F32.BF16 R56, R216.reuse, R224, R56 ;  /* 0x000000e0d838723c */ /* 0x040ff00000041838 */
[-C--:B------:R-:W-:Y:S01]  /*8330*/  HMMA.16816.F32.BF16 R60, R216, R226.reuse, R60 ;  /* 0x000000e2d83c723c */ /* 0x080fe2000004183c */
[----:B------:R-:W-:Y:S07]  /*8340*/  LDSM.16.M88.4 R216, [R232+0x7100] ;  /* 0x00710000e8d8783b */ /* 0x000fee0000000200 */
[----:B------:R-:W-:Y:S01]  /*8350*/  HMMA.16816.F32.BF16 R64, R208, R226, R64 ;  /* 0x000000e2d040723c */ /* 0x000fe20000041840 */
[----:B------:R-:W1:Y:S07]  /*8360*/  LDSM.16.M88.4 R208, [R232+0x6900] ;  /* 0x00690000e8d0783b */ /* 0x000e6e0000000200 */
[-C--:B--2---:R-:W-:Y:S01]  /*8370*/  HMMA.16816.F32.BF16 R4, R136, R212.reuse, R4 ;  /* 0x000000d48804723c */ /* 0x084fe20000041804 */
[----:B------:R-:W2:Y:S07]  /*8380*/  LDSM.16.M88.4 R224, [R232+0x7900] ;  /* 0x00790000e8e0783b */ /* 0x000eae0000000200 */
[C---:B---3--:R-:W-:Y:S08]  /*8390*/  HMMA.16816.F32.BF16 R8, R220.reuse, R212, R8 ;  /* 0x000000d4dc08723c */ /* 0x048ff00000041808 */
[-C--:B------:R-:W-:Y:S08]  /*83a0*/  HMMA.16816.F32.BF16 R12, R220, R214.reuse, R12 ;  /* 0x000000d6dc0c723c */ /* 0x080ff0000004180c */
[C---:B------:R-:W-:Y:S01]  /*83b0*/  HMMA.16816.F32.BF16 R16, R136.reuse, R214, R16 ;  /* 0x000000d68810723c */ /* 0x040fe20000041810 */
[----:B------:R-:W-:Y:S07]  /*83c0*/  LDSM.16.M88.4 R212, [R248] ;  /* 0x00000000f8d4783b */ /* 0x000fee0000000200 */
[-C--:B-1----:R-:W-:Y:S08]  /*83d0*/  HMMA.16816.F32.BF16 R20, R136, R208.reuse, R20 ;  /* 0x000000d08814723c */ /* 0x082ff00000041814 */
        /* <DEDUP_REMOVED lines=8> */
[----:B------:R-:W3:Y:S07]  /*8460*/  LDSM.16.M88.4 R216, [R241+0xe100] ;  /* 0x00e10000f1d8783b */ /* 0x000eee0000000200 */
[-C--:B--2---:R-:W-:Y:S08]  /*8470*/  HMMA.16816.F32.BF16 R52, R136, R224.reuse, R52 ;  /* 0x000000e08834723c */ /* 0x084ff00000041834 */
[C---:B------:R-:W-:Y:S08]  /*8480*/  HMMA.16816.F32.BF16 R56, R220.reuse, R224, R56 ;  /* 0x000000e0dc38723c */ /* 0x040ff00000041838 */
[-C--:B------:R-:W-:Y:S01]  /*8490*/  HMMA.16816.F32.BF16 R60, R220, R226.reuse, R60 ;  /* 0x000000e2dc3c723c */ /* 0x080fe2000004183c */
[----:B------:R-:W-:Y:S07]  /*84a0*/  LDSM.16.M88.4 R220, [R246] ;  /* 0x00000000f6dc783b */ /* 0x000fee0000000200 */
[----:B------:R-:W-:Y:S01]  /*84b0*/  HMMA.16816.F32.BF16 R64, R136, R226, R64 ;  /* 0x000000e28840723c */ /* 0x000fe20000041840 */
[----:B------:R-:W2:Y:S07]  /*84c0*/  LDSM.16.M88.4 R136, [R247] ;  /* 0x00000000f788783b */ /* 0x000eae0000000200 */
[-C--:B-1----:R-:W-:Y:S01]  /*84d0*/  HMMA.16816.F32.BF16 R4, R208, R212.reuse, R4 ;  /* 0x000000d4d004723c */ /* 0x082fe20000041804 */
[----:B------:R-:W1:Y:S07]  /*84e0*/  LDSM.16.M88.4 R224, [R245] ;  /* 0x00000000f5e0783b */ /* 0x000e6e0000000200 */
[C---:B---3--:R-:W-:Y:S08]  /*84f0*/  HMMA.16816.F32.BF16 R8, R216.reuse, R212, R8 ;  /* 0x000000d4d808723c */ /* 0x048ff00000041808 */
[-C--:B------:R-:W-:Y:S08]  /*8500*/  HMMA.16816.F32.BF16 R12, R216, R214.reuse, R12 ;  /* 0x000000d6d80c723c */ /* 0x080ff0000004180c */
[C---:B------:R-:W-:Y:S01]  /*8510*/  HMMA.16816.F32.BF16 R16, R208.reuse, R214, R16 ;  /* 0x000000d6d010723c */ /* 0x040fe20000041810 */
[----:B------:R-:W-:Y:S07]  /*8520*/  LDSM.16.M88.4 R212, [R238+0x6100] ;  /* 0x00610000eed4783b */ /* 0x000fee0000000200 */
[-C--:B--2---:R-:W-:Y:S08]  /*8530*/  HMMA.16816.F32.BF16 R20, R208, R136.reuse, R20 ;  /* 0x00000088d014723c */ /* 0x084ff00000041814 */
        /* <DEDUP_REMOVED lines=12> */
[----:B------:R-:W1:Y:S07]  /*8600*/  LDSM.16.M88.4 R216, [R238+0x6900] ;  /* 0x00690000eed8783b */ /* 0x000e6e0000000200 */
[----:B------:R-:W-:Y:S01]  /*8610*/  HMMA.16816.F32.BF16 R64, R208, R226, R64 ;  /* 0x000000e2d040723c */ /* 0x000fe20000041840 */
[----:B------:R-:W4:Y:S07]  /*8620*/  LDSM.16.M88.4 R208, [R238+0x7100] ;  /* 0x00710000eed0783b */ /* 0x000f2e0000000200 */
[-C--:B--2---:R-:W-:Y:S01]  /*8630*/  HMMA.16816.F32.BF16 R4, R136, R212.reuse, R4 ;  /* 0x000000d48804723c */ /* 0x084fe20000041804 */
[----:B------:R-:W2:Y:S07]  /*8640*/  LDSM.16.M88.4 R224, [R238+0x7900] ;  /* 0x00790000eee0783b */ /* 0x000eae0000000200 */
[C---:B---3--:R-:W-:Y:S08]  /*8650*/  HMMA.16816.F32.BF16 R8, R220.reuse, R212, R8 ;  /* 0x000000d4dc08723c */ /* 0x048ff00000041808 */
[-C--:B------:R-:W-:Y:S08]  /*8660*/  HMMA.16816.F32.BF16 R12, R220, R214.reuse, R12 ;  /* 0x000000d6dc0c723c */ /* 0x080ff0000004180c */
[C---:B------:R-:W-:Y:S01]  /*8670*/  HMMA.16816.F32.BF16 R16, R136.reuse, R214, R16 ;  /* 0x000000d68810723c */ /* 0x040fe20000041810 */
[----:B------:R-:W-:Y:S07]  /*8680*/  LDSM.16.M88.4 R212, [R242+0xc100] ;  /* 0x00c10000f2d4783b */ /* 0x000fee0000000200 */
[-C--:B-1----:R-:W-:Y:S08]  /*8690*/  HMMA.16816.F32.BF16 R20, R136, R216.reuse, R20 ;  /* 0x000000d88814723c */ /* 0x082ff00000041814 */
[C---:B------:R-:W-:Y:S08]  /*86a0*/  HMMA.16816.F32.BF16 R24, R220.reuse, R216, R24 ;  /* 0x000000d8dc18723c */ /* 0x040ff00000041818 */
[-C--:B------:R-:W-:Y:S08]  /*86b0*/  HMMA.16816.F32.BF16 R28, R220, R218.reuse, R28 ;  /* 0x000000dadc1c723c */ /* 0x080ff0000004181c */
[C---:B------:R-:W-:Y:S01]  /*86c0*/  HMMA.16816.F32.BF16 R32, R136.reuse, R218, R32 ;  /* 0x000000da8820723c */ /* 0x040fe20000041820 */
[----:B------:R-:W1:Y:S07]  /*86d0*/  LDSM.16.M88.4 R216, [R237+0x2000] ;  /* 0x00200000edd8783b */ /* 0x000e6e0000000200 */
[-C--:B----4-:R-:W-:Y:S08]  /*86e0*/  HMMA.16816.F32.BF16 R36, R136, R208.reuse, R36 ;  /* 0x000000d08824723c */ /* 0x090ff00000041824 */
[C---:B------:R-:W-:Y:S08]  /*86f0*/  HMMA.16816.F32.BF16 R40, R220.reuse, R208, R40 ;  /* 0x000000d0dc28723c */ /* 0x040ff00000041828 */
[-C--:B------:R-:W-:Y:S08]  /*8700*/  HMMA.16816.F32.BF16 R44, R220, R210.reuse, R44 ;  /* 0x000000d2dc2c723c */ /* 0x080ff0000004182c */
[C---:B------:R-:W-:Y:S01]  /*8710*/  HMMA.16816.F32.BF16 R48, R136.reuse, R210, R48 ;  /* 0x000000d28830723c */ /* 0x040fe20000041830 */
[----:B------:R-:W3:Y:S07]  /*8720*/  LDSM.16.M88.4 R208, [R244+0xe100] ;  /* 0x00e10000f4d0783b */ /* 0x000eee0000000200 */
[-C--:B--2---:R-:W-:Y:S08]  /*8730*/  HMMA.16816.F32.BF16 R52, R136, R224.reuse, R52 ;  /* 0x000000e08834723c */ /* 0x084ff00000041834 */
[C---:B------:R-:W-:Y:S08]  /*8740*/  HMMA.16816.F32.BF16 R56, R220.reuse, R224, R56 ;  /* 0x000000e0dc38723c */ /* 0x040ff00000041838 */
[-C--:B------:R-:W-:Y:S08]  /*8750*/  HMMA.16816.F32.BF16 R60, R220, R226.reuse, R60 ;  /* 0x000000e2dc3c723c */ /* 0x080ff0000004183c */
[----:B------:R-:W-:Y:S08]  /*8760*/  HMMA.16816.F32.BF16 R64, R136, R226, R64 ;  /* 0x000000e28840723c */ /* 0x000ff00000041840 */
[-C--:B-1----:R-:W-:Y:S08]  /*8770*/  HMMA.16816.F32.BF16 R4, R212, R216.reuse, R4 ;  /* 0x000000d8d404723c */ /* 0x082ff00000041804 */
[C---:B---3--:R-:W-:Y:S08]  /*8780*/  HMMA.16816.F32.BF16 R8, R208.reuse, R216, R8 ;  /* 0x000000d8d008723c */ /* 0x048ff00000041808 */
[-C--:B------:R-:W-:Y:S08]  /*8790*/  HMMA.16816.F32.BF16 R12, R208, R218.reuse, R12 ;  /* 0x000000dad00c723c */ /* 0x080ff0000004180c */
        /* <DEDUP_REMOVED lines=16> */
[----:B------:R-:W-:Y:S05]  /*88a0*/  FMUL.FTZ R14, R14, c[0x0][0x320] ;  /* 0x0000c8000e0e7a20 */ /* 0x000fea0000410000 */
[----:B------:R1:W-:Y:S10]  /*88b0*/  MUFU.TANH R223, R7 ;  /* 0x0000000700df7308 */ /* 0x0003f40000002400 */
[----:B------:R-:W-:Y:S10]  /*88c0*/  MUFU.TANH R222, R8 ;  /* 0x0000000800de7308 */ /* 0x000ff40000002400 */
[----:B------:R-:W-:Y:S01]  /*88d0*/  MUFU.TANH R225, R9 ;  /* 0x0000000900e17308 */ /* 0x000fe20000002400 */
[----:B-1----:R-:W1:Y:S09]  /*88e0*/  LDSM.16.M88.4 R4, [R237+0x2800] ;  /* 0x00280000ed04783b */ /* 0x002e720000000200 */
[----:B------:R-:W-:Y:S10]  /*88f0*/  MUFU.TANH R220, R10 ;  /* 0x0000000a00dc7308 */ /* 0x000ff40000002400 */
[----:B------:R2:W-:Y:S10]  /*8900*/  MUFU.TANH R226, R11 ;  /* 0x0000000b00e27308 */ /* 0x0005f40000002400 */
[----:B------:R3:W-:Y:S10]  /*8910*/  MUFU.TANH R219, R15 ;  /* 0x0000000f00db7308 */ /* 0x0007f40000002400 */
[----:B------:R4:W-:Y:S01]  /*8920*/  MUFU.TANH R142, R16 ;  /* 0x00000010008e7308 */ /* 0x0009e20000002400 */
[----:B--2---:R-:W2:Y:S01]  /*8930*/  LDSM.16.M88.4 R8, [R237+0x3000] ;  /* 0x00300000ed08783b */ /* 0x004ea20000000200 */
[-C--:B-1----:R-:W-:Y:S08]  /*8940*/  HMMA.16816.F32.BF16 R20, R212, R4.reuse, R20 ;  /* 0x00000004d414723c */ /* 0x082ff00000041814 */
[----:B------:R-:W-:Y:S01]  /*8950*/  MUFU.TANH R218, R12 ;  /* 0x0000000c00da7308 */ /* 0x000fe20000002400 */
[C---:B------:R-:W-:Y:S04]  /*8960*/  HMMA.16816.F32.BF16 R24, R208.reuse, R4, R24 ;  /* 0x00000004d018723c */ /* 0x040fe80000041818 */
[----:B---3--:R-:W-:Y:S02]  /*8970*/  FMUL.FTZ R15, R17, c[0x0][0x320] ;  /* 0x0000c800110f7a20 */ /* 0x008fe40000410000 */
[----:B------:R-:W-:Y:S03]  /*8980*/  FMUL.FTZ R17, R19, c[0x0][0x320] ;  /* 0x0000c80013117a20 */ /* 0x000fe60000410000 */
[----:B------:R-:W-:Y:S01]  /*8990*/  MUFU.TANH R217, R13 ;  /* 0x0000000d00d97308 */ /* 0x000fe20000002400 */
[-C--:B------:R-:W-:Y:S03]  /*89a0*/  HMMA.16816.F32.BF16 R28, R208, R6.reuse, R28 ;  /* 0x00000006d01c723c */ /* 0x080fe6000004181c */
[----:B----4-:R-:W-:Y:S05]  /*89b0*/  FMUL.FTZ R16, R18, c[0x0][0x320] ;  /* 0x0000c80012107a20 */ /* 0x010fea0000410000 */
[C---:B------:R-:W-:Y:S01]  /*89c0*/  HMMA.16816.F32.BF16 R32, R212.reuse, R6, R32 ;  /* 0x00000006d420723c */ /* 0x040fe20000041820 */
[----:B------:R-:W-:Y:S01]  /*89d0*/  MUFU.TANH R224, R14 ;  /* 0x0000000e00e07308 */ /* 0x000fe20000002400 */
[----:B------:R-:W1:Y:S01]  /*89e0*/  LDSM.16.M88.4 R4, [R237+0x3800] ;  /* 0x00380000ed04783b */ /* 0x000e620000000200 */
[----:B------:R-:W-:Y:S04]  /*89f0*/  DEPBAR.LE SB0, 0x0 ;  /* 0x000080000000791a */ /* 0x000fe80000000000 */
[----:B------:R-:W-:Y:S02]  /*8a00*/  FMUL.FTZ R20, R20, c[0x0][0x320] ;  /* 0x0000c80014147a20 */ /* 0x000fe40000410000 */
[----:B------:R-:W-:Y:S02]  /*8a10*/  FMUL.FTZ R21, R21, c[0x0][0x320] ;  /* 0x0000c80015157a20 */ /* 0x000fe40000410000 */
[----:B------:R-:W3:Y:S01]  /*8a20*/  MUFU.TANH R0, R20 ;  /* 0x0000001400007308 */ /* 0x000ee20000002400 */
[----:B------:R-:W-:Y:S01]  /*8a30*/  BAR.SYNC.DEFER_BLOCKING 0x0 ;  /* 0x0000000000007b1d */ /* 0x000fe20000010000 */
[----:B------:R-:W-:Y:S02]  /*8a40*/  FMUL.FTZ R22, R22, c[0x0][0x320] ;  /* 0x0000c80016167a20 */ /* 0x000fe40000410000 */
[----:B------:R-:W-:Y:S01]  /*8a50*/  FMUL.FTZ R24, R24, c[0x0][0x320] ;  /* 0x0000c80018187a20 */ /* 0x000fe20000410000 */
[-C--:B--2---:R-:W-:Y:S05]  /*8a60*/  HMMA.16816.F32.BF16 R36, R212, R8.reuse, R36 ;  /* 0x00000008d424723c */ /* 0x084fea0000041824 */
[----:B------:R-:W2:Y:S01]  /*8a70*/  MUFU.TANH R2, R21 ;  /* 0x0000001500027308 */ /* 0x000ea20000002400 */
[----:B------:R-:W-:Y:S02]  /*8a80*/  FMUL.FTZ R23, R23, c[0x0][0x320] ;  /* 0x0000c80017177a20 */ /* 0x000fe40000410000 */
[----:B------:R-:W-:Y:S01]  /*8a90*/  FMUL.FTZ R32, R32, c[0x0][0x320] ;  /* 0x0000c80020207a20 */ /* 0x000fe20000410000 */
[C---:B------:R-:W-:Y:S04]  /*8aa0*/  HMMA.16816.F32.BF16 R40, R208.reuse, R8, R40 ;  /* 0x00000008d028723c */ /* 0x040fe80000041828 */
[----:B------:R-:W-:Y:S02]  /*8ab0*/  FMUL.FTZ R33, R33, c[0x0][0x320] ;  /* 0x0000c80021217a20 */ /* 0x000fe40000410000 */
[----:B------:R-:W-:Y:S01]  /*8ac0*/  MUFU.TANH R15, R15 ;  /* 0x0000000f000f7308 */ /* 0x000fe20000002400 */
[----:B------:R-:W-:Y:S01]  /*8ad0*/  FMUL.FTZ R25, R25, c[0x0][0x320] ;  /* 0x0000c80019197a20 */ /* 0x000fe20000410000 */
[-C--:B------:R-:W-:Y:S01]  /*8ae0*/  HMMA.16816.F32.BF16 R44, R208, R10.reuse, R44 ;  /* 0x0000000ad02c723c */ /* 0x080fe2000004182c */
[----:B---3--:R3:W-:Y:S03]  /*8af0*/  STL [R1+0x24], R0 ;  /* 0x0000240001007387 */ /* 0x0087e60000100800 */
[----:B------:R-:W-:Y:S02]  /*8b00*/  FMUL.FTZ R26, R26, c[0x0][0x320] ;  /* 0x0000c8001a1a7a20 */ /* 0x000fe40000410000 */
[----:B------:R-:W-:Y:S02]  /*8b10*/  FMUL.FTZ R27, R27, c[0x0][0x320] ;  /* 0x0000c8001b1b7a20 */ /* 0x000fe40000410000 */
[----:B------:R-:W-:Y:S01]  /*8b20*/  MUFU.TANH R16, R16 ;  /* 0x0000001000107308 */ /* 0x000fe20000002400 */
[C---:B------:R-:W-:Y:S01]  /*8b30*/  HMMA.16816.F32.BF16 R48, R212.reuse, R10, R48 ;  /* 0x0000000ad430723c */ /* 0x040fe20000041830 */
[----:B--2---:R-:W-:Y:S03]  /*8b40*/  STL [R1+0x20], R2 ;  /* 0x0000200201007387 */ /* 0x004fe60000100800 */
[----:B------:R-:W-:Y:S02]  /*8b50*/  FMUL.FTZ R28, R28, c[0x0][0x320] ;  /* 0x0000c8001c1c7a20 */ /* 0x000fe40000410000 */
[----:B------:R-:W-:Y:S02]  /*8b60*/  FMUL.FTZ R29, R29, c[0x0][0x320] ;  /* 0x0000c8001d1d7a20 */ /* 0x000fe40000410000 */
[-C--:B-1----:R-:W-:Y:S01]  /*8b70*/  HMMA.16816.F32.BF16 R52, R212, R4.reuse, R52 ;  /* 0x00000004d434723c */ /* 0x082fe20000041834 */
[----:B------:R-:W-:Y:S03]  /*8b80*/  MUFU.TANH R17, R17 ;  /* 0x0000001100117308 */ /* 0x000fe60000002400 */
[----:B------:R-:W-:Y:S02]  /*8b90*/  FMUL.FTZ R30, R30, c[0x0][0x320] ;  /* 0x0000c8001e1e7a20 */ /* 0x000fe40000410000 */
[----:B------:R-:W-:Y:S02]  /*8ba0*/  FMUL.FTZ R31, R31, c[0x0][0x320] ;  /* 0x0000c8001f1f7a20 */ /* 0x000fe40000410000 */
[C---:B------:R-:W-:Y:S03]  /*8bb0*/  HMMA.16816.F32.BF16 R56, R208.reuse, R4, R56 ;  /* 0x00000004d038723c */ /* 0x040fe60000041838 */
[----:B---3--:R-:W1:Y:S01]  /*8bc0*/  MUFU.TANH R0, R22 ;  /* 0x0000001600007308 */ /* 0x008e620000002400 */
[----:B------:R-:W-:Y:S02]  /*8bd0*/  FMUL.FTZ R34, R34, c[0x0][0x320] ;  /* 0x0000c80022227a20 */ /* 0x000fe40000410000 */
[----:B------:R-:W-:Y:S02]  /*8be0*/  FMUL.FTZ R42, R42, c[0x0][0x320] ;  /* 0x0000c8002a2a7a20 */ /* 0x000fe40000410000 */
[-C--:B------:R-:W-:Y:S04]  /*8bf0*/  HMMA.16816.F32.BF16 R60, R208, R6.reuse, R60 ;  /* 0x00000006d03c723c */ /* 0x080fe8000004183c */
[----:B------:R-:W-:Y:S01]  /*8c00*/  FMUL.FTZ R44, R44, c[0x0][0x320] ;  /* 0x0000c8002c2c7a20 */ /* 0x000fe20000410000 */
[----:B------:R-:W-:Y:S01]  /*8c10*/  MUFU.TANH R22, R23 ;  /* 0x0000001700167308 */ /* 0x000fe20000002400 */
[----:B------:R-:W-:Y:S02]  /*8c20*/  FMUL.FTZ R45, R45, c[0x0][0x320] ;  /* 0x0000c8002d2d7a20 */ /* 0x000fe40000410000 */
[----:B------:R-:W-:Y:S04]  /*8c30*/  HMMA.16816.F32.BF16 R64, R212, R6, R64 ;  /* 0x00000006d440723c */ /* 0x000fe80000041840 */
[----:B------:R-:W-:Y:S02]  /*8c40*/  FMUL.FTZ R46, R46, c[0x0][0x320] ;  /* 0x0000c8002e2e7a20 */ /* 0x000fe40000410000 */
[----:B------:R-:W-:Y:S01]  /*8c50*/  FMUL.FTZ R48, R48, c[0x0][0x320] ;  /* 0x0000c80030307a20 */ /* 0x000fe20000410000 */
[----:B------:R-:W-:Y:S01]  /*8c60*/  MUFU.TANH R21, R25 ;  /* 0x0000001900157308 */ /* 0x000fe20000002400 */
[----:B------:R-:W-:Y:S01]  /*8c70*/  FMUL.FTZ R50, R50, c[0x0][0x320] ;  /* 0x0000c80032327a20 */ /* 0x000fe20000410000 */
[----:B-1----:R1:W-:Y:S03]  /*8c80*/  STL [R1+0x1c], R0 ;  /* 0x00001c0001007387 */ /* 0x0023e60000100800 */
        /* <DEDUP_REMOVED lines=29> */
[----:B------:R-:W-:Y:S01]  /*8e60*/  FMUL.FTZ R66, R66, c[0x0][0x320] ;  /* 0x0000c80042427a20 */ /* 0x000fe20000410000 */
[----:B-1----:R1:W-:Y:S01]  /*8e70*/  STL [R1+0x28], R0 ;  /* 0x0000280001007387 */ /* 0x0023e20000100800 */
[----:B------:R-:W-:Y:S05]  /*8e80*/  FMUL.FTZ R67, R67, c[0x0][0x320] ;  /* 0x0000c80043437a20 */ /* 0x000fea0000410000 */
[----:B------:R-:W-:Y:S10]  /*8e90*/  MUFU.TANH R26, R30 ;  /* 0x0000001e001a7308 */ /* 0x000ff40000002400 */
[----:B------:R-:W-:Y:S10]  /*8ea0*/  MUFU.TANH R19, R31 ;  /* 0x0000001f00137308 */ /* 0x000ff40000002400 */
[----:B-1----:R-:W1:Y:S10]  /*8eb0*/  MUFU.TANH R0, R32 ;  /* 0x0000002000007308 */ /* 0x002e740000002400 */
[----:B------:R-:W-:Y:S10]  /*8ec0*/  MUFU.TANH R28, R34 ;  /* 0x00000022001c7308 */ /* 0x000ff40000002400 */
[----:B------:R-:W-:Y:S01]  /*8ed0*/  MUFU.TANH R23, R35 ;  /* 0x0000002300177308 */ /* 0x000fe20000002400 */
[----:B-1----:R1:W-:Y:S09]  /*8ee0*/  STL [R1], R0 ;  /* 0x0000000001007387 */ /* 0x0023f20000100800 */
[----:B------:R-:W-:Y:S10]  /*8ef0*/  MUFU.TANH R32, R36 ;  /* 0x0000002400207308 */ /* 0x000ff40000002400 */
[----:B------:R-:W-:Y:S10]  /*8f00*/  MUFU.TANH R31, R37 ;  /* 0x00000025001f7308 */ /* 0x000ff40000002400 */
[----:B-1----:R-:W1:Y:S10]  /*8f10*/  MUFU.TANH R0, R33 ;  /* 0x0000002100007308 */ /* 0x002e740000002400 */
[----:B------:R2:W3:Y:S10]  /*8f20*/  MUFU.TANH R20, R38 ;  /* 0x0000002600147308 */ /* 0x0004f40000002400 */
[----:B------:R2:W4:Y:S01]  /*8f30*/  MUFU.TANH R29, R39 ;  /* 0x00000027001d7308 */ /* 0x0005220000002400 */
[----:B-1----:R1:W-:Y:S09]  /*8f40*/  STL [R1+0x8], R0 ;  /* 0x0000080001007387 */ /* 0x0023f20000100800 */
[----:B------:R2:W2:Y:S10]  /*8f50*/  MUFU.TANH R25, R40 ;  /* 0x0000002800197308 */ /* 0x0004b40000002400 */
[----:B------:R2:W2:Y:S01]  /*8f60*/  MUFU.TANH R24, R41 ;  /* 0x0000002900187308 */ /* 0x0004a20000002400 */
[----:B-1----:R-:W-:Y:S09]  /*8f70*/  FMUL.FTZ R0, R63, c[0x0][0x320] ;  /* 0x0000c8003f007a20 */ /* 0x002ff20000410000 */
        /* <DEDUP_REMOVED lines=27> */
.L_x_154:
[----:B------:R-:W2:Y:S01]  /*9130*/  LDL.LU R41, [R1+0x20] ;  /* 0x0000200001297983 */ /* 0x000ea20000300800 */
[----:B------:R-:W-:Y:S01]  /*9140*/  FMNMX.FTZ R0, R143, R3, !PT ;  /* 0x000000038f007209 */ /* 0x000fe20007810000 */
[----:B------:R-:W-:Y:S01]  /*9150*/  IMAD.MOV.U32 R47, RZ, RZ, R139 ;  /* 0x000000ffff2f7224 */ /* 0x000fe200078e008b */
[----:B------:R-:W-:Y:S01]  /*9160*/  FMNMX.FTZ R2, R222, R140, !PT ;  /* 0x0000008cde027209 */ /* 0x000fe20007810000 */
[----:B------:R-:W3:Y:S01]  /*9170*/  LDL.LU R40, [R1+0x24] ;  /* 0x0000240001287983 */ /* 0x000ee20000300800 */
[----:B------:R-:W-:Y:S01]  /*9180*/  FMNMX.FTZ R0, R221, R0, !PT ;  /* 0x00000000dd007209 */ /* 0x000fe20007810000 */
[----:B------:R-:W-:Y:S01]  /*9190*/  UISETP.GT.AND UP0, UPT, UR6, UR7, UPT ;  /* 0x000000070600728c */ /* 0x000fe2000bf04270 */
[----:B------:R-:W-:Y:S01]  /*91a0*/  FMNMX.FTZ R2, R225, R2, !PT ;  /* 0x00000002e1027209 */ /* 0x000fe20007810000 */
[----:B------:R-:W4:Y:S01]  /*91b0*/  LDL.LU R43, [R1] ;  /* 0x00000000012b7983 */ /* 0x000f220000300800 */
[----:B------:R-:W-:Y:S01]  /*91c0*/  FMNMX.FTZ R0, R142, R0, !PT ;  /* 0x000000008e007209 */ /* 0x000fe20007810000 */
[----:B------:R-:W-:Y:S01]  /*91d0*/  UIADD3 UR6, UR6, -0x1, URZ ;  /* 0xffffffff06067890 */ /* 0x000fe2000fffe03f */
[----:B------:R-:W-:Y:S01]  /*91e0*/  FMNMX.FTZ R2, R218, R2, !PT ;  /* 0x00000002da027209 */ /* 0x000fe20007810000 */
[----:B------:R-:W2:Y:S01]  /*91f0*/  LDL.LU R49, [R1+0x8] ;  /* 0x0000080001317983 */ /* 0x000ea20000300800 */
[----:B------:R-:W-:Y:S02]  /*9200*/  FMNMX.FTZ R0, R15, R0, !PT ;  /* 0x000000000f007209 */ /* 0x000fe40007810000 */
[----:B------:R-:W-:Y:S01]  /*9210*/  FMNMX.FTZ R2, R217, R2, !PT ;  /* 0x00000002d9027209 */ /* 0x000fe20007810000 */
[----:B------:R-:W-:Y:S01]  /*9220*/  STL [R1+0x7c], R248 ;  /* 0x00007cf801007387 */ /* 0x000fe20000100800 */
[----:B-1----:R-:W-:Y:S02]  /*9230*/  MOV R35, R138 ;  /* 0x0000008a00237202 */ /* 0x002fe40000000f00 */
[----:B------:R-:W-:Y:S01]  /*9240*/  FMNMX.FTZ R4, R216, R132, !PT ;  /* 0x00000084d8047209 */ /* 0x000fe20007810000 */
[----:B------:R-:W-:Y:S01]  /*9250*/  STL [R1+0x78], R247 ;  /* 0x000078f701007387 */ /* 0x000fe20000100800 */
[----:B------:R-:W-:Y:S02]  /*9260*/  FMNMX.FTZ R5, R220, R141, !PT ;  /* 0x0000008ddc057209 */ /* 0x000fe40007810000 */
        /* <DEDUP_REMOVED lines=8> */
[----:B------:R-:W-:Y:S02]  /*92f0*/  MOV R52, R28 ;  /* 0x0000001c00347202 */ /* 0x000fe40000000f00 */
[----:B------:R-:W-:Y:S01]  /*9300*/  MOV R53, R134 ;  /* 0x0000008600357202 */ /* 0x000fe20000000f00 */
[----:B------:R-:W-:Y:S01]  /*9310*/  STL [R1+0x68], R243 ;  /* 0x000068f301007387 */ /* 0x000fe20000100800 */
[----:B------:R-:W-:Y:S02]  /*9320*/  FMNMX.FTZ R5, R219, R5, !PT ;  /* 0x00000005db057209 */ /* 0x000fe40007810000 */
[----:B------:R-:W-:Y:S01]  /*9330*/  MOV R54, R23 ;  /* 0x0000001700367202 */ /* 0x000fe20000000f00 */
[----:B------:R1:W-:Y:S01]  /*9340*/  STL [R1+0x64], R242 ;  /* 0x000064f201007387 */ /* 0x0003e20000100800 */
[----:B------:R-:W-:Y:S02]  /*9350*/  MOV R55, R133 ;  /* 0x0000008500377202 */ /* 0x000fe40000000f00 */
[----:B------:R-:W-:Y:S01]  /*9360*/  FMNMX.FTZ R5, R53, R5, !PT ;  /* 0x0000000535057209 */ /* 0x000fe20007810000 */
[----:B------:R-:W-:Y:S01]  /*9370*/  LDSM.16.MT88.4 R36, [R234+0x100] ;  /* 0x00010000ea24783b */ /* 0x000fe20000004200 */
[----:B------:R-:W-:Y:S02]  /*9380*/  MOV R56, R20 ;  /* 0x0000001400387202 */ /* 0x000fe40000000f00 */
[----:B------:R-:W-:Y:S02]  /*9390*/  FMNMX.FTZ R5, R55, R5, !PT ;  /* 0x0000000537057209 */ /* 0x000fe40007810000 */
[----:B------:R-:W-:Y:S02]  /*93a0*/  PLOP3.LUT P2, PT, PT, PT, UP0, 0x80, 0x0 ;  /* 0x000000000000781c */ /* 0x000fe40003f4f008 */
[----:B------:R-:W-:Y:S01]  /*93b0*/  FMNMX.FTZ R5, R26, R5, !PT ;  /* 0x000000051a057209 */ /* 0x000fe20007810000 */
[----:B------:R-:W0:Y:S03]  /*93c0*/  LDGDEPBAR ;  /* 0x00000000000079af */ /* 0x000e260000000000 */
[----:B------:R-:W-:Y:S04]  /*93d0*/  FMNMX.FTZ R5, R19, R5, !PT ;  /* 0x0000000513057209 */ /* 0x000fe80007810000 */
[----:B------:R-:W-:Y:S01]  /*93e0*/  FMNMX.FTZ R5, R30, R5, !PT ;  /* 0x000000051e057209 */ /* 0x000fe20007810000 */
[----:B-1----:R-:W2:Y:S04]  /*93f0*/  LDL.LU R242, [R1+0x1c] ;  /* 0x00001c0001f27983 */ /* 0x002ea80000300800 */
[----:B------:R1:W-:Y:S04]  /*9400*/  STL [R1+0x60], R241 ;  /* 0x000060f101007387 */ /* 0x0003e80000100800 */
[----:B-1----:R-:W2:Y:S04]  /*9410*/  LDL.LU R241, [R1+0x28] ;  /* 0x0000280001f17983 */ /* 0x002ea80000300800 */
[----:B------:R1:W-:Y:S04]  /*9420*/  STL [R1+0x5c], R240 ;  /* 0x00005cf001007387 */ /* 0x0003e80000100800 */
[----:B------:R-:W-:Y:S04]  /*9430*/  STL [R1+0x58], R239 ;  /* 0x000058ef01007387 */ /* 0x000fe80000100800 */
[----:B------:R1:W-:Y:S04]  /*9440*/  STL [R1+0x54], R238 ;  /* 0x000054ee01007387 */ /* 0x0003e80000100800 */
[----:B------:R1:W-:Y:S04]  /*9450*/  STL [R1+0x50], R237 ;  /* 0x000050ed01007387 */ /* 0x0003e80000100800 */
[----:B------:R1:W-:Y:S02]  /*9460*/  STL [R1+0x4c], R232 ;  /* 0x00004ce801007387 */ /* 0x0003e40000100800 */
[----:B-1----:R-:W-:Y:S02]  /*9470*/  MOV R240, R27 ;  /* 0x0000001b00f07202 */ /* 0x002fe40000000f00 */
[----:B------:R-:W-:Y:S02]  /*9480*/  MOV R238, R22 ;  /* 0x0000001600ee7202 */ /* 0x000fe40000000f00 */
[----:B------:R-:W-:Y:S02]  /*9490*/  MOV R237, R21 ;  /* 0x0000001500ed7202 */ /* 0x000fe40000000f00 */
[----:B------:R-:W-:Y:S01]  /*94a0*/  LDSM.16.MT88.4 R20, [R233+0x100] ;  /* 0x00010000e914783b */ /* 0x000fe20000004200 */
[----:B------:R-:W-:Y:S02]  /*94b0*/  MOV R232, R137 ;  /* 0x0000008900e87202 */ /* 0x000fe40000000f00 */
[----:B--2---:R-:W-:Y:S02]  /*94c0*/  FMNMX.FTZ R2, R241, R2, !PT ;  /* 0x00000002f1027209 */ /* 0x004fe40007810000 */
[----:B---3--:R-:W-:Y:S02]  /*94d0*/  FMNMX.FTZ R0, R40, R0, !PT ;  /* 0x0000000028007209 */ /* 0x008fe40007810000 */
[----:B------:R-:W-:Y:S02]  /*94e0*/  FMNMX.FTZ R2, R237, R2, !PT ;  /* 0x00000002ed027209 */ /* 0x000fe40007810000 */
[----:B------:R-:W-:Y:S02]  /*94f0*/  FMNMX.FTZ R0, R41, R0, !PT ;  /* 0x0000000029007209 */ /* 0x000fe40007810000 */
[----:B------:R-:W-:Y:S02]  /*9500*/  FMNMX.FTZ R2, R240, R2, !PT ;  /* 0x00000002f0027209 */ /* 0x000fe40007810000 */
[----:B----4-:R-:W-:Y:S02]  /*9510*/  FMNMX.FTZ R0, R43, R0, !PT ;  /* 0x000000002b007209 */ /* 0x010fe40007810000 */
        /* <DEDUP_REMOVED lines=20> */
[----:B------:R-:W1:Y:S03]  /*9660*/  SHFL.BFLY PT, R7, R0, 0x2, 0x1f ;  /* 0x0c401f0000077f89 */ /* 0x000e6600000e0000 */
[----:B------:R-:W-:Y:S04]  /*9670*/  FMNMX.FTZ R4, R52, R4, !PT ;  /* 0x0000000434047209 */ /* 0x000fe80007810000 */
[----:B------:R-:W-:Y:S01]  /*9680*/  FMNMX.FTZ R4, R54, R4, !PT ;  /* 0x0000000436047209 */ /* 0x000fe20007810000 */
[----:B------:R-:W2:Y:S03]  /*9690*/  SHFL.BFLY PT, R137, R2, 0x2, 0x1f ;  /* 0x0c401f0002897f89 */ /* 0x000ea600000e0000 */
[----:B------:R-:W-:Y:S04]  /*96a0*/  FMNMX.FTZ R4, R56, R4, !PT ;  /* 0x0000000438047209 */ /* 0x000fe80007810000 */
[----:B------:R-:W-:Y:S04]  /*96b0*/  FMNMX.FTZ R4, R29, R4, !PT ;  /* 0x000000041d047209 */ /* 0x000fe80007810000 */
[----:B------:R-:W-:Y:S04]  /*96c0*/  FMNMX.FTZ R4, R46, R4, !PT ;  /* 0x000000042e047209 */ /* 0x000fe80007810000 */
[----:B------:R-:W-:Y:S02]  /*96d0*/  FMNMX.FTZ R4, R45, R4, !PT ;  /* 0x000000042d047209 */ /* 0x000fe40007810000 */
[----:B-1----:R-:W-:Y:S02]  /*96e0*/  FMNMX.FTZ R0, R0, R7, !PT ;  /* 0x0000000700007209 */ /* 0x002fe40007810000 */
[----:B------:R-:W-:Y:S03]  /*96f0*/  FMNMX.FTZ R4, R252, R4, !PT ;  /* 0x00000004fc047209 */ /* 0x000fe60007810000 */
[----:B------:R-:W1:Y:S01]  /*9700*/  SHFL.BFLY PT, R139, R0, 0x1, 0x1f ;  /* 0x0c201f00008b7f89 */ /* 0x000e6200000e0000 */
[----:B------:R-:W-:Y:S02]  /*9710*/  FMNMX.FTZ R4, R231, R4, !PT ;  /* 0x00000004e7047209 */ /* 0x000fe40007810000 */
[----:B--2---:R-:W-:Y:S02]  /*9720*/  FMNMX.FTZ R137, R2, R137, !PT ;  /* 0x0000008902897209 */ /* 0x004fe40007810000 */
[----:B------:R-:W-:Y:S02]  /*9730*/  FMNMX.FTZ R2, R18, R5, !PT ;  /* 0x0000000512027209 */ /* 0x000fe40007810000 */
[----:B------:R-:W-:Y:S01]  /*9740*/  FMNMX.FTZ R4, R214, R4, !PT ;  /* 0x00000004d6047209 */ /* 0x000fe20007810000 */
[----:B------:R-:W2:Y:S01]  /*9750*/  SHFL.BFLY PT, R5, R137, 0x1, 0x1f ;  /* 0x0c201f0089057f89 */ /* 0x000ea200000e0000 */
[----:B------:R-:W-:Y:S02]  /*9760*/  FMNMX.FTZ R2, R42, R2, !PT ;  /* 0x000000022a027209 */ /* 0x000fe40007810000 */
[----:B------:R-:W-:Y:S02]  /*9770*/  FMNMX.FTZ R4, R213, R4, !PT ;  /* 0x00000004d5047209 */ /* 0x000fe40007810000 */
[----:B------:R-:W-:Y:S03]  /*9780*/  FMNMX.FTZ R2, R33, R2, !PT ;  /* 0x0000000221027209 */ /* 0x000fe60007810000 */
[----:B------:R-:W3:Y:S01]  /*9790*/  SHFL.BFLY PT, R6, R4, 0x2, 0x1f ;  /* 0x0c401f0004067f89 */ /* 0x000ee200000e0000 */
[----:B-1----:R-:W-:Y:S05]  /*97a0*/  FMNMX.FTZ R139, R0, R139, !PT ;  /* 0x0000008b008b7209 */ /* 0x002fea0007810000 */
[C---:B------:R-:W-:Y:S01]  /*97b0*/  FADD.FTZ R0, -R139.reuse, R3 ;  /* 0x000000038b007221 */ /* 0x040fe20000010100 */
[----:B------:R-:W-:Y:S01]  /*97c0*/  FMNMX.FTZ R3, R34, R2, !PT ;  /* 0x0000000222037209 */ /* 0x000fe20007810000 */
[----:B------:R-:W-:Y:S01]  /*97d0*/  FMUL.FTZ R208, R139, c[0x0][0x2d0] ;  /* 0x0000b4008bd07a20 */ /* 0x000fe20000410000 */
[----:B--2---:R-:W-:Y:S01]  /*97e0*/  FMNMX.FTZ R137, R137, R5, !PT ;  /* 0x0000000589897209 */ /* 0x004fe20007810000 */
[----:B------:R-:W-:Y:S01]  /*97f0*/  FMUL.FTZ R2, R0, c[0x0][0x2d0] ;  /* 0x0000b40000027a20 */ /* 0x000fe20000410000 */
[----:B------:R-:W-:Y:S01]  /*9800*/  FMNMX.FTZ R0, R44, R3, !PT ;  /* 0x000000032c007209 */ /* 0x000fe20007810000 */
[--C-:B------:R-:W-:Y:S02]  /*9810*/  FFMA.FTZ R212, R212, c[0x0][0x2d0], -R208.reuse ;  /* 0x0000b400d4d47a23 */ /* 0x100fe400000108d0 */
[----:B------:R-:W1:Y:S01]  /*9820*/  MUFU.EX2 R134, R2 ;  /* 0x0000000200867308 */ /* 0x000e620000000800 */
[----:B------:R-:W-:Y:S01]  /*9830*/  FMNMX.FTZ R0, R136, R0, !PT ;  /* 0x0000000088007209 */ /* 0x000fe20007810000 */
[----:B------:R-:W-:Y:S01]  /*9840*/  FMUL.FTZ R210, R137, c[0x0][0x2d0] ;  /* 0x0000b40089d27a20 */ /* 0x000fe20000410000 */
[----:B---3--:R-:W-:Y:S01]  /*9850*/  FMNMX.FTZ R4, R4, R6, !PT ;  /* 0x0000000604047209 */ /* 0x008fe20007810000 */
[--C-:B------:R-:W-:Y:S01]  /*9860*/  FFMA.FTZ R227, R227, c[0x0][0x2d0], -R208.reuse ;  /* 0x0000b400e3e37a23 */ /* 0x100fe200000108d0 */
[----:B------:R-:W-:Y:S03]  /*9870*/  FMNMX.FTZ R0, R135, R0, !PT ;  /* 0x0000000087007209 */ /* 0x000fe60007810000 */
[----:B------:R-:W2:Y:S08]  /*9880*/  SHFL.BFLY PT, R138, R4, 0x1, 0x1f ;  /* 0x0c201f00048a7f89 */ /* 0x000eb000000e0000 */
[----:B------:R-:W3:Y:S01]  /*9890*/  SHFL.BFLY PT, R3, R0, 0x2, 0x1f ;  /* 0x0c401f0000037f89 */ /* 0x000ee200000e0000 */
[C---:B-1----:R-:W-:Y:S02]  /*98a0*/  FMUL.FTZ R5, R134.reuse, R149 ;  /* 0x0000009586057220 */ /* 0x042fe40000410000 */
[C---:B------:R-:W-:Y:S02]  /*98b0*/  FMUL.FTZ R64, R134.reuse, R204 ;  /* 0x000000cc86407220 */ /* 0x040fe40000410000 */
[C---:B------:R-:W-:Y:S02]  /*98c0*/  FMUL.FTZ R65, R134.reuse, R205 ;  /* 0x000000cd86417220 */ /* 0x040fe40000410000 */
[----:B------:R-:W-:Y:S01]  /*98d0*/  FMUL.FTZ R68, R134, R68 ;  /* 0x0000004486447220 */ /* 0x000fe20000410000 */
[----:B--2---:R-:W-:Y:S01]  /*98e0*/  FMNMX.FTZ R138, R4, R138, !PT ;  /* 0x0000008a048a7209 */ /* 0x004fe20007810000 */
[----:B------:R-:W-:Y:S02]  /*98f0*/  FFMA.FTZ R4, R143, c[0x0][0x2d0], -R208 ;  /* 0x0000b4008f047a23 */ /* 0x000fe400000108d0 */
[----:B------:R-:W-:Y:S02]  /*9900*/  FMUL.FTZ R69, R134, R69 ;  /* 0x0000004586457220 */ /* 0x000fe40000410000 */
[C---:B------:R-:W-:Y:S01]  /*9910*/  FMUL.FTZ R209, R138.reuse, c[0x0][0x2d0] ;  /* 0x0000b4008ad17a20 */ /* 0x040fe20000410000 */
[----:B------:R-:W-:Y:S01]  /*9920*/  MUFU.EX2 R8, R4 ;  /* 0x0000000400087308 */ /* 0x000fe20000000800 */
[----:B------:R-:W-:Y:S01]  /*9930*/  FADD.FTZ R2, -R138, R132 ;  /* 0x000000848a027221 */ /* 0x000fe20000010100 */
[----:B---3--:R-:W-:Y:S01]  /*9940*/  FMNMX.FTZ R0, R0, R3, !PT ;  /* 0x0000000300007209 */ /* 0x008fe20007810000 */
[----:B------:R-:W-:Y:S02]  /*9950*/  FFMA.FTZ R3, R15, c[0x0][0x2d0], -R208 ;  /* 0x0000b4000f037a23 */ /* 0x000fe400000108d0 */
[----:B------:R-:W-:Y:S02]  /*9960*/  FMUL.FTZ R2, R2, c[0x0][0x2d0] ;  /* 0x0000b40002027a20 */ /* 0x000fe40000410000 */
[C---:B------:R-:W-:Y:S02]  /*9970*/  FMUL.FTZ R80, R134.reuse, R80 ;  /* 0x0000005086507220 */ /* 0x040fe40000410000 */
[C---:B------:R-:W-:Y:S01]  /*9980*/  FMUL.FTZ R81, R134.reuse, R81 ;  /* 0x0000005186517220 */ /* 0x040fe20000410000 */
[----:B------:R1:W-:Y:S01]  /*9990*/  MUFU.EX2 R245, R3 ;  /* 0x0000000300f57308 */ /* 0x0003e20000000800 */
[C---:B------:R-:W-:Y:S02]  /*99a0*/  FMUL.FTZ R84, R134.reuse, R84 ;  /* 0x0000005486547220 */ /* 0x040fe40000410000 */
[C---:B------:R-:W-:Y:S02]  /*99b0*/  FMUL.FTZ R85, R134.reuse, R85 ;  /* 0x0000005586557220 */ /* 0x040fe40000410000 */
[C---:B------:R-:W-:Y:S02]  /*99c0*/  FMUL.FTZ R96, R134.reuse, R96 ;  /* 0x0000006086607220 */ /* 0x040fe40000410000 */
[C---:B------:R-:W-:Y:S02]  /*99d0*/  FMUL.FTZ R97, R134.reuse, R97 ;  /* 0x0000006186617220 */ /* 0x040fe40000410000 */
[C---:B------:R-:W-:Y:S01]  /*99e0*/  FMUL.FTZ R100, R134.reuse, R100 ;  /* 0x0000006486647220 */ /* 0x040fe20000410000 */
[----:B------:R2:W3:Y:S01]  /*99f0*/  MUFU.EX2 R133, R2 ;  /* 0x0000000200857308 */ /* 0x0004e20000000800 */
[----:B------:R-:W-:Y:S02]  /*9a00*/  FMUL.FTZ R101, R134, R101 ;  /* 0x0000006586657220 */ /* 0x000fe40000410000 */
[--C-:B------:R-:W-:Y:S02]  /*9a10*/  FFMA.FTZ R214, R214, c[0x0][0x2d0], -R209.reuse ;  /* 0x0000b400d6d67a23 */ /* 0x100fe400000108d1 */
[C---:B------:R-:W-:Y:S02]  /*9a20*/  FMUL.FTZ R112, R134.reuse, R112 ;  /* 0x0000007086707220 */ /* 0x040fe40000410000 */
[C---:B------:R-:W-:Y:S02]  /*9a30*/  FMUL.FTZ R113, R134.reuse, R113 ;  /* 0x0000007186717220 */ /* 0x040fe40000410000 */
[C---:B------:R-:W-:Y:S02]  /*9a40*/  FMUL.FTZ R116, R134.reuse, R116 ;  /* 0x0000007486747220 */ /* 0x040fe40000410000 */
[C---:B------:R-:W-:Y:S02]  /*9a50*/  FMUL.FTZ R117, R134.reuse, R117 ;  /* 0x0000007586757220 */ /* 0x040fe40000410000 */
[----:B------:R-:W-:Y:S02]  /*9a60*/  FMUL.FTZ R128, R134, R128 ;  /* 0x0000008086807220 */ /* 0x000fe40000410000 */
[--C-:B-1----:R-:W-:Y:S02]  /*9a70*/  FFMA.FTZ R3, R216, c[0x0][0x2d0], -R209.reuse ;  /* 0x0000b400d8037a23 */ /* 0x102fe400000108d1 */
[----:B------:R-:W-:Y:S02]  /*9a80*/  FMUL.FTZ R129, R134, R129 ;  /* 0x0000008186817220 */ /* 0x000fe40000410000 */
[----:B------:R1:W-:Y:S01]  /*9a90*/  MUFU.EX2 R9, R3 ;  /* 0x0000000300097308 */ /* 0x0003e20000000800 */
[--C-:B------:R-:W-:Y:S02]  /*9aa0*/  FFMA.FTZ R231, R231, c[0x0][0x2d0], -R209.reuse ;  /* 0x0000b400e7e77a23 */ /* 0x100fe400000108d1 */
[----:B--2---:R-:W-:Y:S02]  /*9ab0*/  FADD.FTZ R2, -R137, R140 ;  /* 0x0000008c89027221 */ /* 0x004fe40000010100 */
[C---:B---3--:R-:W-:Y:S02]  /*9ac0*/  FMUL.FTZ R6, R133.reuse, R150 ;  /* 0x0000009685067220 */ /* 0x048fe40000410000 */
[----:B------:R-:W-:Y:S02]  /*9ad0*/  FMUL.FTZ R2, R2, c[0x0][0x2d0] ;  /* 0x0000b40002027a20 */ /* 0x000fe40000410000 */
[C---:B------:R-:W-:Y:S02]  /*9ae0*/  FMUL.FTZ R7, R133.reuse, R151 ;  /* 0x0000009785077220 */ /* 0x040fe40000410000 */
[----:B------:R2:W3:Y:S01]  /*9af0*/  MUFU.EX2 R132, R2 ;  /* 0x0000000200847308 */ /* 0x0004e20000000800 */
[C---:B------:R-:W-:Y:S02]  /*9b00*/  FMUL.FTZ R66, R133.reuse, R206 ;  /* 0x000000ce85427220 */ /* 0x040fe40000410000 */
[C---:B------:R-:W-:Y:S02]  /*9b10*/  FMUL.FTZ R67, R133.reuse, R207 ;  /* 0x000000cf85437220 */ /* 0x040fe40000410000 */
[C---:B------:R-:W-:Y:S01]  /*9b20*/  FMUL.FTZ R70, R133.reuse, R70 ;  /* 0x0000004685467220 */ /* 0x040fe20000410000 */
[----:B------:R-:W-:Y:S01]  /*9b30*/  LDSM.16.MT88.4 R204, [R235+0x1900] ;  /* 0x00190000ebcc783b */ /* 0x000fe20000004200 */
[C---:B------:R-:W-:Y:S02]  /*9b40*/  FMUL.FTZ R71, R133.reuse, R71 ;  /* 0x0000004785477220 */ /* 0x040fe40000410000 */
[----:B------:R-:W-:Y:S02]  /*9b50*/  FMUL.FTZ R82, R133, R82 ;  /* 0x0000005285527220 */ /* 0x000fe40000410000 */
[--C-:B-1----:R-:W-:Y:S02]  /*9b60*/  FFMA.FTZ R3, R223, c[0x0][0x2d0], -R209.reuse ;  /* 0x0000b400df037a23 */ /* 0x102fe400000108d1 */
[C---:B------:R-:W-:Y:S02]  /*9b70*/  FMUL.FTZ R83, R133.reuse, R83 ;  /* 0x0000005385537220 */ /* 0x040fe40000410000 */
[----:B------:R1:W-:Y:S01]  /*9b80*/  MUFU.EX2 R223, R3 ;  /* 0x0000000300df7308 */ /* 0x0003e20000000800 */
[C---:B------:R-:W-:Y:S02]  /*9b90*/  FMUL.FTZ R86, R133.reuse, R86 ;  /* 0x0000005685567220 */ /* 0x040fe40000410000 */
[C---:B------:R-:W-:Y:S02]  /*9ba0*/  FMUL.FTZ R87, R133.reuse, R87 ;  /* 0x0000005785577220 */ /* 0x040fe40000410000 */
[C---:B------:R-:W-:Y:S02]  /*9bb0*/  FMUL.FTZ R98, R133.reuse, R98 ;  /* 0x0000006285627220 */ /* 0x040fe40000410000 */
[----:B------:R-:W-:Y:S02]  /*9bc0*/  FMUL.FTZ R99, R133, R99 ;  /* 0x0000006385637220 */ /* 0x000fe40000410000 */
[--C-:B--2---:R-:W-:Y:S02]  /*9bd0*/  FFMA.FTZ R2, R221, c[0x0][0x2d0], -R208.reuse ;  /* 0x0000b400dd027a23 */ /* 0x104fe400000108d0 */
[C---:B---3--:R-:W-:Y:S01]  /*9be0*/  FMUL.FTZ R13, R132.reuse, R153 ;  /* 0x00000099840d7220 */ /* 0x048fe20000410000 */
[----:B------:R-:W-:Y:S01]  /*9bf0*/  MOV R153, R30 ;  /* 0x0000001e00997202 */ /* 0x000fe20000000f00 */
[----:B------:R2:W-:Y:S01]  /*9c00*/  MUFU.EX2 R239, R2 ;  /* 0x0000000200ef7308 */ /* 0x0005e20000000800 */
[C---:B------:R-:W-:Y:S01]  /*9c10*/  FMUL.FTZ R12, R132.reuse, R152 ;  /* 0x00000098840c7220 */ /* 0x040fe20000410000 */
[----:B------:R-:W-:Y:S01]  /*9c20*/  MOV R152, R40 ;  /* 0x0000002800987202 */ /* 0x000fe20000000f00 */
[C---:B------:R-:W-:Y:S01]  /*9c30*/  FMUL.FTZ R28, R132.reuse, R168 ;  /* 0x000000a8841c7220 */ /* 0x040fe20000410000 */
[----:B------:R-:W-:Y:S01]  /*9c40*/  MOV R168, R29 ;  /* 0x0000001d00a87202 */ /* 0x000fe20000000f00 */
[C---:B------:R-:W-:Y:S01]  /*9c50*/  FMUL.FTZ R29, R132.reuse, R169 ;  /* 0x000000a9841d7220 */ /* 0x040fe20000410000 */
[----:B------:R-:W-:Y:S01]  /*9c60*/  MOV R169, R56 ;  /* 0x0000003800a97202 */ /* 0x000fe20000000f00 */
[C---:B------:R-:W-:Y:S02]  /*9c70*/  FMUL.FTZ R40, R132.reuse, R180 ;  /* 0x000000b484287220 */ /* 0x040fe40000410000 */
[----:B------:R-:W-:Y:S02]  /*9c80*/  FMUL.FTZ R56, R132, R196 ;  /* 0x000000c484387220 */ /* 0x000fe40000410000 */
[--C-:B-1----:R-:W-:Y:S01]  /*9c90*/  FFMA.FTZ R3, R16, c[0x0][0x2d0], -R209.reuse ;  /* 0x0000b40010037a23 */ /* 0x102fe200000108d1 */
[----:B------:R-:W-:Y:S01]  /*9ca0*/  MUFU.EX2 R196, R227 ;  /* 0x000000e300c47308 */ /* 0x000fe20000000800 */
[----:B------:R-:W-:Y:S01]  /*9cb0*/  FMUL.FTZ R16, R134, R156 ;  /* 0x0000009c86107220 */ /* 0x000fe20000410000 */
[----:B------:R-:W-:Y:S01]  /*9cc0*/  MOV R156, R35 ;  /* 0x00000023009c7202 */ /* 0x000fe20000000f00 */
[C---:B------:R-:W-:Y:S01]  /*9cd0*/  FMUL.FTZ R35, R133.reuse, R175 ;  /* 0x000000af85237220 */ /* 0x040fe20000410000 */
[----:B------:R-:W-:Y:S01]  /*9ce0*/  MOV R175, R52 ;  /* 0x0000003400af7202 */ /* 0x000fe20000000f00 */
[----:B------:R-:W-:Y:S02]  /*9cf0*/  FMUL.FTZ R57, R132, R197 ;  /* 0x000000c584397220 */ /* 0x000fe40000410000 */
[--C-:B------:R-:W-:Y:S02]  /*9d00*/  FFMA.FTZ R152, R152, c[0x0][0x2d0], -R208.reuse ;  /* 0x0000b40098987a23 */ /* 0x100fe400000108d0 */
[C---:B------:R-:W-:Y:S01]  /*9d10*/  FMUL.FTZ R60, R132.reuse, R200 ;  /* 0x000000c8843c7220 */ /* 0x040fe20000410000 */
[----:B------:R1:W-:Y:S01]  /*9d20*/  MUFU.EX2 R247, R3 ;  /* 0x0000000300f77308 */ /* 0x0003e20000000800 */
[----:B------:R-:W-:Y:S02]  /*9d30*/  FMUL.FTZ R61, R132, R201 ;  /* 0x000000c9843d7220 */ /* 0x000fe40000410000 */
[----:B--2---:R-:W-:Y:S02]  /*9d40*/  FFMA.FTZ R2, R142, c[0x0][0x2d0], -R208 ;  /* 0x0000b4008e027a23 */ /* 0x004fe400000108d0 */
[C---:B------:R-:W-:Y:S02]  /*9d50*/  FMUL.FTZ R72, R132.reuse, R72 ;  /* 0x0000004884487220 */ /* 0x040fe40000410000 */
[C---:B------:R-:W-:Y:S02]  /*9d60*/  FMUL.FTZ R73, R132.reuse, R73 ;  /* 0x0000004984497220 */ /* 0x040fe40000410000 */
[C---:B------:R-:W-:Y:S01]  /*9d70*/  FMUL.FTZ R76, R132.reuse, R76 ;  /* 0x0000004c844c7220 */ /* 0x040fe20000410000 */
[----:B------:R2:W3:Y:S01]  /*9d80*/  MUFU.EX2 R248, R2 ;  /* 0x0000000200f87308 */ /* 0x0004e20000000800 */
[C---:B------:R-:W-:Y:S02]  /*9d90*/  FMUL.FTZ R77, R132.reuse, R77 ;  /* 0x0000004d844d7220 */ /* 0x040fe40000410000 */
[C---:B------:R-:W-:Y:S02]  /*9da0*/  FMUL.FTZ R88, R132.reuse, R88 ;  /* 0x0000005884587220 */ /* 0x040fe40000410000 */
[C---:B------:R-:W-:Y:S02]  /*9db0*/  FMUL.FTZ R89, R132.reuse, R89 ;  /* 0x0000005984597220 */ /* 0x040fe40000410000 */
[C---:B------:R-:W-:Y:S02]  /*9dc0*/  FMUL.FTZ R92, R132.reuse, R92 ;  /* 0x0000005c845c7220 */ /* 0x040fe40000410000 */
[----:B------:R-:W-:Y:S01]  /*9dd0*/  FMUL.FTZ R93, R132, R93 ;  /* 0x0000005d845d7220 */ /* 0x000fe20000410000 */
[----:B------:R-:W-:Y:S01]  /*9de0*/  MUFU.EX2 R197, R152 ;  /* 0x0000009800c57308 */ /* 0x000fe20000000800 */
[C---:B------:R-:W-:Y:S02]  /*9df0*/  FMUL.FTZ R102, R133.reuse, R102 ;  /* 0x0000006685667220 */ /* 0x040fe40000410000 */
[----:B------:R-:W-:Y:S02]  /*9e00*/  FMUL.FTZ R103, R133, R103 ;  /* 0x0000006785677220 */ /* 0x000fe40000410000 */
[--C-:B-1----:R-:W-:Y:S02]  /*9e10*/  FFMA.FTZ R3, R222, c[0x0][0x2d0], -R210.reuse ;  /* 0x0000b400de037a23 */ /* 0x102fe400000108d2 */
[C---:B------:R-:W-:Y:S02]  /*9e20*/  FMUL.FTZ R104, R132.reuse, R104 ;  /* 0x0000006884687220 */ /* 0x040fe40000410000 */
[C---:B------:R-:W-:Y:S01]  /*9e30*/  FMUL.FTZ R105, R132.reuse, R105 ;  /* 0x0000006984697220 */ /* 0x040fe20000410000 */
[----:B------:R1:W-:Y:S01]  /*9e40*/  MUFU.EX2 R221, R3 ;  /* 0x0000000300dd7308 */ /* 0x0003e20000000800 */
[C---:B------:R-:W-:Y:S02]  /*9e50*/  FMUL.FTZ R108, R132.reuse, R108 ;  /* 0x0000006c846c7220 */ /* 0x040fe40000410000 */
[----:B------:R-:W-:Y:S01]  /*9e60*/  FMUL.FTZ R109, R132, R109 ;  /* 0x0000006d846d7220 */ /* 0x000fe20000410000 */
[----:B--2---:R-:W2:Y:S01]  /*9e70*/  SHFL.BFLY PT, R2, R0, 0x1, 0x1f ;  /* 0x0c201f0000027f89 */ /* 0x004ea200000e0000 */
[----:B---3--:R-:W-:Y:S01]  /*9e80*/  F2FP.BF16.PACK_AB R142, R245, R248 ;  /* 0x000000f8f58e723e */ /* 0x008fe200000010ff */
[--C-:B------:R-:W-:Y:S02]  /*9e90*/  FFMA.FTZ R156, R156, c[0x0][0x2d0], -R210.reuse ;  /* 0x0000b4009c9c7a23 */ /* 0x100fe400000108d2 */
[C---:B------:R-:W-:Y:S02]  /*9ea0*/  FMUL.FTZ R114, R133.reuse, R114 ;  /* 0x0000007285727220 */ /* 0x040fe40000410000 */
[C---:B------:R-:W-:Y:S02]  /*9eb0*/  FMUL.FTZ R115, R133.reuse, R115 ;  /* 0x0000007385737220 */ /* 0x040fe40000410000 */
[C---:B------:R-:W-:Y:S02]  /*9ec0*/  FMUL.FTZ R118, R133.reuse, R118 ;  /* 0x0000007685767220 */ /* 0x040fe40000410000 */
[----:B------:R-:W-:Y:S02]  /*9ed0*/  FMUL.FTZ R119, R133, R119 ;  /* 0x0000007785777220 */ /* 0x000fe40000410000 */
[C---:B------:R-:W-:Y:S02]  /*9ee0*/  FMUL.FTZ R120, R132.reuse, R120 ;  /* 0x0000007884787220 */ /* 0x040fe40000410000 */
[C---:B------:R-:W-:Y:S02]  /*9ef0*/  FMUL.FTZ R121, R132.reuse, R121 ;  /* 0x0000007984797220 */ /* 0x040fe40000410000 */
[C---:B------:R-:W-:Y:S02]  /*9f00*/  FMUL.FTZ R124, R132.reuse, R124 ;  /* 0x0000007c847c7220 */ /* 0x040fe40000410000 */
[C---:B------:R-:W-:Y:S02]  /*9f10*/  FMUL.FTZ R125, R132.reuse, R125 ;  /* 0x0000007d847d7220 */ /* 0x040fe40000410000 */
[--C-:B-1----:R-:W-:Y:S01]  /*9f20*/  FFMA.FTZ R3, R225, c[0x0][0x2d0], -R210.reuse ;  /* 0x0000b400e1037a23 */ /* 0x102fe200000108d2 */
[----:B------:R-:W-:Y:S01]  /*9f30*/  MOV R225, R9 ;  /* 0x0000000900e17202 */ /* 0x000fe20000000f00 */
[----:B------:R-:W-:Y:S02]  /*9f40*/  FMUL.FTZ R9, R132, R145 ;  /* 0x0000009184097220 */ /* 0x000fe40000410000 */
[----:B------:R1:W-:Y:S01]  /*9f50*/  MUFU.EX2 R222, R3 ;  /* 0x0000000300de7308 */ /* 0x0003e20000000800 */
[----:B--2---:R-:W-:Y:S01]  /*9f60*/  FMNMX.FTZ R2, R2, R0, !PT ;  /* 0x0000000002027209 */ /* 0x004fe20007810000 */
[----:B------:R-:W-:Y:S02]  /*9f70*/  FFMA.FTZ R0, R17, c[0x0][0x2d0], -R209 ;  /* 0x0000b40011007a23 */ /* 0x000fe400000108d1 */
[----:B------:R-:W-:Y:S01]  /*9f80*/  FMUL.FTZ R17, R134, R157 ;  /* 0x0000009d86117220 */ /* 0x000fe20000410000 */
[----:B------:R-:W-:Y:S01]  /*9f90*/  MOV R157, R19 ;  /* 0x00000013009d7202 */ /* 0x000fe20000000f00 */
[C---:B------:R-:W-:Y:S01]  /*9fa0*/  FMUL.FTZ R19, R133.reuse, R159 ;  /* 0x0000009f85137220 */ /* 0x040fe20000410000 */
[----:B------:R-:W-:Y:S01]  /*9fb0*/  MOV R159, R51 ;  /* 0x00000033009f7202 */ /* 0x000fe20000000f00 */
[C---:B------:R-:W-:Y:S02]  /*9fc0*/  FMUL.FTZ R51, R133.reuse, R191 ;  /* 0x000000bf85337220 */ /* 0x040fe40000410000 */
[----:B------:R2:W3:Y:S01]  /*9fd0*/  MUFU.EX2 R244, R0 ;  /* 0x0000000000f47308 */ /* 0x0004e20000000800 */
[C---:B------:R-:W-:Y:S02]  /*9fe0*/  FMUL.FTZ R130, R133.reuse, R130 ;  /* 0x0000008285827220 */ /* 0x040fe40000410000 */
[----:B------:R-:W-:Y:S02]  /*9ff0*/  FMUL.FTZ R131, R133, R131 ;  /* 0x0000008385837220 */ /* 0x000fe40000410000 */
[--C-:B-1----:R-:W-:Y:S05]  /*a000*/  FFMA.FTZ R3, R218, c[0x0][0x2d0], -R210.reuse ;  /* 0x0000b400da037a23 */ /* 0x102fea00000108d2 */
[----:B------:R1:W-:Y:S01]  /*a010*/  MUFU.EX2 R246, R3 ;  /* 0x0000000300f67308 */ /* 0x0003e20000000800 */
[----:B--2---:R-:W-:Y:S01]  /*a020*/  FADD.FTZ R0, -R2, R141 ;  /* 0x0000008d02007221 */ /* 0x004fe20000010100 */
[----:B---3--:R-:W-:Y:S02]  /*a030*/  F2FP.BF16.PACK_AB R143, R244, R247 ;  /* 0x000000f7f48f723e */ /* 0x008fe400000010ff */
[----:B------:R-:W-:Y:S01]  /*a040*/  F2FP.BF16.PACK_AB R141, R223, R225 ;  /* 0x000000e1df8d723e */ /* 0x000fe200000010ff */
[----:B------:R-:W-:Y:S06]  /*a050*/  FMUL.FTZ R0, R0, c[0x0][0x2d0] ;  /* 0x0000b40000007a20 */ /* 0x000fec0000410000 */
[----:B------:R-:W2:Y:S01]  /*a060*/  MUFU.EX2 R0, R0 ;  /* 0x0000000000007308 */ /* 0x000ea20000000800 */
[----:B-1----:R-:W-:Y:S09]  /*a070*/  FFMA.FTZ R3, R217, c[0x0][0x2d0], -R210 ;  /* 0x0000b400d9037a23 */ /* 0x002ff200000108d2 */
[----:B------:R1:W3:Y:S01]  /*a080*/  MUFU.EX2 R243, R3 ;  /* 0x0000000300f37308 */ /* 0x0002e20000000800 */
[C---:B--2---:R-:W-:Y:S02]  /*a090*/  FMUL.FTZ R10, R0.reuse, R146 ;  /* 0x00000092000a7220 */ /* 0x044fe40000410000 */
[C---:B------:R-:W-:Y:S02]  /*a0a0*/  FMUL.FTZ R11, R0.reuse, R147 ;  /* 0x00000093000b7220 */ /* 0x040fe40000410000 */
[C---:B------:R-:W-:Y:S01]  /*a0b0*/  FMUL.FTZ R14, R0.reuse, R154 ;  /* 0x0000009a000e7220 */ /* 0x040fe20000410000 */
[----:B------:R-:W-:Y:S01]  /*a0c0*/  MOV R154, R18 ;  /* 0x00000012009a7202 */ /* 0x000fe20000000f00 */
[C---:B------:R-:W-:Y:S01]  /*a0d0*/  FMUL.FTZ R15, R0.reuse, R155 ;  /* 0x0000009b000f7220 */ /* 0x040fe20000410000 */
[----:B------:R-:W-:Y:S01]  /*a0e0*/  MOV R155, R42 ;  /* 0x0000002a009b7202 */ /* 0x000fe20000000f00 */
[----:B------:R-:W-:Y:S01]  /*a0f0*/  FMUL.FTZ R18, R133, R158 ;  /* 0x0000009e85127220 */ /* 0x000fe20000410000 */
[----:B------:R-:W-:Y:S01]  /*a100*/  MOV R158, R26 ;  /* 0x0000001a009e7202 */ /* 0x000fe20000000f00 */
[----:B------:R-:W-:Y:S02]  /*a110*/  FMUL.FTZ R26, R0, R166 ;  /* 0x000000a6001a7220 */ /* 0x000fe40000410000 */
[----:B-1----:R-:W-:Y:S01]  /*a120*/  FMUL.FTZ R3, R2, c[0x0][0x2d0] ;  /* 0x0000b40002037a20 */ /* 0x002fe20000410000 */
[----:B---3--:R-:W-:Y:S01]  /*a130*/  F2FP.BF16.PACK_AB R146, R243, R246 ;  /* 0x000000f6f392723e */ /* 0x008fe200000010ff */
[----:B------:R-:W-:Y:S01]  /*a140*/  FMUL.FTZ R30, R0, R170 ;  /* 0x000000aa001e7220 */ /* 0x000fe20000410000 */
[----:B------:R-:W-:Y:S01]  /*a150*/  MOV R170, R31 ;  /* 0x0000001f00aa7202 */ /* 0x000fe20000000f00 */
[--C-:B------:R-:W-:Y:S01]  /*a160*/  FFMA.FTZ R4, R220, c[0x0][0x2d0], -R3.reuse ;  /* 0x0000b400dc047a23 */ /* 0x100fe20000010803 */
[----:B------:R-:W-:Y:S01]  /*a170*/  MOV R220, R44 ;  /* 0x0000002c00dc7202 */ /* 0x000fe20000000f00 */
[----:B------:R-:W-:Y:S01]  /*a180*/  FMUL.FTZ R31, R0, R171 ;  /* 0x000000ab001f7220 */ /* 0x000fe20000410000 */
[----:B------:R-:W-:Y:S01]  /*a190*/  MOV R171, R32 ;  /* 0x0000002000ab7202 */ /* 0x000fe20000000f00 */
[----:B------:R1:W-:Y:S01]  /*a1a0*/  MUFU.EX2 R216, R4 ;  /* 0x0000000400d87308 */ /* 0x0003e20000000800 */
[----:B------:R-:W-:Y:S01]  /*a1b0*/  FMUL.FTZ R32, R134, R172 ;  /* 0x000000ac86207220 */ /* 0x000fe20000410000 */
[----:B------:R-:W-:Y:S01]  /*a1c0*/  MOV R172, R55 ;  /* 0x0000003700ac7202 */ /* 0x000fe20000000f00 */
[----:B------:R-:W-:Y:S02]  /*a1d0*/  IMAD.MOV.U32 R166, RZ, RZ, R34 ;  /* 0x000000ffffa67224 */ /* 0x000fe400078e0022 */
[----:B------:R-:W-:Y:S01]  /*a1e0*/  FMUL.FTZ R34, R133, R174 ;  /* 0x000000ae85227220 */ /* 0x000fe20000410000 */
[----:B------:R-:W-:Y:S01]  /*a1f0*/  MOV R174, R53 ;  /* 0x0000003500ae7202 */ /* 0x000fe20000000f00 */
[C---:B------:R-:W-:Y:S02]  /*a200*/  FMUL.FTZ R27, R0.reuse, R167 ;  /* 0x000000a7001b7220 */ /* 0x040fe40000410000 */
[C---:B------:R-:W-:Y:S02]  /*a210*/  FMUL.FTZ R42, R0.reuse, R182 ;  /* 0x000000b6002a7220 */ /* 0x040fe40000410000 */
[----:B------:R-:W-:Y:S02]  /*a220*/  IMAD.MOV.U32 R167, RZ, RZ, R46 ;  /* 0x000000ffffa77224 */ /* 0x000fe400078e002e */
[----:B------:R-:W-:Y:S02]  /*a230*/  FMUL.FTZ R46, R0, R186 ;  /* 0x000000ba002e7220 */ /* 0x000fe40000410000 */
[----:B------:R-:W-:Y:S02]  /*a240*/  FMUL.FTZ R44, R132, R184 ;  /* 0x000000b8842c7220 */ /* 0x000fe40000410000 */
[C---:B------:R-:W-:Y:S02]  /*a250*/  FMUL.FTZ R58, R0.reuse, R198 ;  /* 0x000000c6003a7220 */ /* 0x040fe40000410000 */
[C---:B------:R-:W-:Y:S02]  /*a260*/  FMUL.FTZ R59, R0.reuse, R199 ;  /* 0x000000c7003b7220 */ /* 0x040fe40000410000 */
[C---:B------:R-:W-:Y:S02]  /*a270*/  FMUL.FTZ R62, R0.reuse, R202 ;  /* 0x000000ca003e7220 */ /* 0x040fe40000410000 */
[----:B------:R-:W-:Y:S02]  /*a280*/  FMUL.FTZ R63, R0, R203 ;  /* 0x000000cb003f7220 */ /* 0x000fe40000410000 */
[--C-:B-1----:R-:W-:Y:S01]  /*a290*/  FFMA.FTZ R4, R226, c[0x0][0x2d0], -R3.reuse ;  /* 0x0000b400e2047a23 */ /* 0x102fe20000010803 */
[----:B------:R-:W-:Y:S01]  /*a2a0*/  MOV R226, R8 ;  /* 0x0000000800e27202 */ /* 0x000fe20000000f00 */
[----:B------:R-:W-:Y:S01]  /*a2b0*/  FMUL.FTZ R8, R132, R144 ;  /* 0x0000009084087220 */ /* 0x000fe20000410000 */
[----:B------:R-:W-:Y:S01]  /*a2c0*/  F2FP.BF16.PACK_AB R144, R222, R221 ;  /* 0x000000ddde90723e */ /* 0x000fe200000010ff */
[----:B------:R1:W2:Y:S01]  /*a2d0*/  MUFU.EX2 R217, R4 ;  /* 0x0000000400d97308 */ /* 0x0002a20000000800 */
[----:B------:R-:W-:Y:S01]  /*a2e0*/  F2FP.BF16.PACK_AB R140, R239, R226 ;  /* 0x000000e2ef8c723e */ /* 0x000fe200000010ff */
[C---:B------:R-:W-:Y:S02]  /*a2f0*/  FMUL.FTZ R74, R0.reuse, R74 ;  /* 0x0000004a004a7220 */ /* 0x040fe40000410000 */
        /* <DEDUP_REMOVED lines=9> */
[----:B------:R-:W-:Y:S02]  /*a390*/  FMUL.FTZ R110, R0, R110 ;  /* 0x0000006e006e7220 */ /* 0x000fe40000410000 */
[--C-:B-1----:R-:W-:Y:S01]  /*a3a0*/  FFMA.FTZ R4, R224, c[0x0][0x2d0], -R3.reuse ;  /* 0x0000b400e0047a23 */ /* 0x102fe20000010803 */
[----:B--2---:R-:W-:Y:S01]  /*a3b0*/  F2FP.BF16.PACK_AB R145, R217, R216 ;  /* 0x000000d8d991723e */ /* 0x004fe200000010ff */
[----:B------:R-:W-:Y:S01]  /*a3c0*/  FMUL.FTZ R111, R0, R111 ;  /* 0x0000006f006f7220 */ /* 0x000fe20000410000 */
[----:B------:R-:W-:Y:S01]  /*a3d0*/  MOV R224, R45 ;  /* 0x0000002d00e07202 */ /* 0x000fe20000000f00 */
[----:B------:R1:W-:Y:S01]  /*a3e0*/  MUFU.EX2 R218, R4 ;  /* 0x0000000400da7308 */ /* 0x0003e20000000800 */
[----:B------:R-:W-:Y:S02]  /*a3f0*/  FMUL.FTZ R45, R132, R185 ;  /* 0x000000b9842d7220 */ /* 0x000fe40000410000 */
[C---:B------:R-:W-:Y:S02]  /*a400*/  FMUL.FTZ R122, R0.reuse, R122 ;  /* 0x0000007a007a7220 */ /* 0x040fe40000410000 */
[C---:B------:R-:W-:Y:S02]  /*a410*/  FMUL.FTZ R123, R0.reuse, R123 ;  /* 0x0000007b007b7220 */ /* 0x040fe40000410000 */
[C---:B------:R-:W-:Y:S02]  /*a420*/  FMUL.FTZ R126, R0.reuse, R126 ;  /* 0x0000007e007e7220 */ /* 0x040fe40000410000 */
[----:B------:R-:W-:Y:S01]  /*a430*/  FMUL.FTZ R127, R0, R127 ;  /* 0x0000007f007f7220 */ /* 0x000fe20000410000 */
[----:B------:R-:W-:Y:S01]  /*a440*/  MUFU.EX2 R185, R156 ;  /* 0x0000009c00b97308 */ /* 0x000fe20000000800 */
[--C-:B-1----:R-:W-:Y:S09]  /*a450*/  FFMA.FTZ R4, R219, c[0x0][0x2d0], -R3.reuse ;  /* 0x0000b400db047a23 */ /* 0x102ff20000010803 */
[----:B------:R1:W2:Y:S02]  /*a460*/  MUFU.EX2 R219, R4 ;  /* 0x0000000400db7308 */ /* 0x0002a40000000800 */
[C---:B-1----:R-:W-:Y:S01]  /*a470*/  FMUL.FTZ R4, R134.reuse, R148 ;  /* 0x0000009486047220 */ /* 0x042fe20000410000 */
[----:B--2---:R-:W-:Y:S01]  /*a480*/  F2FP.BF16.PACK_AB R147, R219, R218 ;  /* 0x000000dadb93723e */ /* 0x004fe200000010ff */
[----:B------:R-:W-:Y:S05]  /*a490*/  LDSM.16.MT88.4 R148, [R235+0x100] ;  /* 0x00010000eb94783b */ /* 0x000fea0000004200 */
[-C--:B------:R-:W-:Y:S08]  /*a4a0*/  HMMA.16816.F32.BF16 R4, R140, R20.reuse, R4 ;  /* 0x000000148c04723c */ /* 0x080ff00000041804 */
[C---:B------:R-:W-:Y:S07]  /*a4b0*/  HMMA.16816.F32.BF16 R8, R144.reuse, R20, R8 ;  /* 0x000000149008723c */ /* 0x040fee0000041808 */
[C---:B------:R-:W-:Y:S01]  /*a4c0*/  FMUL.FTZ R20, R134.reuse, R160 ;  /* 0x000000a086147220 */ /* 0x040fe20000410000 */
[-C--:B------:R-:W-:Y:S01]  /*a4d0*/  HMMA.16816.F32.BF16 R12, R144, R22.reuse, R12 ;  /* 0x00000016900c723c */ /* 0x080fe2000004180c */
[----:B------:R-:W-:Y:S03]  /*a4e0*/  MOV R160, R50 ;  /* 0x0000003200a07202 */ /* 0x000fe60000000f00 */
[C---:B------:R-:W-:Y:S02]  /*a4f0*/  FMUL.FTZ R50, R133.reuse, R190 ;  /* 0x000000be85327220 */ /* 0x040fe40000410000 */
[----:B------:R-:W-:Y:S01]  /*a500*/  IMAD.MOV.U32 R180, RZ, RZ, R160 ;  /* 0x000000ffffb47224 */ /* 0x000fe200078e00a0 */
[----:B------:R-:W-:Y:S01]  /*a510*/  MOV R160, R154 ;  /* 0x0000009a00a07202 */ /* 0x000fe20000000f00 */
[C---:B------:R-:W-:Y:S01]  /*a520*/  HMMA.16816.F32.BF16 R16, R140.reuse, R22, R16 ;  /* 0x000000168c10723c */ /* 0x040fe20000041810 */
[C---:B------:R-:W-:Y:S03]  /*a530*/  FMUL.FTZ R21, R134.reuse, R161 ;  /* 0x000000a186157220 */ /* 0x040fe60000410000 */
[----:B------:R-:W-:Y:S01]  /*a540*/  MOV R161, R48 ;  /* 0x0000003000a17202 */ /* 0x000fe20000000f00 */
[----:B------:R-:W-:Y:S02]  /*a550*/  FMUL.FTZ R48, R134, R188 ;  /* 0x000000bc86307220 */ /* 0x000fe40000410000 */
[C---:B------:R-:W-:Y:S02]  /*a560*/  FMUL.FTZ R22, R133.reuse, R162 ;  /* 0x000000a285167220 */ /* 0x040fe40000410000 */
[----:B------:R-:W-:Y:S03]  /*a570*/  FMUL.FTZ R23, R133, R163 ;  /* 0x000000a385177220 */ /* 0x000fe60000410000 */
[----:B------:R-:W-:Y:S01]  /*a580*/  IMAD.MOV.U32 R162, RZ, RZ, R24 ;  /* 0x000000ffffa27224 */ /* 0x000fe200078e0018 */
[----:B------:R-:W-:Y:S01]  /*a590*/  MOV R163, R25 ;  /* 0x0000001900a37202 */ /* 0x000fe20000000f00 */
[----:B------:R-:W-:Y:S01]  /*a5a0*/  FMUL.FTZ R24, R132, R164 ;  /* 0x000000a484187220 */ /* 0x000fe20000410000 */
[----:B------:R-:W-:Y:S01]  /*a5b0*/  MOV R164, R33 ;  /* 0x0000002100a47202 */ /* 0x000fe20000000f00 */
[-C--:B------:R-:W-:Y:S01]  /*a5c0*/  HMMA.16816.F32.BF16 R20, R140, R36.reuse, R20 ;  /* 0x000000248c14723c */ /* 0x080fe20000041814 */
[----:B------:R-:W-:Y:S01]  /*a5d0*/  FMUL.FTZ R33, R134, R173 ;  /* 0x000000ad86217220 */ /* 0x000fe20000410000 */
[----:B------:R-:W-:Y:S01]  /*a5e0*/  MOV R173, R54 ;  /* 0x0000003600ad7202 */ /* 0x000fe20000000f00 */
[----:B------:R-:W-:Y:S01]  /*a5f0*/  FMUL.FTZ R25, R132, R165 ;  /* 0x000000a584197220 */ /* 0x000fe20000410000 */
[----:B------:R-:W1:Y:S01]  /*a600*/  LDSM.16.MT88.4 R52, [R236+0x100] ;  /* 0x00010000ec34783b */ /* 0x000e620000004200 */
[--C-:B------:R-:W-:Y:S01]  /*a610*/  FFMA.FTZ R163, R163, c[0x0][0x2d0], -R210.reuse ;  /* 0x0000b400a3a37a23 */ /* 0x100fe200000108d2 */
[----:B------:R-:W-:Y:S01]  /*a620*/  MOV R165, R47 ;  /* 0x0000002f00a57202 */ /* 0x000fe20000000f00 */
[--C-:B------:R-:W-:Y:S02]  /*a630*/  FFMA.FTZ R162, R162, c[0x0][0x2d0], -R210.reuse ;  /* 0x0000b400a2a27a23 */ /* 0x100fe400000108d2 */
[--C-:B------:R-:W-:Y:S01]  /*a640*/  FFMA.FTZ R160, R160, c[0x0][0x2d0], -R3.reuse ;  /* 0x0000b400a0a07a23 */ /* 0x100fe20000010803 */
[C---:B------:R-:W-:Y:S01]  /*a650*/  HMMA.16816.F32.BF16 R24, R144.reuse, R36, R24 ;  /* 0x000000249018723c */ /* 0x040fe20000041818 */
[----:B------:R-:W-:Y:S01]  /*a660*/  MUFU.EX2 R201, R163 ;  /* 0x000000a300c97308 */ /* 0x000fe20000000800 */
[----:B------:R-:W-:Y:S02]  /*a670*/  FMUL.FTZ R47, R0, R187 ;  /* 0x000000bb002f7220 */ /* 0x000fe40000410000 */
[--C-:B------:R-:W-:Y:S02]  /*a680*/  FFMA.FTZ R165, R165, c[0x0][0x2d0], -R210.reuse ;  /* 0x0000b400a5a57a23 */ /* 0x100fe400000108d2 */
[----:B------:R-:W-:Y:S02]  /*a690*/  FFMA.FTZ R180, R180, c[0x0][0x2d0], -R210 ;  /* 0x0000b400b4b47a23 */ /* 0x000fe400000108d2 */
[-C--:B------:R-:W-:Y:S01]  /*a6a0*/  HMMA.16816.F32.BF16 R28, R144, R38.reuse, R28 ;  /* 0x00000026901c723c */ /* 0x080fe2000004181c */
[C---:B------:R-:W-:Y:S02]  /*a6b0*/  FMUL.FTZ R36, R134.reuse, R176 ;  /* 0x000000b086247220 */ /* 0x040fe40000410000 */
[----:B------:R-:W-:Y:S01]  /*a6c0*/  MUFU.EX2 R188, R165 ;  /* 0x000000a500bc7308 */ /* 0x000fe20000000800 */
[----:B------:R-:W-:Y:S01]  /*a6d0*/  MOV R176, R49 ;  /* 0x0000003100b07202 */ /* 0x000fe20000000f00 */
[C---:B------:R-:W-:Y:S02]  /*a6e0*/  FMUL.FTZ R49, R134.reuse, R189 ;  /* 0x000000bd86317220 */ /* 0x040fe40000410000 */
[----:B------:R-:W-:Y:S01]  /*a6f0*/  FMUL.FTZ R37, R134, R177 ;  /* 0x000000b186257220 */ /* 0x000fe20000410000 */
[C---:B------:R-:W-:Y:S01]  /*a700*/  HMMA.16816.F32.BF16 R32, R140.reuse, R38, R32 ;  /* 0x000000268c20723c */ /* 0x040fe20000041820 */
[----:B------:R-:W-:Y:S03]  /*a710*/  MOV R177, R43 ;  /* 0x0000002b00b17202 */ /* 0x000fe60000000f00 */
[----:B------:R-:W-:Y:S02]  /*a720*/  FMUL.FTZ R43, R0, R183 ;  /* 0x000000b7002b7220 */ /* 0x000fe40000410000 */
[--C-:B------:R-:W-:Y:S02]  /*a730*/  FFMA.FTZ R183, R136, c[0x0][0x2d0], -R3.reuse ;  /* 0x0000b40088b77a23 */ /* 0x100fe40000010803 */
[C---:B------:R-:W-:Y:S01]  /*a740*/  FMUL.FTZ R38, R133.reuse, R178 ;  /* 0x000000b285267220 */ /* 0x040fe20000410000 */
[----:B------:R-:W-:Y:S03]  /*a750*/  MOV R178, R41 ;  /* 0x0000002900b27202 */ /* 0x000fe60000000f00 */
[----:B------:R-:W-:Y:S02]  /*a760*/  FMUL.FTZ R39, R133, R179 ;  /* 0x000000b385277220 */ /* 0x000fe40000410000 */
[----:B------:R-:W-:Y:S01]  /*a770*/  FMUL.FTZ R41, R132, R181 ;  /* 0x000000b584297220 */ /* 0x000fe20000410000 */
[----:B------:R-:W-:Y:S01]  /*a780*/  MOV R181, R159 ;  /* 0x0000009f00b57202 */ /* 0x000fe20000000f00 */
[----:B------:R-:W-:Y:S01]  /*a790*/  FFMA.FTZ R152, R178, c[0x0][0x2d0], -R208 ;  /* 0x0000b400b2987a23 */ /* 0x000fe200000108d0 */
[----:B------:R-:W-:Y:S02]  /*a7a0*/  MOV R178, R161 ;  /* 0x000000a100b27202 */ /* 0x000fe40000000f00 */
[-C--:B-1----:R-:W-:Y:S01]  /*a7b0*/  HMMA.16816.F32.BF16 R36, R140, R52.reuse, R36 ;  /* 0x000000348c24723c */ /* 0x082fe20000041824 */
[----:B------:R-:W-:Y:S01]  /*a7c0*/  MOV R161, R153 ;  /* 0x0000009900a17202 */ /* 0x000fe20000000f00 */
[--C-:B------:R-:W-:Y:S01]  /*a7d0*/  FFMA.FTZ R182, R181, c[0x0][0x2d0], -R210.reuse ;  /* 0x0000b400b5b67a23 */ /* 0x100fe200000108d2 */
[----:B------:R1:W-:Y:S01]  /*a7e0*/  MUFU.EX2 R184, R152 ;  /* 0x0000009800b87308 */ /* 0x0003e20000000800 */
[----:B------:R-:W-:Y:S02]  /*a7f0*/  FFMA.FTZ R178, R178, c[0x0][0x2d0], -R210 ;  /* 0x0000b400b2b27a23 */ /* 0x000fe400000108d2 */
[----:B------:R-:W-:Y:S02]  /*a800*/  FFMA.FTZ R161, R161, c[0x0][0x2d0], -R3 ;  /* 0x0000b400a1a17a23 */ /* 0x000fe40000010803 */
[C---:B------:R-:W-:Y:S05]  /*a810*/  HMMA.16816.F32.BF16 R40, R144.reuse, R52, R40 ;  /* 0x000000349028723c */ /* 0x040fea0000041828 */
[----:B------:R-:W-:Y:S02]  /*a820*/  MUFU.EX2 R202, R161 ;  /* 0x000000a100ca7308 */ /* 0x000fe40000000800 */
[C---:B------:R-:W-:Y:S01]  /*a830*/  FMUL.FTZ R53, R134.reuse, R193 ;  /* 0x000000c186357220 */ /* 0x040fe20000410000 */
[-C--:B------:R-:W-:Y:S01]  /*a840*/  HMMA.16816.F32.BF16 R44, R144, R54.reuse, R44 ;  /* 0x00000036902c723c */ /* 0x080fe2000004182c */
[----:B------:R-:W2:Y:S03]  /*a850*/  LDL.LU R193, [R1+0x3c] ;  /* 0x00003c0001c17983 */ /* 0x000ea60000300800 */
[----:B------:R-:W-:Y:S01]  /*a860*/  FMUL.FTZ R52, R134, R192 ;  /* 0x000000c086347220 */ /* 0x000fe20000410000 */
[----:B------:R-:W3:Y:S03]  /*a870*/  LDL.LU R191, [R1+0x38] ;  /* 0x0000380001bf7983 */ /* 0x000ee60000300800 */
[C---:B------:R-:W-:Y:S01]  /*a880*/  HMMA.16816.F32.BF16 R48, R140.reuse, R54, R48 ;  /* 0x000000368c30723c */ /* 0x040fe20000041830 */
[----:B------:R-:W4:Y:S03]  /*a890*/  LDL.LU R190, [R1+0x44] ;  /* 0x0000440001be7983 */ /* 0x000f260000300800 */
[--C-:B-1----:R-:W-:Y:S01]  /*a8a0*/  FFMA.FTZ R152, R242, c[0x0][0x2d0], -R209.reuse ;  /* 0x0000b400f2987a23 */ /* 0x102fe200000108d1 */
[----:B------:R-:W3:Y:S02]  /*a8b0*/  LDL.LU R189, [R1+0x40] ;  /* 0x0000400001bd7983 */ /* 0x000ee40000300800 */
[C---:B------:R-:W-:Y:S01]  /*a8c0*/  FMUL.FTZ R54, R133.reuse, R194 ;  /* 0x000000c285367220 */ /* 0x040fe20000410000 */
[----:B------:R1:W-:Y:S01]  /*a8d0*/  MUFU.EX2 R242, R152 ;  /* 0x0000009800f27308 */ /* 0x0003e20000000800 */
[----:B------:R-:W-:Y:S07]  /*a8e0*/  FMUL.FTZ R55, R133, R195 ;  /* 0x000000c385377220 */ /* 0x000fee0000410000 */
[-C--:B------:R-:W-:Y:S02]  /*a8f0*/  HMMA.16816.F32.BF16 R52, R140, R148.reuse, R52 ;  /* 0x000000948c34723c */ /* 0x080fe40000041834 */
[----:B------:R-:W-:Y:S06]  /*a900*/  MUFU.EX2 R195, R231 ;  /* 0x000000e700c37308 */ /* 0x000fec0000000800 */
[C---:B------:R-:W-:Y:S08]  /*a910*/  HMMA.16816.F32.BF16 R56, R144.reuse, R148, R56 ;  /* 0x000000949038723c */ /* 0x040ff00000041838 */
[-C--:B------:R-:W-:Y:S01]  /*a920*/  HMMA.16816.F32.BF16 R60, R144, R150.reuse, R60 ;  /* 0x00000096903c723c */ /* 0x080fe2000004183c */
[----:B-1----:R-:W-:Y:S04]  /*a930*/  FFMA.FTZ R152, R238, c[0x0][0x2d0], -R209 ;  /* 0x0000b400ee987a23 */ /* 0x002fe800000108d1 */
[----:B------:R1:W-:Y:S03]  /*a940*/  MUFU.EX2 R238, R152 ;  /* 0x0000009800ee7308 */ /* 0x0003e60000000800 */
[C---:B------:R-:W-:Y:S01]  /*a950*/  HMMA.16816.F32.BF16 R64, R140.reuse, R150, R64 ;  /* 0x000000968c40723c */ /* 0x040fe20000041840 */
[----:B------:R-:W1:Y:S03]  /*a960*/  LDSM.16.MT88.4 R148, [R233+0x2100] ;  /* 0x00210000e994783b */ /* 0x000e660000004200 */
[--C-:B-1----:R-:W-:Y:S01]  /*a970*/  FFMA.FTZ R152, R177, c[0x0][0x2d0], -R208.reuse ;  /* 0x0000b400b1987a23 */ /* 0x102fe200000108d0 */
[----:B------:R-:W-:Y:S03]  /*a980*/  MOV R177, R240 ;  /* 0x000000f000b17202 */ /* 0x000fe60000000f00 */
[----:B------:R1:W-:Y:S01]  /*a990*/  MUFU.EX2 R200, R152 ;  /* 0x0000009800c87308 */ /* 0x0003e20000000800 */
[-C--:B------:R-:W-:Y:S08]  /*a9a0*/  HMMA.16816.F32.BF16 R68, R140, R148.reuse, R68 ;  /* 0x000000948c44723c */ /* 0x080ff00000041844 */
[C---:B------:R-:W-:Y:S01]  /*a9b0*/  HMMA.16816.F32.BF16 R72, R144.reuse, R148, R72 ;  /* 0x000000949048723c */ /* 0x040fe20000041848 */
[--C-:B-1----:R-:W-:Y:S03]  /*a9c0*/  FFMA.FTZ R152, R176, c[0x0][0x2d0], -R208.reuse ;  /* 0x0000b400b0987a23 */ /* 0x102fe600000108d0 */
[----:B------:R-:W-:Y:S01]  /*a9d0*/  FFMA.FTZ R176, R228, c[0x0][0x2d0], -R208 ;  /* 0x0000b400e4b07a23 */ /* 0x000fe200000108d0 */
[----:B------:R1:W-:Y:S03]  /*a9e0*/  MUFU.EX2 R187, R152 ;  /* 0x0000009800bb7308 */ /* 0x0003e60000000800 */
[-C--:B------:R-:W-:Y:S08]  /*a9f0*/  HMMA.16816.F32.BF16 R76, R144, R150.reuse, R76 ;  /* 0x00000096904c723c */ /* 0x080ff0000004184c */
[C---:B------:R-:W-:Y:S01]  /*aa00*/  HMMA.16816.F32.BF16 R80, R140.reuse, R150, R80 ;  /* 0x000000968c50723c */ /* 0x040fe20000041850 */
[----:B------:R-:W1:Y:S03]  /*aa10*/  LDSM.16.MT88.4 R148, [R234+0x2100] ;  /* 0x00210000ea94783b */ /* 0x000e660000004200 */
[--C-:B-1----:R-:W-:Y:S04]  /*aa20*/  FFMA.FTZ R152, R241, c[0x0][0x2d0], -R210.reuse ;  /* 0x0000b400f1987a23 */ /* 0x102fe800000108d2 */
[----:B------:R1:W-:Y:S01]  /*aa30*/  MUFU.EX2 R241, R152 ;  /* 0x0000009800f17308 */ /* 0x0003e20000000800 */
[-C--:B------:R-:W-:Y:S03]  /*aa40*/  HMMA.16816.F32.BF16 R84, R140, R148.reuse, R84 ;  /* 0x000000948c54723c */ /* 0x080fe60000041854 */
[----:B-1----:R-:W-:Y:S06]  /*aa50*/  FFMA.FTZ R152, R237, c[0x0][0x2d0], -R210 ;  /* 0x0000b400ed987a23 */ /* 0x002fec00000108d2 */
[----:B------:R1:W-:Y:S01]  /*aa60*/  MUFU.EX2 R237, R152 ;  /* 0x0000009800ed7308 */ /* 0x0003e20000000800 */
[C---:B------:R-:W-:Y:S08]  /*aa70*/  HMMA.16816.F32.BF16 R88, R144.reuse, R148, R88 ;  /* 0x000000949058723c */ /* 0x040ff00000041858 */
[-C--:B------:R-:W-:Y:S08]  /*aa80*/  HMMA.16816.F32.BF16 R92, R144, R150.reuse, R92 ;  /* 0x00000096905c723c */ /* 0x080ff0000004185c */
[C---:B------:R-:W-:Y:S01]  /*aa90*/  HMMA.16816.F32.BF16 R96, R140.reuse, R150, R96 ;  /* 0x000000968c60723c */ /* 0x040fe20000041860 */
[----:B------:R-:W1:Y:S03]  /*aaa0*/  LDSM.16.MT88.4 R148, [R236+0x2100] ;  /* 0x00210000ec94783b */ /* 0x000e660000004200 */
[----:B-1----:R-:W-:Y:S04]  /*aab0*/  FFMA.FTZ R152, R174, c[0x0][0x2d0], -R3 ;  /* 0x0000b400ae987a23 */ /* 0x002fe80000010803 */
[----:B------:R1:W-:Y:S01]  /*aac0*/  MUFU.EX2 R240, R152 ;  /* 0x0000009800f07308 */ /* 0x0003e20000000800 */
[-C--:B------:R-:W-:Y:S08]  /*aad0*/  HMMA.16816.F32.BF16 R100, R140, R148.reuse, R100 ;  /* 0x000000948c64723c */ /* 0x080ff00000041864 */
[C---:B------:R-:W-:Y:S07]  /*aae0*/  HMMA.16816.F32.BF16 R104, R144.reuse, R148, R104 ;  /* 0x000000949068723c */ /* 0x040fee0000041868 */
[----:B------:R-:W-:Y:S01]  /*aaf0*/  FFMA.FTZ R148, R175, c[0x0][0x2d0], -R209 ;  /* 0x0000b400af947a23 */ /* 0x000fe200000108d1 */
[-C--:B------:R-:W-:Y:S01]  /*ab00*/  HMMA.16816.F32.BF16 R108, R144, R150.reuse, R108 ;  /* 0x00000096906c723c */ /* 0x080fe2000004186c */
[----:B------:R-:W-:Y:S03]  /*ab10*/  MOV R175, R173 ;  /* 0x000000ad00af7202 */ /* 0x000fe60000000f00 */
[----:B------:R-:W-:Y:S01]  /*ab20*/  MOV R173, R172 ;  /* 0x000000ac00ad7202 */ /* 0x000fe20000000f00 */
[----:B------:R-:W-:Y:S01]  /*ab30*/  IMAD.MOV.U32 R172, RZ, RZ, R171 ;  /* 0x000000ffffac7224 */ /* 0x000fe200078e00ab */
[----:B------:R-:W-:Y:S02]  /*ab40*/  MOV R171, R170 ;  /* 0x000000aa00ab7202 */ /* 0x000fe40000000f00 */
[C---:B------:R-:W-:Y:S01]  /*ab50*/  HMMA.16816.F32.BF16 R112, R140.reuse, R150, R112 ;  /* 0x000000968c70723c */ /* 0x040fe20000041870 */
[----:B------:R-:W-:Y:S03]  /*ab60*/  MOV R170, R169 ;  /* 0x000000a900aa7202 */ /* 0x000fe60000000f00 */
[----:B------:R-:W-:Y:S01]  /*ab70*/  MOV R169, R168 ;  /* 0x000000a800a97202 */ /* 0x000fe20000000f00 */
[----:B-1----:R-:W-:Y:S01]  /*ab80*/  FFMA.FTZ R152, R173, c[0x0][0x2d0], -R3 ;  /* 0x0000b400ad987a23 */ /* 0x002fe20000010803 */
[----:B------:R-:W-:Y:S01]  /*ab90*/  MOV R168, R167 ;  /* 0x000000a700a87202 */ /* 0x000fe20000000f00 */
[--C-:B------:R-:W-:Y:S01]  /*aba0*/  FFMA.FTZ R174, R171, c[0x0][0x2d0], -R208.reuse ;  /* 0x0000b400abae7a23 */ /* 0x100fe200000108d0 */
[----:B------:R-:W-:Y:S01]  /*abb0*/  MOV R167, R224 ;  /* 0x000000e000a77202 */ /* 0x000fe20000000f00 */
[----:B------:R-:W-:Y:S02]  /*abc0*/  FFMA.FTZ R173, R230, c[0x0][0x2d0], -R208 ;  /* 0x0000b400e6ad7a23 */ /* 0x000fe400000108d0 */
[----:B------:R-:W-:Y:S01]  /*abd0*/  MUFU.EX2 R203, R174 ;  /* 0x000000ae00cb7308 */ /* 0x000fe20000000800 */
[----:B------:R-:W-:Y:S02]  /*abe0*/  MOV R224, R220 ;  /* 0x000000dc00e07202 */ /* 0x000fe40000000f00 */
[----:B------:R-:W-:Y:S01]  /*abf0*/  MOV R171, R170 ;  /* 0x000000aa00ab7202 */ /* 0x000fe20000000f00 */
[----:B------:R-:W-:Y:S01]  /*ac00*/  IMAD.MOV.U32 R170, RZ, RZ, R169 ;  /* 0x000000ffffaa7224 */ /* 0x000fe200078e00a9 */
[----:B------:R-:W-:Y:S01]  /*ac10*/  MOV R169, R168 ;  /* 0x000000a800a97202 */ /* 0x000fe20000000f00 */
[----:B------:R-:W-:Y:S01]  /*ac20*/  FFMA.FTZ R181, R224, c[0x0][0x2d0], -R3 ;  /* 0x0000b400e0b57a23 */ /* 0x000fe20000010803 */
[----:B------:R-:W-:Y:S01]  /*ac30*/  MOV R168, R167 ;  /* 0x000000a700a87202 */ /* 0x000fe20000000f00 */
[--C-:B------:R-:W-:Y:S01]  /*ac40*/  FFMA.FTZ R171, R171, c[0x0][0x2d0], -R209.reuse ;  /* 0x0000b400abab7a23 */ /* 0x100fe200000108d1 */
[----:B------:R-:W-:Y:S01]  /*ac50*/  MOV R167, R166 ;  /* 0x000000a600a77202 */ /* 0x000fe20000000f00 */
[----:B------:R1:W-:Y:S01]  /*ac60*/  MUFU.EX2 R220, R148 ;  /* 0x0000009400dc7308 */ /* 0x0003e20000000800 */
[----:B------:R-:W-:Y:S01]  /*ac70*/  MOV R166, R164 ;  /* 0x000000a400a67202 */ /* 0x000fe20000000f00 */
[--C-:B------:R-:W-:Y:S01]  /*ac80*/  FFMA.FTZ R170, R170, c[0x0][0x2d0], -R209.reuse ;  /* 0x0000b400aaaa7a23 */ /* 0x100fe200000108d1 */
[----:B------:R-:W-:Y:S01]  /*ac90*/  MOV R164, R232 ;  /* 0x000000e800a47202 */ /* 0x000fe20000000f00 */
[--C-:B------:R-:W-:Y:S01]  /*aca0*/  FFMA.FTZ R169, R169, c[0x0][0x2d0], -R209.reuse ;  /* 0x0000b400a9a97a23 */ /* 0x100fe200000108d1 */
[----:B------:R-:W-:Y:S01]  /*acb0*/  MOV R179, R167 ;  /* 0x000000a700b37202 */ /* 0x000fe20000000f00 */
[----:B------:R-:W-:Y:S01]  /*acc0*/  FFMA.FTZ R168, R168, c[0x0][0x2d0], -R209 ;  /* 0x0000b400a8a87a23 */ /* 0x000fe200000108d1 */
[----:B------:R-:W-:Y:S01]  /*acd0*/  MOV R167, R166 ;  /* 0x000000a600a77202 */ /* 0x000fe20000000f00 */
[----:B------:R-:W-:Y:S01]  /*ace0*/  FFMA.FTZ R164, R164, c[0x0][0x2d0], -R210 ;  /* 0x0000b400a4a47a23 */ /* 0x000fe200000108d2 */
[----:B------:R-:W-:Y:S01]  /*acf0*/  MOV R166, R155 ;  /* 0x0000009b00a67202 */ /* 0x000fe20000000f00 */
[----:B------:R2:W-:Y:S01]  /*ad00*/  MUFU.EX2 R232, R152 ;  /* 0x0000009800e87308 */ /* 0x0005e20000000800 */
[--C-:B------:R-:W-:Y:S02]  /*ad10*/  FFMA.FTZ R179, R179, c[0x0][0x2d0], -R3.reuse ;  /* 0x0000b400b3b37a23 */ /* 0x100fe40000010803 */
[--C-:B------:R-:W-:Y:S02]  /*ad20*/  FFMA.FTZ R167, R167, c[0x0][0x2d0], -R3.reuse ;  /* 0x0000b400a7a77a23 */ /* 0x100fe40000010803 */
[----:B------:R-:W-:Y:S05]  /*ad30*/  FFMA.FTZ R166, R166, c[0x0][0x2d0], -R3 ;  /* 0x0000b400a6a67a23 */ /* 0x000fea0000010803 */
[----:B------:R-:W3:Y:S01]  /*ad40*/  MUFU.EX2 R173, R173 ;  /* 0x000000ad00ad7308 */ /* 0x000ee20000000800 */
[--C-:B-1----:R-:W-:Y:S02]  /*ad50*/  FFMA.FTZ R148, R175, c[0x0][0x2d0], -R209.reuse ;  /* 0x0000b400af947a23 */ /* 0x102fe400000108d1 */
[--C-:B------:R-:W-:Y:S02]  /*ad60*/  FFMA.FTZ R175, R172, c[0x0][0x2d0], -R208.reuse ;  /* 0x0000b400acaf7a23 */ /* 0x100fe400000108d0 */
[--C-:B------:R-:W-:Y:S05]  /*ad70*/  FFMA.FTZ R172, R229, c[0x0][0x2d0], -R208.reuse ;  /* 0x0000b400e5ac7a23 */ /* 0x100fea00000108d0 */
[----:B------:R1:W-:Y:S01]  /*ad80*/  MUFU.EX2 R186, R148 ;  /* 0x0000009400ba7308 */ /* 0x0003e20000000800 */
[----:B------:R-:W-:Y:S02]  /*ad90*/  FFMA.FTZ R208, R211, c[0x0][0x2d0], -R208 ;  /* 0x0000b400d3d07a23 */ /* 0x000fe400000108d0 */
[--C-:B--2---:R-:W-:Y:S02]  /*ada0*/  FFMA.FTZ R152, R177, c[0x0][0x2d0], -R210.reuse ;  /* 0x0000b400b1987a23 */ /* 0x104fe400000108d2 */
[----:B------:R-:W-:Y:S02]  /*adb0*/  FFMA.FTZ R210, R215, c[0x0][0x2d0], -R210 ;  /* 0x0000b400d7d27a23 */ /* 0x000fe400000108d2 */
[--C-:B------:R-:W-:Y:S03]  /*adc0*/  FFMA.FTZ R177, R252, c[0x0][0x2d0], -R209.reuse ;  /* 0x0000b400fcb17a23 */ /* 0x100fe600000108d1 */
[----:B------:R2:W-:Y:S01]  /*add0*/  MUFU.EX2 R211, R152 ;  /* 0x0000009800d37308 */ /* 0x0005e20000000800 */
[----:B------:R-:W-:Y:S02]  /*ade0*/  FFMA.FTZ R209, R213, c[0x0][0x2d0], -R209 ;  /* 0x0000b400d5d17a23 */ /* 0x000fe400000108d1 */
[----:B------:R-:W-:Y:S02]  /*adf0*/  FFMA.FTZ R134, R134, R193, R226 ;  /* 0x000000c186867223 */ /* 0x000fe400000100e2 */
[----:B----4-:R-:W-:Y:S02]  /*ae00*/  FFMA.FTZ R136, R132, R190, R221 ;  /* 0x000000be84887223 */ /* 0x010fe400000100dd */
[----:B---3--:R-:W-:Y:S03]  /*ae10*/  FFMA.FTZ R0, R0, R189, R216 ;  /* 0x000000bd00007223 */ /* 0x008fe600000100d8 */
[----:B------:R3:W-:Y:S01]  /*ae20*/  MUFU.EX2 R213, R167 ;  /* 0x000000a700d57308 */ /* 0x0007e20000000800 */
[----:B------:R-:W-:Y:S01]  /*ae30*/  FADD.FTZ R0, R217, R0 ;  /* 0x00000000d9007221 */ /* 0x000fe20000010000 */
[----:B-1----:R-:W1:Y:S03]  /*ae40*/  LDSM.16.MT88.4 R148, [R235+0x2100] ;  /* 0x00210000eb94783b */ /* 0x002e660000004200 */
[----:B------:R-:W-:Y:S05]  /*ae50*/  FADD.FTZ R0, R218, R0 ;  /* 0x00000000da007221 */ /* 0x000fea0000010000 */
[----:B------:R-:W4:Y:S01]  /*ae60*/  MUFU.EX2 R198, R175 ;  /* 0x000000af00c67308 */ /* 0x000f220000000800 */
[----:B--2---:R-:W2:Y:S09]  /*ae70*/  LDSM.16.MT88.4 R152, [R233+0x900] ;  /* 0x00090000e998783b */ /* 0x004eb20000004200 */
[----:B------:R-:W-:Y:S01]  /*ae80*/  MUFU.EX2 R172, R172 ;  /* 0x000000ac00ac7308 */ /* 0x000fe20000000800 */
[----:B---3--:R-:W-:Y:S09]  /*ae90*/  MOV R167, R173 ;  /* 0x000000ad00a77202 */ /* 0x008ff20000000f00 */
[----:B------:R-:W-:Y:S01]  /*aea0*/  MUFU.EX2 R215, R169 ;  /* 0x000000a900d77308 */ /* 0x000fe20000000800 */
[----:B----4-:R-:W-:Y:S09]  /*aeb0*/  F2FP.BF16.PACK_AB R132, R203, R198 ;  /* 0x000000c6cb84723e */ /* 0x010ff200000010ff */
[----:B------:R-:W-:Y:S01]  /*aec0*/  MUFU.EX2 R169, R160 ;  /* 0x000000a000a97308 */ /* 0x000fe20000000800 */
[-C--:B-1----:R-:W-:Y:S09]  /*aed0*/  HMMA.16816.F32.BF16 R116, R140, R148.reuse, R116 ;  /* 0x000000948c74723c */ /* 0x082ff20000041874 */
[----:B------:R-:W-:Y:S01]  /*aee0*/  MUFU.EX2 R193, R212 ;  /* 0x000000d400c17308 */ /* 0x000fe20000000800 */
[C---:B------:R-:W-:Y:S07]  /*aef0*/  HMMA.16816.F32.BF16 R120, R144.reuse, R148, R120 ;  /* 0x000000949078723c */ /* 0x040fee0000041878 */
[--C-:B------:R-:W-:Y:S01]  /*af00*/  FFMA.FTZ R148, R158, c[0x0][0x2d0], -R3.reuse ;  /* 0x0000b4009e947a23 */ /* 0x100fe20000010803 */
[-C--:B------:R-:W-:Y:S01]  /*af10*/  HMMA.16816.F32.BF16 R124, R144, R150.reuse, R124 ;  /* 0x00000096907c723c */ /* 0x080fe2000004187c */
[----:B------:R-:W-:Y:S06]  /*af20*/  MUFU.EX2 R252, R214 ;  /* 0x000000d600fc7308 */ /* 0x000fec0000000800 */
[--C-:B------:R-:W-:Y:S01]  /*af30*/  FFMA.FTZ R144, R157, c[0x0][0x2d0], -R3.reuse ;  /* 0x0000b4009d907a23 */ /* 0x100fe20000010803 */
[----:B------:R-:W-:Y:S01]  /*af40*/  HMMA.16816.F32.BF16 R128, R140, R150, R128 ;  /* 0x000000968c80723c */ /* 0x000fe20000041880 */
[----:B------:R-:W1:Y:S02]  /*af50*/  LDSM.16.MT88.4 R156, [R234+0x900] ;  /* 0x00090000ea9c783b */ /* 0x000e640000004200 */
[----:B------:R3:W-:Y:S01]  /*af60*/  MUFU.EX2 R192, R148 ;  /* 0x0000009400c07308 */ /* 0x0007e20000000800 */
[----:B------:R-:W-:Y:S01]  /*af70*/  F2FP.BF16.PACK_AB R145, R232, R240 ;  /* 0x000000f0e891723e */ /* 0x000fe200000010ff */
[----:B------:R-:W-:Y:S01]  /*af80*/  FFMA.FTZ R3, R135, c[0x0][0x2d0], -R3 ;  /* 0x0000b40087037a23 */ /* 0x000fe20000010803 */
[----:B------:R-:W-:Y:S02]  /*af90*/  F2FP.BF16.PACK_AB R146, R185, R211 ;  /* 0x000000d3b992723e */ /* 0x000fe400000010ff */
[----:B------:R-:W-:Y:S04]  /*afa0*/  F2FP.BF16.PACK_AB R141, R238, R242 ;  /* 0x000000f2ee8d723e */ /* 0x000fe800000010ff */
[----:B------:R-:W-:Y:S01]  /*afb0*/  F2FP.BF16.PACK_AB R140, R184, R197 ;  /* 0x000000c5b88c723e */ /* 0x000fe200000010ff */
[----:B------:R4:W4:Y:S01]  /*afc0*/  MUFU.EX2 R194, R144 ;  /* 0x0000009000c27308 */ /* 0x0009220000000800 */
[----:B------:R-:W-:Y:S02]  /*afd0*/  F2FP.BF16.PACK_AB R142, R187, R200 ;  /* 0x000000c8bb8e723e */ /* 0x000fe400000010ff */
[----:B------:R-:W-:Y:S07]  /*afe0*/  F2FP.BF16.PACK_AB R143, R186, R220 ;  /* 0x000000dcba8f723e */ /* 0x000fee00000010ff */
[-C--:B--2---:R-:W-:Y:S01]  /*aff0*/  HMMA.16816.F32.BF16 R4, R140, R152.reuse, R4 ;  /* 0x000000988c04723c */ /* 0x084fe20000041804 */
[----:B------:R-:W-:Y:S01]  /*b000*/  MUFU.EX2 R231, R209 ;  /* 0x000000d100e77308 */ /* 0x000fe20000000800 */
[----:B---3--:R-:W2:Y:S09]  /*b010*/  LDSM.16.MT88.4 R148, [R236+0x900] ;  /* 0x00090000ec94783b */ /* 0x008eb20000004200 */
[----:B------:R-:W-:Y:S01]  /*b020*/  MUFU.EX2 R199, R171 ;  /* 0x000000ab00c77308 */ /* 0x000fe20000000800 */
[----:B----4-:R-:W-:Y:S02]  /*b030*/  F2FP.BF16.PACK_AB R144, R237, R241 ;  /* 0x000000f1ed90723e */ /* 0x010fe400000010ff */
[----:B------:R-:W-:Y:S07]  /*b040*/  F2FP.BF16.PACK_AB R147, R194, R192 ;  /* 0x000000c0c293723e */ /* 0x000fee00000010ff */
[----:B------:R3:W-:Y:S01]  /*b050*/  MUFU.EX2 R171, R162 ;  /* 0x000000a200ab7308 */ /* 0x0007e20000000800 */
[C---:B------:R-:W-:Y:S08]  /*b060*/  HMMA.16816.F32.BF16 R8, R144.reuse, R152, R8 ;  /* 0x000000989008723c */ /* 0x040ff00000041808 */
[-C--:B------:R-:W-:Y:S01]  /*b070*/  HMMA.16816.F32.BF16 R12, R144, R154.reuse, R12 ;  /* 0x0000009a900c723c */ /* 0x080fe2000004180c */
[----:B------:R-:W4:Y:S07]  /*b080*/  MUFU.EX2 R168, R168 ;  /* 0x000000a800a87308 */ /* 0x000f2e0000000800 */
[C---:B------:R-:W-:Y:S01]  /*b090*/  HMMA.16816.F32.BF16 R16, R140.reuse, R154, R16 ;  /* 0x0000009a8c10723c */ /* 0x040fe20000041810 */
[----:B------:R-:W2:Y:S02]  /*b0a0*/  LDSM.16.MT88.4 R152, [R235+0x900] ;  /* 0x00090000eb98783b */ /* 0x000ea40000004200 */
[----:B------:R-:W4:Y:S05]  /*b0b0*/  MUFU.EX2 R166, R166 ;  /* 0x000000a600a67308 */ /* 0x000f2a0000000800 */
[-C--:B-1----:R-:W-:Y:S01]  /*b0c0*/  HMMA.16816.F32.BF16 R20, R140, R156.reuse, R20 ;  /* 0x0000009c8c14723c */ /* 0x082fe20000041814 */
[----:B---3--:R-:W-:Y:S04]  /*b0d0*/  LDSM.16.MT88.4 R160, [R236+0x3100] ;  /* 0x00310000eca0783b */ /* 0x008fe80000004200 */
[----:B------:R1:W-:Y:S03]  /*b0e0*/  MUFU.EX2 R230, R178 ;  /* 0x000000b200e67308 */ /* 0x0003e60000000800 */
[C---:B------:R-:W-:Y:S01]  /*b0f0*/  HMMA.16816.F32.BF16 R24, R144.reuse, R156, R24 ;  /* 0x0000009c9018723c */ /* 0x040fe20000041818 */
[----:B----4-:R-:W-:Y:S06]  /*b100*/  F2FP.BF16.PACK_AB R135, R168, R215 ;  /* 0x000000d7a887723e */ /* 0x010fec00000010ff */
[----:B------:R-:W-:Y:S01]  /*b110*/  FFMA.FTZ R156, R133, R191, R225 ;  /* 0x000000bf859c7223 */ /* 0x000fe200000100e1 */
[-C--:B------:R-:W-:Y:S01]  /*b120*/  HMMA.16816.F32.BF16 R28, R144, R158.reuse, R28 ;  /* 0x0000009e901c723c */ /* 0x080fe2000004181c */
[----:B------:R-:W-:Y:S03]  /*b130*/  MUFU.EX2 R225, R210 ;  /* 0x000000d200e17308 */ /* 0x000fe60000000800 */
[----:B------:R-:W-:Y:S01]  /*b140*/  MOV R216, R166 ;  /* 0x000000a600d87202 */ /* 0x000fe20000000f00 */
[----:B------:R-:W-:Y:S02]  /*b150*/  FADD.FTZ R165, R223, R156 ;  /* 0x0000009cdfa57221 */ /* 0x000fe40000010000 */
[----:B------:R-:W-:Y:S01]  /*b160*/  FADD.FTZ R166, R239, R134 ;  /* 0x00000086efa67221 */ /* 0x000fe20000010000 */
[C---:B------:R-:W-:Y:S01]  /*b170*/  HMMA.16816.F32.BF16 R32, R140.reuse, R158, R32 ;  /* 0x0000009e8c20723c */ /* 0x040fe20000041820 */
[----:B------:R-:W-:Y:S02]  /*b180*/  LDSM.16.MT88.4 R156, [R233+0x3100] ;  /* 0x00310000e99c783b */ /* 0x000fe40000004200 */
[----:B------:R3:W-:Y:S01]  /*b190*/  MUFU.EX2 R239, R176 ;  /* 0x000000b000ef7308 */ /* 0x0007e20000000800 */
[----:B------:R-:W-:Y:S02]  /*b1a0*/  F2FP.BF16.PACK_AB R134, R172, R167 ;  /* 0x000000a7ac86723e */ /* 0x000fe400000010ff */
[----:B-1----:R-:W-:Y:S02]  /*b1b0*/  MOV R178, R215 ;  /* 0x000000d700b27202 */ /* 0x002fe40000000f00 */
[-C--:B--2---:R-:W-:Y:S05]  /*b1c0*/  HMMA.16816.F32.BF16 R36, R140, R148.reuse, R36 ;  /* 0x000000948c24723c */ /* 0x084fea0000041824 */
[----:B------:R1:W-:Y:S03]  /*b1d0*/  MUFU.EX2 R228, R179 ;  /* 0x000000b300e47308 */ /* 0x0003e60000000800 */
[C---:B------:R-:W-:Y:S07]  /*b1e0*/  HMMA.16816.F32.BF16 R40, R144.reuse, R148, R40 ;  /* 0x000000949028723c */ /* 0x040fee0000041828 */
[----:B------:R-:W-:Y:S01]  /*b1f0*/  MUFU.EX2 R223, R3 ;  /* 0x0000000300df7308 */ /* 0x000fe20000000800 */
[-C--:B------:R-:W-:Y:S01]  /*b200*/  HMMA.16816.F32.BF16 R44, R144, R150.reuse, R44 ;  /* 0x00000096902c723c */ /* 0x080fe2000004182c */
[----:B---3--:R-:W-:Y:S07]  /*b210*/  MOV R176, R220 ;  /* 0x000000dc00b07202 */ /* 0x008fee0000000f00 */
[C---:B------:R-:W-:Y:S01]  /*b220*/  HMMA.16816.F32.BF16 R48, R140.reuse, R150, R48 ;  /* 0x000000968c30723c */ /* 0x040fe20000041830 */
[----:B------:R-:W2:Y:S01]  /*b230*/  LDSM.16.MT88.4 R148, [R233+0x2900] ;  /* 0x00290000e994783b */ /* 0x000ea20000004200 */
[----:B------:R-:W3:Y:S02]  /*b240*/  MUFU.EX2 R170, R170 ;  /* 0x000000aa00aa7308 */ /* 0x000ee40000000800 */
[----:B-1----:R-:W-:Y:S04]  /*b250*/  MOV R179, R216 ;  /* 0x000000d800b37202 */ /* 0x002fe80000000f00 */
[-C--:B------:R-:W-:Y:S04]  /*b260*/  HMMA.16816.F32.BF16 R52, R140, R152.reuse, R52 ;  /* 0x000000988c34723c */ /* 0x080fe80000041834 */
[----:B------:R-:W1:Y:S04]  /*b270*/  MUFU.EX2 R164, R164 ;  /* 0x000000a400a47308 */ /* 0x000e680000000800 */
[C---:B------:R-:W-:Y:S06]  /*b280*/  HMMA.16816.F32.BF16 R56, R144.reuse, R152, R56 ;  /* 0x000000989038723c */ /* 0x040fec0000041838 */
[----:B------:R-:W-:Y:S02]  /*b290*/  MUFU.EX2 R177, R177 ;  /* 0x000000b100b17308 */ /* 0x000fe40000000800 */
[-C--:B------:R-:W-:Y:S01]  /*b2a0*/  HMMA.16816.F32.BF16 R60, R144, R154.reuse, R60 ;  /* 0x0000009a903c723c */ /* 0x080fe2000004183c */
[----:B---3--:R-:W-:Y:S07]  /*b2b0*/  F2FP.BF16.PACK_AB R133, R170, R199 ;  /* 0x000000c7aa85723e */ /* 0x008fee00000010ff */
[C---:B------:R-:W-:Y:S01]  /*b2c0*/  HMMA.16816.F32.BF16 R64, R140.reuse, R154, R64 ;  /* 0x0000009a8c40723c */ /* 0x040fe20000041840 */
[----:B------:R-:W3:Y:S01]  /*b2d0*/  LDSM.16.MT88.4 R152, [R234+0x2900] ;  /* 0x00290000ea98783b */ /* 0x000ee20000004200 */
[----:B------:R4:W-:Y:S02]  /*b2e0*/  MUFU.EX2 R229, R180 ;  /* 0x000000b400e57308 */ /* 0x0009e40000000800 */
[----:B-1----:R-:W-:Y:S01]  /*b2f0*/  MOV R221, R164 ;  /* 0x000000a400dd7202 */ /* 0x002fe20000000f00 */
[----:B------:R-:W-:Y:S01]  /*b300*/  FADD.FTZ R164, R222, R136 ;  /* 0x00000088dea47221 */ /* 0x000fe20000010000 */
[----:B------:R-:W-:Y:S01]  /*b310*/  MOV R222, R172 ;  /* 0x000000ac00de7202 */ /* 0x000fe20000000f00 */
[----:B------:R-:W-:Y:S01]  /*b320*/  IMAD.MOV.U32 R136, RZ, RZ, R168 ;  /* 0x000000ffff887224 */ /* 0x000fe200078e00a8 */
[-C--:B--2---:R-:W-:Y:S01]  /*b330*/  HMMA.16816.F32.BF16 R68, R140, R148.reuse, R68 ;  /* 0x000000948c44723c */ /* 0x084fe20000041844 */
[----:B------:R-:W-:Y:S03]  /*b340*/  LDSM.16.MT88.4 R172, [R234+0x1900] ;  /* 0x00190000eaac783b */ /* 0x000fe60000004200 */
[----:B------:R1:W-:Y:S01]  /*b350*/  MUFU.EX2 R168, R208 ;  /* 0x000000d000a87308 */ /* 0x0003e20000000800 */
[----:B------:R-:W-:Y:S03]  /*b360*/  FADD.FTZ R3, R246, R164 ;  /* 0x000000a4f6037221 */ /* 0x000fe60000010000 */
[C---:B------:R-:W-:Y:S01]  /*b370*/  HMMA.16816.F32.BF16 R72, R144.reuse, R148, R72 ;  /* 0x000000949048723c */ /* 0x040fe20000041848 */
[----:B------:R-:W-:Y:S03]  /*b380*/  FADD.FTZ R220, R243, R3 ;  /* 0x00000003f3dc7221 */ /* 0x000fe60000010000 */
[----:B------:R-:W-:Y:S02]  /*b390*/  MOV R3, R211 ;  /* 0x000000d300037202 */ /* 0x000fe40000000f00 */
[----:B------:R2:W-:Y:S02]  /*b3a0*/  MUFU.EX2 R226, R182 ;  /* 0x000000b600e27308 */ /* 0x0005e40000000800 */
[-C--:B------:R-:W-:Y:S01]  /*b3b0*/  HMMA.16816.F32.BF16 R76, R144, R150.reuse, R76 ;  /* 0x00000096904c723c */ /* 0x080fe2000004184c */
[-C--:B----4-:R-:W-:Y:S07]  /*b3c0*/  MOV R180, R221.reuse ;  /* 0x000000dd00b47202 */ /* 0x090fee0000000f00 */
[----:B------:R4:W4:Y:S01]  /*b3d0*/  MUFU.EX2 R227, R181 ;  /* 0x000000b500e37308 */ /* 0x0009220000000800 */
[C---:B------:R-:W-:Y:S01]  /*b3e0*/  HMMA.16816.F32.BF16 R80, R140.reuse, R150, R80 ;  /* 0x000000968c50723c */ /* 0x040fe20000041850 */
[----:B------:R-:W4:Y:S07]  /*b3f0*/  LDSM.16.MT88.4 R148, [R236+0x2900] ;  /* 0x00290000ec94783b */ /* 0x000f2e0000004200 */
[-C--:B---3--:R-:W-:Y:S01]  /*b400*/  HMMA.16816.F32.BF16 R84, R140, R152.reuse, R84 ;  /* 0x000000988c54723c */ /* 0x088fe20000041854 */
[----:B-1----:R-:W-:Y:S01]  /*b410*/  LDSM.16.MT88.4 R208, [R233+0x3900] ;  /* 0x00390000e9d0783b */ /* 0x002fe20000004200 */
[----:B------:R-:W1:Y:S02]  /*b420*/  MUFU.EX2 R224, R183 ;  /* 0x000000b700e07308 */ /* 0x000e640000000800 */
[----:B--2---:R-:W-:Y:S01]  /*b430*/  MOV R182, R136 ;  /* 0x0000008800b67202 */ /* 0x004fe20000000f00 */
[----:B------:R-:W-:Y:S03]  /*b440*/  FADD.FTZ R136, R247, R165 ;  /* 0x000000a5f7887221 */ /* 0x000fe60000010000 */
[C---:B------:R-:W-:Y:S01]  /*b450*/  HMMA.16816.F32.BF16 R88, R144.reuse, R152, R88 ;  /* 0x000000989058723c */ /* 0x040fe20000041858 */
[----:B----4-:R-:W-:Y:S07]  /*b460*/  MOV R181, R222 ;  /* 0x000000de00b57202 */ /* 0x010fee0000000f00 */
[-C--:B------:R-:W-:Y:S08]  /*b470*/  HMMA.16816.F32.BF16 R92, R144, R154.reuse, R92 ;  /* 0x0000009a905c723c */ /* 0x080ff0000004185c */
[C---:B------:R-:W-:Y:S01]  /*b480*/  HMMA.16816.F32.BF16 R96, R140.reuse, R154, R96 ;  /* 0x0000009a8c60723c */ /* 0x040fe20000041860 */
[----:B------:R-:W2:Y:S07]  /*b490*/  LDSM.16.MT88.4 R152, [R235+0x2900] ;  /* 0x00290000eb98783b */ /* 0x000eae0000004200 */
[-C--:B------:R-:W-:Y:S08]  /*b4a0*/  HMMA.16816.F32.BF16 R100, R140, R148.reuse, R100 ;  /* 0x000000948c64723c */ /* 0x080ff00000041864 */
[C---:B------:R-:W-:Y:S08]  /*b4b0*/  HMMA.16816.F32.BF16 R104, R144.reuse, R148, R104 ;  /* 0x000000949068723c */ /* 0x040ff00000041868 */
[-C--:B------:R-:W-:Y:S08]  /*b4c0*/  HMMA.16816.F32.BF16 R108, R144, R150.reuse, R108 ;  /* 0x00000096906c723c */ /* 0x080ff0000004186c */
[C---:B------:R-:W-:Y:S01]  /*b4d0*/  HMMA.16816.F32.BF16 R112, R140.reuse, R150, R112 ;  /* 0x000000968c70723c */ /* 0x040fe20000041870 */
[----:B------:R-:W3:Y:S07]  /*b4e0*/  LDSM.16.MT88.4 R148, [R233+0x1100] ;  /* 0x00110000e994783b */ /* 0x000eee0000004200 */
[-C--:B--2---:R-:W-:Y:S08]  /*b4f0*/  HMMA.16816.F32.BF16 R116, R140, R152.reuse, R116 ;  /* 0x000000988c74723c */ /* 0x084ff00000041874 */
[C---:B------:R-:W-:Y:S08]  /*b500*/  HMMA.16816.F32.BF16 R120, R144.reuse, R152, R120 ;  /* 0x000000989078723c */ /* 0x040ff00000041878 */
[-C--:B------:R-:W-:Y:S01]  /*b510*/  HMMA.16816.F32.BF16 R124, R144, R154.reuse, R124 ;  /* 0x0000009a907c723c */ /* 0x080fe2000004187c */
[----:B------:R-:W2:Y:S07]  /*b520*/  LDSM.16.MT88.4 R144, [R234+0x1100] ;  /* 0x00110000ea90783b */ /* 0x000eae0000004200 */
[----:B------:R-:W-:Y:S01]  /*b530*/  HMMA.16816.F32.BF16 R128, R140, R154, R128 ;  /* 0x0000009a8c80723c */ /* 0x000fe20000041880 */
[----:B------:R-:W4:Y:S06]  /*b540*/  LDSM.16.MT88.4 R152, [R236+0x1100] ;  /* 0x00110000ec98783b */ /* 0x000f2c0000004200 */
[----:B------:R-:W-:Y:S01]  /*b550*/  F2FP.BF16.PACK_AB R142, R188, R221 ;  /* 0x000000ddbc8e723e */ /* 0x000fe200000010ff */
[----:B------:R-:W-:Y:S01]  /*b560*/  FADD.FTZ R221, R244, R136 ;  /* 0x00000088f4dd7221 */ /* 0x000fe20000010000 */
[-C--:B---3--:R-:W-:Y:S03]  /*b570*/  HMMA.16816.F32.BF16 R4, R132, R148.reuse, R4 ;  /* 0x000000948404723c */ /* 0x088fe60000041804 */
[----:B------:R-:W-:Y:S01]  /*b580*/  F2FP.BF16.PACK_AB R143, R213, R216 ;  /* 0x000000d8d58f723e */ /* 0x000fe200000010ff */
[----:B------:R-:W-:Y:S01]  /*b590*/  FADD.FTZ R136, R219, R0 ;  /* 0x00000000db887221 */ /* 0x000fe20000010000 */
[----:B------:R-:W-:Y:S01]  /*b5a0*/  F2FP.BF16.PACK_AB R140, R171, R201 ;  /* 0x000000c9ab8c723e */ /* 0x000fe200000010ff */
[----:B------:R-:W-:Y:S01]  /*b5b0*/  LDSM.16.MT88.4 R216, [R236+0x3900] ;  /* 0x00390000ecd8783b */ /* 0x000fe20000004200 */
[----:B------:R-:W-:Y:S01]  /*b5c0*/  F2FP.BF16.PACK_AB R141, R169, R202 ;  /* 0x000000caa98d723e */ /* 0x000fe200000010ff */
[----:B------:R-:W-:Y:S06]  /*b5d0*/  IMAD.MOV.U32 R0, RZ, RZ, R213 ;  /* 0x000000ffff007224 */ /* 0x000fec00078e00d5 */
[C---:B------:R-:W-:Y:S01]  /*b5e0*/  HMMA.16816.F32.BF16 R8, R140.reuse, R148, R8 ;  /* 0x000000948c08723c */ /* 0x040fe20000041808 */
[----:B------:R-:W-:Y:S07]  /*b5f0*/  LDSM.16.MT88.4 R212, [R234+0x3900] ;  /* 0x00390000ead4783b */ /* 0x000fee0000004200 */
[-C--:B------:R-:W-:Y:S08]  /*b600*/  HMMA.16816.F32.BF16 R12, R140, R150.reuse, R12 ;  /* 0x000000968c0c723c */ /* 0x080ff0000004180c */
[C---:B------:R-:W-:Y:S01]  /*b610*/  HMMA.16816.F32.BF16 R16, R132.reuse, R150, R16 ;  /* 0x000000968410723c */ /* 0x040fe20000041810 */
[----:B------:R-:W3:Y:S07]  /*b620*/  LDSM.16.MT88.4 R148, [R235+0x1100] ;  /* 0x00110000eb94783b */ /* 0x000eee0000004200 */
[-C--:B--2---:R-:W-:Y:S08]  /*b630*/  HMMA.16816.F32.BF16 R20, R132, R144.reuse, R20 ;  /* 0x000000908414723c */ /* 0x084ff00000041814 */
[C---:B------:R-:W-:Y:S08]  /*b640*/  HMMA.16816.F32.BF16 R24, R140.reuse, R144, R24 ;  /* 0x000000908c18723c */ /* 0x040ff00000041818 */
[-C--:B------:R-:W-:Y:S08]  /*b650*/  HMMA.16816.F32.BF16 R28, R140, R146.reuse, R28 ;  /* 0x000000928c1c723c */ /* 0x080ff0000004181c */
[C---:B------:R-:W-:Y:S01]  /*b660*/  HMMA.16816.F32.BF16 R32, R132.reuse, R146, R32 ;  /* 0x000000928420723c */ /* 0x040fe20000041820 */
[----:B------:R-:W2:Y:S07]  /*b670*/  LDSM.16.MT88.4 R144, [R234+0x3100] ;  /* 0x00310000ea90783b */ /* 0x000eae0000004200 */
[-C--:B----4-:R-:W-:Y:S08]  /*b680*/  HMMA.16816.F32.BF16 R36, R132, R152.reuse, R36 ;  /* 0x000000988424723c */ /* 0x090ff00000041824 */
[C---:B------:R-:W-:Y:S08]  /*b690*/  HMMA.16816.F32.BF16 R40, R140.reuse, R152, R40 ;  /* 0x000000988c28723c */ /* 0x040ff00000041828 */
[-C--:B------:R-:W-:Y:S08]  /*b6a0*/  HMMA.16816.F32.BF16 R44, R140, R154.reuse, R44 ;  /* 0x0000009a8c2c723c */ /* 0x080ff0000004182c */
[C---:B------:R-:W-:Y:S01]  /*b6b0*/  HMMA.16816.F32.BF16 R48, R132.reuse, R154, R48 ;  /* 0x0000009a8430723c */ /* 0x040fe20000041830 */
[----:B------:R-:W4:Y:S07]  /*b6c0*/  LDSM.16.MT88.4 R152, [R235+0x3100] ;  /* 0x00310000eb98783b */ /* 0x000f2e0000004200 */
[-C--:B---3--:R-:W-:Y:S08]  /*b6d0*/  HMMA.16816.F32.BF16 R52, R132, R148.reuse, R52 ;  /* 0x000000948434723c */ /* 0x088ff00000041834 */
[C---:B------:R-:W-:Y:S08]  /*b6e0*/  HMMA.16816.F32.BF16 R56, R140.reuse, R148, R56 ;  /* 0x000000948c38723c */ /* 0x040ff00000041838 */
[-C--:B------:R-:W-:Y:S08]  /*b6f0*/  HMMA.16816.F32.BF16 R60, R140, R150.reuse, R60 ;  /* 0x000000968c3c723c */ /* 0x080ff0000004183c */
[C---:B------:R-:W-:Y:S08]  /*b700*/  HMMA.16816.F32.BF16 R64, R132.reuse, R150, R64 ;  /* 0x000000968440723c */ /* 0x040ff00000041840 */
[-C--:B------:R-:W-:Y:S08]  /*b710*/  HMMA.16816.F32.BF16 R68, R132, R156.reuse, R68 ;  /* 0x0000009c8444723c */ /* 0x080ff00000041844 */
[C---:B------:R-:W-:Y:S08]  /*b720*/  HMMA.16816.F32.BF16 R72, R140.reuse, R156, R72 ;  /* 0x0000009c8c48723c */ /* 0x040ff00000041848 */
[-C--:B------:R-:W-:Y:S08]  /*b730*/  HMMA.16816.F32.BF16 R76, R140, R158.reuse, R76 ;  /* 0x0000009e8c4c723c */ /* 0x080ff0000004184c */
[C---:B------:R-:W-:Y:S01]  /*b740*/  HMMA.16816.F32.BF16 R80, R132.reuse, R158, R80 ;  /* 0x0000009e8450723c */ /* 0x040fe20000041850 */
[----:B------:R-:W3:Y:S07]  /*b750*/  LDSM.16.MT88.4 R156, [R233+0x1900] ;  /* 0x00190000e99c783b */ /* 0x000eee0000004200 */
[-C--:B--2---:R-:W-:Y:S08]  /*b760*/  HMMA.16816.F32.BF16 R84, R132, R144.reuse, R84 ;  /* 0x000000908454723c */ /* 0x084ff00000041854 */
[C---:B------:R-:W-:Y:S08]  /*b770*/  HMMA.16816.F32.BF16 R88, R140.reuse, R144, R88 ;  /* 0x000000908c58723c */ /* 0x040ff00000041858 */
[-C--:B------:R-:W-:Y:S08]  /*b780*/  HMMA.16816.F32.BF16 R92, R140, R146.reuse, R92 ;  /* 0x000000928c5c723c */ /* 0x080ff0000004185c */
[C---:B------:R-:W-:Y:S08]  /*b790*/  HMMA.16816.F32.BF16 R96, R132.reuse, R146, R96 ;  /* 0x000000928460723c */ /* 0x040ff00000041860 */
[-C--:B------:R-:W-:Y:S08]  /*b7a0*/  HMMA.16816.F32.BF16 R100, R132, R160.reuse, R100 ;  /* 0x000000a08464723c */ /* 0x080ff00000041864 */
[C---:B------:R-:W-:Y:S07]  /*b7b0*/  HMMA.16816.F32.BF16 R104, R140.reuse, R160, R104 ;  /* 0x000000a08c68723c */ /* 0x040fee0000041868 */
[----:B------:R-:W-:Y:S01]  /*b7c0*/  MOV R161, R188 ;  /* 0x000000bc00a17202 */ /* 0x000fe20000000f00 */
[-C--:B------:R-:W-:Y:S01]  /*b7d0*/  HMMA.16816.F32.BF16 R108, R140, R162.reuse, R108 ;  /* 0x000000a28c6c723c */ /* 0x080fe2000004186c */
[----:B------:R-:W2:Y:S07]  /*b7e0*/  LDSM.16.MT88.4 R188, [R236+0x1900] ;  /* 0x00190000ecbc783b */ /* 0x000eae0000004200 */
[C---:B------:R-:W-:Y:S08]  /*b7f0*/  HMMA.16816.F32.BF16 R112, R132.reuse, R162, R112 ;  /* 0x000000a28470723c */ /* 0x040ff00000041870 */
[-C--:B----4-:R-:W-:Y:S08]  /*b800*/  HMMA.16816.F32.BF16 R116, R132, R152.reuse, R116 ;  /* 0x000000988474723c */ /* 0x090ff00000041874 */
[C---:B------:R-:W-:Y:S08]  /*b810*/  HMMA.16816.F32.BF16 R120, R140.reuse, R152, R120 ;  /* 0x000000988c78723c */ /* 0x040ff00000041878 */
[-C--:B------:R-:W-:Y:S07]  /*b820*/  HMMA.16816.F32.BF16 R124, R140, R154.reuse, R124 ;  /* 0x0000009a8c7c723c */ /* 0x080fee000004187c */
[----:B------:R-:W-:Y:S01]  /*b830*/  FADD.FTZ R140, R248, R166 ;  /* 0x000000a6f88c7221 */ /* 0x000fe20000010000 */
[----:B------:R-:W-:Y:S01]  /*b840*/  HMMA.16816.F32.BF16 R128, R132, R154, R128 ;  /* 0x0000009a8480723c */ /* 0x000fe20000041880 */
[----:B------:R-:W-:Y:S01]  /*b850*/  F2FP.BF16.PACK_AB R141, R227, R228 ;  /* 0x000000e4e38d723e */ /* 0x000fe200000010ff */
[----:B------:R4:W5:Y:S02]  /*b860*/  LDL.LU R248, [R1+0x7c] ;  /* 0x00007c0001f87983 */ /* 0x0009640000300800 */
[----:B------:R-:W-:Y:S01]  /*b870*/  FADD.FTZ R222, R245, R140 ;  /* 0x0000008cf5de7221 */ /* 0x000fe20000010000 */
[----:B------:R-:W-:Y:S01]  /*b880*/  F2FP.BF16.PACK_AB R140, R229, R230 ;  /* 0x000000e6e58c723e */ /* 0x000fe200000010ff */
[----:B------:R4:W5:Y:S01]  /*b890*/  LDL.LU R247, [R1+0x78] ;  /* 0x0000780001f77983 */ /* 0x0009620000300800 */
[----:B------:R-:W-:Y:S02]  /*b8a0*/  F2FP.BF16.PACK_AB R132, R196, R239 ;  /* 0x000000efc484723e */ /* 0x000fe400000010ff */
[----:B------:R-:W-:Y:S01]  /*b8b0*/  F2FP.BF16.PACK_AB R133, R195, R177 ;  /* 0x000000b1c385723e */ /* 0x000fe200000010ff */
[----:B------:R4:W5:Y:S02]  /*b8c0*/  LDL.LU R246, [R1+0x74] ;  /* 0x0000740001f67983 */ /* 0x0009640000300800 */
[----:B------:R-:W-:Y:S02]  /*b8d0*/  F2FP.BF16.PACK_AB R134, R168, R193 ;  /* 0x000000c1a886723e */ /* 0x000fe400000010ff */
[----:B------:R-:W-:Y:S01]  /*b8e0*/  F2FP.BF16.PACK_AB R135, R231, R252 ;  /* 0x000000fce787723e */ /* 0x000fe200000010ff */
[----:B------:R4:W5:Y:S01]  /*b8f0*/  LDL.LU R245, [R1+0x70] ;  /* 0x0000700001f57983 */ /* 0x0009620000300800 */
[----:B------:R-:W-:Y:S02]  /*b900*/  F2FP.BF16.PACK_AB R142, R225, R226 ;  /* 0x000000e2e18e723e */ /* 0x000fe400000010ff */
[----:B-1----:R-:W-:Y:S01]  /*b910*/  F2FP.BF16.PACK_AB R143, R223, R224 ;  /* 0x000000e0df8f723e */ /* 0x002fe200000010ff */
[----:B------:R4:W5:Y:S02]  /*b920*/  LDL.LU R244, [R1+0x6c] ;  /* 0x00006c0001f47983 */ /* 0x0009640000300800 */
[-C--:B---3--:R-:W-:Y:S02]  /*b930*/  HMMA.16816.F32.BF16 R148, R132, R156.reuse, R4 ;  /* 0x0000009c8494723c */ /* 0x088fe40000041804 */
[----:B------:R-:W1:Y:S06]  /*b940*/  LDSM.16.MT88.4 R4, [R235+0x3900] ;  /* 0x00390000eb04783b */ /* 0x000e6c0000004200 */
[C---:B------:R-:W-:Y:S02]  /*b950*/  HMMA.16816.F32.BF16 R144, R140.reuse, R156, R8 ;  /* 0x0000009c8c90723c */ /* 0x040fe40000041808 */
[----:B------:R4:W5:Y:S05]  /*b960*/  LDL.LU R243, [R1+0x68] ;  /* 0x0000680001f37983 */ /* 0x00096a0000300800 */
[----:B------:R-:W-:Y:S01]  /*b970*/  MOV R9, R161 ;  /* 0x000000a100097202 */ /* 0x000fe20000000f00 */
[-C--:B------:R-:W-:Y:S01]  /*b980*/  HMMA.16816.F32.BF16 R152, R140, R158.reuse, R12 ;  /* 0x0000009e8c98723c */ /* 0x080fe2000004180c */
[----:B------:R-:W-:Y:S03]  /*b990*/  MOV R10, R176 ;  /* 0x000000b0000a7202 */ /* 0x000fe60000000f00 */
[----:B------:R-:W-:Y:S02]  /*b9a0*/  MOV R11, R200 ;  /* 0x000000c8000b7202 */ /* 0x000fe40000000f00 */
[----:B------:R-:W-:Y:S02]  /*b9b0*/  MOV R8, R197 ;  /* 0x000000c500087202 */ /* 0x000fe40000000f00 */
[C---:B------:R-:W-:Y:S01]  /*b9c0*/  HMMA.16816.F32.BF16 R156, R132.reuse, R158, R16 ;  /* 0x0000009e849c723c */ /* 0x040fe20000041810 */
[----:B------:R-:W-:Y:S03]  /*b9d0*/  MOV R15, R168 ;  /* 0x000000a8000f7202 */ /* 0x000fe60000000f00 */
[----:B------:R-:W-:Y:S01]  /*b9e0*/  MOV R14, R193 ;  /* 0x000000c1000e7202 */ /* 0x000fe20000000f00 */
[----:B------:R-:W-:Y:S01]  /*b9f0*/  FADD.FTZ R8, R8, R222 ;  /* 0x000000de08087221 */ /* 0x000fe20000010000 */
[----:B------:R-:W-:Y:S02]  /*ba00*/  MOV R12, R182 ;  /* 0x000000b6000c7202 */ /* 0x000fe40000000f00 */
[-C--:B------:R-:W-:Y:S01]  /*ba10*/  HMMA.16816.F32.BF16 R160, R132, R172.reuse, R20 ;  /* 0x000000ac84a0723c */ /* 0x080fe20000041814 */
[----:B------:R-:W-:Y:S03]  /*ba20*/  MOV R18, R177 ;  /* 0x000000b100127202 */ /* 0x000fe60000000f00 */
[----:B------:R-:W-:Y:S02]  /*ba30*/  MOV R16, R179 ;  /* 0x000000b300107202 */ /* 0x000fe40000000f00 */
[----:B------:R-:W-:Y:S01]  /*ba40*/  MOV R17, R181 ;  /* 0x000000b500117202 */ /* 0x000fe20000000f00 */
[----:B------:R-:W-:Y:S01]  /*ba50*/  IMAD.MOV.U32 R20, RZ, RZ, R169 ;  /* 0x000000ffff147224 */ /* 0x000fe200078e00a9 */
[----:B------:R-:W-:Y:S02]  /*ba60*/  MOV R21, R167 ;  /* 0x000000a700157202 */ /* 0x000fe40000000f00 */
[C---:B------:R-:W-:Y:S02]  /*ba70*/  HMMA.16816.F32.BF16 R164, R140.reuse, R172, R24 ;  /* 0x000000ac8ca4723c */ /* 0x040fe40000041818 */
[----:B------:R-:W-:Y:S02]  /*ba80*/  MOV R22, R178 ;  /* 0x000000b200167202 */ /* 0x000fe40000000f00 */
[----:B------:R-:W-:Y:S02]  /*ba90*/  MOV R23, R180 ;  /* 0x000000b400177202 */ /* 0x000fe40000000f00 */
[----:B------:R-:W-:Y:S02]  /*baa0*/  MOV R13, R195 ;  /* 0x000000c3000d7202 */ /* 0x000fe40000000f00 */
[----:B------:R-:W-:Y:S04]  /*bab0*/  MOV R27, R171 ;  /* 0x000000ab001b7202 */ /* 0x000fe80000000f00 */
[----:B------:R-:W-:Y:S02]  /*bac0*/  MOV R26, R170 ;  /* 0x000000aa001a7202 */ /* 0x000fe40000000f00 */
[-C--:B------:R-:W-:Y:S01]  /*bad0*/  HMMA.16816.F32.BF16 R168, R140, R174.reuse, R28 ;  /* 0x000000ae8ca8723c */ /* 0x080fe2000004181c */
[----:B------:R-:W-:Y:S02]  /*bae0*/  MOV R19, R196 ;  /* 0x000000c400137202 */ /* 0x000fe40000000f00 */
[----:B------:R-:W-:Y:S02]  /*baf0*/  MOV R25, R203 ;  /* 0x000000cb00197202 */ /* 0x000fe40000000f00 */
[----:B------:R-:W-:Y:S02]  /*bb00*/  MOV R24, R202 ;  /* 0x000000ca00187202 */ /* 0x000fe40000000f00 */
[----:B------:R-:W-:Y:S01]  /*bb10*/  MOV R31, R201 ;  /* 0x000000c9001f7202 */ /* 0x000fe20000000f00 */
[C---:B------:R-:W-:Y:S01]  /*bb20*/  HMMA.16816.F32.BF16 R172, R132.reuse, R174, R32 ;  /* 0x000000ae84ac723c */ /* 0x040fe20000041820 */
[----:B------:R-:W-:Y:S03]  /*bb30*/  MOV R30, R199 ;  /* 0x000000c7001e7202 */ /* 0x000fe60000000f00 */
[----:B------:R-:W-:Y:S01]  /*bb40*/  IMAD.MOV.U32 R29, RZ, RZ, R198 ;  /* 0x000000ffff1d7224 */ /* 0x000fe200078e00c6 */
[----:B------:R-:W-:Y:S02]  /*bb50*/  MOV R28, R194 ;  /* 0x000000c2001c7202 */ /* 0x000fe40000000f00 */
[----:B------:R-:W-:Y:S01]  /*bb60*/  IMAD.MOV.U32 R34, RZ, RZ, R186 ;  /* 0x000000ffff227224 */ /* 0x000fe200078e00ba */
[-C--:B--2---:R-:W-:Y:S01]  /*bb70*/  HMMA.16816.F32.BF16 R176, R132, R188.reuse, R36 ;  /* 0x000000bc84b0723c */ /* 0x084fe20000041824 */
[----:B------:R-:W-:Y:S03]  /*bb80*/  MOV R32, R192 ;  /* 0x000000c000207202 */ /* 0x000fe60000000f00 */
[----:B------:R-:W-:Y:S02]  /*bb90*/  MOV R33, R187 ;  /* 0x000000bb00217202 */ /* 0x000fe40000000f00 */
[----:B------:R-:W-:Y:S02]  /*bba0*/  MOV R35, R185 ;  /* 0x000000b900237202 */ /* 0x000fe40000000f00 */
[C---:B------:R-:W-:Y:S01]  /*bbb0*/  HMMA.16816.F32.BF16 R180, R140.reuse, R188, R40 ;  /* 0x000000bc8cb4723c */ /* 0x040fe20000041828 */
[----:B------:R-:W-:Y:S04]  /*bbc0*/  MOV R39, R184 ;  /* 0x000000b800277202 */ /* 0x000fe80000000f00 */
[----:B------:R-:W-:Y:S02]  /*bbd0*/  MOV R38, R39 ;  /* 0x0000002700267202 */ /* 0x000fe40000000f00 */
[----:B------:R-:W-:Y:S01]  /*bbe0*/  MOV R39, R32 ;  /* 0x0000002000277202 */ /* 0x000fe20000000f00 */
[-C--:B------:R-:W-:Y:S01]  /*bbf0*/  HMMA.16816.F32.BF16 R184, R140, R190.reuse, R44 ;  /* 0x000000be8cb8723c */ /* 0x080fe2000004182c */
[----:B------:R-:W-:Y:S03]  /*bc00*/  MOV R32, R33 ;  /* 0x0000002100207202 */ /* 0x000fe60000000f00 */
[----:B------:R-:W-:Y:S02]  /*bc10*/  MOV R33, R34 ;  /* 0x0000002200217202 */ /* 0x000fe40000000f00 */
[----:B------:R-:W-:Y:S02]  /*bc20*/  MOV R34, R35 ;  /* 0x0000002300227202 */ /* 0x000fe40000000f00 */
[C---:B------:R-:W-:Y:S01]  /*bc30*/  HMMA.16816.F32.BF16 R188, R132.reuse, R190, R48 ;  /* 0x000000be84bc723c */ /* 0x040fe20000041830 */
[----:B------:R-:W-:Y:S03]  /*bc40*/  MOV R35, R28 ;  /* 0x0000001c00237202 */ /* 0x000fe60000000f00 */
[----:B------:R-:W-:Y:S01]  /*bc50*/  IMAD.MOV.U32 R28, RZ, RZ, R29 ;  /* 0x000000ffff1c7224 */ /* 0x000fe200078e001d */
        /* <DEDUP_REMOVED lines=8> */
[----:B------:R-:W-:Y:S02]  /*bce0*/  MOV R27, R20 ;  /* 0x00000014001b7202 */ /* 0x000fe40000000f00 */
[----:B------:R-:W-:Y:S01]  /*bcf0*/  MOV R20, R21 ;  /* 0x0000001500147202 */ /* 0x000fe20000000f00 */
[----:B------:R-:W-:Y:S01]  /*bd00*/  IMAD.MOV.U32 R21, RZ, RZ, R22 ;  /* 0x000000ffff157224 */ /* 0x000fe200078e0016 */
[-C--:B------:R-:W-:Y:S01]  /*bd10*/  HMMA.16816.F32.BF16 R200, R140, R206.reuse, R60 ;  /* 0x000000ce8cc8723c */ /* 0x080fe2000004183c */
[----:B------:R-:W-:Y:S03]  /*bd20*/  MOV R22, R23 ;  /* 0x0000001700167202 */ /* 0x000fe60000000f00 */
[----:B------:R-:W-:Y:S02]  /*bd30*/  MOV R23, R16 ;  /* 0x0000001000177202 */ /* 0x000fe40000000f00 */
[----:B------:R-:W-:Y:S02]  /*bd40*/  MOV R16, R17 ;  /* 0x0000001100107202 */ /* 0x000fe40000000f00 */
[----:B------:R-:W-:Y:S01]  /*bd50*/  MOV R17, R12 ;  /* 0x0000000c00117202 */ /* 0x000fe20000000f00 */
[C---:B------:R-:W-:Y:S03]  /*bd60*/  HMMA.16816.F32.BF16 R204, R132.reuse, R206, R64 ;  /* 0x000000ce84cc723c */ /* 0x040fe60000041840 */
[----:B------:R-:W-:Y:S02]  /*bd70*/  MOV R12, R9 ;  /* 0x00000009000c7202 */ /* 0x000fe40000000f00 */
[----:B------:R-:W-:Y:S02]  /*bd80*/  MOV R9, R0 ;  /* 0x0000000000097202 */ /* 0x000fe40000000f00 */
[----:B------:R-:W-:Y:S01]  /*bd90*/  MOV R0, R3 ;  /* 0x0000000300007202 */ /* 0x000fe20000000f00 */
[----:B------:R-:W-:Y:S01]  /*bda0*/  FADD.FTZ R3, R242, R221 ;  /* 0x000000ddf2037221 */ /* 0x000fe20000010000 */
[----:B------:R-:W-:Y:S01]  /*bdb0*/  MOV R37, R38 ;  /* 0x0000002600257202 */ /* 0x000fe20000000f00 */
[-C--:B------:R-:W-:Y:S01]  /*bdc0*/  HMMA.16816.F32.BF16 R68, R132, R208.reuse, R68 ;  /* 0x000000d08444723c */ /* 0x080fe20000041844 */
[----:B------:R4:W5:Y:S01]  /*bdd0*/  LDL.LU R242, [R1+0x64] ;  /* 0x0000640001f27983 */ /* 0x0009620000300800 */
[----:B------:R-:W-:Y:S01]  /*bde0*/  MOV R38, R39 ;  /* 0x0000002700267202 */ /* 0x000fe20000000f00 */
[----:B------:R-:W-:Y:S01]  /*bdf0*/  IMAD.MOV.U32 R39, RZ, RZ, R32 ;  /* 0x000000ffff277224 */ /* 0x000fe200078e0020 */
[----:B------:R-:W-:Y:S01]  /*be00*/  MOV R32, R33 ;  /* 0x0000002100207202 */ /* 0x000fe20000000f00 */
[----:B------:R-:W-:Y:S01]  /*be10*/  FADD.FTZ R3, R238, R3 ;  /* 0x00000003ee037221 */ /* 0x000fe20000010000 */
[----:B------:R-:W-:Y:S02]  /*be20*/  MOV R33, R34 ;  /* 0x0000002200217202 */ /* 0x000fe40000000f00 */
[----:B------:R-:W-:Y:S01]  /*be30*/  MOV R34, R35 ;  /* 0x0000002300227202 */ /* 0x000fe20000000f00 */
[C---:B------:R-:W-:Y:S03]  /*be40*/  HMMA.16816.F32.BF16 R72, R140.reuse, R208, R72 ;  /* 0x000000d08c48723c */ /* 0x040fe60000041848 */
[----:B------:R-:W-:Y:S01]  /*be50*/  MOV R35, R28 ;  /* 0x0000001c00237202 */ /* 0x000fe20000000f00 */
[----:B------:R-:W-:Y:S01]  /*be60*/  FADD.FTZ R10, R10, R3 ;  /* 0x000000030a0a7221 */ /* 0x000fe20000010000 */
[----:B------:R-:W-:Y:S02]  /*be70*/  MOV R28, R29 ;  /* 0x0000001d001c7202 */ /* 0x000fe40000000f00 */
[----:B------:R-:W-:Y:S01]  /*be80*/  MOV R29, R30 ;  /* 0x0000001e001d7202 */ /* 0x000fe20000000f00 */
[-C--:B------:R-:W-:Y:S01]  /*be90*/  HMMA.16816.F32.BF16 R76, R140, R210.reuse, R76 ;  /* 0x000000d28c4c723c */ /* 0x080fe2000004184c */
[----:B------:R-:W-:Y:S03]  /*bea0*/  MOV R30, R31 ;  /* 0x0000001f001e7202 */ /* 0x000fe60000000f00 */
[----:B------:R-:W-:Y:S02]  /*beb0*/  MOV R31, R24 ;  /* 0x00000018001f7202 */ /* 0x000fe40000000f00 */
[----:B------:R-:W-:Y:S01]  /*bec0*/  MOV R24, R25 ;  /* 0x0000001900187202 */ /* 0x000fe20000000f00 */
[----:B------:R-:W-:Y:S01]  /*bed0*/  IMAD.MOV.U32 R25, RZ, RZ, R26 ;  /* 0x000000ffff197224 */ /* 0x000fe200078e001a */
[----:B------:R-:W-:Y:S01]  /*bee0*/  MOV R26, R27 ;  /* 0x0000001b001a7202 */ /* 0x000fe20000000f00 */
[C---:B------:R-:W-:Y:S03]  /*bef0*/  HMMA.16816.F32.BF16 R80, R132.reuse, R210, R80 ;  /* 0x000000d28450723c */ /* 0x040fe60000041850 */
[----:B------:R-:W-:Y:S02]  /*bf00*/  MOV R27, R20 ;  /* 0x00000014001b7202 */ /* 0x000fe40000000f00 */
[----:B------:R-:W-:Y:S02]  /*bf10*/  MOV R20, R21 ;  /* 0x0000001500147202 */ /* 0x000fe40000000f00 */
[----:B------:R-:W-:Y:S01]  /*bf20*/  MOV R21, R22 ;  /* 0x0000001600157202 */ /* 0x000fe20000000f00 */
[-C--:B------:R-:W-:Y:S01]  /*bf30*/  HMMA.16816.F32.BF16 R84, R132, R212.reuse, R84 ;  /* 0x000000d48454723c */ /* 0x080fe20000041854 */
[----:B------:R-:W-:Y:S03]  /*bf40*/  MOV R22, R23 ;  /* 0x0000001700167202 */ /* 0x000fe60000000f00 */
[----:B------:R-:W-:Y:S02]  /*bf50*/  MOV R23, R16 ;  /* 0x0000001000177202 */ /* 0x000fe40000000f00 */
[----:B------:R-:W-:Y:S02]  /*bf60*/  MOV R16, R17 ;  /* 0x0000001100107202 */ /* 0x000fe40000000f00 */
[----:B------:R-:W-:Y:S01]  /*bf70*/  MOV R17, R12 ;  /* 0x0000000c00117202 */ /* 0x000fe20000000f00 */
[C---:B------:R-:W-:Y:S03]  /*bf80*/  HMMA.16816.F32.BF16 R88, R140.reuse, R212, R88 ;  /* 0x000000d48c58723c */ /* 0x040fe60000041858 */
[----:B------:R-:W-:Y:S01]  /*bf90*/  MOV R12, R9 ;  /* 0x00000009000c7202 */ /* 0x000fe20000000f00 */
[----:B------:R-:W-:Y:S01]  /*bfa0*/  IMAD.MOV.U32 R9, RZ, RZ, R0 ;  /* 0x000000ffff097224 */ /* 0x000fe200078e0000 */
[----:B------:R-:W-:Y:S01]  /*bfb0*/  MOV R36, R37 ;  /* 0x0000002500247202 */ /* 0x000fe20000000f00 */
[----:B------:R-:W-:Y:S01]  /*bfc0*/  FADD.FTZ R0, R241, R220 ;  /* 0x000000dcf1007221 */ /* 0x000fe20000010000 */
[----:B------:R-:W-:Y:S01]  /*bfd0*/  MOV R37, R38 ;  /* 0x0000002600257202 */ /* 0x000fe20000000f00 */
[----:B------:R4:W5:Y:S01]  /*bfe0*/  LDL.LU R241, [R1+0x60] ;  /* 0x0000600001f17983 */ /* 0x0009620000300800 */
[----:B------:R-:W-:Y:S01]  /*bff0*/  MOV R38, R39 ;  /* 0x0000002700267202 */ /* 0x000fe20000000f00 */
[-C--:B------:R-:W-:Y:S02]  /*c000*/  HMMA.16816.F32.BF16 R92, R140, R214.reuse, R92 ;  /* 0x000000d68c5c723c */ /* 0x080fe4000004185c */
[----:B------:R-:W-:Y:S01]  /*c010*/  FADD.FTZ R0, R237, R0 ;  /* 0x00000000ed007221 */ /* 0x000fe20000010000 */
[----:B------:R-:W-:Y:S02]  /*c020*/  MOV R39, R32 ;  /* 0x0000002000277202 */ /* 0x000fe40000000f00 */
[----:B------:R-:W-:Y:S01]  /*c030*/  MOV R32, R33 ;  /* 0x0000002100207202 */ /* 0x000fe20000000f00 */
[----:B------:R-:W-:Y:S01]  /*c040*/  FADD.FTZ R9, R9, R0 ;  /* 0x0000000009097221 */ /* 0x000fe20000010000 */
[----:B------:R-:W-:Y:S01]  /*c050*/  MOV R33, R34 ;  /* 0x0000002200217202 */ /* 0x000fe20000000f00 */
[C---:B------:R-:W-:Y:S01]  /*c060*/  HMMA.16816.F32.BF16 R96, R132.reuse, R214, R96 ;  /* 0x000000d68460723c */ /* 0x040fe20000041860 */
[----:B------:R-:W-:Y:S03]  /*c070*/  MOV R34, R35 ;  /* 0x0000002300227202 */ /* 0x000fe60000000f00 */
[----:B------:R-:W-:Y:S02]  /*c080*/  MOV R35, R28 ;  /* 0x0000001c00237202 */ /* 0x000fe40000000f00 */
[----:B------:R-:W-:Y:S01]  /*c090*/  MOV R28, R29 ;  /* 0x0000001d001c7202 */ /* 0x000fe20000000f00 */
[----:B------:R-:W-:Y:S01]  /*c0a0*/  IMAD.MOV.U32 R29, RZ, RZ, R30 ;  /* 0x000000ffff1d7224 */ /* 0x000fe200078e001e */
[----:B------:R-:W-:Y:S01]  /*c0b0*/  MOV R30, R31 ;  /* 0x0000001f001e7202 */ /* 0x000fe20000000f00 */
[-C--:B------:R-:W-:Y:S03]  /*c0c0*/  HMMA.16816.F32.BF16 R100, R132, R216.reuse, R100 ;  /* 0x000000d88464723c */ /* 0x080fe60000041864 */
[----:B------:R-:W-:Y:S02]  /*c0d0*/  MOV R31, R24 ;  /* 0x00000018001f7202 */ /* 0x000fe40000000f00 */
[----:B------:R-:W-:Y:S02]  /*c0e0*/  MOV R24, R25 ;  /* 0x0000001900187202 */ /* 0x000fe40000000f00 */
[----:B------:R-:W-:Y:S01]  /*c0f0*/  MOV R25, R26 ;  /* 0x0000001a00197202 */ /* 0x000fe20000000f00 */
[C---:B------:R-:W-:Y:S01]  /*c100*/  HMMA.16816.F32.BF16 R104, R140.reuse, R216, R104 ;  /* 0x000000d88c68723c */ /* 0x040fe20000041868 */
[----:B------:R-:W-:Y:S03]  /*c110*/  MOV R26, R27 ;  /* 0x0000001b001a7202 */ /* 0x000fe60000000f00 */
[----:B------:R-:W-:Y:S02]  /*c120*/  MOV R27, R20 ;  /* 0x00000014001b7202 */ /* 0x000fe40000000f00 */
[----:B------:R-:W-:Y:S02]  /*c130*/  MOV R20, R21 ;  /* 0x0000001500147202 */ /* 0x000fe40000000f00 */
[----:B------:R-:W-:Y:S01]  /*c140*/  MOV R21, R22 ;  /* 0x0000001600157202 */ /* 0x000fe20000000f00 */
[-C--:B------:R-:W-:Y:S03]  /*c150*/  HMMA.16816.F32.BF16 R108, R140, R218.reuse, R108 ;  /* 0x000000da8c6c723c */ /* 0x080fe6000004186c */
[----:B------:R-:W-:Y:S01]  /*c160*/  MOV R22, R23 ;  /* 0x0000001700167202 */ /* 0x000fe20000000f00 */
[----:B------:R-:W-:Y:S01]  /*c170*/  IMAD.MOV.U32 R23, RZ, RZ, R16 ;  /* 0x000000ffff177224 */ /* 0x000fe200078e0010 */
[----:B------:R-:W-:Y:S02]  /*c180*/  MOV R16, R17 ;  /* 0x0000001100107202 */ /* 0x000fe40000000f00 */
[----:B------:R-:W-:Y:S01]  /*c190*/  MOV R17, R12 ;  /* 0x0000000c00117202 */ /* 0x000fe20000000f00 */
[----:B------:R-:W-:Y:S01]  /*c1a0*/  FADD.FTZ R12, R240, R136 ;  /* 0x00000088f00c7221 */ /* 0x000fe20000010000 */
[----:B------:R-:W-:Y:S01]  /*c1b0*/  MOV R43, R36 ;  /* 0x00000024002b7202 */ /* 0x000fe20000000f00 */
[----:B------:R4:W5:Y:S01]  /*c1c0*/  LDL.LU R240, [R1+0x5c] ;  /* 0x00005c0001f07983 */ /* 0x0009620000300800 */
[C---:B------:R-:W-:Y:S01]  /*c1d0*/  HMMA.16816.F32.BF16 R112, R132.reuse, R218, R112 ;  /* 0x000000da8470723c */ /* 0x040fe20000041870 */
[----:B------:R-:W-:Y:S01]  /*c1e0*/  FADD.FTZ R12, R232, R12 ;  /* 0x0000000ce80c7221 */ /* 0x000fe20000010000 */
[----:B------:R-:W-:Y:S01]  /*c1f0*/  MOV R36, R37 ;  /* 0x0000002500247202 */ /* 0x000fe20000000f00 */
[----:B------:R-:W-:Y:S01]  /*c200*/  FADD.FTZ R8, R43, R8 ;  /* 0x000000082b087221 */ /* 0x000fe20000010000 */
[----:B------:R-:W-:Y:S02]  /*c210*/  MOV R37, R38 ;  /* 0x0000002600257202 */ /* 0x000fe40000000f00 */
[----:B------:R-:W-:Y:S01]  /*c220*/  MOV R38, R39 ;  /* 0x0000002700267202 */ /* 0x000fe20000000f00 */
[----:B------:R-:W-:Y:S01]  /*c230*/  FADD.FTZ R11, R11, R8 ;  /* 0x000000080b0b7221 */ /* 0x000fe20000010000 */
[----:B------:R-:W-:Y:S01]  /*c240*/  MOV R39, R32 ;  /* 0x0000002000277202 */ /* 0x000fe20000000f00 */
[----:B------:R-:W-:Y:S01]  /*c250*/  FADD.FTZ R8, R36, R12 ;  /* 0x0000000c24087221 */ /* 0x000fe20000010000 */
[-C--:B-1----:R-:W-:Y:S02]  /*c260*/  HMMA.16816.F32.BF16 R116, R132, R4.reuse, R116 ;  /* 0x000000048474723c */ /* 0x082fe40000041874 */
[----:B------:R-:W-:Y:S01]  /*c270*/  FADD.FTZ R3, R37, R11 ;  /* 0x0000000b25037221 */ /* 0x000fe20000010000 */
[----:B------:R-:W-:Y:S01]  /*c280*/  MOV R32, R33 ;  /* 0x0000002100207202 */ /* 0x000fe20000000f00 */
[----:B------:R-:W-:Y:S01]  /*c290*/  FADD.FTZ R0, R38, R10 ;  /* 0x0000000a26007221 */ /* 0x000fe20000010000 */
[----:B------:R-:W-:Y:S01]  /*c2a0*/  MOV R33, R34 ;  /* 0x0000002200217202 */ /* 0x000fe20000000f00 */
[----:B------:R-:W-:Y:S01]  /*c2b0*/  IMAD.MOV.U32 R34, RZ, RZ, R35 ;  /* 0x000000ffff227224 */ /* 0x000fe200078e0023 */
[----:B------:R-:W-:Y:S01]  /*c2c0*/  MOV R35, R28 ;  /* 0x0000001c00237202 */ /* 0x000fe20000000f00 */
[----:B------:R-:W-:Y:S01]  /*c2d0*/  FADD.FTZ R12, R39, R9 ;  /* 0x00000009270c7221 */ /* 0x000fe20000010000 */
[----:B------:R-:W-:Y:S01]  /*c2e0*/  MOV R28, R29 ;  /* 0x0000001d001c7202 */ /* 0x000fe20000000f00 */
[C---:B------:R-:W-:Y:S02]  /*c2f0*/  HMMA.16816.F32.BF16 R120, R140.reuse, R4, R120 ;  /* 0x000000048c78723c */ /* 0x040fe40000041878 */
[----:B------:R-:W-:Y:S01]  /*c300*/  FADD.FTZ R10, R33, R3 ;  /* 0x00000003210a7221 */ /* 0x000fe20000010000 */
[----:B------:R-:W-:Y:S01]  /*c310*/  MOV R29, R30 ;  /* 0x0000001e001d7202 */ /* 0x000fe20000000f00 */
[----:B------:R-:W-:Y:S01]  /*c320*/  FADD.FTZ R11, R32, R8 ;  /* 0x00000008200b7221 */ /* 0x000fe20000010000 */
[----:B------:R-:W-:Y:S01]  /*c330*/  MOV R30, R31 ;  /* 0x0000001f001e7202 */ /* 0x000fe20000000f00 */
[----:B------:R-:W-:Y:S01]  /*c340*/  FADD.FTZ R9, R34, R0 ;  /* 0x0000000022097221 */ /* 0x000fe20000010000 */
[----:B------:R-:W-:Y:S01]  /*c350*/  MOV R31, R24 ;  /* 0x00000018001f7202 */ /* 0x000fe20000000f00 */
[----:B------:R-:W-:Y:S01]  /*c360*/  FADD.FTZ R8, R35, R12 ;  /* 0x0000000c23087221 */ /* 0x000fe20000010000 */
[----:B------:R-:W-:Y:S01]  /*c370*/  MOV R24, R25 ;  /* 0x0000001900187202 */ /* 0x000fe20000000f00 */
[-C--:B------:R-:W-:Y:S02]  /*c380*/  HMMA.16816.F32.BF16 R124, R140, R6.reuse, R124 ;  /* 0x000000068c7c723c */ /* 0x080fe4000004187c */
[----:B------:R-:W-:Y:S01]  /*c390*/  FADD.FTZ R0, R29, R10 ;  /* 0x0000000a1d007221 */ /* 0x000fe20000010000 */
[----:B------:R-:W-:Y:S01]  /*c3a0*/  MOV R25, R26 ;  /* 0x0000001a00197202 */ /* 0x000fe20000000f00 */
[----:B------:R-:W-:Y:S01]  /*c3b0*/  FADD.FTZ R3, R28, R11 ;  /* 0x0000000b1c037221 */ /* 0x000fe20000010000 */
[----:B------:R-:W-:Y:S01]  /*c3c0*/  MOV R26, R27 ;  /* 0x0000001b001a7202 */ /* 0x000fe20000000f00 */
[----:B------:R-:W-:Y:S01]  /*c3d0*/  FADD.FTZ R11, R30, R9 ;  /* 0x000000091e0b7221 */ /* 0x000fe20000010000 */
[----:B------:R-:W-:Y:S01]  /*c3e0*/  MOV R27, R20 ;  /* 0x00000014001b7202 */ /* 0x000fe20000000f00 */
[----:B------:R-:W-:Y:S01]  /*c3f0*/  IMAD.MOV.U32 R20, RZ, RZ, R21 ;  /* 0x000000ffff147224 */ /* 0x000fe200078e0015 */
[----:B------:R-:W-:Y:S01]  /*c400*/  MOV R21, R22 ;  /* 0x0000001600157202 */ /* 0x000fe20000000f00 */
[----:B------:R-:W-:Y:S02]  /*c410*/  HMMA.16816.F32.BF16 R128, R132, R6, R128 ;  /* 0x000000068480723c */ /* 0x000fe40000041880 */
[----:B------:R-:W-:Y:S01]  /*c420*/  FADD.FTZ R10, R31, R8 ;  /* 0x000000081f0a7221 */ /* 0x000fe20000010000 */
[----:B------:R-:W-:Y:S01]  /*c430*/  MOV R22, R23 ;  /* 0x0000001700167202 */ /* 0x000fe20000000f00 */
[----:B------:R-:W-:Y:S01]  /*c440*/  FADD.FTZ R8, R25, R0 ;  /* 0x0000000019087221 */ /* 0x000fe20000010000 */
[----:B------:R-:W-:Y:S01]  /*c450*/  MOV R23, R16 ;  /* 0x0000001000177202 */ /* 0x000fe20000000f00 */
[----:B------:R-:W-:Y:S01]  /*c460*/  FADD.FTZ R9, R24, R3 ;  /* 0x0000000318097221 */ /* 0x000fe20000010000 */
[----:B------:R-:W-:Y:S01]  /*c470*/  MOV R16, R17 ;  /* 0x0000001100107202 */ /* 0x000fe20000000f00 */
[----:B------:R-:W-:Y:S01]  /*c480*/  FADD.FTZ R4, R26, R11 ;  /* 0x0000000b1a047221 */ /* 0x000fe20000010000 */
[----:B------:R-:W-:Y:S02]  /*c490*/  MOV R17, R239 ;  /* 0x000000ef00117202 */ /* 0x000fe40000000f00 */
[----:B------:R4:W5:Y:S01]  /*c4a0*/  LDL.LU R239, [R1+0x58] ;  /* 0x0000580001ef7983 */ /* 0x0009620000300800 */
[----:B------:R-:W-:Y:S01]  /*c4b0*/  FADD.FTZ R3, R27, R10 ;  /* 0x0000000a1b037221 */ /* 0x000fe20000010000 */
[----:B------:R-:W-:Y:S01]  /*c4c0*/  MOV R141, R2 ;  /* 0x00000002008d7202 */ /* 0x000fe20000000f00 */
[----:B------:R-:W-:Y:S01]  /*c4d0*/  FADD.FTZ R10, R21, R8 ;  /* 0x00000008150a7221 */ /* 0x000fe20000010000 */
        /* <DEDUP_REMOVED lines=9> */
[----:B------:R-:W-:Y:S02]  /*c570*/  FADD.FTZ R8, R16, R0 ;  /* 0x0000000010087221 */ /* 0x000fe40000010000 */
        /* <DEDUP_REMOVED lines=9> */
[----:B------:R-:W-:Y:S01]  /*c610*/  FADD.FTZ R4, R231, R4 ;  /* 0x00000004e7047221 */ /* 0x000fe20000010000 */
[----:B------:R-:W-:Y:S01]  /*c620*/  STL [R1+0x3c], R5 ;  /* 0x00003c0501007387 */ /* 0x000fe20000100800 */
[----:B------:R-:W-:Y:S02]  /*c630*/  FADD.FTZ R3, R226, R3 ;  /* 0x00000003e2037221 */ /* 0x000fe40000010000 */
[----:B------:R-:W-:Y:S01]  /*c640*/  FADD.FTZ R0, R227, R8 ;  /* 0x00000008e3007221 */ /* 0x000fe20000010000 */
[----:B------:R-:W-:Y:S01]  /*c650*/  STL [R1+0x38], R4 ;  /* 0x0000380401007387 */ /* 0x000fe20000100800 */
[----:B------:R-:W-:Y:S02]  /*c660*/  FADD.FTZ R3, R225, R3 ;  /* 0x00000003e1037221 */ /* 0x000fe40000010000 */
[----:B------:R-:W-:Y:S03]  /*c670*/  FADD.FTZ R0, R224, R0 ;  /* 0x00000000e0007221 */ /* 0x000fe60000010000 */
[----:B------:R1:W-:Y:S01]  /*c680*/  STL [R1+0x44], R3 ;  /* 0x0000440301007387 */ /* 0x0003e20000100800 */
[----:B------:R-:W-:Y:S05]  /*c690*/  FADD.FTZ R0, R223, R0 ;  /* 0x00000000df007221 */ /* 0x000fea0000010000 */
[----:B------:R4:W-:Y:S01]  /*c6a0*/  STL [R1+0x40], R0 ;  /* 0x0000400001007387 */ /* 0x0009e20000100800 */
[----:B-1----:R-:W-:Y:S01]  /*c6b0*/  MOV R3, R139 ;  /* 0x0000008b00037202 */ /* 0x002fe20000000f00 */
[----:B----45:R-:W-:-:S05]  /*c6c0*/  @P2 BRA `(.L_x_153) ;  /* 0xffffb34000002947 */ /* 0x030fca000383ffff */
.L_x_152:
[----:B-1----:R-:W2:Y:S04]  /*c6d0*/  LDL.LU R0, [R1+0x3c] ;  /* 0x00003c0001007983 */ /* 0x002ea80000300800 */
[----:B------:R-:W3:Y:S04]  /*c6e0*/  LDL.LU R4, [R1+0x38] ;  /* 0x0000380001047983 */ /* 0x000ee80000300800 */
[----:B------:R-:W4:Y:S04]  /*c6f0*/  LDL.LU R8, [R1+0x44] ;  /* 0x0000440001087983 */ /* 0x000f280000300800 */
[----:B------:R-:W4:Y:S01]  /*c700*/  LDL.LU R5, [R1+0x40] ;  /* 0x0000400001057983 */ /* 0x000f220000300800 */
[----:B------:R-:W-:-:S02]  /*c710*/  MOV R18, 0xff800000 ;  /* 0xff80000000127802 */ /* 0x000fc40000000f00 */
[----:B------:R-:W-:Y:S02]  /*c720*/  MOV R19, 0xff800000 ;  /* 0xff80000000137802 */ /* 0x000fe40000000f00 */
[----:B------:R-:W-:Y:S02]  /*c730*/  MOV R20, 0xff800000 ;  /* 0xff80000000147802 */ /* 0x000fe40000000f00 */
[----:B------:R-:W-:Y:S02]  /*c740*/  MOV R21, 0xff800000 ;  /* 0xff80000000157802 */ /* 0x000fe40000000f00 */
[----:B------:R-:W-:Y:S01]  /*c750*/  PLOP3.LUT P4, PT, PT, PT, PT, 0x8, 0x0 ;  /* 0x000000000000781c */ /* 0x000fe20003f8e170 */
[----:B--2---:R-:W1:Y:S04]  /*c760*/  SHFL.BFLY PT, R11, R0, 0x2, 0x1f ;  /* 0x0c401f00000b7f89 */ /* 0x004e6800000e0000 */
[----:B---3--:R-:W2:Y:S04]  /*c770*/  SHFL.BFLY PT, R9, R4, 0x2, 0x1f ;  /* 0x0c401f0004097f89 */ /* 0x008ea800000e0000 */
[----:B----4-:R-:W3:Y:S04]  /*c780*/  SHFL.BFLY PT, R7, R8, 0x2, 0x1f ;  /* 0x0c401f0008077f89 */ /* 0x010ee800000e0000 */
[----:B------:R-:W4:Y:S01]  /*c790*/  SHFL.BFLY PT, R6, R5, 0x2, 0x1f ;  /* 0x0c401f0005067f89 */ /* 0x000f2200000e0000 */
[----:B-1----:R-:W-:-:S02]  /*c7a0*/  FADD.FTZ R11, R11, R0 ;  /* 0x000000000b0b7221 */ /* 0x002fc40000010000 */
[----:B--2---:R-:W-:-:S03]  /*c7b0*/  FADD.FTZ R9, R9, R4 ;  /* 0x0000000409097221 */ /* 0x004fc60000010000 */
[----:B------:R-:W1:Y:S01]  /*c7c0*/  SHFL.BFLY PT, R0, R11, 0x1, 0x1f ;  /* 0x0c201f000b007f89 */ /* 0x000e6200000e0000 */
[----:B---3--:R-:W-:-:S03]  /*c7d0*/  FADD.FTZ R7, R7, R8 ;  /* 0x0000000807077221 */ /* 0x008fc60000010000 */
[----:B------:R-:W2:Y:S01]  /*c7e0*/  SHFL.BFLY PT, R4, R9, 0x1, 0x1f ;  /* 0x0c201f0009047f89 */ /* 0x000ea200000e0000 */
[----:B----4-:R-:W-:-:S03]  /*c7f0*/  FADD.FTZ R6, R6, R5 ;  /* 0x0000000506067221 */ /* 0x010fc60000010000 */
[----:B------:R-:W3:Y:S04]  /*c800*/  SHFL.BFLY PT, R3, R7, 0x1, 0x1f ;  /* 0x0c201f0007037f89 */ /* 0x000ee800000e0000 */
[----:B------:R-:W4:Y:S01]  /*c810*/  SHFL.BFLY PT, R5, R6, 0x1, 0x1f ;  /* 0x0c201f0006057f89 */ /* 0x000f2200000e0000 */
[----:B-1----:R-:W-:Y:S01]  /*c820*/  FADD.FTZ R11, R11, R0 ;  /* 0x000000000b0b7221 */ /* 0x002fe20000010000 */
[----:B------:R-:W-:Y:S01]  /*c830*/  MOV R0, RZ ;  /* 0x000000ff00007202 */ /* 0x000fe20000000f00 */
[----:B--2---:R-:W-:-:S03]  /*c840*/  FADD.FTZ R9, R9, R4 ;  /* 0x0000000409097221 */ /* 0x004fc60000010000 */
[----:B------:R-:W-:Y:S02]  /*c850*/  FSETP.NE.FTZ.AND P3, PT, R11, RZ, PT ;  /* 0x000000ff0b00720b */ /* 0x000fe40003f75000 */
[----:B------:R-:W-:Y:S01]  /*c860*/  MOV R4, RZ ;  /* 0x000000ff00047202 */ /* 0x000fe20000000f00 */
[----:B---3--:R-:W-:Y:S01]  /*c870*/  FADD.FTZ R7, R7, R3 ;  /* 0x0000000307077221 */ /* 0x008fe20000010000 */
[----:B------:R-:W-:Y:S02]  /*c880*/  FSETP.NE.FTZ.AND P2, PT, R9, RZ, PT ;  /* 0x000000ff0900720b */ /* 0x000fe40003f55000 */
[----:B------:R-:W-:Y:S01]  /*c890*/  MOV R3, RZ ;  /* 0x000000ff00037202 */ /* 0x000fe20000000f00 */
[----:B----4-:R-:W-:Y:S01]  /*c8a0*/  FADD.FTZ R6, R5, R6 ;  /* 0x0000000605067221 */ /* 0x010fe20000010000 */
[----:B------:R-:W-:-:S04]  /*c8b0*/  FSETP.NE.FTZ.AND P1, PT, R7, RZ, PT ;  /* 0x000000ff0700720b */ /* 0x000fc80003f35000 */
[----:B------:R-:W-:Y:S01]  /*c8c0*/  FSETP.NE.FTZ.AND P0, PT, R6, RZ, PT ;  /* 0x000000ff0600720b */ /* 0x000fe20003f15000 */
[----:B------:R-:W1:Y:S08]  /*c8d0*/  @P3 MUFU.RCP R0, R11 ;  /* 0x0000000b00003308 */ /* 0x000e700000001000 */
[----:B------:R-:W2:Y:S04]  /*c8e0*/  @P1 MUFU.RCP R3, R7 ;  /* 0x0000000700031308 */ /* 0x000ea80000001000 */
[----:B------:R-:W-:Y:S01]  /*c8f0*/  @P0 MOV R8, 0x3f317218 ;  /* 0x3f31721800080802 */ /* 0x000fe20000000f00 */
[----:B-1----:R-:W-:-:S03]  /*c900*/  FMUL.FTZ R148, R0, R148 ;  /* 0x0000009400947220 */ /* 0x002fc60000410000 */
[----:B------:R-:W1:Y:S01]  /*c910*/  @P2 MUFU.RCP R4, R9 ;  /* 0x0000000900042308 */ /* 0x000e620000001000 */
[C---:B------:R-:W-:Y:S02]  /*c920*/  FMUL.FTZ R149, R0.reuse, R149 ;  /* 0x0000009500957220 */ /* 0x040fe40000410000 */
[C---:B------:R-:W-:Y:S02]  /*c930*/  FMUL.FTZ R156, R0.reuse, R156 ;  /* 0x0000009c009c7220 */ /* 0x040fe40000410000 */
[C---:B------:R-:W-:Y:S02]  /*c940*/  FMUL.FTZ R157, R0.reuse, R157 ;  /* 0x0000009d009d7220 */ /* 0x040fe40000410000 */
[C---:B------:R-:W-:Y:S01]  /*c950*/  FMUL.FTZ R160, R0.reuse, R160 ;  /* 0x000000a000a07220 */ /* 0x040fe20000410000 */
[----:B------:R-:W-:Y:S01]  /*c960*/  @P3 MUFU.LG2 R11, R11 ;  /* 0x0000000b000b3308 */ /* 0x000fe20000000c00 */
[C---:B------:R-:W-:Y:S02]  /*c970*/  FMUL.FTZ R161, R0.reuse, R161 ;  /* 0x000000a100a17220 */ /* 0x040fe40000410000 */
[----:B------:R-:W-:-:S02]  /*c980*/  FMUL.FTZ R172, R0, R172 ;  /* 0x000000ac00ac7220 */ /* 0x000fc40000410000 */
[C---:B------:R-:W-:Y:S02]  /*c990*/  FMUL.FTZ R173, R0.reuse, R173 ;  /* 0x000000ad00ad7220 */ /* 0x040fe40000410000 */
[C---:B------:R-:W-:Y:S01]  /*c9a0*/  FMUL.FTZ R176, R0.reuse, R176 ;  /* 0x000000b000b07220 */ /* 0x040fe20000410000 */
[----:B------:R-:W-:Y:S01]  /*c9b0*/  @P2 MUFU.LG2 R9, R9 ;  /* 0x0000000900092308 */ /* 0x000fe20000000c00 */
[C---:B------:R-:W-:Y:S02]  /*c9c0*/  FMUL.FTZ R177, R0.reuse, R177 ;  /* 0x000000b100b17220 */ /* 0x040fe40000410000 */
[C---:B------:R-:W-:Y:S02]  /*c9d0*/  FMUL.FTZ R188, R0.reuse, R188 ;  /* 0x000000bc00bc7220 */ /* 0x040fe40000410000 */
[C---:B------:R-:W-:Y:S02]  /*c9e0*/  FMUL.FTZ R189, R0.reuse, R189 ;  /* 0x000000bd00bd7220 */ /* 0x040fe40000410000 */
[C---:B------:R-:W-:Y:S01]  /*c9f0*/  FMUL.FTZ R192, R0.reuse, R192 ;  /* 0x000000c000c07220 */ /* 0x040fe20000410000 */
[----:B------:R-:W-:Y:S01]  /*ca00*/  @P1 MUFU.LG2 R7, R7 ;  /* 0x0000000700071308 */ /* 0x000fe20000000c00 */
        /* <DEDUP_REMOVED lines=18> */
[----:B------:R-:W-:Y:S01]  /*cb30*/  FMUL.FTZ R129, R0, R129 ;  /* 0x0000008100817220 */ /* 0x000fe20000410000 */
[----:B------:R-:W-:Y:S01]  /*cb40*/  MOV R0, RZ ;  /* 0x000000ff00007202 */ /* 0x000fe20000000f00 */
[----:B--2---:R-:W-:-:S02]  /*cb50*/  FMUL.FTZ R144, R3, R144 ;  /* 0x0000009003907220 */ /* 0x004fc40000410000 */
[C---:B------:R-:W-:Y:S02]  /*cb60*/  FMUL.FTZ R145, R3.reuse, R145 ;  /* 0x0000009103917220 */ /* 0x040fe40000410000 */
[C---:B------:R-:W-:Y:S01]  /*cb70*/  FMUL.FTZ R152, R3.reuse, R152 ;  /* 0x0000009803987220 */ /* 0x040fe20000410000 */
[----:B------:R-:W2:Y:S01]  /*cb80*/  @P0 MUFU.RCP R0, R6 ;  /* 0x0000000600000308 */ /* 0x000ea20000001000 */
[C---:B------:R-:W-:Y:S02]  /*cb90*/  FMUL.FTZ R153, R3.reuse, R153 ;  /* 0x0000009903997220 */ /* 0x040fe40000410000 */
[C---:B------:R-:W-:Y:S02]  /*cba0*/  FMUL.FTZ R164, R3.reuse, R164 ;  /* 0x000000a403a47220 */ /* 0x040fe40000410000 */
[C---:B------:R-:W-:Y:S02]  /*cbb0*/  FMUL.FTZ R165, R3.reuse, R165 ;  /* 0x000000a503a57220 */ /* 0x040fe40000410000 */
[C---:B------:R-:W-:Y:S01]  /*cbc0*/  FMUL.FTZ R168, R3.reuse, R168 ;  /* 0x000000a803a87220 */ /* 0x040fe20000410000 */
[----:B------:R-:W3:Y:S01]  /*cbd0*/  @P0 MUFU.LG2 R6, R6 ;  /* 0x0000000600060308 */ /* 0x000ee20000000c00 */
        /* <DEDUP_REMOVED lines=25> */
[----:B------:R-:W-:Y:S01]  /*cd70*/  @P2 MOV R3, 0x3f317218 ;  /* 0x3f31721800032802 */ /* 0x000fe20000000f00 */
[----:B-1----:R-:W-:-:S02]  /*cd80*/  FMUL.FTZ R150, R4, R150 ;  /* 0x0000009604967220 */ /* 0x002fc40000410000 */
        /* <DEDUP_REMOVED lines=31> */
[----:B------:R-:W-:Y:S01]  /*cf80*/  @P3 MOV R4, 0x3f317218 ;  /* 0x3f31721800043802 */ /* 0x000fe20000000f00 */
[C---:B--2---:R-:W-:Y:S02]  /*cf90*/  FMUL.FTZ R146, R0.reuse, R146 ;  /* 0x0000009200927220 */ /* 0x044fe40000410000 */
        /* <DEDUP_REMOVED lines=30> */
[----:B------:R-:W-:Y:S01]  /*d180*/  FMUL.FTZ R127, R0, R127 ;  /* 0x0000007f007f7220 */ /* 0x000fe20000410000 */
[----:B------:R-:W-:Y:S01]  /*d190*/  @P1 MOV R0, 0x3f317218 ;  /* 0x3f31721800001802 */ /* 0x000fe20000000f00 */
[----:B------:R-:W-:Y:S02]  /*d1a0*/  @P2 FMUL.FTZ R5, R3, c[0x0][0x2d0] ;  /* 0x0000b40003052a20 */ /* 0x000fe40000410000 */
[----:B------:R-:W-:Y:S02]  /*d1b0*/  @P3 FMUL.FTZ R10, R4, c[0x0][0x2d0] ;  /* 0x0000b400040a3a20 */ /* 0x000fe40000410000 */
[----:B------:R-:W-:-:S02]  /*d1c0*/  @P1 FMUL.FTZ R3, R0, c[0x0][0x2d0] ;  /* 0x0000b40000031a20 */ /* 0x000fc40000410000 */
[----:B------:R-:W-:Y:S02]  /*d1d0*/  @P3 FMUL.FTZ R11, R11, 0.69314718246459960938 ;  /* 0x3f3172180b0b3820 */ /* 0x000fe40000410000 */
[----:B------:R-:W-:Y:S02]  /*d1e0*/  @P2 FMUL.FTZ R9, R9, 0.69314718246459960938 ;  /* 0x3f31721809092820 */ /* 0x000fe40000410000 */
[----:B------:R-:W-:Y:S02]  /*d1f0*/  @P1 FMUL.FTZ R7, R7, 0.69314718246459960938 ;  /* 0x3f31721807071820 */ /* 0x000fe40000410000 */
[----:B---3--:R-:W-:Y:S02]  /*d200*/  @P0 FMUL.FTZ R4, R6, 0.69314718246459960938 ;  /* 0x3f31721806040820 */ /* 0x008fe40000410000 */
[----:B------:R-:W-:Y:S02]  /*d210*/  @P0 FMUL.FTZ R0, R8, c[0x0][0x2d0] ;  /* 0x0000b40008000a20 */ /* 0x000fe40000410000 */
[----:B------:R-:W-:-:S02]  /*d220*/  @P3 FFMA.FTZ R18, R10, R139, R11 ;  /* 0x0000008b0a123223 */ /* 0x000fc4000001000b */
[----:B------:R-:W-:Y:S02]  /*d230*/  @P2 FFMA.FTZ R19, R5, R138, R9 ;  /* 0x0000008a05132223 */ /* 0x000fe40000010009 */
[----:B------:R-:W-:Y:S02]  /*d240*/  @P1 FFMA.FTZ R20, R3, R137, R7 ;  /* 0x0000008903141223 */ /* 0x000fe40000010007 */
[----:B------:R-:W-:Y:S02]  /*d250*/  @P0 FFMA.FTZ R21, R0, R2, R4 ;  /* 0x0000000200150223 */ /* 0x000fe40000010004 */
.L_x_136:
[----:B------:R-:W-:Y:S05]  /*d260*/  @P4 BRA `(.L_x_156) ;  /* 0x0000209000004947 */ /* 0x000fea0003800000 */
[----:B------:R-:W3:Y:S01]  /*d270*/  S2R R16, SR_TID.X ;  /* 0x0000000000107919 */ /* 0x000ee20000002100 */
[----:B------:R-:W-:Y:S01]  /*d280*/  ULDC.64 UR4, c[0x0][0x4d0] ;  /* 0x0001340000047ab9 */ /* 0x000fe20000000a00 */
[----:B------:R-:W-:Y:S01]  /*d290*/  IMAD R4, RZ, RZ, -UR10 ;  /* 0x8000000aff047e24 */ /* 0x000fe2000f8e02ff */
[----:B--2---:R-:W-:Y:S01]  /*d2a0*/  UIMAD.WIDE.U32 UR8, UR10, UR4, URZ ;  /* 0x000000040a0872a5 */ /* 0x004fe2000f8e003f */
[----:B------:R-:W2:Y:S01]  /*d2b0*/  S2R R11, SR_CTAID.Y ;  /* 0x00000000000b7919 */ /* 0x000ea20000002600 */
[----:B------:R-:W-:Y:S01]  /*d2c0*/  USHF.R.S32.HI UR6, URZ, 0x1f, UR10 ;  /* 0x0000001f3f067899 */ /* 0x000fe2000801140a */
[----:B------:R-:W-:Y:S01]  /*d2d0*/  MOV R24, c[0x0][0x4e8] ;  /* 0x00013a0000187a02 */ /* 0x000fe20000000f00 */
[----:B------:R-:W-:Y:S01]  /*d2e0*/  BSSY B0, `(.L_x_157) ;  /* 0x00000db000007945 */ /* 0x000fe20003800000 */
[----:B------:R-:W4:Y:S01]  /*d2f0*/  S2R R9, SR_CTAID.Z ;  /* 0x0000000000097919 */ /* 0x000f220000002700 */
[----:B------:R-:W-:Y:S01]  /*d300*/  IMAD.U32 R3, RZ, RZ, UR9 ;  /* 0x00000009ff037e24 */ /* 0x000fe2000f8e00ff */
[----:B------:R-:W-:Y:S01]  /*d310*/  UIMAD UR7, UR6, UR4, URZ ;  /* 0x00000004060772a4 */ /* 0x000fe2000f8e023f */
[----:B-1----:R-:W-:Y:S01]  /*d320*/  IMAD.U32 R2, RZ, RZ, UR8 ;  /* 0x00000008ff027e24 */ /* 0x002fe2000f8e00ff */
[----:B------:R-:W1:Y:S04]  /*d330*/  S2R R15, SR_CTAID.X ;  /* 0x00000000000f7919 */ /* 0x000e680000002500 */
[----:B------:R-:W-:Y:S01]  /*d340*/  BAR.SYNC.DEFER_BLOCKING 0x1, 0x80 ;  /* 0x0042000000007b1d */ /* 0x000fe20000010000 */
[----:B------:R-:W-:Y:S01]  /*d350*/  UIMAD UR5, UR10, UR5, UR7 ;  /* 0x000000050a0572a4 */ /* 0x000fe2000f8e0207 */
[C---:B------:R-:W-:Y:S01]  /*d360*/  ISETP.NE.AND P0, PT, R24.reuse, 0x1, PT ;  /* 0x000000011800780c */ /* 0x040fe20003f05270 */
[----:B------:R-:W-:-:S02]  /*d370*/  IMAD R24, R24, c[0x0][0x388], RZ ;  /* 0x0000e20018187a24 */ /* 0x000fc400078e02ff */
[----:B------:R-:W-:Y:S01]  /*d380*/  UIADD3 UR5, UR9, UR5, URZ ;  /* 0x0000000509057290 */ /* 0x000fe2000fffe03f */
[----:B---3--:R-:W-:-:S05]  /*d390*/  SHF.R.S32.HI R6, RZ, 0x1f, R16 ;  /* 0x0000001fff067819 */ /* 0x008fca0000011410 */
[----:B------:R-:W-:Y:S01]  /*d3a0*/  IMAD.U32 R5, RZ, RZ, UR5 ;  /* 0x00000005ff057e24 */ /* 0x000fe2000f8e00ff */
[-C--:B------:R-:W-:Y:S01]  /*d3b0*/  LEA.HI R0, R6, R16.reuse, RZ, 0x2 ;  /* 0x0000001006007211 */ /* 0x080fe200078f10ff */
[----:B--2---:R-:W-:Y:S01]  /*d3c0*/  IMAD R12, R4, c[0x0][0x550], R11 ;  /* 0x00015400040c7a24 */ /* 0x004fe200078e020b */
[-C--:B------:R-:W-:Y:S01]  /*d3d0*/  LEA.HI R6, R6, R16.reuse, RZ, 0x5 ;  /* 0x0000001006067211 */ /* 0x080fe200078f28ff */
[----:B------:R-:W-:Y:S01]  /*d3e0*/  IMAD.MOV.U32 R4, RZ, RZ, R2 ;  /* 0x000000ffff047224 */ /* 0x000fe200078e0002 */
[----:B------:R-:W-:Y:S01]  /*d3f0*/  LOP3.LUT R0, R0, 0xfffffffc, RZ, 0xc0, !PT ;  /* 0xfffffffc00007812 */ /* 0x000fe200078ec0ff */
[----:B------:R-:W-:Y:S01]  /*d400*/  ULDC.64 UR4, c[0x0][0x438] ;  /* 0x00010e0000047ab9 */ /* 0x000fe20000000a00 */
[----:B------:R-:W-:Y:S01]  /*d410*/  LOP3.LUT R7, R6, 0xffffffe0, RZ, 0xc0, !PT ;  /* 0xffffffe006077812 */ /* 0x000fe200078ec0ff */
[----:B------:R-:W-:Y:S01]  /*d420*/  UIMAD UR6, UR6, UR4, URZ ;  /* 0x00000004060672a4 */ /* 0x000fe2000f8e023f */
[----:B------:R-:W-:Y:S01]  /*d430*/  IADD3 R0, -R0, R16, RZ ;  /* 0x0000001000007210 */ /* 0x000fe20007ffe1ff */
[----:B------:R-:W-:Y:S01]  /*d440*/  UIMAD.WIDE.U32 UR8, UR10, UR4, URZ ;  /* 0x000000040a0872a5 */ /* 0x000fe2000f8e003f */
[--C-:B------:R-:W-:Y:S01]  /*d450*/  SHF.R.S32.HI R8, RZ, 0x5, R6.reuse ;  /* 0x00000005ff087819 */ /* 0x100fe20000011406 */
[----:B------:R-:W-:Y:S01]  /*d460*/  IMAD.IADD R16, R16, 0x1, -R7 ;  /* 0x0000000110107824 */ /* 0x000fe200078e0a07 */
[----:B------:R-:W-:Y:S01]  /*d470*/  LEA.HI R3, R0, R0, RZ, 0x1 ;  /* 0x0000000000037211 */ /* 0x000fe200078f08ff */
[----:B------:R-:W-:Y:S01]  /*d480*/  UIMAD UR4, UR10, UR5, UR6 ;  /* 0x000000050a0472a4 */ /* 0x000fe2000f8e0206 */
[----:B------:R-:W-:Y:S01]  /*d490*/  SHF.R.S32.HI R2, RZ, 0x1f, R6 ;  /* 0x0000001fff027819 */ /* 0x000fe20000011406 */
[----:B----4-:R-:W-:Y:S01]  /*d4a0*/  IMAD.WIDE.U32 R4, R9, c[0x0][0x4d8], R4 ;  /* 0x0001360009047a25 */ /* 0x010fe200078e0004 */
[----:B------:R-:W-:Y:S01]  /*d4b0*/  LOP3.LUT R7, R3, 0x1ffffffe, RZ, 0xc0, !PT ;  /* 0x1ffffffe03077812 */ /* 0x000fe200078ec0ff */
[----:B------:R-:W-:Y:S01]  /*d4c0*/  UIADD3 UR4, UR9, UR4, URZ ;  /* 0x0000000409047290 */ /* 0x000fe2000fffe03f */
[----:B------:R-:W-:-:S02]  /*d4d0*/  LEA.HI R2, R2, R8, RZ, 0x2 ;  /* 0x0000000802027211 */ /* 0x000fc400078f10ff */
[----:B------:R-:W-:Y:S01]  /*d4e0*/  IADD3 R7, R0, -R7, RZ ;  /* 0x8000000700077210 */ /* 0x000fe20007ffe0ff */
[----:B------:R-:W-:Y:S01]  /*d4f0*/  IMAD.SHL.U32 R0, R3, 0x20, RZ ;  /* 0x0000002003007824 */ /* 0x000fe200078e00ff */
[----:B------:R-:W-:Y:S02]  /*d500*/  SHF.R.S32.HI R3, RZ, 0x1f, R16 ;  /* 0x0000001fff037819 */ /* 0x000fe40000011410 */
[----:B------:R-:W-:Y:S02]  /*d510*/  LOP3.LUT R2, R2, 0xffffffc, RZ, 0xc0, !PT ;  /* 0x0ffffffc02027812 */ /* 0x000fe400078ec0ff */
[----:B------:R-:W-:Y:S01]  /*d520*/  LEA.HI R17, R3, R16, RZ, 0x2 ;  /* 0x0000001003117211 */ /* 0x000fe200078f10ff */
[----:B------:R-:W-:Y:S01]  /*d530*/  IMAD.U32 R3, RZ, RZ, UR9 ;  /* 0x00000009ff037e24 */ /* 0x000fe2000f8e00ff */
[----:B------:R-:W-:Y:S01]  /*d540*/  LOP3.LUT R0, R0, 0xffffffc0, RZ, 0xc0, !PT ;  /* 0xffffffc000007812 */ /* 0x000fe200078ec0ff */
[----:B------:R-:W-:Y:S01]  /*d550*/  IMAD.IADD R8, R8, 0x1, -R2 ;  /* 0x0000000108087824 */ /* 0x000fe200078e0a02 */
[----:B------:R-:W-:Y:S01]  /*d560*/  SHF.R.S32.HI R6, RZ, 0x2, R17 ;  /* 0x00000002ff067819 */ /* 0x000fe20000011411 */
[----:B------:R-:W-:Y:S01]  /*d570*/  IMAD.U32 R2, RZ, RZ, UR8 ;  /* 0x00000008ff027e24 */ /* 0x000fe2000f8e00ff */
[----:B------:R-:W-:Y:S01]  /*d580*/  SHF.R.S32.HI R10, RZ, 0x1f, R9 ;  /* 0x0000001fff0a7819 */ /* 0x000fe20000011409 */
[----:B------:R-:W-:Y:S01]  /*d590*/  IMAD R7, R7, 0x8, R0 ;  /* 0x0000000807077824 */ /* 0x000fe200078e0200 */
[----:B------:R-:W-:Y:S01]  /*d5a0*/  MOV R3, UR4 ;  /* 0x0000000400037c02 */ /* 0x000fe20008000f00 */
[----:B------:R-:W-:Y:S01]  /*d5b0*/  IMAD R14, R8, 0x10, R6 ;  /* 0x00000010080e7824 */ /* 0x000fe200078e0206 */
[----:B------:R-:W-:Y:S01]  /*d5c0*/  LOP3.LUT P1, RZ, R16, 0x3, RZ, 0xc0, !PT ;  /* 0x0000000310ff7812 */ /* 0x000fe2000782c0ff */
[----:B------:R-:W-:-:S02]  /*d5d0*/  IMAD R0, R10, c[0x0][0x4d8], RZ ;  /* 0x000136000a007a24 */ /* 0x000fc400078e02ff */
[----:B------:R-:W-:Y:S01]  /*d5e0*/  IMAD R6, R10, c[0x0][0x440], RZ ;  /* 0x000110000a067a24 */ /* 0x000fe200078e02ff */
[----:B------:R-:W-:Y:S01]  /*d5f0*/  IADD3 R8, R14, R7, RZ ;  /* 0x000000070e087210 */ /* 0x000fe20007ffe0ff */
[C---:B------:R-:W-:Y:S02]  /*d600*/  IMAD R0, R9.reuse, c[0x0][0x4dc], R0 ;  /* 0x0001370009007a24 */ /* 0x040fe400078e0200 */
[----:B------:R-:W-:Y:S02]  /*d610*/  IMAD R6, R9, c[0x0][0x444], R6 ;  /* 0x0001110009067a24 */ /* 0x000fe400078e0206 */
[----:B-1----:R-:W-:Y:S02]  /*d620*/  IMAD R8, R15, 0x80, R8 ;  /* 0x000000800f087824 */ /* 0x002fe400078e0208 */
[----:B------:R-:W-:-:S04]  /*d630*/  IMAD.WIDE.U32 R2, R9, c[0x0][0x440], R2 ;  /* 0x0001100009027a25 */ /* 0x000fc800078e0002 */
[----:B------:R-:W-:-:S04]  /*d640*/  @P0 IMAD.HI.U32 R11, R8, c[0x0][0x4ec], RZ ;  /* 0x00013b00080b0a27 */ /* 0x000fc800078e00ff */
[----:B------:R-:W-:Y:S01]  /*d650*/  IMAD.IADD R5, R5, 0x1, R0 ;  /* 0x0000000105057824 */ /* 0x000fe200078e0200 */
[----:B------:R-:W-:Y:S01]  /*d660*/  SHF.R.S32.HI R0, RZ, 0x1f, R12 ;  /* 0x0000001fff007819 */ /* 0x000fe2000001140c */
[----:B------:R-:W-:Y:S01]  /*d670*/  IMAD.IADD R3, R3, 0x1, R6 ;  /* 0x0000000103037824 */ /* 0x000fe200078e0206 */
[----:B------:R-:W-:Y:S01]  /*d680*/  MOV R6, R8 ;  /* 0x0000000800067202 */ /* 0x000fe20000000f00 */
[----:B------:R-:W-:Y:S01]  /*d690*/  @P0 IMAD.HI.U32 R10, R8, c[0x0][0x4ec], RZ ;  /* 0x00013b00080a0a27 */ /* 0x000fe200078e00ff */
[----:B------:R-:W-:-:S03]  /*d6a0*/  @P0 SHF.R.U32.HI R6, RZ, c[0x0][0x4f0], R11 ;  /* 0x00013c00ff060a19 */ /* 0x000fc6000001160b */
[----:B------:R-:W-:Y:S01]  /*d6b0*/  IMAD.MOV.U32 R7, RZ, RZ, R8 ;  /* 0x000000ffff077224 */ /* 0x000fe200078e0008 */
[----:B------:R-:W-:Y:S01]  /*d6c0*/  @P0 SHF.R.U32.HI R7, RZ, c[0x0][0x4f0], R10 ;  /* 0x00013c00ff070a19 */ /* 0x000fe2000001160a */
[C---:B------:R-:W-:Y:S02]  /*d6d0*/  IMAD R9, R0.reuse, c[0x0][0x448], RZ ;  /* 0x0001120000097a24 */ /* 0x040fe400078e02ff */
[----:B------:R-:W-:Y:S02]  /*d6e0*/  IMAD R0, R0, c[0x0][0x4e0], RZ ;  /* 0x0001380000007a24 */ /* 0x000fe400078e02ff */
[----:B------:R-:W-:Y:S02]  /*d6f0*/  IMAD.MOV R10, RZ, RZ, -R6 ;  /* 0x000000ffff0a7224 */ /* 0x000fe400078e0a06 */
[C---:B------:R-:W-:Y:S01]  /*d700*/  IMAD R11, R12.reuse, c[0x0][0x44c], R9 ;  /* 0x000113000c0b7a24 */ /* 0x040fe200078e0209 */
[----:B------:R-:W-:Y:S01]  /*d710*/  SHF.R.S32.HI R9, RZ, 0x1f, R7 ;  /* 0x0000001fff097819 */ /* 0x000fe20000011407 */
[----:B------:R-:W-:-:S02]  /*d720*/  IMAD R13, R12, c[0x0][0x4e4], R0 ;  /* 0x000139000c0d7a24 */ /* 0x000fc400078e0200 */
[----:B------:R-:W-:-:S04]  /*d730*/  IMAD.WIDE.U32 R4, R12, c[0x0][0x4e0], R4 ;  /* 0x000138000c047a25 */ /* 0x000fc800078e0004 */
[----:B------:R-:W-:Y:S01]  /*d740*/  IMAD R0, R10, c[0x0][0x4e8], R8 ;  /* 0x00013a000a007a24 */ /* 0x000fe200078e0208 */
[----:B------:R-:W-:Y:S01]  /*d750*/  SHF.R.S32.HI R10, RZ, 0x1f, R6 ;  /* 0x0000001fff0a7819 */ /* 0x000fe20000011406 */
[----:B------:R-:W-:Y:S01]  /*d760*/  IMAD R9, R9, c[0x0][0x430], RZ ;  /* 0x00010c0009097a24 */ /* 0x000fe200078e02ff */
[----:B------:R-:W-:Y:S01]  /*d770*/  IADD3 R4, P0, R6, R4, RZ ;  /* 0x0000000406047210 */ /* 0x000fe20007f1e0ff */
[----:B------:R-:W-:Y:S01]  /*d780*/  IMAD.WIDE.U32 R2, R12, c[0x0][0x448], R2 ;  /* 0x000112000c027a25 */ /* 0x000fe200078e0002 */
[----:B------:R-:W-:Y:S02]  /*d790*/  SHF.R.S32.HI R6, RZ, 0x1f, R0 ;  /* 0x0000001fff067819 */ /* 0x000fe40000011400 */
[----:B------:R-:W-:Y:S01]  /*d7a0*/  IADD3.X R5, R10, R5, R13, P0, !PT ;  /* 0x000000050a057210 */ /* 0x000fe200007fe40d */
[----:B------:R-:W-:Y:S01]  /*d7b0*/  IMAD R10, R7, c[0x0][0x434], R9 ;  /* 0x00010d00070a7a24 */ /* 0x000fe200078e0209 */
[----:B------:R-:W-:Y:S01]  /*d7c0*/  IADD3 R3, R3, R11, RZ ;  /* 0x0000000b03037210 */ /* 0x000fe20007ffe0ff */
[----:B------:R-:W-:-:S02]  /*d7d0*/  IMAD R9, R6, c[0x0][0x4c8], RZ ;  /* 0x0001320006097a24 */ /* 0x000fc400078e02ff */
[----:B------:R-:W-:Y:S02]  /*d7e0*/  IMAD.MOV R6, RZ, RZ, -R7 ;  /* 0x000000ffff067224 */ /* 0x000fe400078e0a07 */
[----:B------:R-:W-:-:S04]  /*d7f0*/  IMAD.WIDE.U32 R4, R0, c[0x0][0x4c8], R4 ;  /* 0x0001320000047a25 */ /* 0x000fc800078e0004 */
[----:B------:R-:W-:Y:S02]  /*d800*/  IMAD R0, R0, c[0x0][0x4cc], R9 ;  /* 0x0001330000007a24 */ /* 0x000fe400078e0209 */
[----:B------:R-:W-:Y:S01]  /*d810*/  IMAD R13, R6, c[0x0][0x4e8], R8 ;  /* 0x00013a00060d7a24 */ /* 0x000fe200078e0208 */
[C---:B------:R-:W-:Y:S01]  /*d820*/  LEA R6, P0, R4.reuse, c[0x0][0x4a8], 0x2 ;  /* 0x00012a0004067a11 */ /* 0x040fe200078010ff */
[----:B------:R-:W-:Y:S01]  /*d830*/  IMAD.WIDE.U32 R2, R7, c[0x0][0x430], R2 ;  /* 0x00010c0007027a25 */ /* 0x000fe200078e0002 */
[----:B------:R-:W-:Y:S02]  /*d840*/  IADD3 R0, R5, R0, RZ ;  /* 0x0000000005007210 */ /* 0x000fe40007ffe0ff */
[----:B------:R-:W-:Y:S01]  /*d850*/  SHF.R.S32.HI R7, RZ, 0x1f, R13 ;  /* 0x0000001fff077819 */ /* 0x000fe2000001140d */
[----:B------:R-:W-:Y:S01]  /*d860*/  IMAD.IADD R3, R3, 0x1, R10 ;  /* 0x0000000103037824 */ /* 0x000fe200078e020a */
[----:B------:R-:W-:Y:S01]  /*d870*/  LEA.HI.X R0, R4, c[0x0][0x4ac], R0, 0x2, P0 ;  /* 0x00012b0004007a11 */ /* 0x000fe200000f1400 */
[----:B------:R-:W-:Y:S01]  /*d880*/  IMAD R12, R15, 0x80, R14 ;  /* 0x000000800f0c7824 */ /* 0x000fe200078e020e */
[----:B------:R-:W-:Y:S01]  /*d890*/  SHFL.IDX PT, R4, R6, RZ, 0x1c1f ;  /* 0x001c1fff06047589 */ /* 0x000fe200000e0000 */
[----:B------:R-:W-:-:S02]  /*d8a0*/  IMAD R7, R7, c[0x0][0x428], RZ ;  /* 0x00010a0007077a24 */ /* 0x000fc400078e02ff */
[C---:B------:R-:W-:Y:S01]  /*d8b0*/  IMAD.WIDE.U32 R2, R13.reuse, c[0x0][0x428], R2 ;  /* 0x00010a000d027a25 */ /* 0x040fe200078e0002 */
[----:B------:R-:W1:Y:S01]  /*d8c0*/  SHFL.IDX PT, R5, R0, RZ, 0x1c1f ;  /* 0x001c1fff00057589 */ /* 0x000e6200000e0000 */
[C---:B------:R-:W-:Y:S02]  /*d8d0*/  IADD3 R14, R12.reuse, 0x40, RZ ;  /* 0x000000400c0e7810 */ /* 0x040fe40007ffe0ff */
[----:B------:R-:W-:Y:S01]  /*d8e0*/  IMAD R15, R13, c[0x0][0x42c], R7 ;  /* 0x00010b000d0f7a24 */ /* 0x000fe200078e0207 */
[----:B------:R-:W-:Y:S01]  /*d8f0*/  SHFL.IDX PT, R10, R6, 0x1, 0x1c1f ;  /* 0x003c1f00060a7f89 */ /* 0x000fe200000e0000 */
[C---:B------:R-:W-:Y:S02]  /*d900*/  IADD3 R13, R12.reuse, 0x48, RZ ;  /* 0x000000480c0d7810 */ /* 0x040fe40007ffe0ff */
[-C--:B------:R-:W-:Y:S01]  /*d910*/  ISETP.GE.OR P4, PT, R12, R24.reuse, P1 ;  /* 0x000000180c00720c */ /* 0x080fe20000f86670 */
[----:B------:R-:W2:Y:S01]  /*d920*/  SHFL.IDX PT, R11, R0, 0x1, 0x1c1f ;  /* 0x003c1f00000b7f89 */ /* 0x000ea200000e0000 */
[-C--:B------:R-:W-:Y:S01]  /*d930*/  ISETP.GE.OR P2, PT, R14, R24.reuse, P1 ;  /* 0x000000180e00720c */ /* 0x080fe20000f46670 */
[----:B------:R-:W-:Y:S01]  /*d940*/  IMAD.IADD R3, R3, 0x1, R15 ;  /* 0x0000000103037824 */ /* 0x000fe200078e020f */
[----:B------:R-:W-:Y:S01]  /*d950*/  LEA R23, P0, R2, c[0x0][0x400], 0x2 ;  /* 0x0001000002177a11 */ /* 0x000fe200078010ff */
[----:B------:R-:W-:Y:S01]  /*d960*/  SHFL.IDX PT, R8, R6, 0x2, 0x1c1f ;  /* 0x005c1f0006087f89 */ /* 0x000fe200000e0000 */
[----:B------:R-:W-:-:S02]  /*d970*/  ISETP.GE.AND P5, PT, R14, R24, PT ;  /* 0x000000180e00720c */ /* 0x000fc40003fa6270 */
[----:B------:R-:W-:Y:S01]  /*d980*/  LEA.HI.X R22, R2, c[0x0][0x404], R3, 0x2, P0 ;  /* 0x0001010002167a11 */ /* 0x000fe200000f1403 */
[----:B------:R-:W3:Y:S01]  /*d990*/  SHFL.IDX PT, R9, R0, 0x2, 0x1c1f ;  /* 0x005c1f0000097f89 */ /* 0x000ee200000e0000 */
[----:B------:R-:W-:-:S03]  /*d9a0*/  ISETP.GE.AND P6, PT, R13, R24, PT ;  /* 0x000000180d00720c */ /* 0x000fc60003fc6270 */
[----:B------:R-:W-:Y:S04]  /*d9b0*/  SHFL.IDX PT, R6, R6, 0x3, 0x1c1f ;  /* 0x007c1f0006067f89 */ /* 0x000fe800000e0000 */
[----:B------:R4:W2:Y:S04]  /*d9c0*/  SHFL.IDX PT, R7, R0, 0x3, 0x1c1f ;  /* 0x007c1f0000077f89 */ /* 0x0008a800000e0000 */
[----:B-1----:R1:W-:Y:S04]  /*d9d0*/  @!P4 ST.E [R4.64], R18 ;  /* 0x000000120400c985 */ /* 0x0023e8000c10190c */
[----:B------:R1:W1:Y:S04]  /*d9e0*/  SHFL.IDX PT, R2, R23, RZ, 0x1c1f ;  /* 0x001c1fff17027589 */ /* 0x00026800000e0000 */
[----:B------:R1:W1:Y:S01]  /*d9f0*/  SHFL.IDX PT, R3, R22, RZ, 0x1c1f ;  /* 0x001c1fff16037589 */ /* 0x00026200000e0000 */
[----:B----4-:R-:W-:-:S04]  /*da00*/  IADD3 R0, R12, 0x8, RZ ;  /* 0x000000080c007810 */ /* 0x010fc80007ffe0ff */
[CC--:B------:R-:W-:Y:S02]  /*da10*/  ISETP.GE.OR P3, PT, R0.reuse, R24.reuse, P1 ;  /* 0x000000180000720c */ /* 0x0c0fe40000f66670 */
[-C--:B------:R-:W-:Y:S02]  /*da20*/  ISETP.GE.OR P1, PT, R13, R24.reuse, P1 ;  /* 0x000000180d00720c */ /* 0x080fe40000f26670 */
[----:B------:R-:W-:Y:S02]  /*da30*/  ISETP.GE.AND P0, PT, R0, R24, PT ;  /* 0x000000180000720c */ /* 0x000fe40003f06270 */
[----:B------:R-:W-:-:S04]  /*da40*/  LOP3.LUT R0, R17, 0x7ffffffc, RZ, 0xc0, !PT ;  /* 0x7ffffffc11007812 */ /* 0x000fc800078ec0ff */
[----:B------:R-:W-:-:S03]  /*da50*/  IADD3 R0, R16, -R0, RZ ;  /* 0x8000000010007210 */ /* 0x000fc60007ffe0ff */
[----:B--2---:R2:W-:Y:S02]  /*da60*/  @!P3 ST.E [R10.64], R19 ;  /* 0x000000130a00b985 */ /* 0x0045e4000c10190c */
[----:B------:R-:W-:Y:S02]  /*da70*/  IMAD.SHL.U32 R0, R0, 0x2, RZ ;  /* 0x0000000200007824 */ /* 0x000fe400078e00ff */
[----:B---3--:R2:W-:Y:S04]  /*da80*/  @!P2 ST.E [R8.64], R20 ;  /* 0x000000140800a985 */ /* 0x0085e8000c10190c */
[----:B------:R2:W-:Y:S01]  /*da90*/  @!P1 ST.E [R6.64], R21 ;  /* 0x0000001506009985 */ /* 0x0005e2000c10190c */
[----:B------:R-:W-:-:S13]  /*daa0*/  ISETP.GE.AND P1, PT, R12, R24, PT ;  /* 0x000000180c00720c */ /* 0x000fda0003f26270 */
[----:B------:R-:W-:Y:S05]  /*dab0*/  @P1 BRA `(.L_x_158) ;  /* 0x000005d000001947 */ /* 0x000fea0003800000 */
[C---:B-1----:R-:W-:Y:S02]  /*dac0*/  IADD3 R4, R0.reuse, 0x8, RZ ;  /* 0x0000000800047810 */ /* 0x042fe40007ffe0ff */
[----:B------:R-:W-:Y:S02]  /*dad0*/  IADD3 R5, R0, 0x10, RZ ;  /* 0x0000001000057810 */ /* 0x000fe40007ffe0ff */
[----:B------:R-:W-:Y:S02]  /*dae0*/  ISETP.GE.AND P3, PT, R4, c[0x0][0x3c8], PT ;  /* 0x0000f20004007a0c */ /* 0x000fe40003f66270 */
[----:B------:R-:W-:Y:S02]  /*daf0*/  ISETP.GE.AND P2, PT, R5, c[0x0][0x3c8], PT ;  /* 0x0000f20005007a0c */ /* 0x000fe40003f46270 */
[C---:B------:R-:W-:Y:S02]  /*db00*/  ISETP.GE.AND P4, PT, R0.reuse, c[0x0][0x3c8], PT ;  /* 0x0000f20000007a0c */ /* 0x040fe40003f86270 */
[----:B--2---:R-:W-:-:S02]  /*db10*/  IADD3 R8, R0, 0x18, RZ ;  /* 0x0000001800087810 */ /* 0x004fc40007ffe0ff */
[----:B------:R-:W-:Y:S02]  /*db20*/  IADD3 R10, R0, 0x38, RZ ;  /* 0x00000038000a7810 */ /* 0x000fe40007ffe0ff */
[----:B------:R-:W-:-:S03]  /*db30*/  ISETP.GE.AND P1, PT, R8, c[0x0][0x3c8], PT ;  /* 0x0000f20008007a0c */ /* 0x000fc60003f26270 */
[----:B------:R-:W-:Y:S02]  /*db40*/  @!P3 LEA.HI R4, R4, R4, RZ, 0x1 ;  /* 0x000000040404b211 */ /* 0x000fe400078f08ff */
[----:B------:R-:W-:Y:S02]  /*db50*/  @!P2 LEA.HI R9, R5, R5, RZ, 0x1 ;  /* 0x000000050509a211 */ /* 0x000fe400078f08ff */
[----:B------:R-:W-:Y:S01]  /*db60*/  @!P3 LOP3.LUT R4, R4, 0xfffffffe, RZ, 0xc0, !PT ;  /* 0xfffffffe0404b812 */ /* 0x000fe200078ec0ff */
[----:B------:R-:W-:Y:S01]  /*db70*/  @!P4 IMAD.WIDE R6, R0, 0x4, R2 ;  /* 0x000000040006c825 */ /* 0x000fe200078e0202 */
[----:B------:R-:W-:-:S03]  /*db80*/  @!P2 LOP3.LUT R9, R9, 0xfffffffe, RZ, 0xc0, !PT ;  /* 0xfffffffe0909a812 */ /* 0x000fc600078ec0ff */
[----:B------:R-:W-:Y:S01]  /*db90*/  @!P3 IMAD.WIDE R4, R4, 0x4, R2 ;  /* 0x000000040404b825 */ /* 0x000fe200078e0202 */
[----:B------:R1:W-:Y:S01]  /*dba0*/  @!P4 ST.E.64 [R6.64], R148 ;  /* 0x000000940600c985 */ /* 0x0003e2000c101b0c */
[----:B------:R-:W-:-:S03]  /*dbb0*/  @!P1 LEA.HI R8, R8, R8, RZ, 0x1 ;  /* 0x0000000808089211 */ /* 0x000fc600078f08ff */
[----:B------:R2:W-:Y:S01]  /*dbc0*/  @!P3 ST.E.64 [R4.64], R156 ;  /* 0x0000009c0400b985 */ /* 0x0005e2000c101b0c */
[----:B------:R-:W-:Y:S02]  /*dbd0*/  @!P1 LOP3.LUT R8, R8, 0xfffffffe, RZ, 0xc0, !PT ;  /* 0xfffffffe08089812 */ /* 0x000fe400078ec0ff */
[C---:B-1----:R-:W-:Y:S02]  /*dbe0*/  IADD3 R7, R0.reuse, 0x20, RZ ;  /* 0x0000002000077810 */ /* 0x042fe40007ffe0ff */
[C---:B------:R-:W-:Y:S01]  /*dbf0*/  IADD3 R6, R0.reuse, 0x28, RZ ;  /* 0x0000002800067810 */ /* 0x040fe20007ffe0ff */
[----:B--2---:R-:W-:Y:S01]  /*dc00*/  @!P2 IMAD.WIDE R4, R9, 0x4, R2 ;  /* 0x000000040904a825 */ /* 0x004fe200078e0202 */
[----:B------:R-:W-:Y:S02]  /*dc10*/  IADD3 R9, R0, 0x30, RZ ;  /* 0x0000003000097810 */ /* 0x000fe40007ffe0ff */
[----:B------:R-:W-:Y:S02]  /*dc20*/  ISETP.GE.AND P4, PT, R7, c[0x0][0x3c8], PT ;  /* 0x0000f20007007a0c */ /* 0x000fe40003f86270 */
[----:B------:R1:W-:Y:S01]  /*dc30*/  @!P2 ST.E.64 [R4.64], R160 ;  /* 0x000000a00400a985 */ /* 0x0003e2000c101b0c */
[----:B------:R-:W-:-:S02]  /*dc40*/  ISETP.GE.AND P3, PT, R6, c[0x0][0x3c8], PT ;  /* 0x0000f20006007a0c */ /* 0x000fc40003f66270 */
[----:B------:R-:W-:Y:S01]  /*dc50*/  ISETP.GE.AND P2, PT, R9, c[0x0][0x3c8], PT ;  /* 0x0000f20009007a0c */ /* 0x000fe20003f46270 */
[----:B-1----:R-:W-:-:S07]  /*dc60*/  @!P1 IMAD.WIDE R4, R8, 0x4, R2 ;  /* 0x0000000408049825 */ /* 0x002fce00078e0202 */
[----:B------:R-:W-:Y:S01]  /*dc70*/  @!P4 LEA.HI R8, R7, R7, RZ, 0x1 ;  /* 0x000000070708c211 */ /* 0x000fe200078f08ff */
[----:B------:R1:W-:Y:S01]  /*dc80*/  @!P1 ST.E.64 [R4.64], R172 ;  /* 0x000000ac04009985 */ /* 0x0003e2000c101b0c */
[----:B------:R-:W-:Y:S02]  /*dc90*/  ISETP.GE.AND P1, PT, R10, c[0x0][0x3c8], PT ;  /* 0x0000f2000a007a0c */ /* 0x000fe40003f26270 */
[----:B------:R-:W-:-:S11]  /*dca0*/  @!P4 LOP3.LUT R8, R8, 0xfffffffe, RZ, 0xc0, !PT ;  /* 0xfffffffe0808c812 */ /* 0x000fd600078ec0ff */
[----:B------:R-:W-:Y:S02]  /*dcb0*/  @!P1 LEA.HI R10, R10, R10, RZ, 0x1 ;  /* 0x0000000a0a0a9211 */ /* 0x000fe400078f08ff */
[----:B-1----:R-:W-:Y:S02]  /*dcc0*/  @!P3 LEA.HI R5, R6, R6, RZ, 0x1 ;  /* 0x000000060605b211 */ /* 0x002fe400078f08ff */
[----:B------:R-:W-:Y:S01]  /*dcd0*/  @!P2 LEA.HI R4, R9, R9, RZ, 0x1 ;  /* 0x000000090904a211 */ /* 0x000fe200078f08ff */
[--C-:B------:R-:W-:Y:S01]  /*dce0*/  @!P4 IMAD.WIDE R8, R8, 0x4, R2.reuse ;  /* 0x000000040808c825 */ /* 0x100fe200078e0202 */
[----:B------:R-:W-:Y:S02]  /*dcf0*/  @!P3 LOP3.LUT R5, R5, 0xfffffffe, RZ, 0xc0, !PT ;  /* 0xfffffffe0505b812 */ /* 0x000fe400078ec0ff */
[----:B------:R-:W-:Y:S02]  /*dd00*/  @!P2 LOP3.LUT R4, R4, 0xfffffffe, RZ, 0xc0, !PT ;  /* 0xfffffffe0404a812 */ /* 0x000fe400078ec0ff */
[----:B------:R1:W-:Y:S01]  /*dd10*/  @!P4 ST.E.64 [R8.64], R176 ;  /* 0x000000b00800c985 */ /* 0x0003e2000c101b0c */
[----:B------:R-:W-:-:S04]  /*dd20*/  @!P3 IMAD.WIDE R6, R5, 0x4, R2 ;  /* 0x000000040506b825 */ /* 0x000fc800078e0202 */
[----:B------:R-:W-:Y:S01]  /*dd30*/  @!P2 IMAD.WIDE R4, R4, 0x4, R2 ;  /* 0x000000040404a825 */ /* 0x000fe200078e0202 */
[----:B------:R2:W-:Y:S04]  /*dd40*/  @!P3 ST.E.64 [R6.64], R188 ;  /* 0x000000bc0600b985 */ /* 0x0005e8000c101b0c */
[----:B------:R3:W-:Y:S01]  /*dd50*/  @!P2 ST.E.64 [R4.64], R192 ;  /* 0x000000c00400a985 */ /* 0x0007e2000c101b0c */
[----:B-1----:R-:W-:Y:S02]  /*dd60*/  @!P1 LOP3.LUT R8, R10, 0xfffffffe, RZ, 0xc0, !PT ;  /* 0xfffffffe0a089812 */ /* 0x002fe400078ec0ff */
[----:B------:R-:W-:-:S03]  /*dd70*/  IADD3 R9, R0, 0x40, RZ ;  /* 0x0000004000097810 */ /* 0x000fc60007ffe0ff */
[----:B--2---:R-:W-:Y:S01]  /*dd80*/  @!P1 IMAD.WIDE R6, R8, 0x4, R2 ;  /* 0x0000000408069825 */ /* 0x004fe200078e0202 */
[----:B------:R-:W-:Y:S02]  /*dd90*/  ISETP.GE.AND P4, PT, R9, c[0x0][0x3c8], PT ;  /* 0x0000f20009007a0c */ /* 0x000fe40003f86270 */
[C---:B------:R-:W-:Y:S02]  /*dda0*/  IADD3 R8, R0.reuse, 0x58, RZ ;  /* 0x0000005800087810 */ /* 0x040fe40007ffe0ff */
[C---:B---3--:R-:W-:Y:S01]  /*ddb0*/  IADD3 R5, R0.reuse, 0x48, RZ ;  /* 0x0000004800057810 */ /* 0x048fe20007ffe0ff */
[----:B------:R1:W-:Y:S01]  /*ddc0*/  @!P1 ST.E.64 [R6.64], R204 ;  /* 0x000000cc06009985 */ /* 0x0003e2000c101b0c */
[----:B------:R-:W-:Y:S02]  /*ddd0*/  IADD3 R4, R0, 0x50, RZ ;  /* 0x0000005000047810 */ /* 0x000fe40007ffe0ff */
[----:B------:R-:W-:Y:S02]  /*dde0*/  ISETP.GE.AND P3, PT, R5, c[0x0][0x3c8], PT ;  /* 0x0000f20005007a0c */ /* 0x000fe40003f66270 */
[----:B------:R-:W-:-:S02]  /*ddf0*/  ISETP.GE.AND P2, PT, R4, c[0x0][0x3c8], PT ;  /* 0x0000f20004007a0c */ /* 0x000fc40003f46270 */
[----:B------:R-:W-:Y:S02]  /*de00*/  ISETP.GE.AND P1, PT, R8, c[0x0][0x3c8], PT ;  /* 0x0000f20008007a0c */ /* 0x000fe40003f26270 */
[----:B------:R-:W-:-:S09]  /*de10*/  @!P4 LEA.HI R9, R9, R9, RZ, 0x1 ;  /* 0x000000090909c211 */ /* 0x000fd200078f08ff */
[----:B------:R-:W-:Y:S02]  /*de20*/  @!P2 LEA.HI R4, R4, R4, RZ, 0x1 ;  /* 0x000000040404a211 */ /* 0x000fe400078f08ff */
[----:B------:R-:W-:-:S04]  /*de30*/  @!P1 LEA.HI R8, R8, R8, RZ, 0x1 ;  /* 0x0000000808089211 */ /* 0x000fc800078f08ff */
[----:B------:R-:W-:Y:S02]  /*de40*/  @!P1 LOP3.LUT R10, R8, 0xfffffffe, RZ, 0xc0, !PT ;  /* 0xfffffffe080a9812 */ /* 0x000fe400078ec0ff */
[----:B-1----:R-:W-:Y:S02]  /*de50*/  @!P3 LEA.HI R6, R5, R5, RZ, 0x1 ;  /* 0x000000050506b211 */ /* 0x002fe400078f08ff */
[----:B------:R-:W-:Y:S02]  /*de60*/  @!P4 LOP3.LUT R5, R9, 0xfffffffe, RZ, 0xc0, !PT ;  /* 0xfffffffe0905c812 */ /* 0x000fe400078ec0ff */
[----:B------:R-:W-:Y:S02]  /*de70*/  @!P3 LOP3.LUT R9, R6, 0xfffffffe, RZ, 0xc0, !PT ;  /* 0xfffffffe0609b812 */ /* 0x000fe400078ec0ff */
[----:B------:R-:W-:Y:S01]  /*de80*/  @!P2 LOP3.LUT R6, R4, 0xfffffffe, RZ, 0xc0, !PT ;  /* 0xfffffffe0406a812 */ /* 0x000fe200078ec0ff */
[----:B------:R-:W-:-:S04]  /*de90*/  @!P4 IMAD.WIDE R4, R5, 0x4, R2 ;  /* 0x000000040504c825 */ /* 0x000fc800078e0202 */
[--C-:B------:R-:W-:Y:S01]  /*dea0*/  @!P3 IMAD.WIDE R8, R9, 0x4, R2.reuse ;  /* 0x000000040908b825 */ /* 0x100fe200078e0202 */
[----:B------:R1:W-:Y:S03]  /*deb0*/  @!P4 ST.E.64 [R4.64], R68 ;  /* 0x000000440400c985 */ /* 0x0003e6000c101b0c */
[--C-:B------:R-:W-:Y:S01]  /*dec0*/  @!P2 IMAD.WIDE R6, R6, 0x4, R2.reuse ;  /* 0x000000040606a825 */ /* 0x100fe200078e0202 */
[----:B------:R2:W-:Y:S04]  /*ded0*/  @!P3 ST.E.64 [R8.64], R80 ;  /* 0x000000500800b985 */ /* 0x0005e8000c101b0c */
[----:B------:R3:W-:Y:S01]  /*dee0*/  @!P2 ST.E.64 [R6.64], R84 ;  /* 0x000000540600a985 */ /* 0x0007e2000c101b0c */
[----:B-1----:R-:W-:Y:S01]  /*def0*/  @!P1 IMAD.WIDE R4, R10, 0x4, R2 ;  /* 0x000000040a049825 */ /* 0x002fe200078e0202 */
[----:B--2---:R-:W-:-:S04]  /*df00*/  IADD3 R8, R0, 0x60, RZ ;  /* 0x0000006000087810 */ /* 0x004fc80007ffe0ff */
[----:B------:R1:W-:Y:S01]  /*df10*/  @!P1 ST.E.64 [R4.64], R96 ;  /* 0x0000006004009985 */ /* 0x0003e2000c101b0c */
[----:B---3--:R-:W-:Y:S02]  /*df20*/  IADD3 R6, R0, 0x68, RZ ;  /* 0x0000006800067810 */ /* 0x008fe40007ffe0ff */
[----:B------:R-:W-:Y:S02]  /*df30*/  ISETP.GE.AND P4, PT, R8, c[0x0][0x3c8], PT ;  /* 0x0000f20008007a0c */ /* 0x000fe40003f86270 */
[----:B------:R-:W-:-:S11]  /*df40*/  ISETP.GE.AND P3, PT, R6, c[0x0][0x3c8], PT ;  /* 0x0000f20006007a0c */ /* 0x000fd60003f66270 */
[----:B------:R-:W-:Y:S02]  /*df50*/  @!P4 LEA.HI R8, R8, R8, RZ, 0x1 ;  /* 0x000000080808c211 */ /* 0x000fe400078f08ff */
[----:B------:R-:W-:-:S04]  /*df60*/  @!P3 LEA.HI R7, R6, R6, RZ, 0x1 ;  /* 0x000000060607b211 */ /* 0x000fc800078f08ff */
[----:B------:R-:W-:Y:S02]  /*df70*/  @!P3 LOP3.LUT R7, R7, 0xfffffffe, RZ, 0xc0, !PT ;  /* 0xfffffffe0707b812 */ /* 0x000fe400078ec0ff */
[C---:B-1----:R-:W-:Y:S02]  /*df80*/  IADD3 R5, R0.reuse, 0x70, RZ ;  /* 0x0000007000057810 */ /* 0x042fe40007ffe0ff */
[----:B------:R-:W-:Y:S02]  /*df90*/  IADD3 R4, R0, 0x78, RZ ;  /* 0x0000007800047810 */ /* 0x000fe40007ffe0ff */
[----:B------:R-:W-:Y:S02]  /*dfa0*/  ISETP.GE.AND P2, PT, R5, c[0x0][0x3c8], PT ;  /* 0x0000f20005007a0c */ /* 0x000fe40003f46270 */
[----:B------:R-:W-:-:S11]  /*dfb0*/  ISETP.GE.AND P1, PT, R4, c[0x0][0x3c8], PT ;  /* 0x0000f20004007a0c */ /* 0x000fd60003f26270 */
[----:B------:R-:W-:Y:S02]  /*dfc0*/  @!P2 LEA.HI R6, R5, R5, RZ, 0x1 ;  /* 0x000000050506a211 */ /* 0x000fe400078f08ff */
[----:B------:R-:W-:Y:S02]  /*dfd0*/  @!P1 LEA.HI R4, R4, R4, RZ, 0x1 ;  /* 0x0000000404049211 */ /* 0x000fe400078f08ff */
[----:B------:R-:W-:Y:S02]  /*dfe0*/  @!P4 LOP3.LUT R5, R8, 0xfffffffe, RZ, 0xc0, !PT ;  /* 0xfffffffe0805c812 */ /* 0x000fe400078ec0ff */
[----:B------:R-:W-:Y:S01]  /*dff0*/  @!P2 LOP3.LUT R10, R6, 0xfffffffe, RZ, 0xc0, !PT ;  /* 0xfffffffe060aa812 */ /* 0x000fe200078ec0ff */
[----:B------:R-:W-:Y:S01]  /*e000*/  @!P3 IMAD.WIDE R6, R7, 0x4, R2 ;  /* 0x000000040706b825 */ /* 0x000fe200078e0202 */
[----:B------:R-:W-:-:S03]  /*e010*/  @!P1 LOP3.LUT R11, R4, 0xfffffffe, RZ, 0xc0, !PT ;  /* 0xfffffffe040b9812 */ /* 0x000fc600078ec0ff */
[----:B------:R-:W-:-:S04]  /*e020*/  @!P4 IMAD.WIDE R8, R5, 0x4, R2 ;  /* 0x000000040508c825 */ /* 0x000fc800078e0202 */
[--C-:B------:R-:W-:Y:S01]  /*e030*/  @!P2 IMAD.WIDE R4, R10, 0x4, R2.reuse ;  /* 0x000000040a04a825 */ /* 0x100fe200078e0202 */
[----:B------:R1:W-:Y:S03]  /*e040*/  @!P4 ST.E.64 [R8.64], R100 ;  /* 0x000000640800c985 */ /* 0x0003e6000c101b0c */
[----:B------:R-:W-:Y:S01]  /*e050*/  @!P1 IMAD.WIDE R2, R11, 0x4, R2 ;  /* 0x000000040b029825 */ /* 0x000fe200078e0202 */
[----:B------:R1:W-:Y:S04]  /*e060*/  @!P3 ST.E.64 [R6.64], R112 ;  /* 0x000000700600b985 */ /* 0x0003e8000c101b0c */
[----:B------:R1:W-:Y:S04]  /*e070*/  @!P2 ST.E.64 [R4.64], R116 ;  /* 0x000000740400a985 */ /* 0x0003e8000c101b0c */
[----:B------:R1:W-:Y:S02]  /*e080*/  @!P1 ST.E.64 [R2.64], R128 ;  /* 0x0000008002009985 */ /* 0x0003e4000c101b0c */
.L_x_158:
[----:B-1----:R-:W-:Y:S05]  /*e090*/  BSYNC B0 ;  /* 0x0000000000007941 */ /* 0x002fea0003800000 */
.L_x_157:
[----:B------:R1:W3:Y:S01]  /*e0a0*/  SHFL.IDX PT, R3, R22, 0x1, 0x1c1f ;  /* 0x003c1f0016037f89 */ /* 0x0002e200000e0000 */
[----:B------:R-:W-:Y:S03]  /*e0b0*/  BSSY B0, `(.L_x_159) ;  /* 0x0000060000007945 */ /* 0x000fe60003800000 */
[----:B------:R1:W4:Y:S01]  /*e0c0*/  SHFL.IDX PT, R2, R23, 0x1, 0x1c1f ;  /* 0x003c1f0017027f89 */ /* 0x00032200000e0000 */
[----:B------:R-:W-:Y:S05]  /*e0d0*/  @P0 BRA `(.L_x_160) ;  /* 0x000005d000000947 */ /* 0x000fea0003800000 */
[C---:B--2---:R-:W-:Y:S02]  /*e0e0*/  IADD3 R6, R0.reuse, 0x8, RZ ;  /* 0x0000000800067810 */ /* 0x044fe40007ffe0ff */
[----:B------:R-:W-:-:S02]  /*e0f0*/  IADD3 R5, R0, 0x10, RZ ;  /* 0x0000001000057810 */ /* 0x000fc40007ffe0ff */
[C---:B------:R-:W-:Y:S02]  /*e100*/  ISETP.GE.AND P0, PT, R0.reuse, c[0x0][0x3c8], PT ;  /* 0x0000f20000007a0c */ /* 0x040fe40003f06270 */
[----:B------:R-:W-:Y:S02]  /*e110*/  IADD3 R4, R0, 0x18, RZ ;  /* 0x0000001800047810 */ /* 0x000fe40007ffe0ff */
[----:B------:R-:W-:Y:S02]  /*e120*/  ISETP.GE.AND P4, PT, R6, c[0x0][0x3c8], PT ;  /* 0x0000f20006007a0c */ /* 0x000fe40003f86270 */
[----:B------:R-:W-:Y:S02]  /*e130*/  ISETP.GE.AND P3, PT, R5, c[0x0][0x3c8], PT ;  /* 0x0000f20005007a0c */ /* 0x000fe40003f66270 */
[----:B------:R-:W-:Y:S02]  /*e140*/  ISETP.GE.AND P2, PT, R4, c[0x0][0x3c8], PT ;  /* 0x0000f20004007a0c */ /* 0x000fe40003f46270 */
[----:B------:R-:W-:-:S02]  /*e150*/  IADD3 R10, R0, 0x20, RZ ;  /* 0x00000020000a7810 */ /* 0x000fc40007ffe0ff */
[C---:B------:R-:W-:Y:S01]  /*e160*/  IADD3 R11, R0.reuse, 0x28, RZ ;  /* 0x00000028000b7810 */ /* 0x040fe20007ffe0ff */
[----:B---34-:R-:W-:Y:S01]  /*e170*/  @!P0 IMAD.WIDE R8, R0, 0x4, R2 ;  /* 0x0000000400088825 */ /* 0x018fe200078e0202 */
[----:B------:R-:W-:Y:S02]  /*e180*/  ISETP.GE.AND P1, PT, R10, c[0x0][0x3c8], PT ;  /* 0x0000f2000a007a0c */ /* 0x000fe40003f26270 */
[----:B------:R-:W-:Y:S02]  /*e190*/  IADD3 R12, R0, 0x50, RZ ;  /* 0x00000050000c7810 */ /* 0x000fe40007ffe0ff */
[----:B------:R-:W-:Y:S01]  /*e1a0*/  @!P4 LEA.HI R7, R6, R6, RZ, 0x1 ;  /* 0x000000060607c211 */ /* 0x000fe200078f08ff */
[----:B------:R2:W-:Y:S01]  /*e1b0*/  @!P0 ST.E.64 [R8.64], R150 ;  /* 0x0000009608008985 */ /* 0x0005e2000c101b0c */
[----:B------:R-:W-:Y:S02]  /*e1c0*/  @!P3 LEA.HI R6, R5, R5, RZ, 0x1 ;  /* 0x000000050506b211 */ /* 0x000fe400078f08ff */
[----:B------:R-:W-:-:S02]  /*e1d0*/  @!P2 LEA.HI R4, R4, R4, RZ, 0x1 ;  /* 0x000000040404a211 */ /* 0x000fc400078f08ff */
[----:B------:R-:W-:Y:S02]  /*e1e0*/  @!P4 LOP3.LUT R5, R7, 0xfffffffe, RZ, 0xc0, !PT ;  /* 0xfffffffe0705c812 */ /* 0x000fe400078ec0ff */
[----:B------:R-:W-:Y:S02]  /*e1f0*/  @!P3 LOP3.LUT R6, R6, 0xfffffffe, RZ, 0xc0, !PT ;  /* 0xfffffffe0606b812 */ /* 0x000fe400078ec0ff */
[----:B------:R-:W-:Y:S02]  /*e200*/  ISETP.GE.AND P0, PT, R11, c[0x0][0x3c8], PT ;  /* 0x0000f2000b007a0c */ /* 0x000fe40003f06270 */
[----:B------:R-:W-:Y:S01]  /*e210*/  @!P2 LOP3.LUT R4, R4, 0xfffffffe, RZ, 0xc0, !PT ;  /* 0xfffffffe0404a812 */ /* 0x000fe200078ec0ff */
[----:B------:R-:W-:-:S04]  /*e220*/  @!P3 IMAD.WIDE R6, R6, 0x4, R2 ;  /* 0x000000040606b825 */ /* 0x000fc800078e0202 */
[----:B--2---:R-:W-:-:S04]  /*e230*/  @!P4 IMAD.WIDE R8, R5, 0x4, R2 ;  /* 0x000000040508c825 */ /* 0x004fc800078e0202 */
[----:B------:R-:W-:Y:S01]  /*e240*/  @!P2 IMAD.WIDE R4, R4, 0x4, R2 ;  /* 0x000000040404a825 */ /* 0x000fe200078e0202 */
[----:B------:R2:W-:Y:S04]  /*e250*/  @!P4 ST.E.64 [R8.64], R158 ;  /* 0x0000009e0800c985 */ /* 0x0005e8000c101b0c */
[----:B------:R3:W-:Y:S04]  /*e260*/  @!P3 ST.E.64 [R6.64], R162 ;  /* 0x000000a20600b985 */ /* 0x0007e8000c101b0c */
[----:B------:R4:W-:Y:S01]  /*e270*/  @!P2 ST.E.64 [R4.64], R174 ;  /* 0x000000ae0400a985 */ /* 0x0009e2000c101b0c */
[----:B--2---:R-:W-:-:S02]  /*e280*/  IADD3 R8, R0, 0x30, RZ ;  /* 0x0000003000087810 */ /* 0x004fc40007ffe0ff */
[----:B------:R-:W-:Y:S02]  /*e290*/  IADD3 R9, R0, 0x40, RZ ;  /* 0x0000004000097810 */ /* 0x000fe40007ffe0ff */
[----:B---3--:R-:W-:Y:S02]  /*e2a0*/  @!P1 LEA.HI R6, R10, R10, RZ, 0x1 ;  /* 0x0000000a0a069211 */ /* 0x008fe400078f08ff */
[----:B------:R-:W-:Y:S02]  /*e2b0*/  IADD3 R10, R0, 0x38, RZ ;  /* 0x00000038000a7810 */ /* 0x000fe40007ffe0ff */
[----:B----4-:R-:W-:Y:S02]  /*e2c0*/  @!P0 LEA.HI R4, R11, R11, RZ, 0x1 ;  /* 0x0000000b0b048211 */ /* 0x010fe400078f08ff */
[----:B------:R-:W-:Y:S02]  /*e2d0*/  @!P1 LOP3.LUT R6, R6, 0xfffffffe, RZ, 0xc0, !PT ;  /* 0xfffffffe06069812 */ /* 0x000fe400078ec0ff */
[----:B------:R-:W-:-:S02]  /*e2e0*/  @!P0 LOP3.LUT R4, R4, 0xfffffffe, RZ, 0xc0, !PT ;  /* 0xfffffffe04048812 */ /* 0x000fc400078ec0ff */
[----:B------:R-:W-:Y:S01]  /*e2f0*/  IADD3 R11, R0, 0x48, RZ ;  /* 0x00000048000b7810 */ /* 0x000fe20007ffe0ff */
[--C-:B------:R-:W-:Y:S01]  /*e300*/  @!P1 IMAD.WIDE R6, R6, 0x4, R2.reuse ;  /* 0x0000000406069825 */ /* 0x100fe200078e0202 */
[----:B------:R-:W-:Y:S02]  /*e310*/  ISETP.GE.AND P4, PT, R8, c[0x0][0x3c8], PT ;  /* 0x0000f20008007a0c */ /* 0x000fe40003f86270 */
[----:B------:R-:W-:Y:S01]  /*e320*/  ISETP.GE.AND P3, PT, R10, c[0x0][0x3c8], PT ;  /* 0x0000f2000a007a0c */ /* 0x000fe20003f66270 */
[----:B------:R-:W-:Y:S01]  /*e330*/  @!P0 IMAD.WIDE R4, R4, 0x4, R2 ;  /* 0x0000000404048825 */ /* 0x000fe200078e0202 */
[----:B------:R-:W-:Y:S01]  /*e340*/  ISETP.GE.AND P2, PT, R9, c[0x0][0x3c8], PT ;  /* 0x0000f20009007a0c */ /* 0x000fe20003f46270 */
[----:B------:R2:W-:Y:S01]  /*e350*/  @!P1 ST.E.64 [R6.64], R178 ;  /* 0x000000b206009985 */ /* 0x0005e2000c101b0c */
[----:B------:R-:W-:-:S03]  /*e360*/  ISETP.GE.AND P1, PT, R11, c[0x0][0x3c8], PT ;  /* 0x0000f2000b007a0c */ /* 0x000fc60003f26270 */
[----:B------:R3:W-:Y:S01]  /*e370*/  @!P0 ST.E.64 [R4.64], R190 ;  /* 0x000000be04008985 */ /* 0x0007e2000c101b0c */
[----:B------:R-:W-:-:S13]  /*e380*/  ISETP.GE.AND P0, PT, R12, c[0x0][0x3c8], PT ;  /* 0x0000f2000c007a0c */ /* 0x000fda0003f06270 */
[----:B------:R-:W-:-:S04]  /*e390*/  @!P0 LEA.HI R12, R12, R12, RZ, 0x1 ;  /* 0x0000000c0c0c8211 */ /* 0x000fc800078f08ff */
[----:B------:R-:W-:Y:S02]  /*e3a0*/  @!P0 LOP3.LUT R12, R12, 0xfffffffe, RZ, 0xc0, !PT ;  /* 0xfffffffe0c0c8812 */ /* 0x000fe400078ec0ff */
[----:B--2---:R-:W-:Y:S02]  /*e3b0*/  @!P3 LEA.HI R6, R10, R10, RZ, 0x1 ;  /* 0x0000000a0a06b211 */ /* 0x004fe400078f08ff */
[----:B------:R-:W-:Y:S02]  /*e3c0*/  @!P1 LEA.HI R7, R11, R11, RZ, 0x1 ;  /* 0x0000000b0b079211 */ /* 0x000fe400078f08ff */
[----:B---3--:R-:W-:Y:S02]  /*e3d0*/  @!P4 LEA.HI R4, R8, R8, RZ, 0x1 ;  /* 0x000000080804c211 */ /* 0x008fe400078f08ff */
[----:B------:R-:W-:Y:S02]  /*e3e0*/  @!P2 LEA.HI R5, R9, R9, RZ, 0x1 ;  /* 0x000000090905a211 */ /* 0x000fe400078f08ff */
[----:B------:R-:W-:-:S02]  /*e3f0*/  @!P4 LOP3.LUT R4, R4, 0xfffffffe, RZ, 0xc0, !PT ;  /* 0xfffffffe0404c812 */ /* 0x000fc400078ec0ff */
[----:B------:R-:W-:Y:S02]  /*e400*/  @!P3 LOP3.LUT R6, R6, 0xfffffffe, RZ, 0xc0, !PT ;  /* 0xfffffffe0606b812 */ /* 0x000fe400078ec0ff */
[----:B------:R-:W-:Y:S01]  /*e410*/  @!P2 LOP3.LUT R10, R5, 0xfffffffe, RZ, 0xc0, !PT ;  /* 0xfffffffe050aa812 */ /* 0x000fe200078ec0ff */
[----:B------:R-:W-:Y:S01]  /*e420*/  @!P4 IMAD.WIDE R4, R4, 0x4, R2 ;  /* 0x000000040404c825 */ /* 0x000fe200078e0202 */
[----:B------:R-:W-:-:S03]  /*e430*/  @!P1 LOP3.LUT R7, R7, 0xfffffffe, RZ, 0xc0, !PT ;  /* 0xfffffffe07079812 */ /* 0x000fc600078ec0ff */
[--C-:B------:R-:W-:Y:S01]  /*e440*/  @!P3 IMAD.WIDE R8, R6, 0x4, R2.reuse ;  /* 0x000000040608b825 */ /* 0x100fe200078e0202 */
[----:B------:R2:W-:Y:S03]  /*e450*/  @!P4 ST.E.64 [R4.64], R194 ;  /* 0x000000c20400c985 */ /* 0x0005e6000c101b0c */
[--C-:B------:R-:W-:Y:S01]  /*e460*/  @!P2 IMAD.WIDE R10, R10, 0x4, R2.reuse ;  /* 0x000000040a0aa825 */ /* 0x100fe200078e0202 */
[----:B------:R3:W-:Y:S03]  /*e470*/  @!P3 ST.E.64 [R8.64], R206 ;  /* 0x000000ce0800b985 */ /* 0x0007e6000c101b0c */
[--C-:B------:R-:W-:Y:S01]  /*e480*/  @!P1 IMAD.WIDE R6, R7, 0x4, R2.reuse ;  /* 0x0000000407069825 */ /* 0x100fe200078e0202 */
[----:B------:R-:W-:Y:S04]  /*e490*/  @!P2 ST.E.64 [R10.64], R70 ;  /* 0x000000460a00a985 */ /* 0x000fe8000c101b0c */
[----:B------:R4:W-:Y:S01]  /*e4a0*/  @!P1 ST.E.64 [R6.64], R82 ;  /* 0x0000005206009985 */ /* 0x0009e2000c101b0c */
[----:B--2---:R-:W-:Y:S01]  /*e4b0*/  @!P0 IMAD.WIDE R4, R12, 0x4, R2 ;  /* 0x000000040c048825 */ /* 0x004fe200078e0202 */
[----:B---3--:R-:W-:-:S04]  /*e4c0*/  IADD3 R8, R0, 0x58, RZ ;  /* 0x0000005800087810 */ /* 0x008fc80007ffe0ff */
[----:B------:R2:W-:Y:S01]  /*e4d0*/  @!P0 ST.E.64 [R4.64], R86 ;  /* 0x0000005604008985 */ /* 0x0005e2000c101b0c */
[----:B------:R-:W-:Y:S02]  /*e4e0*/  ISETP.GE.AND P4, PT, R8, c[0x0][0x3c8], PT ;  /* 0x0000f20008007a0c */ /* 0x000fe40003f86270 */
[C---:B----4-:R-:W-:Y:S02]  /*e4f0*/  IADD3 R7, R0.reuse, 0x60, RZ ;  /* 0x0000006000077810 */ /* 0x050fe40007ffe0ff */
[----:B------:R-:W-:Y:S02]  /*e500*/  IADD3 R6, R0, 0x68, RZ ;  /* 0x0000006800067810 */ /* 0x000fe40007ffe0ff */
[----:B------:R-:W-:Y:S02]  /*e510*/  ISETP.GE.AND P3, PT, R7, c[0x0][0x3c8], PT ;  /* 0x0000f20007007a0c */ /* 0x000fe40003f66270 */
[----:B------:R-:W-:-:S05]  /*e520*/  ISETP.GE.AND P2, PT, R6, c[0x0][0x3c8], PT ;  /* 0x0000f20006007a0c */ /* 0x000fca0003f46270 */
[----:B------:R-:W-:-:S06]  /*e530*/  @!P4 LEA.HI R9, R8, R8, RZ, 0x1 ;  /* 0x000000080809c211 */ /* 0x000fcc00078f08ff */
[----:B------:R-:W-:Y:S02]  /*e540*/  @!P3 LEA.HI R8, R7, R7, RZ, 0x1 ;  /* 0x000000070708b211 */ /* 0x000fe400078f08ff */
[----:B------:R-:W-:Y:S02]  /*e550*/  @!P2 LEA.HI R7, R6, R6, RZ, 0x1 ;  /* 0x000000060607a211 */ /* 0x000fe400078f08ff */
[----:B------:R-:W-:Y:S02]  /*e560*/  @!P3 LOP3.LUT R8, R8, 0xfffffffe, RZ, 0xc0, !PT ;  /* 0xfffffffe0808b812 */ /* 0x000fe400078ec0ff */
[C---:B--2---:R-:W-:Y:S02]  /*e570*/  IADD3 R5, R0.reuse, 0x70, RZ ;  /* 0x0000007000057810 */ /* 0x044fe40007ffe0ff */
[----:B------:R-:W-:Y:S02]  /*e580*/  IADD3 R4, R0, 0x78, RZ ;  /* 0x0000007800047810 */ /* 0x000fe40007ffe0ff */
[----:B------:R-:W-:-:S02]  /*e590*/  ISETP.GE.AND P1, PT, R5, c[0x0][0x3c8], PT ;  /* 0x0000f20005007a0c */ /* 0x000fc40003f26270 */
[----:B------:R-:W-:Y:S02]  /*e5a0*/  ISETP.GE.AND P0, PT, R4, c[0x0][0x3c8], PT ;  /* 0x0000f20004007a0c */ /* 0x000fe40003f06270 */
[----:B------:R-:W-:-:S09]  /*e5b0*/  @!P2 LOP3.LUT R7, R7, 0xfffffffe, RZ, 0xc0, !PT ;  /* 0xfffffffe0707a812 */ /* 0x000fd200078ec0ff */
[----:B------:R-:W-:Y:S02]  /*e5c0*/  @!P1 LEA.HI R6, R5, R5, RZ, 0x1 ;  /* 0x0000000505069211 */ /* 0x000fe400078f08ff */
[----:B------:R-:W-:Y:S02]  /*e5d0*/  @!P0 LEA.HI R4, R4, R4, RZ, 0x1 ;  /* 0x0000000404048211 */ /* 0x000fe400078f08ff */
[----:B------:R-:W-:Y:S01]  /*e5e0*/  @!P4 LOP3.LUT R5, R9, 0xfffffffe, RZ, 0xc0, !PT ;  /* 0xfffffffe0905c812 */ /* 0x000fe200078ec0ff */
[--C-:B------:R-:W-:Y:S01]  /*e5f0*/  @!P3 IMAD.WIDE R8, R8, 0x4, R2.reuse ;  /* 0x000000040808b825 */ /* 0x100fe200078e0202 */
[----:B------:R-:W-:Y:S02]  /*e600*/  @!P1 LOP3.LUT R12, R6, 0xfffffffe, RZ, 0xc0, !PT ;  /* 0xfffffffe060c9812 */ /* 0x000fe400078ec0ff */
[----:B------:R-:W-:Y:S01]  /*e610*/  @!P0 LOP3.LUT R13, R4, 0xfffffffe, RZ, 0xc0, !PT ;  /* 0xfffffffe040d8812 */ /* 0x000fe200078ec0ff */
[----:B------:R-:W-:-:S04]  /*e620*/  @!P4 IMAD.WIDE R10, R5, 0x4, R2 ;  /* 0x00000004050ac825 */ /* 0x000fc800078e0202 */
[--C-:B------:R-:W-:Y:S01]  /*e630*/  @!P2 IMAD.WIDE R6, R7, 0x4, R2.reuse ;  /* 0x000000040706a825 */ /* 0x100fe200078e0202 */
[----:B------:R2:W-:Y:S03]  /*e640*/  @!P4 ST.E.64 [R10.64], R98 ;  /* 0x000000620a00c985 */ /* 0x0005e6000c101b0c */
[--C-:B------:R-:W-:Y:S01]  /*e650*/  @!P1 IMAD.WIDE R4, R12, 0x4, R2.reuse ;  /* 0x000000040c049825 */ /* 0x100fe200078e0202 */
[----:B------:R2:W-:Y:S03]  /*e660*/  @!P3 ST.E.64 [R8.64], R102 ;  /* 0x000000660800b985 */ /* 0x0005e6000c101b0c */
[----:B------:R-:W-:Y:S01]  /*e670*/  @!P0 IMAD.WIDE R2, R13, 0x4, R2 ;  /* 0x000000040d028825 */ /* 0x000fe200078e0202 */
[----:B------:R2:W-:Y:S04]  /*e680*/  @!P2 ST.E.64 [R6.64], R114 ;  /* 0x000000720600a985 */ /* 0x0005e8000c101b0c */
[----:B------:R2:W-:Y:S04]  /*e690*/  @!P1 ST.E.64 [R4.64], R118 ;  /* 0x0000007604009985 */ /* 0x0005e8000c101b0c */
[----:B------:R2:W-:Y:S02]  /*e6a0*/  @!P0 ST.E.64 [R2.64], R130 ;  /* 0x0000008202008985 */ /* 0x0005e4000c101b0c */
.L_x_160:
[----:B------:R-:W-:Y:S05]  /*e6b0*/  BSYNC B0 ;  /* 0x0000000000007941 */ /* 0x000fea0003800000 */
.L_x_159:
[----:B--23--:R2:W3:Y:S01]  /*e6c0*/  SHFL.IDX PT, R3, R22, 0x2, 0x1c1f ;  /* 0x005c1f0016037f89 */ /* 0x00c4e200000e0000 */
[----:B------:R-:W-:Y:S03]  /*e6d0*/  BSSY B0, `(.L_x_161) ;  /* 0x0000060000007945 */ /* 0x000fe60003800000 */
[----:B----4-:R2:W4:Y:S01]  /*e6e0*/  SHFL.IDX PT, R2, R23, 0x2, 0x1c1f ;  /* 0x005c1f0017027f89 */ /* 0x01052200000e0000 */
[----:B------:R-:W-:Y:S05]  /*e6f0*/  @P5 BRA `(.L_x_162) ;  /* 0x000005d000005947 */ /* 0x000fea0003800000 */
[C---:B------:R-:W-:Y:S02]  /*e700*/  IADD3 R5, R0.reuse, 0x8, RZ ;  /* 0x0000000800057810 */ /* 0x040fe40007ffe0ff */
[----:B------:R-:W-:-:S02]  /*e710*/  IADD3 R4, R0, 0x10, RZ ;  /* 0x0000001000047810 */ /* 0x000fc40007ffe0ff */
[----:B------:R-:W-:Y:S02]  /*e720*/  ISETP.GE.AND P2, PT, R5, c[0x0][0x3c8], PT ;  /* 0x0000f20005007a0c */ /* 0x000fe40003f46270 */
[----:B------:R-:W-:Y:S02]  /*e730*/  ISETP.GE.AND P1, PT, R4, c[0x0][0x3c8], PT ;  /* 0x0000f20004007a0c */ /* 0x000fe40003f26270 */
[C---:B------:R-:W-:Y:S02]  /*e740*/  ISETP.GE.AND P3, PT, R0.reuse, c[0x0][0x3c8], PT ;  /* 0x0000f20000007a0c */ /* 0x040fe40003f66270 */
[C---:B------:R-:W-:Y:S02]  /*e750*/  IADD3 R10, R0.reuse, 0x18, RZ ;  /* 0x00000018000a7810 */ /* 0x040fe40007ffe0ff */
[----:B------:R-:W-:Y:S02]  /*e760*/  IADD3 R11, R0, 0x20, RZ ;  /* 0x00000020000b7810 */ /* 0x000fe40007ffe0ff */
[----:B------:R-:W-:-:S02]  /*e770*/  ISETP.GE.AND P0, PT, R10, c[0x0][0x3c8], PT ;  /* 0x0000f2000a007a0c */ /* 0x000fc40003f06270 */
[----:B------:R-:W-:Y:S02]  /*e780*/  ISETP.GE.AND P5, PT, R11, c[0x0][0x3c8], PT ;  /* 0x0000f2000b007a0c */ /* 0x000fe40003fa6270 */
[----:B------:R-:W-:Y:S02]  /*e790*/  @!P2 LEA.HI R5, R5, R5, RZ, 0x1 ;  /* 0x000000050505a211 */ /* 0x000fe400078f08ff */
[----:B------:R-:W-:Y:S01]  /*e7a0*/  @!P1 LEA.HI R4, R4, R4, RZ, 0x1 ;  /* 0x0000000404049211 */ /* 0x000fe200078f08ff */
[--C-:B---34-:R-:W-:Y:S01]  /*e7b0*/  @!P3 IMAD.WIDE R6, R0, 0x4, R2.reuse ;  /* 0x000000040006b825 */ /* 0x118fe200078e0202 */
[----:B------:R-:W-:Y:S02]  /*e7c0*/  @!P2 LOP3.LUT R5, R5, 0xfffffffe, RZ, 0xc0, !PT ;  /* 0xfffffffe0505a812 */ /* 0x000fe400078ec0ff */
[----:B------:R-:W-:Y:S02]  /*e7d0*/  @!P1 LOP3.LUT R8, R4, 0xfffffffe, RZ, 0xc0, !PT ;  /* 0xfffffffe04089812 */ /* 0x000fe400078ec0ff */
[----:B------:R3:W-:Y:S01]  /*e7e0*/  @!P3 ST.E.64 [R6.64], R144 ;  /* 0x000000900600b985 */ /* 0x0007e2000c101b0c */
[----:B------:R-:W-:Y:S01]  /*e7f0*/  @!P2 IMAD.WIDE R4, R5, 0x4, R2 ;  /* 0x000000040504a825 */ /* 0x000fe200078e0202 */
[----:B------:R-:W-:-:S03]  /*e800*/  IADD3 R12, R0, 0x48, RZ ;  /* 0x00000048000c7810 */ /* 0x000fc60007ffe0ff */
[----:B------:R-:W-:Y:S01]  /*e810*/  @!P1 IMAD.WIDE R8, R8, 0x4, R2 ;  /* 0x0000000408089825 */ /* 0x000fe200078e0202 */
[----:B------:R4:W-:Y:S04]  /*e820*/  @!P2 ST.E.64 [R4.64], R152 ;  /* 0x000000980400a985 */ /* 0x0009e8000c101b0c */
[----:B------:R1:W-:Y:S01]  /*e830*/  @!P1 ST.E.64 [R8.64], R164 ;  /* 0x000000a408009985 */ /* 0x0003e2000c101b0c */
[----:B---3--:R-:W-:Y:S02]  /*e840*/  IADD3 R7, R0, 0x28, RZ ;  /* 0x0000002800077810 */ /* 0x008fe40007ffe0ff */
[----:B------:R-:W-:Y:S02]  /*e850*/  @!P5 LEA.HI R6, R11, R11, RZ, 0x1 ;  /* 0x0000000b0b06d211 */ /* 0x000fe400078f08ff */
[----:B------:R-:W-:-:S02]  /*e860*/  ISETP.GE.AND P4, PT, R7, c[0x0][0x3c8], PT ;  /* 0x0000f20007007a0c */ /* 0x000fc40003f86270 */
[----:B----4-:R-:W-:Y:S02]  /*e870*/  @!P0 LEA.HI R4, R10, R10, RZ, 0x1 ;  /* 0x0000000a0a048211 */ /* 0x010fe400078f08ff */
[----:B------:R-:W-:Y:S02]  /*e880*/  IADD3 R10, R0, 0x40, RZ ;  /* 0x00000040000a7810 */ /* 0x000fe40007ffe0ff */
[----:B------:R-:W-:Y:S02]  /*e890*/  @!P0 LOP3.LUT R4, R4, 0xfffffffe, RZ, 0xc0, !PT ;  /* 0xfffffffe04048812 */ /* 0x000fe400078ec0ff */
[C---:B-1----:R-:W-:Y:S02]  /*e8a0*/  IADD3 R8, R0.reuse, 0x30, RZ ;  /* 0x0000003000087810 */ /* 0x042fe40007ffe0ff */
[----:B------:R-:W-:Y:S01]  /*e8b0*/  IADD3 R9, R0, 0x38, RZ ;  /* 0x0000003800097810 */ /* 0x000fe20007ffe0ff */
[----:B------:R-:W-:Y:S01]  /*e8c0*/  @!P0 IMAD.WIDE R4, R4, 0x4, R2 ;  /* 0x0000000404048825 */ /* 0x000fe200078e0202 */
[----:B------:R-:W-:-:S02]  /*e8d0*/  ISETP.GE.AND P3, PT, R8, c[0x0][0x3c8], PT ;  /* 0x0000f20008007a0c */ /* 0x000fc40003f66270 */
[----:B------:R-:W-:Y:S02]  /*e8e0*/  ISETP.GE.AND P2, PT, R9, c[0x0][0x3c8], PT ;  /* 0x0000f20009007a0c */ /* 0x000fe40003f46270 */
[----:B------:R-:W-:Y:S01]  /*e8f0*/  @!P5 LOP3.LUT R6, R6, 0xfffffffe, RZ, 0xc0, !PT ;  /* 0xfffffffe0606d812 */ /* 0x000fe200078ec0ff */
[----:B------:R1:W-:Y:S01]  /*e900*/  @!P0 ST.E.64 [R4.64], R168 ;  /* 0x000000a804008985 */ /* 0x0003e2000c101b0c */
[----:B------:R-:W-:Y:S02]  /*e910*/  ISETP.GE.AND P1, PT, R10, c[0x0][0x3c8], PT ;  /* 0x0000f2000a007a0c */ /* 0x000fe40003f26270 */
[----:B------:R-:W-:-:S13]  /*e920*/  ISETP.GE.AND P0, PT, R12, c[0x0][0x3c8], PT ;  /* 0x0000f2000c007a0c */ /* 0x000fda0003f06270 */
[----:B------:R-:W-:-:S04]  /*e930*/  @!P0 LEA.HI R12, R12, R12, RZ, 0x1 ;  /* 0x0000000c0c0c8211 */ /* 0x000fc800078f08ff */
[----:B------:R-:W-:Y:S01]  /*e940*/  @!P0 LOP3.LUT R12, R12, 0xfffffffe, RZ, 0xc0, !PT ;  /* 0xfffffffe0c0c8812 */ /* 0x000fe200078ec0ff */
[----:B-1----:R-:W-:Y:S01]  /*e950*/  @!P5 IMAD.WIDE R4, R6, 0x4, R2 ;  /* 0x000000040604d825 */ /* 0x002fe200078e0202 */
[----:B------:R-:W-:Y:S02]  /*e960*/  @!P4 LEA.HI R6, R7, R7, RZ, 0x1 ;  /* 0x000000070706c211 */ /* 0x000fe400078f08ff */
[----:B------:R-:W-:Y:S02]  /*e970*/  @!P1 LEA.HI R7, R10, R10, RZ, 0x1 ;  /* 0x0000000a0a079211 */ /* 0x000fe400078f08ff */
[----:B------:R1:W-:Y:S01]  /*e980*/  @!P5 ST.E.64 [R4.64], R180 ;  /* 0x000000b40400d985 */ /* 0x0003e2000c101b0c */
[----:B------:R-:W-:Y:S02]  /*e990*/  @!P4 LOP3.LUT R6, R6, 0xfffffffe, RZ, 0xc0, !PT ;  /* 0xfffffffe0606c812 */ /* 0x000fe400078ec0ff */
[----:B------:R-:W-:Y:S02]  /*e9a0*/  @!P1 LOP3.LUT R7, R7, 0xfffffffe, RZ, 0xc0, !PT ;  /* 0xfffffffe07079812 */ /* 0x000fe400078ec0ff */
[----:B-1----:R-:W-:-:S02]  /*e9b0*/  @!P3 LEA.HI R5, R8, R8, RZ, 0x1 ;  /* 0x000000080805b211 */ /* 0x002fc400078f08ff */
[----:B------:R-:W-:Y:S02]  /*e9c0*/  @!P2 LEA.HI R4, R9, R9, RZ, 0x1 ;  /* 0x000000090904a211 */ /* 0x000fe400078f08ff */
[----:B------:R-:W-:Y:S02]  /*e9d0*/  @!P3 LOP3.LUT R8, R5, 0xfffffffe, RZ, 0xc0, !PT ;  /* 0xfffffffe0508b812 */ /* 0x000fe400078ec0ff */
[----:B------:R-:W-:Y:S01]  /*e9e0*/  @!P2 LOP3.LUT R10, R4, 0xfffffffe, RZ, 0xc0, !PT ;  /* 0xfffffffe040aa812 */ /* 0x000fe200078ec0ff */
[----:B------:R-:W-:-:S04]  /*e9f0*/  @!P4 IMAD.WIDE R4, R6, 0x4, R2 ;  /* 0x000000040604c825 */ /* 0x000fc800078e0202 */
[--C-:B------:R-:W-:Y:S01]  /*ea00*/  @!P3 IMAD.WIDE R8, R8, 0x4, R2.reuse ;  /* 0x000000040808b825 */ /* 0x100fe200078e0202 */
[----:B------:R1:W-:Y:S03]  /*ea10*/  @!P4 ST.E.64 [R4.64], R184 ;  /* 0x000000b80400c985 */ /* 0x0003e6000c101b0c */
[--C-:B------:R-:W-:Y:S01]  /*ea20*/  @!P2 IMAD.WIDE R10, R10, 0x4, R2.reuse ;  /* 0x000000040a0aa825 */ /* 0x100fe200078e0202 */
[----:B------:R3:W-:Y:S03]  /*ea30*/  @!P3 ST.E.64 [R8.64], R196 ;  /* 0x000000c40800b985 */ /* 0x0007e6000c101b0c */
[--C-:B------:R-:W-:Y:S01]  /*ea40*/  @!P1 IMAD.WIDE R6, R7, 0x4, R2.reuse ;  /* 0x0000000407069825 */ /* 0x100fe200078e0202 */
[----:B------:R-:W-:Y:S04]  /*ea50*/  @!P2 ST.E.64 [R10.64], R200 ;  /* 0x000000c80a00a985 */ /* 0x000fe8000c101b0c */
[----:B------:R4:W-:Y:S01]  /*ea60*/  @!P1 ST.E.64 [R6.64], R72 ;  /* 0x0000004806009985 */ /* 0x0009e2000c101b0c */
[----:B-1----:R-:W-:Y:S01]  /*ea70*/  @!P0 IMAD.WIDE R4, R12, 0x4, R2 ;  /* 0x000000040c048825 */ /* 0x002fe200078e0202 */
[----:B---3--:R-:W-:-:S04]  /*ea80*/  IADD3 R9, R0, 0x50, RZ ;  /* 0x0000005000097810 */ /* 0x008fc80007ffe0ff */
[----:B------:R1:W-:Y:S01]  /*ea90*/  @!P0 ST.E.64 [R4.64], R76 ;  /* 0x0000004c04008985 */ /* 0x0003e2000c101b0c */
[----:B------:R-:W-:Y:S02]  /*eaa0*/  IADD3 R8, R0, 0x58, RZ ;  /* 0x0000005800087810 */ /* 0x000fe40007ffe0ff */
[----:B------:R-:W-:Y:S02]  /*eab0*/  ISETP.GE.AND P5, PT, R9, c[0x0][0x3c8], PT ;  /* 0x0000f20009007a0c */ /* 0x000fe40003fa6270 */
[----:B------:R-:W-:Y:S02]  /*eac0*/  ISETP.GE.AND P4, PT, R8, c[0x0][0x3c8], PT ;  /* 0x0000f20008007a0c */ /* 0x000fe40003f86270 */
[C---:B----4-:R-:W-:Y:S02]  /*ead0*/  IADD3 R7, R0.reuse, 0x60, RZ ;  /* 0x0000006000077810 */ /* 0x050fe40007ffe0ff */
[----:B------:R-:W-:Y:S02]  /*eae0*/  IADD3 R6, R0, 0x68, RZ ;  /* 0x0000006800067810 */ /* 0x000fe40007ffe0ff */
[----:B------:R-:W-:-:S02]  /*eaf0*/  ISETP.GE.AND P3, PT, R7, c[0x0][0x3c8], PT ;  /* 0x0000f20007007a0c */ /* 0x000fc40003f66270 */
[----:B------:R-:W-:-:S03]  /*eb00*/  ISETP.GE.AND P2, PT, R6, c[0x0][0x3c8], PT ;  /* 0x0000f20006007a0c */ /* 0x000fc60003f46270 */
[----:B------:R-:W-:Y:S02]  /*eb10*/  @!P5 LEA.HI R9, R9, R9, RZ, 0x1 ;  /* 0x000000090909d211 */ /* 0x000fe400078f08ff */
[----:B------:R-:W-:-:S04]  /*eb20*/  @!P4 LEA.HI R10, R8, R8, RZ, 0x1 ;  /* 0x00000008080ac211 */ /* 0x000fc800078f08ff */
[----:B------:R-:W-:Y:S02]  /*eb30*/  @!P4 LOP3.LUT R10, R10, 0xfffffffe, RZ, 0xc0, !PT ;  /* 0xfffffffe0a0ac812 */ /* 0x000fe400078ec0ff */
[----:B------:R-:W-:Y:S02]  /*eb40*/  @!P3 LEA.HI R8, R7, R7, RZ, 0x1 ;  /* 0x000000070708b211 */ /* 0x000fe400078f08ff */
[----:B------:R-:W-:Y:S01]  /*eb50*/  @!P2 LEA.HI R7, R6, R6, RZ, 0x1 ;  /* 0x000000060607a211 */ /* 0x000fe200078f08ff */
[----:B------:R-:W-:Y:S01]  /*eb60*/  @!P4 IMAD.WIDE R10, R10, 0x4, R2 ;  /* 0x000000040a0ac825 */ /* 0x000fe200078e0202 */
[----:B------:R-:W-:Y:S02]  /*eb70*/  @!P3 LOP3.LUT R8, R8, 0xfffffffe, RZ, 0xc0, !PT ;  /* 0xfffffffe0808b812 */ /* 0x000fe400078ec0ff */
[C---:B-1----:R-:W-:Y:S02]  /*eb80*/  IADD3 R5, R0.reuse, 0x70, RZ ;  /* 0x0000007000057810 */ /* 0x042fe40007ffe0ff */
[----:B------:R-:W-:-:S02]  /*eb90*/  IADD3 R4, R0, 0x78, RZ ;  /* 0x0000007800047810 */ /* 0x000fc40007ffe0ff */
[----:B------:R-:W-:Y:S02]  /*eba0*/  ISETP.GE.AND P1, PT, R5, c[0x0][0x3c8], PT ;  /* 0x0000f20005007a0c */ /* 0x000fe40003f26270 */
[----:B------:R-:W-:Y:S02]  /*ebb0*/  ISETP.GE.AND P0, PT, R4, c[0x0][0x3c8], PT ;  /* 0x0000f20004007a0c */ /* 0x000fe40003f06270 */
[----:B------:R-:W-:-:S09]  /*ebc0*/  @!P2 LOP3.LUT R7, R7, 0xfffffffe, RZ, 0xc0, !PT ;  /* 0xfffffffe0707a812 */ /* 0x000fd200078ec0ff */
[----:B------:R-:W-:Y:S02]  /*ebd0*/  @!P1 LEA.HI R6, R5, R5, RZ, 0x1 ;  /* 0x0000000505069211 */ /* 0x000fe400078f08ff */
[----:B------:R-:W-:Y:S01]  /*ebe0*/  @!P5 LOP3.LUT R5, R9, 0xfffffffe, RZ, 0xc0, !PT ;  /* 0xfffffffe0905d812 */ /* 0x000fe200078ec0ff */
[--C-:B------:R-:W-:Y:S01]  /*ebf0*/  @!P3 IMAD.WIDE R8, R8, 0x4, R2.reuse ;  /* 0x000000040808b825 */ /* 0x100fe200078e0202 */
[----:B------:R-:W-:Y:S02]  /*ec00*/  @!P0 LEA.HI R4, R4, R4, RZ, 0x1 ;  /* 0x0000000404048211 */ /* 0x000fe400078f08ff */
[----:B------:R-:W-:Y:S01]  /*ec10*/  @!P1 LOP3.LUT R14, R6, 0xfffffffe, RZ, 0xc0, !PT ;  /* 0xfffffffe060e9812 */ /* 0x000fe200078ec0ff */
[----:B------:R-:W-:Y:S01]  /*ec20*/  @!P5 IMAD.WIDE R12, R5, 0x4, R2 ;  /* 0x00000004050cd825 */ /* 0x000fe200078e0202 */
[----:B------:R-:W-:-:S03]  /*ec30*/  @!P0 LOP3.LUT R15, R4, 0xfffffffe, RZ, 0xc0, !PT ;  /* 0xfffffffe040f8812 */ /* 0x000fc600078ec0ff */
[--C-:B------:R-:W-:Y:S01]  /*ec40*/  @!P2 IMAD.WIDE R6, R7, 0x4, R2.reuse ;  /* 0x000000040706a825 */ /* 0x100fe200078e0202 */
[----:B------:R1:W-:Y:S03]  /*ec50*/  @!P5 ST.E.64 [R12.64], R88 ;  /* 0x000000580c00d985 */ /* 0x0003e6000c101b0c */
[--C-:B------:R-:W-:Y:S01]  /*ec60*/  @!P1 IMAD.WIDE R4, R14, 0x4, R2.reuse ;  /* 0x000000040e049825 */ /* 0x100fe200078e0202 */
[----:B------:R1:W-:Y:S03]  /*ec70*/  @!P4 ST.E.64 [R10.64], R92 ;  /* 0x0000005c0a00c985 */ /* 0x0003e6000c101b0c */
[----:B------:R-:W-:Y:S01]  /*ec80*/  @!P0 IMAD.WIDE R2, R15, 0x4, R2 ;  /* 0x000000040f028825 */ /* 0x000fe200078e0202 */
[----:B------:R1:W-:Y:S04]  /*ec90*/  @!P3 ST.E.64 [R8.64], R104 ;  /* 0x000000680800b985 */ /* 0x0003e8000c101b0c */
[----:B------:R1:W-:Y:S04]  /*eca0*/  @!P2 ST.E.64 [R6.64], R108 ;  /* 0x0000006c0600a985 */ /* 0x0003e8000c101b0c */
[----:B------:R1:W-:Y:S04]  /*ecb0*/  @!P1 ST.E.64 [R4.64], R120 ;  /* 0x0000007804009985 */ /* 0x0003e8000c101b0c */
[----:B------:R1:W-:Y:S02]  /*ecc0*/  @!P0 ST.E.64 [R2.64], R124 ;  /* 0x0000007c02008985 */ /* 0x0003e4000c101b0c */
.L_x_162:
[----:B------:R-:W-:Y:S05]  /*ecd0*/  BSYNC B0 ;  /* 0x0000000000007941 */ /* 0x000fea0003800000 */
.L_x_161:
[----:B-1-3--:R1:W3:Y:S04]  /*ece0*/  SHFL.IDX PT, R3, R22, 0x3, 0x1c1f ;  /* 0x007c1f0016037f89 */ /* 0x00a2e800000e0000 */
[----:B----4-:R1:W4:Y:S01]  /*ecf0*/  SHFL.IDX PT, R2, R23, 0x3, 0x1c1f ;  /* 0x007c1f0017027f89 */ /* 0x01032200000e0000 */
[----:B------:R-:W-:Y:S05]  /*ed00*/  @P6 EXIT ;  /* 0x000000000000694d */ /* 0x000fea0003800000 */
[C---:B------:R-:W-:Y:S02]  /*ed10*/  ISETP.GE.AND P0, PT, R0.reuse, c[0x0][0x3c8], PT ;  /* 0x0000f20000007a0c */ /* 0x040fe40003f06270 */
[----:B------:R-:W-:-:S02]  /*ed20*/  IADD3 R5, R0, 0x8, RZ ;  /* 0x0000000800057810 */ /* 0x000fc40007ffe0ff */
[----:B------:R-:W-:Y:S02]  /*ed30*/  IADD3 R4, R0, 0x10, RZ ;  /* 0x0000001000047810 */ /* 0x000fe40007ffe0ff */
[----:B------:R-:W-:Y:S02]  /*ed40*/  ISETP.GE.AND P6, PT, R5, c[0x0][0x3c8], PT ;  /* 0x0000f20005007a0c */ /* 0x000fe40003fc6270 */
[----:B------:R-:W-:Y:S02]  /*ed50*/  ISETP.GE.AND P5, PT, R4, c[0x0][0x3c8], PT ;  /* 0x0000f20004007a0c */ /* 0x000fe40003fa6270 */
[C---:B------:R-:W-:Y:S02]  /*ed60*/  IADD3 R8, R0.reuse, 0x18, RZ ;  /* 0x0000001800087810 */ /* 0x040fe40007ffe0ff */
[C---:B------:R-:W-:Y:S01]  /*ed70*/  IADD3 R9, R0.reuse, 0x20, RZ ;  /* 0x0000002000097810 */ /* 0x040fe20007ffe0ff */
[C---:B---34-:R-:W-:Y:S01]  /*ed80*/  @!P0 IMAD.WIDE R6, R0.reuse, 0x4, R2 ;  /* 0x0000000400068825 */ /* 0x058fe200078e0202 */
[----:B------:R-:W-:-:S02]  /*ed90*/  IADD3 R10, R0, 0x28, RZ ;  /* 0x00000028000a7810 */ /* 0x000fc40007ffe0ff */
[C---:B------:R-:W-:Y:S02]  /*eda0*/  IADD3 R11, R0.reuse, 0x30, RZ ;  /* 0x00000030000b7810 */ /* 0x040fe40007ffe0ff */
[----:B------:R3:W-:Y:S01]  /*edb0*/  @!P0 ST.E.64 [R6.64], R146 ;  /* 0x0000009206008985 */ /* 0x0007e2000c101b0c */
[----:B------:R-:W-:Y:S02]  /*edc0*/  IADD3 R12, R0, 0x38, RZ ;  /* 0x00000038000c7810 */ /* 0x000fe40007ffe0ff */
[----:B------:R-:W-:Y:S02]  /*edd0*/  @!P5 LEA.HI R4, R4, R4, RZ, 0x1 ;  /* 0x000000040404d211 */ /* 0x000fe400078f08ff */
[----:B------:R-:W-:Y:S02]  /*ede0*/  ISETP.GE.AND P4, PT, R8, c[0x0][0x3c8], PT ;  /* 0x0000f20008007a0c */ /* 0x000fe40003f86270 */
[----:B------:R-:W-:Y:S02]  /*edf0*/  ISETP.GE.AND P3, PT, R9, c[0x0][0x3c8], PT ;  /* 0x0000f20009007a0c */ /* 0x000fe40003f66270 */
[----:B------:R-:W-:-:S02]  /*ee00*/  @!P5 LOP3.LUT R4, R4, 0xfffffffe, RZ, 0xc0, !PT ;  /* 0xfffffffe0404d812 */ /* 0x000fc400078ec0ff */
[----:B------:R-:W-:Y:S02]  /*ee10*/  ISETP.GE.AND P2, PT, R10, c[0x0][0x3c8], PT ;  /* 0x0000f2000a007a0c */ /* 0x000fe40003f46270 */
[----:B------:R-:W-:Y:S02]  /*ee20*/  ISETP.GE.AND P1, PT, R11, c[0x0][0x3c8], PT ;  /* 0x0000f2000b007a0c */ /* 0x000fe40003f26270 */
[----:B------:R-:W-:Y:S02]  /*ee30*/  ISETP.GE.AND P0, PT, R12, c[0x0][0x3c8], PT ;  /* 0x0000f2000c007a0c */ /* 0x000fe40003f06270 */
[C---:B------:R-:W-:Y:S02]  /*ee40*/  IADD3 R14, R0.reuse, 0x40, RZ ;  /* 0x00000040000e7810 */ /* 0x040fe40007ffe0ff */
[----:B------:R-:W-:Y:S02]  /*ee50*/  IADD3 R15, R0, 0x48, RZ ;  /* 0x00000048000f7810 */ /* 0x000fe40007ffe0ff */
[----:B---3--:R-:W-:Y:S01]  /*ee60*/  @!P6 LEA.HI R6, R5, R5, RZ, 0x1 ;  /* 0x000000050506e211 */ /* 0x008fe200078f08ff */
[----:B------:R-:W-:-:S03]  /*ee70*/  @!P5 IMAD.WIDE R4, R4, 0x4, R2 ;  /* 0x000000040404d825 */ /* 0x000fc600078e0202 */
[----:B------:R-:W-:-:S05]  /*ee80*/  @!P6 LOP3.LUT R6, R6, 0xfffffffe, RZ, 0xc0, !PT ;  /* 0xfffffffe0606e812 */ /* 0x000fca00078ec0ff */
[----:B------:R-:W-:-:S05]  /*ee90*/  @!P6 IMAD.WIDE R6, R6, 0x4, R2 ;  /* 0x000000040606e825 */ /* 0x000fca00078e0202 */
[----:B------:R3:W-:Y:S01]  /*eea0*/  @!P6 ST.E.64 [R6.64], R154 ;  /* 0x0000009a0600e985 */ /* 0x0007e2000c101b0c */
[----:B------:R-:W-:-:S03]  /*eeb0*/  ISETP.GE.AND P6, PT, R14, c[0x0][0x3c8], PT ;  /* 0x0000f2000e007a0c */ /* 0x000fc60003fc6270 */
[----:B------:R4:W-:Y:S01]  /*eec0*/  @!P5 ST.E.64 [R4.64], R166 ;  /* 0x000000a60400d985 */ /* 0x0009e2000c101b0c */
[----:B------:R-:W-:Y:S02]  /*eed0*/  ISETP.GE.AND P5, PT, R15, c[0x0][0x3c8], PT ;  /* 0x0000f2000f007a0c */ /* 0x000fe40003fa6270 */
[----:B---3--:R-:W-:Y:S02]  /*eee0*/  @!P2 LEA.HI R7, R10, R10, RZ, 0x1 ;  /* 0x0000000a0a07a211 */ /* 0x008fe400078f08ff */
[----:B------:R-:W-:Y:S02]  /*eef0*/  @!P1 LEA.HI R6, R11, R11, RZ, 0x1 ;  /* 0x0000000b0b069211 */ /* 0x000fe400078f08ff */
[----:B----4-:R-:W-:Y:S02]  /*ef00*/  @!P4 LEA.HI R4, R8, R8, RZ, 0x1 ;  /* 0x000000080804c211 */ /* 0x010fe400078f08ff */
[----:B------:R-:W-:Y:S02]  /*ef10*/  @!P3 LEA.HI R8, R9, R9, RZ, 0x1 ;  /* 0x000000090908b211 */ /* 0x000fe400078f08ff */
[----:B------:R-:W-:-:S02]  /*ef20*/  @!P0 LEA.HI R5, R12, R12, RZ, 0x1 ;  /* 0x0000000c0c058211 */ /* 0x000fc400078f08ff */
[----:B------:R-:W-:Y:S02]  /*ef30*/  @!P4 LOP3.LUT R4, R4, 0xfffffffe, RZ, 0xc0, !PT ;  /* 0xfffffffe0404c812 */ /* 0x000fe400078ec0ff */
[----:B------:R-:W-:Y:S02]  /*ef40*/  @!P3 LOP3.LUT R8, R8, 0xfffffffe, RZ, 0xc0, !PT ;  /* 0xfffffffe0808b812 */ /* 0x000fe400078ec0ff */
[----:B------:R-:W-:Y:S01]  /*ef50*/  @!P2 LOP3.LUT R7, R7, 0xfffffffe, RZ, 0xc0, !PT ;  /* 0xfffffffe0707a812 */ /* 0x000fe200078ec0ff */
[--C-:B------:R-:W-:Y:S01]  /*ef60*/  @!P4 IMAD.WIDE R12, R4, 0x4, R2.reuse ;  /* 0x00000004040cc825 */ /* 0x100fe200078e0202 */
[----:B------:R-:W-:Y:S02]  /*ef70*/  @!P1 LOP3.LUT R6, R6, 0xfffffffe, RZ, 0xc0, !PT ;  /* 0xfffffffe06069812 */ /* 0x000fe400078ec0ff */
[----:B------:R-:W-:Y:S01]  /*ef80*/  @!P0 LOP3.LUT R5, R5, 0xfffffffe, RZ, 0xc0, !PT ;  /* 0xfffffffe05058812 */ /* 0x000fe200078ec0ff */
[--C-:B------:R-:W-:Y:S01]  /*ef90*/  @!P3 IMAD.WIDE R10, R8, 0x4, R2.reuse ;  /* 0x00000004080ab825 */ /* 0x100fe200078e0202 */
[----:B------:R3:W-:Y:S03]  /*efa0*/  @!P4 ST.E.64 [R12.64], R170 ;  /* 0x000000aa0c00c985 */ /* 0x0007e6000c101b0c */
[--C-:B------:R-:W-:Y:S01]  /*efb0*/  @!P2 IMAD.WIDE R8, R7, 0x4, R2.reuse ;  /* 0x000000040708a825 */ /* 0x100fe200078e0202 */
[----:B------:R4:W-:Y:S03]  /*efc0*/  @!P3 ST.E.64 [R10.64], R182 ;  /* 0x000000b60a00b985 */ /* 0x0009e6000c101b0c */
[--C-:B------:R-:W-:Y:S01]  /*efd0*/  @!P1 IMAD.WIDE R6, R6, 0x4, R2.reuse ;  /* 0x0000000406069825 */ /* 0x100fe200078e0202 */
[----:B------:R1:W-:Y:S03]  /*efe0*/  @!P2 ST.E.64 [R8.64], R186 ;  /* 0x000000ba0800a985 */ /* 0x0003e6000c101b0c */
[----:B------:R-:W-:Y:S01]  /*eff0*/  @!P0 IMAD.WIDE R4, R5, 0x4, R2 ;  /* 0x0000000405048825 */ /* 0x000fe200078e0202 */
[----:B------:R-:W-:Y:S04]  /*f000*/  @!P1 ST.E.64 [R6.64], R198 ;  /* 0x000000c606009985 */ /* 0x000fe8000c101b0c */
[----:B------:R2:W-:Y:S01]  /*f010*/  @!P0 ST.E.64 [R4.64], R202 ;  /* 0x000000ca04008985 */ /* 0x0005e2000c101b0c */
[----:B---3--:R-:W-:-:S02]  /*f020*/  IADD3 R12, R0, 0x70, RZ ;  /* 0x00000070000c7810 */ /* 0x008fc40007ffe0ff */
[C---:B----4-:R-:W-:Y:S02]  /*f030*/  IADD3 R10, R0.reuse, 0x60, RZ ;  /* 0x00000060000a7810 */ /* 0x050fe40007ffe0ff */
[C---:B------:R-:W-:Y:S02]  /*f040*/  IADD3 R11, R0.reuse, 0x68, RZ ;  /* 0x00000068000b7810 */ /* 0x040fe40007ffe0ff */
[C---:B-1----:R-:W-:Y:S02]  /*f050*/  IADD3 R8, R0.reuse, 0x50, RZ ;  /* 0x0000005000087810 */ /* 0x042fe40007ffe0ff */
[----:B------:R-:W-:Y:S02]  /*f060*/  IADD3 R9, R0, 0x58, RZ ;  /* 0x0000005800097810 */ /* 0x000fe40007ffe0ff */
[----:B------:R-:W-:Y:S02]  /*f070*/  ISETP.GE.AND P4, PT, R8, c[0x0][0x3c8], PT ;  /* 0x0000f20008007a0c */ /* 0x000fe40003f86270 */
[----:B------:R-:W-:-:S02]  /*f080*/  ISETP.GE.AND P3, PT, R9, c[0x0][0x3c8], PT ;  /* 0x0000f20009007a0c */ /* 0x000fc40003f66270 */
[----:B--2---:R-:W-:Y:S02]  /*f090*/  @!P6 LEA.HI R4, R14, R14, RZ, 0x1 ;  /* 0x0000000e0e04e211 */ /* 0x004fe400078f08ff */
[----:B------:R-:W-:Y:S02]  /*f0a0*/  @!P5 LEA.HI R5, R15, R15, RZ, 0x1 ;  /* 0x0000000f0f05d211 */ /* 0x000fe400078f08ff */
[----:B------:R-:W-:Y:S02]  /*f0b0*/  @!P6 LOP3.LUT R4, R4, 0xfffffffe, RZ, 0xc0, !PT ;  /* 0xfffffffe0404e812 */ /* 0x000fe400078ec0ff */
[----:B------:R-:W-:Y:S02]  /*f0c0*/  ISETP.GE.AND P2, PT, R10, c[0x0][0x3c8], PT ;  /* 0x0000f2000a007a0c */ /* 0x000fe40003f46270 */
[----:B------:R-:W-:Y:S01]  /*f0d0*/  @!P5 LOP3.LUT R5, R5, 0xfffffffe, RZ, 0xc0, !PT ;  /* 0xfffffffe0505d812 */ /* 0x000fe200078ec0ff */
[----:B------:R-:W-:Y:S01]  /*f0e0*/  @!P6 IMAD.WIDE R6, R4, 0x4, R2 ;  /* 0x000000040406e825 */ /* 0x000fe200078e0202 */
[----:B------:R-:W-:-:S02]  /*f0f0*/  ISETP.GE.AND P1, PT, R11, c[0x0][0x3c8], PT ;  /* 0x0000f2000b007a0c */ /* 0x000fc40003f26270 */
[----:B------:R-:W-:Y:S01]  /*f100*/  ISETP.GE.AND P0, PT, R12, c[0x0][0x3c8], PT ;  /* 0x0000f2000c007a0c */ /* 0x000fe20003f06270 */
[----:B------:R-:W-:Y:S01]  /*f110*/  @!P5 IMAD.WIDE R4, R5, 0x4, R2 ;  /* 0x000000040504d825 */ /* 0x000fe200078e0202 */
[----:B------:R1:W-:Y:S01]  /*f120*/  @!P6 ST.E.64 [R6.64], R74 ;  /* 0x0000004a0600e985 */ /* 0x0003e2000c101b0c */
[----:B------:R-:W-:-:S03]  /*f130*/  IADD3 R0, R0, 0x78, RZ ;  /* 0x0000007800007810 */ /* 0x000fc60007ffe0ff */
[----:B------:R2:W-:Y:S01]  /*f140*/  @!P5 ST.E.64 [R4.64], R78 ;  /* 0x0000004e0400d985 */ /* 0x0005e2000c101b0c */
[----:B-1----:R-:W-:-:S04]  /*f150*/  @!P2 LEA.HI R7, R10, R10, RZ, 0x1 ;  /* 0x0000000a0a07a211 */ /* 0x002fc800078f08ff */
[----:B------:R-:W-:Y:S02]  /*f160*/  @!P1 LEA.HI R6, R11, R11, RZ, 0x1 ;  /* 0x0000000b0b069211 */ /* 0x000fe400078f08ff */
[----:B--2---:R-:W-:Y:S02]  /*f170*/  @!P4 LEA.HI R4, R8, R8, RZ, 0x1 ;  /* 0x000000080804c211 */ /* 0x004fe400078f08ff */
[----:B------:R-:W-:Y:S02]  /*f180*/  @!P3 LEA.HI R8, R9, R9, RZ, 0x1 ;  /* 0x000000090908b211 */ /* 0x000fe400078f08ff */
[----:B------:R-:W-:Y:S02]  /*f190*/  @!P0 LEA.HI R5, R12, R12, RZ, 0x1 ;  /* 0x0000000c0c058211 */ /* 0x000fe400078f08ff */
[----:B------:R-:W-:Y:S02]  /*f1a0*/  @!P4 LOP3.LUT R4, R4, 0xfffffffe, RZ, 0xc0, !PT ;  /* 0xfffffffe0404c812 */ /* 0x000fe400078ec0ff */
[----:B------:R-:W-:-:S02]  /*f1b0*/  @!P3 LOP3.LUT R8, R8, 0xfffffffe, RZ, 0xc0, !PT ;  /* 0xfffffffe0808b812 */ /* 0x000fc400078ec0ff */
        /* <DEDUP_REMOVED lines=20> */
.L_x_156:
[----:B------:R-:W3:Y:S02]  /*f300*/  S2R R0, SR_TID.X ;  /* 0x0000000000007919 */ /* 0x000ee40000002100 */
[----:B---3--:R-:W-:-:S13]  /*f310*/  ISETP.GT.AND P0, PT, R0, 0x7f, PT ;  /* 0x0000007f0000780c */ /* 0x008fda0003f04270 */
[----:B------:R-:W-:Y:S05]  /*f320*/  @P0 EXIT ;  /* 0x000000000000094d */ /* 0x000fea0003800000 */
[----:B------:R-:W3:Y:S01]  /*f330*/  S2R R8, SR_CTAID.X ;  /* 0x0000000000087919 */ /* 0x000ee20000002500 */
[----:B------:R-:W-:-:S05]  /*f340*/  MOV R3, c[0x0][0x4e8] ;  /* 0x00013a0000037a02 */ /* 0x000fca0000000f00 */
[----:B-1----:R-:W-:Y:S01]  /*f350*/  IMAD R2, R3, c[0x0][0x388], RZ ;  /* 0x0000e20003027a24 */ /* 0x002fe200078e02ff */
[----:B---3--:R-:W-:-:S04]  /*f360*/  LEA R8, R8, R0, 0x7 ;  /* 0x0000000008087211 */ /* 0x008fc800078e38ff */
[----:B------:R-:W-:-:S13]  /*f370*/  ISETP.GE.AND P0, PT, R8, R2, PT ;  /* 0x000000020800720c */ /* 0x000fda0003f06270 */
[----:B------:R-:W-:Y:S05]  /*f380*/  @P0 EXIT ;  /* 0x000000000000094d */ /* 0x000fea0003800000 */
[----:B------:R-:W1:Y:S01]  /*f390*/  S2R R7, SR_CTAID.Z ;  /* 0x0000000000077919 */ /* 0x000e620000002700 */
[----:B------:R-:W-:Y:S01]  /*f3a0*/  USHF.R.S32.HI UR6, URZ, 0x1f, UR10 ;  /* 0x0000001f3f067899 */ /* 0x000fe2000801140a */
[----:B------:R-:W-:Y:S01]  /*f3b0*/  ISETP.NE.AND P0, PT, R3, 0x1, PT ;  /* 0x000000010300780c */ /* 0x000fe20003f05270 */
[----:B------:R-:W-:Y:S01]  /*f3c0*/  ULDC.64 UR4, c[0x0][0x4d0] ;  /* 0x0001340000047ab9 */ /* 0x000fe20000000a00 */
[----:B------:R-:W3:Y:S01]  /*f3d0*/  S2R R9, SR_CTAID.Y ;  /* 0x0000000000097919 */ /* 0x000ee20000002600 */
[----:B------:R-:W-:Y:S01]  /*f3e0*/  UIMAD UR6, UR6, UR4, URZ ;  /* 0x00000004060672a4 */ /* 0x000fe2000f8e023f */
[----:B------:R-:W-:Y:S01]  /*f3f0*/  IADD3 R4, RZ, -UR10, RZ ;  /* 0x8000000aff047c10 */ /* 0x000fe2000fffe0ff */
[----:B--2---:R-:W-:Y:S01]  /*f400*/  UIMAD.WIDE.U32 UR8, UR10, UR4, URZ ;  /* 0x000000040a0872a5 */ /* 0x004fe2000f8e003f */
        /* <DEDUP_REMOVED lines=11> */
[----:B---3--:R-:W-:Y:S02]  /*f4c0*/  IMAD R4, R4, c[0x0][0x550], R9 ;  /* 0x0001540004047a24 */ /* 0x008fe400078e0209 */
[----:B------:R-:W-:Y:S01]  /*f4d0*/  IMAD R5, R7, c[0x0][0x4dc], R6 ;  /* 0x0001370007057a24 */ /* 0x000fe200078e0206 */
[----:B------:R-:W-:Y:S02]  /*f4e0*/  IADD3 R7, -R0, RZ, RZ ;  /* 0x000000ff00077210 */ /* 0x000fe40007ffe1ff */
[----:B------:R-:W-:Y:S01]  /*f4f0*/  SHF.R.S32.HI R6, RZ, 0x1f, R4 ;  /* 0x0000001fff067819 */ /* 0x000fe20000011404 */
[----:B------:R-:W-:Y:S02]  /*f500*/  IMAD.IADD R3, R5, 0x1, R3 ;  /* 0x0000000105037824 */ /* 0x000fe400078e0203 */
[----:B------:R-:W-:Y:S01]  /*f510*/  IMAD R5, R7, c[0x0][0x4e8], R8 ;  /* 0x00013a0007057a24 */ /* 0x000fe200078e0208 */
[----:B------:R-:W-:Y:S01]  /*f520*/  SHF.R.S32.HI R7, RZ, 0x1f, R0 ;  /* 0x0000001fff077819 */ /* 0x000fe20000011400 */
[----:B------:R-:W-:-:S02]  /*f530*/  IMAD R6, R6, c[0x0][0x4e0], RZ ;  /* 0x0001380006067a24 */ /* 0x000fc400078e02ff */
        /* <DEDUP_REMOVED lines=14> */
.L_x_163:
        /* <DEDUP_REMOVED lines=14> */
.L_x_1789:


//--------------------- .text._ZN7cutlass13device_kernelIN5flash19enable_sm80_to_sm89INS1_16FlashAttnFwdSm80INS1_25CollectiveMainloopFwdSm80ILi8ELi1ELb1EN4cute5tupleIJNS5_1CILi128EEENS7_ILi112EEES8_EEELi128ENS_10bfloat16_tEfNS_4arch4Sm80ELb0ELb0ELb1ELb1ELb1ELb0ELb1ELb1EEENS1_21CollectiveEpilogueFwdINS6_IJS8_S8_S9_EEENS6_IJNS7_ILi1EEESH_SH_EEESB_SD_Li256ELb1ELb1ELb1ELb0EEENS1_36VarlenDynamicPersistentTileSchedulerILi128ELi112ELi256ELi256ELb1ELb1ELb0ELb0ELb1ELb1EEEEEEEEEvNT_6ParamsE --------------------------
	.section	.text._ZN7cutlass13device_kernelIN5flash19enable_sm80_to_sm89INS1_16FlashAttnFwdSm80INS1_25CollectiveMainloopFwdSm80ILi8ELi1ELb1EN4cute5tupleIJNS5_1CILi128EEENS7_ILi112EEES8_EEELi128ENS_10bfloat16_tEfNS_4arch4Sm80ELb0ELb0ELb1ELb1ELb1ELb0ELb1ELb1EEENS1_21CollectiveEpilogueFwdINS6_IJS8_S8_S9_EEENS6_IJNS7_ILi1EEESH_SH_EEESB_SD_Li256ELb1ELb1ELb1ELb0EEENS1_36VarlenDynamicPersistentTileSchedulerILi128ELi112ELi256ELi256ELb1ELb1ELb0ELb0ELb1ELb1EEEEEEEEEvNT_6ParamsE,"ax",@progbits
	.sectioninfo	@"SHI_REGISTERS=255"
	.align	128
.text._ZN7cutlass13device_kernelIN5flash19enable_sm80_to_sm89INS1_16FlashAttnFwdSm80INS1_25CollectiveMainloopFwdSm80ILi8ELi1ELb1EN4cute5tupleIJNS5_1CILi128EEENS7_ILi112EEES8_EEELi128ENS_10bfloat16_tEfNS_4arch4Sm80ELb0ELb0ELb1ELb1ELb1ELb0ELb1ELb1EEENS1_21CollectiveEpilogueFwdINS6_IJS8_S8_S9_EEENS6_IJNS7_ILi1EEESH_SH_EEESB_SD_Li256ELb1ELb1ELb1ELb0EEENS1_36VarlenDynamicPersistentTileSchedulerILi128ELi112ELi256ELi256ELb1ELb1ELb0ELb0ELb1ELb1EEEEEEEEEvNT_6ParamsE:
        .type           _ZN7cutlass13device_kernelIN5flash19enable_sm80_to_sm89INS1_16FlashAttnFwdSm80INS1_25CollectiveMainloopFwdSm80ILi8ELi1ELb1EN4cute5tupleIJNS5_1CILi128EEENS7_ILi112EEES8_EEELi128ENS_10bfloat16_tEfNS_4arch4Sm80ELb0ELb0ELb1ELb1ELb1ELb0ELb1ELb1EEENS1_21CollectiveEpilogueFwdINS6_IJS8_S8_S9_EEENS6_IJNS7_ILi1EEESH_SH_EEESB_SD_Li256ELb1ELb1ELb1ELb0EEENS1_36VarlenDynamicPersistentTileSchedulerILi128ELi112ELi256ELi256ELb1ELb1ELb0ELb0ELb1ELb1EEEEEEEEEvNT_6ParamsE,@function
        .size           _ZN7cutlass13device_kernelIN5flash19enable_sm80_to_sm89INS1_16FlashAttnFwdSm80INS1_25CollectiveMainloopFwdSm80ILi8ELi1ELb1EN4cute5tupleIJNS5_1CILi128EEENS7_ILi112EEES8_EEELi128ENS_10bfloat16_tEfNS_4arch4Sm80ELb0ELb0ELb1ELb1ELb1ELb0ELb1ELb1EEENS1_21CollectiveEpilogueFwdINS6_IJS8_S8_S9_EEENS6_IJNS7_ILi1EEESH_SH_EEESB_SD_Li256ELb1ELb1ELb1ELb0EEENS1_36VarlenDynamicPersistentTileSchedulerILi128ELi112ELi256ELi256ELb1ELb1ELb0ELb0ELb1ELb1EEEEEEEEEvNT_6ParamsE,(.L_x_1790 - _ZN7cutlass13device_kernelIN5flash19enable_sm80_to_sm89INS1_16FlashAttnFwdSm80INS1_25CollectiveMainloopFwdSm80ILi8ELi1ELb1EN4cute5tupleIJNS5_1CILi128EEENS7_ILi112EEES8_EEELi128ENS_10bfloat16_tEfNS_4arch4Sm80ELb0ELb0ELb1ELb1ELb1ELb0ELb1ELb1EEENS1_21CollectiveEpilogueFwdINS6_IJS8_S8_S9_EEENS6_IJNS7_ILi1EEESH_SH_EEESB_SD_Li256ELb1ELb1ELb1ELb0EEENS1_36VarlenDynamicPersistentTileSchedulerILi128ELi112ELi256ELi256ELb1ELb1ELb0ELb0ELb1ELb1EEEEEEEEEvNT_6ParamsE)
        .other          _ZN7cutlass13device_kernelIN5flash19enable_sm80_to_sm89INS1_16FlashAttnFwdSm80INS1_25CollectiveMainloopFwdSm80ILi8ELi1ELb1EN4cute5tupleIJNS5_1CILi128EEENS7_ILi112EEES8_EEELi128ENS_10bfloat16_tEfNS_4arch4Sm80ELb0ELb0ELb1ELb1ELb1ELb0ELb1ELb1EEENS1_21CollectiveEpilogueFwdINS6_IJS8_S8_S9_EEENS6_IJNS7_ILi1EEESH_SH_EEESB_SD_Li256ELb1ELb1ELb1ELb0EEENS1_36VarlenDynamicPersistentTileSchedulerILi128ELi112ELi256ELi256ELb1ELb1ELb0ELb0ELb1ELb1EEEEEEEEEvNT_6ParamsE,@"STO_CUDA_ENTRY STV_DEFAULT"
_ZN7cutlass13device_kernelIN5flash19enable_sm80_to_sm89INS1_16FlashAttnFwdSm80INS1_25CollectiveMainloopFwdSm80ILi8ELi1ELb1EN4cute5tupleIJNS5_1CILi128EEENS7_ILi112EEES8_EEELi128ENS_10bfloat16_tEfNS_4arch4Sm80ELb0ELb0ELb1ELb1ELb1ELb0ELb1ELb1EEENS1_21CollectiveEpilogueFwdINS6_IJS8_S8_S9_EEENS6_IJNS7_ILi1EEESH_SH_EEESB_SD_Li256ELb1ELb1ELb1ELb0EEENS1_36VarlenDynamicPersistentTileSchedulerILi128ELi112ELi256ELi256ELb1ELb1ELb0ELb0ELb1ELb1EEEEEEEEEvNT_6ParamsE:
[----:B------:R-:W-:Y:S02]  /*0000*/  MOV R1, c[0x0][0x28] ;  /* 0x00000a0000017a02 */ /* 0x000fe40000000f00 */
[----:B------:R-:W1:Y:S01]  /*0010*/  S2R R2, SR_TID.X ;  /* 0x0000000000027919 */ /* 0x000e620000002100 */
[----:B------:R-:W-:Y:S01]  /*0020*/  ULDC.64 UR8, c[0x0][0x118] ;  /* 0x0000460000087ab9 */ /* 0x000fe20000000a00 */
[----:B------:R-:W-:Y:S02]  /*0030*/  IADD3 R1, R1, -0xb8, RZ ;  /* 0xffffff4801017810 */ /* 0x000fe40007ffe0ff */
[----:B-1----:R-:W-:-:S06]  /*0040*/  SHF.R.U32.HI R0, RZ, 0x5, R2 ;  /* 0x00000005ff007819 */ /* 0x002fcc0000011602 */
[----:B------:R-:W1:Y:S02]  /*0050*/  SHFL.IDX PT, R0, R0, RZ, 0x1f ;  /* 0x00001fff00007589 */ /* 0x000e6400000e0000 */
[----:B-1----:R-:W1:Y:S02]  /*0060*/  R2UR UR6, R0 ;  /* 0x00000000000673c2 */ /* 0x002e6400000e0000 */
[----:B-1----:R-:W-:-:S13]  /*0070*/  ISETP.NE.AND P0, PT, RZ, UR6, PT ;  /* 0x00000006ff007c0c */ /* 0x002fda000bf05270 */
[----:B------:R-:W-:Y:S06]  /*0080*/  @P0 BAR.SYNC.DEFER_BLOCKING 0x5, 0x100 ;  /* 0x0144000000000b1d */ /* 0x000fec0000010000 */
[----:B------:R-:W1:Y:S04]  /*0090*/  @P0 LDS.128 R244, [0xf100] ;  /* 0x00f10000fff40984 */ /* 0x000e680000000c00 */
[----:B------:R-:W-:Y:S06]  /*00a0*/  @P0 BAR.ARV 0x4, 0x100 ;  /* 0x0104000000000b1d */ /* 0x000fec0000002000 */
[----:B------:R-:W-:Y:S05]  /*00b0*/  @P0 BRA `(.L_x_164) ;  /* 0x00000a7000000947 */ /* 0x000fea0003800000 */
[----:B------:R-:W-:Y:S01]  /*00c0*/  LOP3.LUT R13, R2, 0x1f, RZ, 0xc0, !PT ;  /* 0x0000001f020d7812 */ /* 0x000fe200078ec0ff */
[----:B------:R-:W-:Y:S01]  /*00d0*/  CS2R R8, SRZ ;  /* 0x0000000000087805 */ /* 0x000fe2000001ff00 */
[----:B------:R-:W-:-:S02]  /*00e0*/  IMAD.MOV.U32 R7, RZ, RZ, RZ ;  /* 0x000000ffff077224 */ /* 0x000fc400078e00ff */
[----:B------:R-:W-:-:S04]  /*00f0*/  ISETP.NE.AND P6, PT, R13, 0x1f, PT ;  /* 0x0000001f0d00780c */ /* 0x000fc80003fc5270 */
[----:B------:R-:W-:-:S13]  /*0100*/  ISETP.GE.OR P0, PT, R13, c[0x0][0x53c], !P6 ;  /* 0x00014f000d007a0c */ /* 0x000fda0007706670 */
[----:B------:R-:W-:Y:S02]  /*0110*/  @!P0 IMAD.MOV.U32 R4, RZ, RZ, 0x4 ;  /* 0x00000004ff048424 */ /* 0x000fe400078e00ff */
[----:B------:R-:W-:Y:S02]  /*0120*/  @!P0 IMAD.MOV.U32 R2, RZ, RZ, 0x4 ;  /* 0x00000004ff028424 */ /* 0x000fe400078e00ff */
[----:B------:R-:W-:-:S04]  /*0130*/  @!P0 IMAD.WIDE.U32 R4, R13, R4, c[0x0][0x580] ;  /* 0x000160000d048625 */ /* 0x000fc800078e0004 */
[C---:B------:R-:W-:Y:S01]  /*0140*/  @!P0 IMAD.WIDE.U32 R2, R13.reuse, R2, c[0x0][0x578] ;  /* 0x00015e000d028625 */ /* 0x040fe200078e0002 */
[----:B------:R-:W2:Y:S04]  /*0150*/  @!P0 LDG.E R8, [R4.64] ;  /* 0x0000000804088981 */ /* 0x000ea8000c1e1900 */
[----:B------:R-:W2:Y:S01]  /*0160*/  @!P0 LDG.E R7, [R2.64] ;  /* 0x0000000802078981 */ /* 0x000ea2000c1e1900 */
[C---:B------:R-:W-:Y:S01]  /*0170*/  ISETP.NE.AND P5, PT, R13.reuse, RZ, PT ;  /* 0x000000ff0d00720c */ /* 0x040fe20003fa5270 */
[----:B------:R-:W3:Y:S01]  /*0180*/  S2UR UR4, SR_CTAID.X ;  /* 0x00000000000479c3 */ /* 0x000ee20000002500 */
[C---:B------:R-:W-:Y:S02]  /*0190*/  ISETP.GE.U32.AND P4, PT, R13.reuse, 0x2, PT ;  /* 0x000000020d00780c */ /* 0x040fe40003f86070 */
[----:B------:R-:W-:-:S02]  /*01a0*/  ISETP.GE.U32.AND P3, PT, R13, 0x4, PT ;  /* 0x000000040d00780c */ /* 0x000fc40003f66070 */
[C---:B------:R-:W-:Y:S02]  /*01b0*/  ISETP.GE.U32.AND P2, PT, R13.reuse, 0x8, PT ;  /* 0x000000080d00780c */ /* 0x040fe40003f46070 */
[----:B------:R-:W-:Y:S01]  /*01c0*/  ISETP.GE.U32.AND P1, PT, R13, 0x10, PT ;  /* 0x000000100d00780c */ /* 0x000fe20003f26070 */
[----:B--2---:R-:W-:-:S05]  /*01d0*/  IMAD R4, R8, R7, RZ ;  /* 0x0000000708047224 */ /* 0x004fca00078e02ff */
[----:B------:R-:W2:Y:S02]  /*01e0*/  SHFL.UP PT, R0, R4, 0x1, RZ ;  /* 0x0420000004007989 */ /* 0x000ea400000e00ff */
[----:B--2---:R-:W-:-:S05]  /*01f0*/  SEL R0, R0, RZ, P5 ;  /* 0x000000ff00007207 */ /* 0x004fca0002800000 */
[----:B------:R-:W-:-:S05]  /*0200*/  IMAD.IADD R4, R4, 0x1, R0 ;  /* 0x0000000104047824 */ /* 0x000fca00078e0200 */
        /* <DEDUP_REMOVED lines=12> */
[----:B------:R-:W2:Y:S02]  /*02d0*/  SHFL.IDX PT, R6, R4, 0x1f, 0x1f ;  /* 0x03e01f0004067f89 */ /* 0x000ea400000e0000 */
[----:B--2---:R-:W-:-:S04]  /*02e0*/  IMAD R6, R6, c[0x0][0x538], RZ ;  /* 0x00014e0006067a24 */ /* 0x004fc800078e02ff */
[----:B------:R-:W-:Y:S01]  /*02f0*/  IMAD.MOV.U32 R0, RZ, RZ, R6 ;  /* 0x000000ffff007224 */ /* 0x000fe200078e0006 */
[----:B---3--:R-:W-:-:S13]  /*0300*/  ISETP.GT.AND P0, PT, R6, UR4, PT ;  /* 0x0000000406007c0c */ /* 0x008fda000bf04270 */
[----:B------:R-:W-:Y:S05]  /*0310*/  @P0 BRA `(.L_x_165) ;  /* 0x0000027000000947 */ /* 0x000fea0003800000 */
[----:B------:R-:W-:Y:S02]  /*0320*/  MOV R6, R0 ;  /* 0x0000000000067202 */ /* 0x000fe40000000f00 */
[----:B------:R-:W-:-:S04]  /*0330*/  MOV R9, RZ ;  /* 0x000000ff00097202 */ /* 0x000fc80000000f00 */
.L_x_169:
[----:B------:R-:W-:-:S04]  /*0340*/  IADD3 R0, R9, 0x1f, RZ ;  /* 0x0000001f09007810 */ /* 0x000fc80007ffe0ff */
[----:B------:R-:W-:-:S13]  /*0350*/  ISETP.GE.AND P0, PT, R0, c[0x0][0x53c], PT ;  /* 0x00014f0000007a0c */ /* 0x000fda0003f06270 */
[----:B------:R-:W-:Y:S05]  /*0360*/  @P0 BRA `(.L_x_166) ;  /* 0x0000074000000947 */ /* 0x000fea0003800000 */
[----:B------:R-:W-:Y:S01]  /*0370*/  MOV R9, R0 ;  /* 0x0000000000097202 */ /* 0x000fe20000000f00 */
[----:B------:R-:W-:Y:S01]  /*0380*/  IMAD.MOV.U32 R7, RZ, RZ, RZ ;  /* 0x000000ffff077224 */ /* 0x000fe200078e00ff */
[----:B------:R-:W-:Y:S02]  /*0390*/  MOV R8, RZ ;  /* 0x000000ff00087202 */ /* 0x000fe40000000f00 */
[----:B------:R-:W-:-:S04]  /*03a0*/  IADD3 R0, R13, R9, RZ ;  /* 0x000000090d007210 */ /* 0x000fc80007ffe0ff */
[----:B------:R-:W-:-:S13]  /*03b0*/  ISETP.GE.OR P0, PT, R0, c[0x0][0x53c], !P6 ;  /* 0x00014f0000007a0c */ /* 0x000fda0007706670 */
[----:B------:R-:W-:Y:S01]  /*03c0*/  @!P0 MOV R2, 0x4 ;  /* 0x0000000400028802 */ /* 0x000fe20000000f00 */
[----:B------:R-:W-:-:S04]  /*03d0*/  @!P0 IMAD.MOV.U32 R3, RZ, RZ, 0x4 ;  /* 0x00000004ff038424 */ /* 0x000fc800078e00ff */
[----:B------:R-:W-:-:S04]  /*03e0*/  @!P0 IMAD.WIDE R4, R0, R2, c[0x0][0x580] ;  /* 0x0001600000048625 */ /* 0x000fc800078e0202 */
[----:B------:R-:W-:Y:S01]  /*03f0*/  @!P0 IMAD.WIDE R2, R0, R3, c[0x0][0x578] ;  /* 0x00015e0000028625 */ /* 0x000fe200078e0203 */
[----:B------:R-:W2:Y:S04]  /*0400*/  @!P0 LDG.E R8, [R4.64] ;  /* 0x0000000804088981 */ /* 0x000ea8000c1e1900 */
[----:B------:R-:W2:Y:S02]  /*0410*/  @!P0 LDG.E R7, [R2.64] ;  /* 0x0000000802078981 */ /* 0x000ea4000c1e1900 */
[----:B--2---:R-:W-:Y:S01]  /*0420*/  IMAD R5, R8, R7, RZ ;  /* 0x0000000708057224 */ /* 0x004fe200078e02ff */
[----:B------:R-:W-:Y:S05]  /*0430*/  BRA.DIV ~URZ, `(.L_x_167) ;  /* 0x0000e2a27f007947 */ /* 0x000fea000b800000 */
[----:B------:R2:W3:Y:S02]  /*0440*/  SHFL.UP PT, R0, R5, 0x1, RZ ;  /* 0x0420000005007989 */ /* 0x0004e400000e00ff */
.L_x_276:
[----:B---3--:R-:W-:-:S04]  /*0450*/  SEL R0, R0, RZ, P5 ;  /* 0x000000ff00007207 */ /* 0x008fc80002800000 */
[----:B--2---:R-:W-:Y:S01]  /*0460*/  IADD3 R5, R5, R0, RZ ;  /* 0x0000000005057210 */ /* 0x004fe20007ffe0ff */
[----:B------:R-:W-:Y:S05]  /*0470*/  BRA.DIV ~URZ, `(.L_x_168) ;  /* 0x0000e2c27f007947 */ /* 0x000fea000b800000 */
        /* <DEDUP_REMOVED lines=12> */
[----:B------:R2:W3:Y:S02]  /*0540*/  SHFL.IDX PT, R0, R4, 0x1f, 0x1f ;  /* 0x03e01f0004007f89 */ /* 0x0004e400000e0000 */
.L_x_277:
[----:B---3--:R-:W-:-:S05]  /*0550*/  IMAD R0, R0, c[0x0][0x538], RZ ;  /* 0x00014e0000007a24 */ /* 0x008fca00078e02ff */
[----:B------:R-:W-:-:S04]  /*0560*/  IADD3 R6, R0, R6, RZ ;  /* 0x0000000600067210 */ /* 0x000fc80007ffe0ff */
[----:B------:R-:W-:-:S13]  /*0570*/  ISETP.GT.AND P0, PT, R6, UR4, PT ;  /* 0x0000000406007c0c */ /* 0x000fda000bf04270 */
[----:B-12---:R-:W-:Y:S05]  /*0580*/  @!P0 BRA `(.L_x_169) ;  /* 0xfffffdb000008947 */ /* 0x006fea000383ffff */
.L_x_165:
[----:B------:R-:W-:-:S05]  /*0590*/  IADD3 R12, -R0, R6, RZ ;  /* 0x00000006000c7210 */ /* 0x000fca0007ffe1ff */
[----:B------:R-:W-:-:S05]  /*05a0*/  IMAD R0, R4, c[0x0][0x538], R12 ;  /* 0x00014e0004007a24 */ /* 0x000fca00078e020c */
[----:B------:R-:W-:Y:S01]  /*05b0*/  ISETP.GT.AND P0, PT, R0, UR4, PT ;  /* 0x0000000400007c0c */ /* 0x000fe2000bf04270 */
[----:B------:R-:W-:-:S12]  /*05c0*/  BRA.DIV ~URZ, `(.L_x_170) ;  /* 0x0000e3327f007947 */ /* 0x000fd8000b800000 */
[----:B------:R-:W-:-:S04]  /*05d0*/  VOTE.ANY R0, PT, !P0 ;  /* 0x0000000000007806 */ /* 0x000fc800040e0100 */
.L_x_278:
[----:B-1----:R1:W2:Y:S01]  /*05e0*/  POPC R247, R0 ;  /* 0x0000000000f77309 */ /* 0x0022a20000000000 */
[----:B------:R-:W-:Y:S05]  /*05f0*/  BRA.DIV ~URZ, `(.L_x_171) ;  /* 0x0000e3427f007947 */ /* 0x000fea000b800000 */
[----:B--2---:R2:W3:Y:S01]  /*0600*/  SHFL.IDX PT, R11, R8, R247, 0x1f ;  /* 0x00001ff7080b7589 */ /* 0x0044e200000e0000 */
[----:B------:R-:W-:-:S03]  /*0610*/  MOV R6, RZ ;  /* 0x000000ff00067202 */ /* 0x000fc60000000f00 */
[----:B------:R2:W4:Y:S04]  /*0620*/  SHFL.IDX PT, R10, R7, R247, 0x1f ;  /* 0x00001ff7070a7589 */ /* 0x00052800000e0000 */
.L_x_279:
[----:B------:R-:W-:Y:S01]  /*0630*/  ISETP.NE.AND P0, PT, R0, RZ, PT ;  /* 0x000000ff0000720c */ /* 0x000fe20003f05270 */
[----:B------:R-:W-:-:S12]  /*0640*/  BSSY B0, `(.L_x_172) ;  /* 0x0000005000007945 */ /* 0x000fd80003800000 */
[----:B------:R-:W-:Y:S05]  /*0650*/  @!P0 BRA `(.L_x_173) ;  /* 0x0000003000008947 */ /* 0x000fea0003800000 */
[----:B------:R-:W-:Y:S01]  /*0660*/  IADD3 R36, R247, -0x1, RZ ;  /* 0xfffffffff7247810 */ /* 0x000fe20007ffe0ff */
[----:B------:R-:W-:Y:S05]  /*0670*/  BRA.DIV ~URZ, `(.L_x_174) ;  /* 0x0000e3a27f007947 */ /* 0x000fea000b800000 */
[----:B------:R1:W2:Y:S02]  /*0680*/  SHFL.IDX PT, R6, R4, R36, 0x1f ;  /* 0x00001f2404067589 */ /* 0x0002a400000e0000 */
.L_x_173:
[----:B------:R-:W-:Y:S05]  /*0690*/  BSYNC B0 ;  /* 0x0000000000007941 */ /* 0x000fea0003800000 */
.L_x_172:
[----:B-1-3--:R-:W-:Y:S01]  /*06a0*/  IABS R0, R11 ;  /* 0x0000000b00007213 */ /* 0x00afe20000000000 */
[----:B--2---:R-:W-:Y:S02]  /*06b0*/  IMAD R244, R6, c[0x0][0x538], R12 ;  /* 0x00014e0006f47a24 */ /* 0x004fe400078e020c */
[----:B------:R-:W-:Y:S02]  /*06c0*/  IMAD.IADD R247, R247, 0x1, R9 ;  /* 0x00000001f7f77824 */ /* 0x000fe400078e0209 */
[----:B------:R-:W-:Y:S01]  /*06d0*/  IMAD.MOV.U32 R5, RZ, RZ, R0 ;  /* 0x000000ffff057224 */ /* 0x000fe200078e0000 */
[----:B----4-:R-:W-:Y:S02]  /*06e0*/  IABS R0, R10 ;  /* 0x0000000a00007213 */ /* 0x010fe40000000000 */
[----:B------:R-:W-:Y:S01]  /*06f0*/  IADD3 R245, -R244, UR4, RZ ;  /* 0x00000004f4f57c10 */ /* 0x000fe2000fffe1ff */
[----:B------:R-:W1:Y:S02]  /*0700*/  I2F.RP R2, R5 ;  /* 0x0000000500027306 */ /* 0x000e640000209400 */
[----:B------:R-:W-:Y:S01]  /*0710*/  IMAD.MOV.U32 R7, RZ, RZ, R0 ;  /* 0x000000ffff077224 */ /* 0x000fe200078e0000 */
[----:B------:R-:W-:-:S02]  /*0720*/  IABS R6, R245 ;  /* 0x000000f500067213 */ /* 0x000fc40000000000 */
[----:B------:R-:W-:-:S03]  /*0730*/  IABS R0, R11 ;  /* 0x0000000b00007213 */ /* 0x000fc60000000000 */
[----:B------:R-:W-:Y:S01]  /*0740*/  I2F.RP R8, R7 ;  /* 0x0000000700087306 */ /* 0x000fe20000209400 */
[----:B------:R-:W-:-:S07]  /*0750*/  IADD3 R0, RZ, -R0, RZ ;  /* 0x80000000ff007210 */ /* 0x000fce0007ffe0ff */
[----:B-1----:R-:W1:Y:S02]  /*0760*/  MUFU.RCP R2, R2 ;  /* 0x0000000200027308 */ /* 0x002e640000001000 */
[----:B-1----:R-:W-:-:S06]  /*0770*/  IADD3 R2, R2, 0xffffffe, RZ ;  /* 0x0ffffffe02027810 */ /* 0x002fcc0007ffe0ff */
[----:B------:R-:W1:Y:S02]  /*0780*/  F2I.FTZ.U32.TRUNC.NTZ R3, R2 ;  /* 0x0000000200037305 */ /* 0x000e64000021f000 */
[----:B-1----:R-:W-:-:S04]  /*0790*/  IMAD.MOV R2, RZ, RZ, -R3 ;  /* 0x000000ffff027224 */ /* 0x002fc800078e0a03 */
[----:B------:R-:W-:Y:S02]  /*07a0*/  IMAD R4, R2, R5, RZ ;  /* 0x0000000502047224 */ /* 0x000fe400078e02ff */
[----:B------:R-:W-:-:S04]  /*07b0*/  IMAD.MOV.U32 R2, RZ, RZ, RZ ;  /* 0x000000ffff027224 */ /* 0x000fc800078e00ff */
[----:B------:R-:W-:-:S04]  /*07c0*/  IMAD.HI.U32 R2, R3, R4, R2 ;  /* 0x0000000403027227 */ /* 0x000fc800078e0002 */
[----:B------:R-:W-:-:S04]  /*07d0*/  IMAD.MOV.U32 R3, RZ, RZ, R6 ;  /* 0x000000ffff037224 */ /* 0x000fc800078e0006 */
[----:B------:R-:W-:-:S04]  /*07e0*/  IMAD.HI.U32 R2, R2, R3, RZ ;  /* 0x0000000302027227 */ /* 0x000fc800078e00ff */
[----:B------:R-:W-:Y:S02]  /*07f0*/  IMAD R0, R2, R0, R3 ;  /* 0x0000000002007224 */ /* 0x000fe400078e0203 */
[----:B------:R-:W1:Y:S03]  /*0800*/  MUFU.RCP R3, R8 ;  /* 0x0000000800037308 */ /* 0x000e660000001000 */
[----:B------:R-:W-:Y:S02]  /*0810*/  ISETP.GT.U32.AND P1, PT, R5, R0, PT ;  /* 0x000000000500720c */ /* 0x000fe40003f24070 */
[----:B-1----:R-:W-:-:S11]  /*0820*/  IADD3 R3, R3, 0xffffffe, RZ ;  /* 0x0ffffffe03037810 */ /* 0x002fd60007ffe0ff */
[----:B------:R-:W-:Y:S01]  /*0830*/  @!P1 IMAD.IADD R0, R0, 0x1, -R5 ;  /* 0x0000000100009824 */ /* 0x000fe200078e0a05 */
[----:B------:R-:W-:Y:S02]  /*0840*/  @!P1 IADD3 R2, R2, 0x1, RZ ;  /* 0x0000000102029810 */ /* 0x000fe40007ffe0ff */
[----:B------:R-:W-:Y:S01]  /*0850*/  ISETP.NE.AND P1, PT, R11, RZ, PT ;  /* 0x000000ff0b00720c */ /* 0x000fe20003f25270 */
[----:B------:R-:W1:Y:S01]  /*0860*/  F2I.FTZ.U32.TRUNC.NTZ R3, R3 ;  /* 0x0000000300037305 */ /* 0x000e62000021f000 */
[----:B------:R-:W-:Y:S02]  /*0870*/  ISETP.GE.U32.AND P2, PT, R0, R5, PT ;  /* 0x000000050000720c */ /* 0x000fe40003f46070 */
[----:B------:R-:W-:-:S04]  /*0880*/  LOP3.LUT R0, R245, R11, RZ, 0x3c, !PT ;  /* 0x0000000bf5007212 */ /* 0x000fc800078e3cff */
[----:B------:R-:W-:-:S07]  /*0890*/  ISETP.GE.AND P0, PT, R0, RZ, PT ;  /* 0x000000ff0000720c */ /* 0x000fce0003f06270 */
[----:B------:R-:W-:Y:S02]  /*08a0*/  @P2 IADD3 R2, R2, 0x1, RZ ;  /* 0x0000000102022810 */ /* 0x000fe40007ffe0ff */
[----:B-1----:R-:W-:-:S03]  /*08b0*/  IADD3 R0, RZ, -R3, RZ ;  /* 0x80000003ff007210 */ /* 0x002fc60007ffe0ff */
[----:B------:R-:W-:Y:S02]  /*08c0*/  IMAD.MOV.U32 R4, RZ, RZ, R2 ;  /* 0x000000ffff047224 */ /* 0x000fe400078e0002 */
[----:B------:R-:W-:Y:S01]  /*08d0*/  IMAD.MOV.U32 R2, RZ, RZ, R0 ;  /* 0x000000ffff027224 */ /* 0x000fe200078e0000 */
[----:B------:R-:W-:Y:S01]  /*08e0*/  IABS R0, R10 ;  /* 0x0000000a00007213 */ /* 0x000fe20000000000 */
[----:B------:R-:W-:Y:S01]  /*08f0*/  @!P0 IMAD.MOV R4, RZ, RZ, -R4 ;  /* 0x000000ffff048224 */ /* 0x000fe200078e0a04 */
[----:B------:R-:W-:Y:S01]  /*0900*/  @!P1 LOP3.LUT R4, RZ, R11, RZ, 0x33, !PT ;  /* 0x0000000bff049212 */ /* 0x000fe200078e33ff */
[----:B------:R-:W-:Y:S01]  /*0910*/  IMAD R5, R2, R7, RZ ;  /* 0x0000000702057224 */ /* 0x000fe200078e02ff */
[----:B------:R-:W-:Y:S01]  /*0920*/  MOV R2, RZ ;  /* 0x000000ff00027202 */ /* 0x000fe20000000f00 */
[----:B------:R-:W-:Y:S01]  /*0930*/  IMAD.MOV R6, RZ, RZ, -R0 ;  /* 0x000000ffff067224 */ /* 0x000fe200078e0a00 */
[----:B------:R-:W-:-:S03]  /*0940*/  IABS R8, R4 ;  /* 0x0000000400087213 */ /* 0x000fc60000000000 */
[----:B------:R-:W-:-:S04]  /*0950*/  IMAD.HI.U32 R0, R3, R5, R2 ;  /* 0x0000000503007227 */ /* 0x000fc800078e0002 */
[----:B------:R-:W-:Y:S02]  /*0960*/  IMAD.MOV.U32 R2, RZ, RZ, R8 ;  /* 0x000000ffff027224 */ /* 0x000fe400078e0008 */
[----:B------:R-:W-:Y:S02]  /*0970*/  IMAD.MOV.U32 R3, RZ, RZ, R6 ;  /* 0x000000ffff037224 */ /* 0x000fe400078e0006 */
[----:B------:R-:W-:-:S04]  /*0980*/  IMAD.HI.U32 R0, R0, R2, RZ ;  /* 0x0000000200007227 */ /* 0x000fc800078e00ff */
[----:B------:R-:W-:Y:S02]  /*0990*/  IMAD R2, R0, R3, R2 ;  /* 0x0000000300027224 */ /* 0x000fe400078e0202 */
[----:B------:R-:W-:-:S03]  /*09a0*/  IMAD R3, R4, R11, RZ ;  /* 0x0000000b04037224 */ /* 0x000fc600078e02ff */
[----:B------:R-:W-:Y:S02]  /*09b0*/  ISETP.GT.U32.AND P1, PT, R7, R2, PT ;  /* 0x000000020700720c */ /* 0x000fe40003f24070 */
[----:B------:R-:W-:-:S11]  /*09c0*/  IADD3 R245, R245, -R3, RZ ;  /* 0x80000003f5f57210 */ /* 0x000fd60007ffe0ff */
[----:B------:R-:W-:Y:S01]  /*09d0*/  @!P1 IMAD.IADD R2, R2, 0x1, -R7 ;  /* 0x0000000102029824 */ /* 0x000fe200078e0a07 */
[----:B------:R-:W-:Y:S02]  /*09e0*/  @!P1 IADD3 R0, R0, 0x1, RZ ;  /* 0x0000000100009810 */ /* 0x000fe40007ffe0ff */
[----:B------:R-:W-:Y:S02]  /*09f0*/  ISETP.NE.AND P1, PT, R10, RZ, PT ;  /* 0x000000ff0a00720c */ /* 0x000fe40003f25270 */
[----:B------:R-:W-:Y:S02]  /*0a00*/  ISETP.GE.U32.AND P2, PT, R2, R7, PT ;  /* 0x000000070200720c */ /* 0x000fe40003f46070 */
[----:B------:R-:W-:-:S04]  /*0a10*/  LOP3.LUT R2, R4, R10, RZ, 0x3c, !PT ;  /* 0x0000000a04027212 */ /* 0x000fc800078e3cff */
[----:B------:R-:W-:-:S07]  /*0a20*/  ISETP.GE.AND P0, PT, R2, RZ, PT ;  /* 0x000000ff0200720c */ /* 0x000fce0003f06270 */
[----:B------:R-:W-:-:S06]  /*0a30*/  @P2 IADD3 R0, R0, 0x1, RZ ;  /* 0x0000000100002810 */ /* 0x000fcc0007ffe0ff */
[----:B------:R-:W-:Y:S02]  /*0a40*/  @!P0 IADD3 R0, -R0, RZ, RZ ;  /* 0x000000ff00008210 */ /* 0x000fe40007ffe1ff */
[----:B------:R-:W-:-:S05]  /*0a50*/  @!P1 LOP3.LUT R0, RZ, R10, RZ, 0x33, !PT ;  /* 0x0000000aff009212 */ /* 0x000fca00078e33ff */
[--C-:B------:R-:W-:Y:S02]  /*0a60*/  IMAD.MOV R2, RZ, RZ, -R0.reuse ;  /* 0x000000ffff027224 */ /* 0x100fe400078e0a00 */
[C---:B------:R-:W-:Y:S02]  /*0a70*/  IMAD R0, R10.reuse, 0x1000000, R0 ;  /* 0x010000000a007824 */ /* 0x040fe400078e0200 */
[----:B------:R-:W-:-:S04]  /*0a80*/  IMAD R2, R10, R2, R4 ;  /* 0x000000020a027224 */ /* 0x000fc800078e0204 */
[----:B------:R-:W-:Y:S01]  /*0a90*/  IMAD R246, R2, 0x10000, R0 ;  /* 0x0001000002f67824 */ /* 0x000fe200078e0200 */
[----:B------:R-:W-:Y:S05]  /*0aa0*/  BRA `(.L_x_175) ;  /* 0x0000004000007947 */ /* 0x000fea0003800000 */
.L_x_166:
[----:B-1----:R-:W-:Y:S01]  /*0ab0*/  IMAD.MOV.U32 R245, RZ, RZ, RZ ;  /* 0x000000fffff57224 */ /* 0x002fe200078e00ff */
[----:B------:R-:W-:Y:S01]  /*0ac0*/  MOV R246, RZ ;  /* 0x000000ff00f67202 */ /* 0x000fe20000000f00 */
[----:B------:R-:W-:Y:S01]  /*0ad0*/  IMAD.U32 R244, RZ, RZ, UR4 ;  /* 0x00000004fff47e24 */ /* 0x000fe2000f8e00ff */
[----:B------:R-:W-:Y:S02]  /*0ae0*/  MOV R247, c[0x0][0x53c] ;  /* 0x00014f0000f77a02 */ /* 0x000fe40000000f00 */
.L_x_175:
[----:B------:R-:W-:Y:S01]  /*0af0*/  ISETP.NE.AND P0, PT, R13, RZ, PT ;  /* 0x000000ff0d00720c */ /* 0x000fe20003f05270 */
[----:B------:R-:W-:-:S12]  /*0b00*/  WARPSYNC 0xffffffff ;  /* 0xffffffff00007948 */ /* 0x000fd80003800000 */
[----:B------:R1:W-:Y:S04]  /*0b10*/  @!P0 STS.128 [0xf100], R244 ;  /* 0x00f100f4ff008388 */ /* 0x0003e80000000c00 */
[----:B------:R-:W-:Y:S06]  /*0b20*/  BAR.ARV 0x5, 0x100 ;  /* 0x0144000000007b1d */ /* 0x000fec0000002000 */
.L_x_164:
[----:B-1----:R-:W-:-:S13]  /*0b30*/  ISETP.GE.AND P0, PT, R247, c[0x0][0x53c], PT ;  /* 0x00014f00f7007a0c */ /* 0x002fda0003f06270 */
[----:B------:R-:W-:Y:S05]  /*0b40*/  @P0 EXIT ;  /* 0x000000000000094d */ /* 0x000fea0003800000 */
[----:B------:R-:W1:Y:S01]  /*0b50*/  S2R R16, SR_TID.X ;  /* 0x0000000000107919 */ /* 0x000e620000002100 */
[----:B------:R-:W-:Y:S02]  /*0b60*/  ULDC UR5, c[0x0][0x2ac] ;  /* 0x0000ab0000057ab9 */ /* 0x000fe40000000800 */
[----:B------:R-:W-:Y:S02]  /*0b70*/  ULDC UR4, c[0x0][0x1d0] ;  /* 0x0000740000047ab9 */ /* 0x000fe40000000800 */
[----:B------:R-:W-:Y:S01]  /*0b80*/  UIMAD UR5, UR5, UR4, URZ ;  /* 0x00000004050572a4 */ /* 0x000fe2000f8e023f */
[----:B-1----:R-:W-:-:S04]  /*0b90*/  SHF.R.S32.HI R7, RZ, 0x1f, R16 ;  /* 0x0000001fff077819 */ /* 0x002fc80000011410 */
[CC--:B------:R-:W-:Y:S02]  /*0ba0*/  LEA.HI R2, R7.reuse, R16.reuse, RZ, 0x4 ;  /* 0x0000001007027211 */ /* 0x0c0fe400078f20ff */
[----:B------:R-:W-:Y:S02]  /*0bb0*/  LEA.HI R15, R7, R16, RZ, 0x2 ;  /* 0x00000010070f7211 */ /* 0x000fe400078f10ff */
[----:B------:R-:W-:Y:S02]  /*0bc0*/  SHF.R.S32.HI R3, RZ, 0x4, R2 ;  /* 0x00000004ff037819 */ /* 0x000fe40000011402 */
[--C-:B------:R-:W-:Y:S02]  /*0bd0*/  SHF.R.S32.HI R8, RZ, 0x2, R15.reuse ;  /* 0x00000002ff087819 */ /* 0x100fe4000001140f */
[----:B------:R-:W-:Y:S02]  /*0be0*/  LEA.HI R0, R2, R3, RZ, 0x1 ;  /* 0x0000000302007211 */ /* 0x000fe400078f08ff */
[----:B------:R-:W-:-:S02]  /*0bf0*/  SHF.R.S32.HI R4, RZ, 0x1f, R15 ;  /* 0x0000001fff047819 */ /* 0x000fc4000001140f */
[----:B------:R-:W-:Y:S02]  /*0c00*/  LOP3.LUT R0, R0, 0xfffffffe, RZ, 0xc0, !PT ;  /* 0xfffffffe00007812 */ /* 0x000fe400078ec0ff */
[CC--:B------:R-:W-:Y:S02]  /*0c10*/  LEA.HI R9, R7.reuse, R16.reuse, RZ, 0x3 ;  /* 0x0000001007097211 */ /* 0x0c0fe400078f18ff */
[----:B------:R-:W-:Y:S01]  /*0c20*/  LEA.HI R10, R7, R16, RZ, 0x5 ;  /* 0x00000010070a7211 */ /* 0x000fe200078f28ff */
[----:B------:R-:W-:Y:S01]  /*0c30*/  IMAD.IADD R13, R3, 0x1, -R0 ;  /* 0x00000001030d7824 */ /* 0x000fe200078e0a00 */
[----:B------:R-:W-:Y:S02]  /*0c40*/  LOP3.LUT R0, R2, 0xfffffff0, RZ, 0xc0, !PT ;  /* 0xfffffff002007812 */ /* 0x000fe400078ec0ff */
[----:B------:R-:W-:Y:S02]  /*0c50*/  LEA.HI R3, R4, R8, RZ, 0x3 ;  /* 0x0000000804037211 */ /* 0x000fe400078f18ff */
[----:B------:R-:W-:Y:S01]  /*0c60*/  SHF.R.S32.HI R234, RZ, 0x3, R9 ;  /* 0x00000003ffea7819 */ /* 0x000fe20000011409 */
[----:B------:R-:W-:Y:S01]  /*0c70*/  IMAD.IADD R2, R16, 0x1, -R0 ;  /* 0x0000000110027824 */ /* 0x000fe200078e0a00 */
[----:B------:R-:W-:-:S02]  /*0c80*/  LOP3.LUT R4, R9, 0xfffffff8, RZ, 0xc0, !PT ;  /* 0xfffffff809047812 */ /* 0x000fc400078ec0ff */
[----:B------:R-:W-:Y:S01]  /*0c90*/  LOP3.LUT R0, R3, 0xfffffff8, RZ, 0xc0, !PT ;  /* 0xfffffff803007812 */ /* 0x000fe200078ec0ff */
[----:B------:R-:W-:Y:S01]  /*0ca0*/  IMAD.SHL.U32 R3, R234, 0x40, RZ ;  /* 0x00000040ea037824 */ /* 0x000fe200078e00ff */
[----:B------:R-:W-:Y:S01]  /*0cb0*/  LEA.HI R7, R7, R16, RZ, 0x6 ;  /* 0x0000001007077211 */ /* 0x000fe200078f30ff */
[----:B------:R-:W-:Y:S01]  /*0cc0*/  IMAD.IADD R233, R16, 0x1, -R4 ;  /* 0x0000000110e97824 */ /* 0x000fe200078e0a04 */
[----:B------:R-:W-:Y:S01]  /*0cd0*/  SHF.R.S32.HI R4, RZ, 0x1f, R2 ;  /* 0x0000001fff047819 */ /* 0x000fe20000011402 */
[----:B------:R-:W-:Y:S01]  /*0ce0*/  IMAD.IADD R8, R8, 0x1, -R0 ;  /* 0x0000000108087824 */ /* 0x000fe200078e0a00 */
[----:B------:R-:W-:Y:S01]  /*0cf0*/  LOP3.LUT R0, R3, 0x1c0, RZ, 0xc0, !PT ;  /* 0x000001c003007812 */ /* 0x000fe200078ec0ff */
[C---:B------:R-:W-:Y:S01]  /*0d00*/  IMAD.SHL.U32 R231, R233.reuse, 0x8, RZ ;  /* 0x00000008e9e77824 */ /* 0x040fe200078e00ff */
[----:B------:R-:W-:Y:S01]  /*0d10*/  LEA.HI R14, R4, R2, RZ, 0x3 ;  /* 0x00000002040e7211 */ /* 0x000fe200078f18ff */
[----:B------:R-:W-:Y:S01]  /*0d20*/  IMAD.SHL.U32 R5, R233, 0x40, RZ ;  /* 0x00000040e9057824 */ /* 0x000fe200078e00ff */
[----:B------:R-:W-:Y:S01]  /*0d30*/  SHF.R.U32.HI R6, RZ, 0x3, R0 ;  /* 0x00000003ff067819 */ /* 0x000fe20000011600 */
[----:B------:R-:W-:Y:S01]  /*0d40*/  IMAD.SHL.U32 R7, R7, 0x8, RZ ;  /* 0x0000000807077824 */ /* 0x000fe200078e00ff */
[----:B------:R-:W-:-:S02]  /*0d50*/  LOP3.LUT R3, R0, 0x38, R231, 0xf8, !PT ;  /* 0x0000003800037812 */ /* 0x000fc400078ef8e7 */
[----:B------:R-:W-:Y:S02]  /*0d60*/  LOP3.LUT R4, R14, 0xfffffff8, RZ, 0xc0, !PT ;  /* 0xfffffff80e047812 */ /* 0x000fe400078ec0ff */
[----:B------:R-:W-:Y:S02]  /*0d70*/  LOP3.LUT R12, R3, R6, RZ, 0x3c, !PT ;  /* 0x00000006030c7212 */ /* 0x000fe400078e3cff */
[----:B------:R-:W-:Y:S01]  /*0d80*/  LOP3.LUT R0, R5, 0x1c0, RZ, 0xc0, !PT ;  /* 0x000001c005007812 */ /* 0x000fe200078ec0ff */
[----:B------:R-:W-:Y:S01]  /*0d90*/  IMAD.IADD R3, R2, 0x1, -R4 ;  /* 0x0000000102037824 */ /* 0x000fe200078e0a04 */
[----:B------:R-:W-:Y:S02]  /*0da0*/  LOP3.LUT R4, R10, 0xffffffe0, RZ, 0xc0, !PT ;  /* 0xffffffe00a047812 */ /* 0x000fe400078ec0ff */
[----:B------:R-:W-:Y:S02]  /*0db0*/  LOP3.LUT R5, R0, 0x8, R9, 0xf8, !PT ;  /* 0x0000000800057812 */ /* 0x000fe400078ef809 */
[----:B------:R-:W-:Y:S01]  /*0dc0*/  SHF.R.U32.HI R2, RZ, 0x3, R0 ;  /* 0x00000003ff027819 */ /* 0x000fe20000011600 */
[----:B------:R-:W-:Y:S01]  /*0dd0*/  IMAD.IADD R18, R16, 0x1, -R4 ;  /* 0x0000000110127824 */ /* 0x000fe200078e0a04 */
[----:B------:R-:W-:-:S02]  /*0de0*/  SHF.R.S32.HI R9, RZ, 0x5, R10 ;  /* 0x00000005ff097819 */ /* 0x000fc4000001140a */
[----:B------:R-:W-:Y:S02]  /*0df0*/  SHF.R.S32.HI R0, RZ, 0x1f, R10 ;  /* 0x0000001fff007819 */ /* 0x000fe4000001140a */
[----:B------:R-:W-:Y:S02]  /*0e00*/  SHF.R.S32.HI R11, RZ, 0x1f, R18 ;  /* 0x0000001fff0b7819 */ /* 0x000fe40000011412 */
[----:B------:R-:W-:Y:S02]  /*0e10*/  LEA.HI R0, R0, R9, RZ, 0x3 ;  /* 0x0000000900007211 */ /* 0x000fe400078f18ff */
[----:B------:R-:W-:Y:S02]  /*0e20*/  LOP3.LUT R10, R5, R2, RZ, 0x3c, !PT ;  /* 0x00000002050a7212 */ /* 0x000fe400078e3cff */
[----:B------:R-:W-:Y:S01]  /*0e30*/  LOP3.LUT R2, R15, 0xfffffffc, RZ, 0xc0, !PT ;  /* 0xfffffffc0f027812 */ /* 0x000fe200078ec0ff */
[----:B------:R-:W-:Y:S01]  /*0e40*/  IMAD.MOV.U32 R15, RZ, RZ, 0x20 ;  /* 0x00000020ff0f7424 */ /* 0x000fe200078e00ff */
[----:B------:R-:W-:-:S02]  /*0e50*/  LOP3.LUT R0, R0, 0xffffff8, RZ, 0xc0, !PT ;  /* 0x0ffffff800007812 */ /* 0x000fc400078ec0ff */
[----:B------:R-:W-:Y:S01]  /*0e60*/  LEA.HI R11, R11, R18, RZ, 0x2 ;  /* 0x000000120b0b7211 */ /* 0x000fe200078f10ff */
[----:B------:R-:W-:Y:S01]  /*0e70*/  IMAD.IADD R2, R16, 0x1, -R2 ;  /* 0x0000000110027824 */ /* 0x000fe200078e0a02 */
[----:B------:R-:W-:Y:S01]  /*0e80*/  LOP3.LUT R6, R8, 0x1, RZ, 0xc0, !PT ;  /* 0x0000000108067812 */ /* 0x000fe200078ec0ff */
[----:B------:R-:W-:Y:S01]  /*0e90*/  IMAD.IADD R5, R9, 0x1, -R0 ;  /* 0x0000000109057824 */ /* 0x000fe200078e0a00 */
[----:B------:R-:W-:Y:S01]  /*0ea0*/  SHF.R.S32.HI R4, RZ, 0x2, R11 ;  /* 0x00000002ff047819 */ /* 0x000fe2000001140b */
[----:B------:R-:W-:Y:S01]  /*0eb0*/  IMAD.MOV.U32 R16, RZ, RZ, 0x10 ;  /* 0x00000010ff107424 */ /* 0x000fe200078e00ff */
[----:B------:R-:W-:Y:S02]  /*0ec0*/  LEA.HI R0, R2, R2, RZ, 0x1 ;  /* 0x0000000202007211 */ /* 0x000fe400078f08ff */
[----:B------:R-:W-:Y:S01]  /*0ed0*/  ISETP.NE.U32.AND P0, PT, R6, 0x1, PT ;  /* 0x000000010600780c */ /* 0x000fe20003f05070 */
[----:B------:R-:W-:Y:S01]  /*0ee0*/  IMAD R17, R5, 0x10, R4 ;  /* 0x0000001005117824 */ /* 0x000fe200078e0204 */
[----:B------:R-:W-:Y:S01]  /*0ef0*/  LOP3.LUT R5, R0, 0x1ffffffe, RZ, 0xc0, !PT ;  /* 0x1ffffffe00057812 */ /* 0x000fe200078ec0ff */
[----:B------:R-:W-:Y:S01]  /*0f00*/  IMAD.SHL.U32 R4, R8, 0x40, RZ ;  /* 0x0000004008047824 */ /* 0x000fe200078e00ff */
[----:B------:R-:W-:Y:S01]  /*0f10*/  LOP3.LUT R12, R12, 0x7ffffe00, R7, 0xf8, !PT ;  /* 0x7ffffe000c0c7812 */ /* 0x000fe200078ef807 */
[----:B------:R-:W-:Y:S01]  /*0f20*/  IMAD R7, R9, 0x200, R2 ;  /* 0x0000020009077824 */ /* 0x000fe200078e0202 */
[----:B------:R-:W-:Y:S01]  /*0f30*/  R2P PR, R8, 0x6 ;  /* 0x0000000608007804 */ /* 0x000fe20000000000 */
[----:B------:R-:W-:Y:S01]  /*0f40*/  IMAD.IADD R8, R2, 0x1, -R5 ;  /* 0x0000000102087824 */ /* 0x000fe200078e0a05 */
[----:B------:R-:W-:Y:S01]  /*0f50*/  LOP3.LUT R4, R4, 0x1c0, RZ, 0xc0, !PT ;  /* 0x000001c004047812 */ /* 0x000fe200078ec0ff */
[----:B------:R-:W-:Y:S01]  /*0f60*/  IMAD.SHL.U32 R6, R13, 0x8, RZ ;  /* 0x000000080d067824 */ /* 0x000fe200078e00ff */
[C---:B------:R-:W-:Y:S01]  /*0f70*/  LOP3.LUT P4, RZ, R3.reuse, 0x2, RZ, 0xc0, !PT ;  /* 0x0000000203ff7812 */ /* 0x040fe2000788c0ff */
[----:B------:R-:W-:Y:S01]  /*0f80*/  IMAD R8, R8, 0x8, R17 ;  /* 0x0000000808087824 */ /* 0x000fe200078e0211 */
[----:B------:R-:W-:Y:S01]  /*0f90*/  LEA.HI R2, R4, R4, RZ, 0x1d ;  /* 0x0000000404027211 */ /* 0x000fe200078fe8ff */
[----:B------:R1:W-:Y:S01]  /*0fa0*/  STL [R1+0xac], R17 ;  /* 0x0000ac1101007387 */ /* 0x0003e20000100800 */
[C---:B------:R-:W-:Y:S01]  /*0fb0*/  LOP3.LUT P3, RZ, R3.reuse, 0x4, RZ, 0xc0, !PT ;  /* 0x0000000403ff7812 */ /* 0x040fe2000786c0ff */
[----:B------:R-:W-:Y:S01]  /*0fc0*/  IMAD.SHL.U32 R3, R3, 0x40, RZ ;  /* 0x0000004003037824 */ /* 0x000fe200078e00ff */
[----:B------:R-:W-:Y:S01]  /*0fd0*/  IADD3 R235, R231, 0x40, RZ ;  /* 0x00000040e7eb7810 */ /* 0x000fe20007ffe0ff */
[----:B------:R-:W-:Y:S01]  /*0fe0*/  IMAD.U32 R7, R7, 0x2, R2 ;  /* 0x0000000207077824 */ /* 0x000fe200078e0002 */
[----:B------:R-:W-:Y:S01]  /*0ff0*/  LOP3.LUT R2, R11, 0x7ffffffc, RZ, 0xc0, !PT ;  /* 0x7ffffffc0b027812 */ /* 0x000fe200078ec0ff */
[----:B------:R2:W-:Y:S01]  /*1000*/  STL [R1+0xb0], R8 ;  /* 0x0000b00801007387 */ /* 0x0005e20000100800 */
[----:B------:R-:W-:Y:S01]  /*1010*/  LOP3.LUT R3, R3, 0x1c0, RZ, 0xc0, !PT ;  /* 0x000001c003037812 */ /* 0x000fe200078ec0ff */
[----:B------:R-:W-:Y:S01]  /*1020*/  IMAD R0, R13, 0x200, R10 ;  /* 0x000002000d007824 */ /* 0x000fe200078e020a */
[----:B------:R-:W-:Y:S01]  /*1030*/  SEL R5, R16, 0xfffffff0, !P4 ;  /* 0xfffffff010057807 */ /* 0x000fe20006000000 */
[----:B------:R-:W-:Y:S01]  /*1040*/  IMAD.IADD R2, R18, 0x1, -R2 ;  /* 0x0000000112027824 */ /* 0x000fe200078e0a02 */
[----:B------:R-:W-:Y:S01]  /*1050*/  LOP3.LUT R6, R3, 0x8, R6, 0xf8, !PT ;  /* 0x0000000803067812 */ /* 0x000fe200078ef806 */
[----:B------:R-:W-:Y:S01]  /*1060*/  IMAD.MOV.U32 R10, RZ, RZ, 0x40 ;  /* 0x00000040ff0a7424 */ /* 0x000fe200078e00ff */
[----:B------:R-:W-:Y:S01]  /*1070*/  SHF.R.U32.HI R3, RZ, 0x3, R3 ;  /* 0x00000003ff037819 */ /* 0x000fe20000011603 */
[----:B------:R-:W-:Y:S01]  /*1080*/  IMAD.SHL.U32 R26, R2, 0x2, RZ ;  /* 0x00000002021a7824 */ /* 0x000fe200078e00ff */
[----:B------:R-:W-:Y:S01]  /*1090*/  SEL R4, R15, 0xffffffe0, !P3 ;  /* 0xffffffe00f047807 */ /* 0x000fe20005800000 */
[----:B------:R-:W-:Y:S01]  /*10a0*/  IMAD.SHL.U32 R200, R12, 0x2, RZ ;  /* 0x000000020cc87824 */ /* 0x000fe200078e00ff */
[----:B------:R-:W-:Y:S01]  /*10b0*/  LOP3.LUT R3, R6, R3, RZ, 0x3c, !PT ;  /* 0x0000000306037212 */ /* 0x000fe200078e3cff */
[----:B------:R-:W-:Y:S01]  /*10c0*/  IMAD.SHL.U32 R6, R14, 0x40, RZ ;  /* 0x000000400e067824 */ /* 0x000fe200078e00ff */
[C---:B------:R-:W-:Y:S01]  /*10d0*/  IADD3 R25, R26.reuse, 0x8, RZ ;  /* 0x000000081a197810 */ /* 0x040fe20007ffe0ff */
[----:B------:R-:W-:Y:S01]  /*10e0*/  STL [R1+0x4c], R26 ;  /* 0x00004c1a01007387 */ /* 0x000fe20000100800 */
[C---:B------:R-:W-:Y:S01]  /*10f0*/  IADD3 R24, R26.reuse, 0x10, RZ ;  /* 0x000000101a187810 */ /* 0x040fe20007ffe0ff */
[----:B------:R-:W-:Y:S01]  /*1100*/  IMAD.IADD R4, R5, 0x1, R4 ;  /* 0x0000000105047824 */ /* 0x000fe200078e0204 */
[C---:B------:R-:W-:Y:S01]  /*1110*/  IADD3 R23, R26.reuse, 0x18, RZ ;  /* 0x000000181a177810 */ /* 0x040fe20007ffe0ff */
[----:B------:R-:W-:Y:S01]  /*1120*/  STL [R1+0x48], R25 ;  /* 0x0000481901007387 */ /* 0x000fe20000100800 */
[----:B------:R-:W-:-:S02]  /*1130*/  IADD3 R22, R26, 0x20, RZ ;  /* 0x000000201a167810 */ /* 0x000fc40007ffe0ff */
[C---:B------:R-:W-:Y:S01]  /*1140*/  IADD3 R21, R26.reuse, 0x28, RZ ;  /* 0x000000281a157810 */ /* 0x040fe20007ffe0ff */
[----:B------:R-:W-:Y:S01]  /*1150*/  STL [R1+0x44], R24 ;  /* 0x0000441801007387 */ /* 0x000fe20000100800 */
[C---:B------:R-:W-:Y:S02]  /*1160*/  IADD3 R20, R26.reuse, 0x30, RZ ;  /* 0x000000301a147810 */ /* 0x040fe40007ffe0ff */
[C---:B------:R-:W-:Y:S01]  /*1170*/  IADD3 R19, R26.reuse, 0x38, RZ ;  /* 0x000000381a137810 */ /* 0x040fe20007ffe0ff */
[----:B------:R-:W-:Y:S01]  /*1180*/  STL [R1+0x40], R23 ;  /* 0x0000401701007387 */ /* 0x000fe20000100800 */
[C---:B------:R-:W-:Y:S02]  /*1190*/  IADD3 R18, R26.reuse, 0x40, RZ ;  /* 0x000000401a127810 */ /* 0x040fe40007ffe0ff */
[C---:B-1----:R-:W-:Y:S01]  /*11a0*/  IADD3 R17, R26.reuse, 0x48, RZ ;  /* 0x000000481a117810 */ /* 0x042fe20007ffe0ff */
[----:B------:R-:W-:Y:S01]  /*11b0*/  STL [R1+0x3c], R22 ;  /* 0x00003c1601007387 */ /* 0x000fe20000100800 */
[----:B------:R-:W-:-:S02]  /*11c0*/  IADD3 R16, R26, 0x50, RZ ;  /* 0x000000501a107810 */ /* 0x000fc40007ffe0ff */
[----:B------:R-:W-:Y:S01]  /*11d0*/  LOP3.LUT R3, R3, 0x7ffffe00, R6, 0xf8, !PT ;  /* 0x7ffffe0003037812 */ /* 0x000fe200078ef806 */
[----:B------:R-:W-:Y:S01]  /*11e0*/  STL [R1+0x38], R21 ;  /* 0x0000381501007387 */ /* 0x000fe20000100800 */
[----:B------:R-:W-:Y:S02]  /*11f0*/  IADD3 R14, R26, 0x58, RZ ;  /* 0x000000581a0e7810 */ /* 0x000fe40007ffe0ff */
[----:B------:R-:W-:Y:S01]  /*1200*/  SHF.R.S32.HI R6, RZ, 0x1f, R235 ;  /* 0x0000001fff067819 */ /* 0x000fe200000114eb */
[----:B------:R1:W-:Y:S01]  /*1210*/  STL [R1+0x34], R20 ;  /* 0x0000341401007387 */ /* 0x0003e20000100800 */
[----:B------:R-:W-:Y:S02]  /*1220*/  LEA R71, R0, 0x8100, 0x1 ;  /* 0x0000810000477811 */ /* 0x000fe400078e08ff */
[----:B------:R-:W-:Y:S01]  /*1230*/  IADD3 R13, R26, 0x60, RZ ;  /* 0x000000601a0d7810 */ /* 0x000fe20007ffe0ff */
[----:B------:R-:W-:Y:S01]  /*1240*/  STL [R1+0x30], R19 ;  /* 0x0000301301007387 */ /* 0x000fe20000100800 */
[----:B------:R-:W-:-:S02]  /*1250*/  SEL R6, R10, 0xffffffc0, !P2 ;  /* 0xffffffc00a067807 */ /* 0x000fc40005000000 */
[----:B------:R-:W-:Y:S01]  /*1260*/  SEL R0, R10, 0xffffffc0, !P3 ;  /* 0xffffffc00a007807 */ /* 0x000fe20005800000 */
[----:B------:R-:W-:Y:S01]  /*1270*/  STL [R1+0x2c], R18 ;  /* 0x00002c1201007387 */ /* 0x000fe20000100800 */
[C---:B------:R-:W-:Y:S02]  /*1280*/  IADD3 R12, R26.reuse, 0x68, RZ ;  /* 0x000000681a0c7810 */ /* 0x040fe40007ffe0ff */
[----:B------:R-:W-:Y:S01]  /*1290*/  IADD3 R11, R26, 0x70, RZ ;  /* 0x000000701a0b7810 */ /* 0x000fe20007ffe0ff */
[----:B------:R3:W-:Y:S01]  /*12a0*/  STL [R1+0x28], R17 ;  /* 0x0000281101007387 */ /* 0x0007e20000100800 */
[----:B------:R-:W-:Y:S02]  /*12b0*/  LEA R10, R7, 0x80, 0x1 ;  /* 0x00000080070a7811 */ /* 0x000fe400078e08ff */
[----:B------:R-:W-:Y:S01]  /*12c0*/  SHF.R.S32.HI R7, RZ, 0x1f, R25 ;  /* 0x0000001fff077819 */ /* 0x000fe20000011419 */
[----:B------:R-:W-:Y:S01]  /*12d0*/  STL [R1+0x24], R16 ;  /* 0x0000241001007387 */ /* 0x000fe20000100800 */
[----:B------:R-:W-:-:S02]  /*12e0*/  SHF.R.S32.HI R5, RZ, 0x1f, R231 ;  /* 0x0000001fff057819 */ /* 0x000fc400000114e7 */
[C---:B------:R-:W-:Y:S01]  /*12f0*/  SEL R5, R15.reuse, 0xffffffe0, !P1 ;  /* 0xffffffe00f057807 */ /* 0x040fe20004800000 */
[----:B------:R-:W-:Y:S01]  /*1300*/  STL [R1+0x20], R14 ;  /* 0x0000200e01007387 */ /* 0x000fe20000100800 */
[----:B------:R-:W-:Y:S02]  /*1310*/  SEL R2, R15, 0xffffffe0, !P4 ;  /* 0xffffffe00f027807 */ /* 0x000fe40006000000 */
[----:B--2---:R-:W-:Y:S01]  /*1320*/  IADD3 R8, R26, 0x78, RZ ;  /* 0x000000781a087810 */ /* 0x004fe20007ffe0ff */
[----:B------:R-:W-:Y:S01]  /*1330*/  STL [R1+0x1c], R13 ;  /* 0x00001c0d01007387 */ /* 0x000fe20000100800 */
[----:B------:R-:W-:Y:S02]  /*1340*/  SHF.R.S32.HI R15, RZ, 0x1f, R24 ;  /* 0x0000001fff0f7819 */ /* 0x000fe40000011418 */
[----:B-1----:R-:W-:Y:S01]  /*1350*/  SHF.R.S32.HI R20, RZ, 0x1f, R20 ;  /* 0x0000001fff147819 */ /* 0x002fe20000011414 */
[----:B------:R-:W-:Y:S01]  /*1360*/  STL [R1+0x18], R12 ;  /* 0x0000180c01007387 */ /* 0x000fe20000100800 */
[----:B------:R-:W-:-:S03]  /*1370*/  LEA R189, R3, 0x100, 0x1 ;  /* 0x0000010003bd7811 */ /* 0x000fc600078e08ff */
[----:B------:R-:W-:Y:S01]  /*1380*/  STL [R1+0x14], R11 ;  /* 0x0000140b01007387 */ /* 0x000fe20000100800 */
[--C-:B------:R-:W-:Y:S01]  /*1390*/  IADD3 R192, R0, R189, R2.reuse ;  /* 0x000000bd00c07210 */ /* 0x100fe20007ffe002 */
[----:B------:R-:W-:Y:S02]  /*13a0*/  IMAD R195, R9, 0x800, R189 ;  /* 0x0000080009c37824 */ /* 0x000fe400078e02bd */
[----:B------:R1:W-:Y:S01]  /*13b0*/  STL [R1+0xa8], R7 ;  /* 0x0000a80701007387 */ /* 0x0003e20000100800 */
[----:B---3--:R-:W-:Y:S01]  /*13c0*/  SHF.R.S32.HI R17, RZ, 0x1f, R17 ;  /* 0x0000001fff117819 */ /* 0x008fe20000011411 */
[C---:B------:R-:W-:Y:S02]  /*13d0*/  IMAD.IADD R191, R189.reuse, 0x1, R2 ;  /* 0x00000001bdbf7824 */ /* 0x040fe400078e0202 */
[----:B------:R-:W-:Y:S01]  /*13e0*/  STL [R1+0x10], R8 ;  /* 0x0000100801007387 */ /* 0x000fe20000100800 */
[----:B------:R-:W-:Y:S02]  /*13f0*/  IMAD.IADD R196, R2, 0x1, R195 ;  /* 0x0000000102c47824 */ /* 0x000fe400078e02c3 */
[----:B------:R-:W-:Y:S01]  /*1400*/  IMAD R194, R4, 0x2, R189 ;  /* 0x0000000204c27824 */ /* 0x000fe200078e02bd */
[----:B------:R2:W-:Y:S01]  /*1410*/  STL [R1+0xa4], R15 ;  /* 0x0000a40f01007387 */ /* 0x0005e20000100800 */
[----:B------:R-:W-:-:S02]  /*1420*/  IMAD.IADD R190, R189, 0x1, R0 ;  /* 0x00000001bdbe7824 */ /* 0x000fc400078e0200 */
[C---:B------:R-:W-:Y:S01]  /*1430*/  IMAD.IADD R198, R0.reuse, 0x1, R195 ;  /* 0x0000000100c67824 */ /* 0x040fe200078e02c3 */
[----:B------:R-:W-:Y:S01]  /*1440*/  STL [R1+0x50], R10 ;  /* 0x0000500a01007387 */ /* 0x000fe20000100800 */
[----:B------:R-:W-:Y:S01]  /*1450*/  IMAD.IADD R197, R0, 0x1, R196 ;  /* 0x0000000100c57824 */ /* 0x000fe200078e02c4 */
[----:B-1----:R-:W-:-:S05]  /*1460*/  SHF.R.S32.HI R7, RZ, 0x1f, R23 ;  /* 0x0000001fff077819 */ /* 0x002fca0000011417 */
[----:B------:R1:W-:Y:S01]  /*1470*/  STL [R1+0xa0], R7 ;  /* 0x0000a00701007387 */ /* 0x0003e20000100800 */
[----:B--2---:R-:W-:-:S05]  /*1480*/  SHF.R.S32.HI R15, RZ, 0x1f, R22 ;  /* 0x0000001fff0f7819 */ /* 0x004fca0000011416 */
[----:B------:R2:W-:Y:S01]  /*1490*/  STL [R1+0x9c], R15 ;  /* 0x00009c0f01007387 */ /* 0x0005e20000100800 */
[----:B-1----:R-:W-:-:S05]  /*14a0*/  SHF.R.S32.HI R7, RZ, 0x1f, R21 ;  /* 0x0000001fff077819 */ /* 0x002fca0000011415 */
[----:B------:R1:W-:Y:S01]  /*14b0*/  STL [R1+0x98], R7 ;  /* 0x0000980701007387 */ /* 0x0003e20000100800 */
[----:B--2---:R-:W-:-:S03]  /*14c0*/  SHF.R.S32.HI R15, RZ, 0x1f, R19 ;  /* 0x0000001fff0f7819 */ /* 0x004fc60000011413 */
[----:B------:R-:W-:Y:S04]  /*14d0*/  STL [R1+0x94], R20 ;  /* 0x0000941401007387 */ /* 0x000fe80000100800 */
[----:B------:R2:W-:Y:S01]  /*14e0*/  STL [R1+0x90], R15 ;  /* 0x0000900f01007387 */ /* 0x0005e20000100800 */
[----:B-1----:R-:W-:-:S05]  /*14f0*/  SHF.R.S32.HI R7, RZ, 0x1f, R18 ;  /* 0x0000001fff077819 */ /* 0x002fca0000011412 */
[----:B------:R1:W-:Y:S01]  /*1500*/  STL [R1+0x8c], R7 ;  /* 0x00008c0701007387 */ /* 0x0003e20000100800 */
[----:B--2---:R-:W-:-:S03]  /*1510*/  SHF.R.S32.HI R15, RZ, 0x1f, R16 ;  /* 0x0000001fff0f7819 */ /* 0x004fc60000011410 */
[----:B------:R-:W-:Y:S04]  /*1520*/  STL [R1+0x88], R17 ;  /* 0x0000881101007387 */ /* 0x000fe80000100800 */
[----:B------:R-:W-:Y:S01]  /*1530*/  STL [R1+0x84], R15 ;  /* 0x0000840f01007387 */ /* 0x000fe20000100800 */
[----:B-1----:R-:W-:Y:S02]  /*1540*/  SHF.R.S32.HI R7, RZ, 0x1f, R14 ;  /* 0x0000001fff077819 */ /* 0x002fe4000001140e */
[----:B------:R-:W-:Y:S02]  /*1550*/  SHF.R.S32.HI R14, RZ, 0x1f, R13 ;  /* 0x0000001fff0e7819 */ /* 0x000fe4000001140d */
[----:B------:R-:W-:Y:S01]  /*1560*/  SHF.R.S32.HI R13, RZ, 0x1f, R12 ;  /* 0x0000001fff0d7819 */ /* 0x000fe2000001140c */
[----:B------:R1:W-:Y:S01]  /*1570*/  STL [R1+0x80], R7 ;  /* 0x0000800701007387 */ /* 0x0003e20000100800 */
[----:B------:R-:W-:-:S02]  /*1580*/  SHF.R.S32.HI R12, RZ, 0x1f, R11 ;  /* 0x0000001fff0c7819 */ /* 0x000fc4000001140b */
[----:B------:R-:W-:Y:S01]  /*1590*/  SHF.R.S32.HI R11, RZ, 0x1f, R8 ;  /* 0x0000001fff0b7819 */ /* 0x000fe20000011408 */
[C---:B------:R-:W-:Y:S01]  /*15a0*/  IMAD.IADD R8, R10.reuse, 0x1, R5 ;  /* 0x000000010a087824 */ /* 0x040fe200078e0205 */
[----:B------:R-:W-:Y:S04]  /*15b0*/  STL [R1+0x7c], R14 ;  /* 0x00007c0e01007387 */ /* 0x000fe80000100800 */
[----:B------:R-:W-:Y:S04]  /*15c0*/  STL [R1+0x78], R13 ;  /* 0x0000780d01007387 */ /* 0x000fe80000100800 */
[----:B------:R-:W-:Y:S04]  /*15d0*/  STL [R1+0x74], R12 ;  /* 0x0000740c01007387 */ /* 0x000fe80000100800 */
[----:B------:R-:W-:Y:S04]  /*15e0*/  STL [R1+0x70], R11 ;  /* 0x0000700b01007387 */ /* 0x000fe80000100800 */
[----:B------:R2:W-:Y:S01]  /*15f0*/  STL [R1+0x5c], R8 ;  /* 0x00005c0801007387 */ /* 0x0005e20000100800 */
[----:B-1----:R-:W-:-:S02]  /*1600*/  IADD3 R7, R10, -0x10, RZ ;  /* 0xfffffff00a077810 */ /* 0x002fc40007ffe0ff */
[C---:B------:R-:W-:Y:S01]  /*1610*/  @P0 IADD3 R7, R10.reuse, 0x10, RZ ;  /* 0x000000100a070810 */ /* 0x040fe20007ffe0ff */
[----:B------:R-:W-:-:S04]  /*1620*/  IMAD.IADD R10, R10, 0x1, R6 ;  /* 0x000000010a0a7824 */ /* 0x000fc800078e0206 */
[--C-:B------:R-:W-:Y:S01]  /*1630*/  IMAD.IADD R3, R5, 0x1, R7.reuse ;  /* 0x0000000105037824 */ /* 0x100fe200078e0207 */
[----:B------:R1:W-:Y:S01]  /*1640*/  STL [R1+0x6c], R10 ;  /* 0x00006c0a01007387 */ /* 0x0003e20000100800 */
[----:B------:R-:W-:Y:S02]  /*1650*/  IMAD.IADD R5, R6, 0x1, R7 ;  /* 0x0000000106057824 */ /* 0x000fe400078e0207 */
[--C-:B------:R-:W-:Y:S01]  /*1660*/  IMAD.IADD R2, R3, 0x1, R6.reuse ;  /* 0x0000000103027824 */ /* 0x100fe200078e0206 */
[----:B------:R1:W-:Y:S01]  /*1670*/  STL [R1+0x54], R7 ;  /* 0x0000540701007387 */ /* 0x0003e20000100800 */
[----:B--2---:R-:W-:-:S05]  /*1680*/  IMAD.IADD R8, R8, 0x1, R6 ;  /* 0x0000000108087824 */ /* 0x004fca00078e0206 */
[----:B------:R1:W-:Y:S04]  /*1690*/  STL [R1+0x68], R8 ;  /* 0x0000680801007387 */ /* 0x0003e80000100800 */
[----:B------:R1:W-:Y:S04]  /*16a0*/  STL [R1+0x64], R5 ;  /* 0x0000640501007387 */ /* 0x0003e80000100800 */
[----:B------:R1:W-:Y:S04]  /*16b0*/  STL [R1+0x58], R3 ;  /* 0x0000580301007387 */ /* 0x0003e80000100800 */
[----:B------:R1:W-:Y:S02]  /*16c0*/  STL [R1+0x60], R2 ;  /* 0x0000600201007387 */ /* 0x0003e40000100800 */
.L_x_275:
[----:B-1----:R-:W-:-:S04]  /*16d0*/  IMAD.MOV.U32 R8, RZ, RZ, 0x4 ;  /* 0x00000004ff087424 */ /* 0x002fc800078e00ff */
[----:B------:R-:W-:-:S05]  /*16e0*/  IMAD.WIDE R2, R247, R8, c[0x0][0x588] ;  /* 0x00016200f7027625 */ /* 0x000fca00078e0208 */
[----:B------:R-:W2:Y:S01]  /*16f0*/  LDG.E R251, [R2.64] ;  /* 0x0000000802fb7981 */ /* 0x000ea2000c1e1900 */
[----:B------:R-:W-:Y:S01]  /*1700*/  ISETP.NE.U32.AND P4, PT, RZ, c[0x0][0x370], PT ;  /* 0x0000dc00ff007a0c */ /* 0x000fe20003f85070 */
[----:B------:R-:W-:Y:S01]  /*1710*/  IMAD.MOV.U32 R237, RZ, RZ, RZ ;  /* 0x000000ffffed7224 */ /* 0x000fe200078e00ff */
[----:B------:R-:W-:Y:S01]  /*1720*/  ISETP.NE.U32.AND P2, PT, RZ, c[0x0][0x360], PT ;  /* 0x0000d800ff007a0c */ /* 0x000fe20003f45070 */
[----:B------:R-:W-:Y:S01]  /*1730*/  IMAD.MOV.U32 R11, RZ, RZ, RZ ;  /* 0x000000ffff0b7224 */ /* 0x000fe200078e00ff */
[----:B------:R-:W-:Y:S02]  /*1740*/  ISETP.NE.AND.EX P4, PT, RZ, c[0x0][0x374], PT, P4 ;  /* 0x0000dd00ff007a0c */ /* 0x000fe40003f85340 */
[----:B------:R-:W-:Y:S02]  /*1750*/  ISETP.NE.AND.EX P2, PT, RZ, c[0x0][0x364], PT, P2 ;  /* 0x0000d900ff007a0c */ /* 0x000fe40003f45320 */
[----:B------:R-:W-:-:S04]  /*1760*/  ISETP.NE.U32.AND P3, PT, RZ, c[0x0][0x348], PT ;  /* 0x0000d200ff007a0c */ /* 0x000fc80003f65070 */
[----:B------:R-:W-:Y:S02]  /*1770*/  ISETP.NE.AND.EX P3, PT, RZ, c[0x0][0x34c], PT, P3 ;  /* 0x0000d300ff007a0c */ /* 0x000fe40003f65330 */
[----:B--2---:R-:W-:Y:S01]  /*1780*/  SHF.R.S32.HI R13, RZ, 0x1f, R251 ;  /* 0x0000001fff0d7819 */ /* 0x004fe200000114fb */
[C---:B------:R-:W-:Y:S02]  /*1790*/  IMAD.SHL.U32 R252, R251.reuse, 0x4, RZ ;  /* 0x00000004fbfc7824 */ /* 0x040fe400078e00ff */
[C---:B------:R-:W-:Y:S02]  /*17a0*/  @P4 LEA R6, P1, R251.reuse, c[0x0][0x370], 0x2 ;  /* 0x0000dc00fb064a11 */ /* 0x040fe400078210ff */
[C-C-:B------:R-:W-:Y:S01]  /*17b0*/  SHF.L.U64.HI R14, R251.reuse, 0x2, R13.reuse ;  /* 0x00000002fb0e7819 */ /* 0x140fe2000001020d */
[----:B------:R1:W-:Y:S01]  /*17c0*/  STL [R1+0xc], R13 ;  /* 0x00000c0d01007387 */ /* 0x0003e20000100800 */
[----:B------:R-:W-:Y:S02]  /*17d0*/  @P4 LEA.HI.X R7, R251, c[0x0][0x374], R13, 0x2, P1 ;  /* 0x0000dd00fb074a11 */ /* 0x000fe400008f140d */
[C---:B------:R-:W-:Y:S01]  /*17e0*/  @P2 IADD3 R4, P0, R252.reuse, c[0x0][0x360], RZ ;  /* 0x0000d800fc042a10 */ /* 0x040fe20007f1e0ff */
[----:B------:R1:W-:Y:S01]  /*17f0*/  STL [R1], R14 ;  /* 0x0000000e01007387 */ /* 0x0003e20000100800 */
[----:B------:R-:W-:-:S02]  /*1800*/  IADD3 R2, P1, R252, c[0x0][0x348], RZ ;  /* 0x0000d200fc027a10 */ /* 0x000fc40007f3e0ff */
[C---:B------:R-:W-:Y:S01]  /*1810*/  @P2 IADD3.X R5, R14.reuse, c[0x0][0x364], RZ, P0, !PT ;  /* 0x0000d9000e052a10 */ /* 0x040fe200007fe4ff */
[----:B------:R1:W5:Y:S01]  /*1820*/  @P4 LDG.E R237, [R6.64] ;  /* 0x0000000806ed4981 */ /* 0x000362000c1e1900 */
[----:B------:R-:W-:-:S03]  /*1830*/  IADD3.X R3, R14, c[0x0][0x34c], RZ, P1, !PT ;  /* 0x0000d3000e037a10 */ /* 0x000fc60000ffe4ff */
[----:B------:R1:W5:Y:S04]  /*1840*/  @P2 LDG.E R12, [R4.64] ;  /* 0x00000008040c2981 */ /* 0x000368000c1e1900 */
[----:B------:R1:W5:Y:S01]  /*1850*/  @P3 LDG.E R11, [R2.64] ;  /* 0x00000008020b3981 */ /* 0x000362000c1e1900 */
[----:B------:R-:W-:Y:S01]  /*1860*/  YIELD ;  /* 0x0000000000007946 */ /* 0x000fe20003800000 */
[----:B------:R-:W-:Y:S05]  /*1870*/  @P2 BRA `(.L_x_176) ;  /* 0x0000005000002947 */ /* 0x000fea0003800000 */
[----:B-----5:R-:W-:Y:S01]  /*1880*/  MOV R12, c[0x0][0x168] ;  /* 0x00005a00000c7a02 */ /* 0x020fe20000000f00 */
[----:B------:R-:W-:Y:S05]  /*1890*/  @!P3 BRA `(.L_x_176) ;  /* 0x000000300000b947 */ /* 0x000fea0003800000 */
[----:B------:R2:W3:Y:S04]  /*18a0*/  LDG.E R0, [R2.64] ;  /* 0x0000000802007981 */ /* 0x0004e8000c1e1900 */
[----:B-12---:R-:W3:Y:S02]  /*18b0*/  LDG.E R2, [R2.64+0x4] ;  /* 0x0000040802027981 */ /* 0x006ee4000c1e1900 */
[----:B---3--:R-:W-:-:S02]  /*18c0*/  IADD3 R12, -R0, R2, RZ ;  /* 0x00000002000c7210 */ /* 0x008fc40007ffe1ff */
.L_x_176:
[----:B------:R-:W-:-:S04]  /*18d0*/  ISETP.NE.U32.AND P0, PT, RZ, c[0x0][0x368], PT ;  /* 0x0000da00ff007a0c */ /* 0x000fc80003f05070 */
[----:B------:R-:W-:-:S13]  /*18e0*/  ISETP.NE.AND.EX P0, PT, RZ, c[0x0][0x36c], PT, P0 ;  /* 0x0000db00ff007a0c */ /* 0x000fda0003f05300 */
[----:B------:R-:W-:Y:S05]  /*18f0*/  @!P0 BRA `(.L_x_177) ;  /* 0x0000004000008947 */ /* 0x000fea0003800000 */
[----:B-1----:R-:W-:-:S04]  /*1900*/  IADD3 R2, P0, R252, c[0x0][0x368], RZ ;  /* 0x0000da00fc027a10 */ /* 0x002fc80007f1e0ff */
[----:B------:R-:W-:-:S05]  /*1910*/  IADD3.X R3, R14, c[0x0][0x36c], RZ, P0, !PT ;  /* 0x0000db000e037a10 */ /* 0x000fca00007fe4ff */
[----:B------:R1:W5:Y:S01]  /*1920*/  LDG.E R0, [R2.64] ;  /* 0x0000000802007981 */ /* 0x000362000c1e1900 */
[----:B------:R-:W-:Y:S05]  /*1930*/  BRA `(.L_x_178) ;  /* 0x0000008000007947 */ /* 0x000fea0003800000 */
.L_x_177:
[----:B------:R-:W-:Y:S01]  /*1940*/  ISETP.NE.U32.AND P0, PT, RZ, c[0x0][0x350], PT ;  /* 0x0000d400ff007a0c */ /* 0x000fe20003f05070 */
[----:B------:R-:W-:-:S03]  /*1950*/  IMAD.U32 R0, RZ, RZ, UR5 ;  /* 0x00000005ff007e24 */ /* 0x000fc6000f8e00ff */
[----:B------:R-:W-:-:S13]  /*1960*/  ISETP.NE.AND.EX P0, PT, RZ, c[0x0][0x354], PT, P0 ;  /* 0x0000d500ff007a0c */ /* 0x000fda0003f05300 */
[----:B------:R-:W-:Y:S05]  /*1970*/  @!P0 BRA `(.L_x_178) ;  /* 0x0000004000008947 */ /* 0x000fea0003800000 */
[----:B-1----:R-:W-:-:S05]  /*1980*/  IMAD.WIDE R2, R251, R8, c[0x0][0x350] ;  /* 0x0000d400fb027625 */ /* 0x002fca00078e0208 */
[----:B------:R-:W2:Y:S04]  /*1990*/  LDG.E R4, [R2.64] ;  /* 0x0000000802047981 */ /* 0x000ea8000c1e1900 */
[----:B------:R-:W2:Y:S02]  /*19a0*/  LDG.E R0, [R2.64+0x4] ;  /* 0x0000040802007981 */ /* 0x000ea4000c1e1900 */
[----:B--2---:R-:W-:-:S05]  /*19b0*/  IADD3 R0, -R4, R0, RZ ;  /* 0x0000000004007210 */ /* 0x004fca0007ffe1ff */
.L_x_178:
[----:B-----5:R-:W-:Y:S01]  /*19c0*/  IMAD.IADD R21, R0, 0x1, -R237 ;  /* 0x0000000100157824 */ /* 0x020fe200078e0aed */
[C---:B------:R-:W-:Y:S01]  /*19d0*/  LOP3.LUT R0, R246.reuse, 0xff000000, RZ, 0xc0, !PT ;  /* 0xff000000f6007812 */ /* 0x040fe200078ec0ff */
[----:B-1----:R-:W-:Y:S01]  /*19e0*/  IMAD.MOV.U32 R2, RZ, RZ, RZ ;  /* 0x000000ffff027224 */ /* 0x002fe200078e00ff */
[----:B------:R-:W-:Y:S01]  /*19f0*/  LOP3.LUT R4, R246, 0xff0000, RZ, 0xc0, !PT ;  /* 0x00ff0000f6047812 */ /* 0x000fe200078ec0ff */
[----:B------:R-:W-:Y:S01]  /*1a00*/  BSSY B0, `(.L_x_179) ;  /* 0x000002c000007945 */ /* 0x000fe20003800000 */
[----:B------:R-:W-:-:S02]  /*1a10*/  SHF.R.U32.HI R0, RZ, 0x8, R0 ;  /* 0x00000008ff007819 */ /* 0x000fc40000011600 */
[C---:B------:R-:W-:Y:S02]  /*1a20*/  IADD3 R3, R21.reuse, 0x6f, RZ ;  /* 0x0000006f15037810 */ /* 0x040fe40007ffe0ff */
[----:B------:R-:W-:Y:S02]  /*1a30*/  LEA.HI R0, R4, R0, RZ, 0x10 ;  /* 0x0000000004007211 */ /* 0x000fe400078f80ff */
[----:B------:R-:W-:Y:S01]  /*1a40*/  ISETP.GE.AND P0, PT, R21, 0x1, PT ;  /* 0x000000011500780c */ /* 0x000fe20003f06270 */
[----:B------:R-:W-:Y:S01]  /*1a50*/  IMAD.HI R2, R3, -0x6db6db6d, R2 ;  /* 0x9249249303027827 */ /* 0x000fe200078e0202 */
[----:B------:R-:W-:Y:S02]  /*1a60*/  LOP3.LUT R15, R0, 0xff, RZ, 0xc0, !PT ;  /* 0x000000ff000f7812 */ /* 0x000fe400078ec0ff */
[----:B------:R-:W-:Y:S02]  /*1a70*/  SHF.R.U32.HI R5, RZ, 0x10, R0 ;  /* 0x00000010ff057819 */ /* 0x000fe40000011600 */
[----:B------:R-:W-:Y:S01]  /*1a80*/  SHF.R.U32.HI R3, RZ, 0x1f, R2 ;  /* 0x0000001fff037819 */ /* 0x000fe20000011602 */
[----:B------:R1:W-:Y:S03]  /*1a90*/  STL [R1+0x8], R15 ;  /* 0x0000080f01007387 */ /* 0x0003e60000100800 */
[----:B------:R-:W-:Y:S01]  /*1aa0*/  LEA.HI.SX32 R10, R2, R3, 0x1a ;  /* 0x00000003020a7211 */ /* 0x000fe200078fd2ff */
[----:B------:R1:W-:Y:S01]  /*1ab0*/  STL [R1+0x4], R5 ;  /* 0x0000040501007387 */ /* 0x0003e20000100800 */
[----:B------:R-:W-:Y:S01]  /*1ac0*/  IMAD.MOV.U32 R2, RZ, RZ, RZ ;  /* 0x000000ffff027224 */ /* 0x000fe200078e00ff */
[----:B------:R-:W-:Y:S05]  /*1ad0*/  @!P0 BRA `(.L_x_180) ;  /* 0x000001e000008947 */ /* 0x000fea0003800000 */
[----:B------:R-:W-:Y:S01]  /*1ae0*/  ISETP.NE.AND P0, PT, R5, RZ, PT ;  /* 0x000000ff0500720c */ /* 0x000fe20003f05270 */
[----:B------:R-:W-:-:S03]  /*1af0*/  IMAD.MOV.U32 R4, RZ, RZ, RZ ;  /* 0x000000ffff047224 */ /* 0x000fc600078e00ff */
[----:B------:R-:W-:-:S04]  /*1b00*/  SEL R0, R5, c[0x0][0x338], P0 ;  /* 0x0000ce0005007a07 */ /* 0x000fc80000000000 */
[----:B------:R-:W-:Y:S02]  /*1b10*/  IABS R3, R0 ;  /* 0x0000000000037213 */ /* 0x000fe40000000000 */
[----:B------:R-:W-:Y:S02]  /*1b20*/  IADD3 R6, R10, -0x1, R0 ;  /* 0xffffffff0a067810 */ /* 0x000fe40007ffe000 */
[----:B------:R-:W2:Y:S02]  /*1b30*/  I2F.RP R2, R3 ;  /* 0x0000000300027306 */ /* 0x000ea40000209400 */
[----:B------:R-:W-:-:S06]  /*1b40*/  IABS R9, R6 ;  /* 0x0000000600097213 */ /* 0x000fcc0000000000 */
[----:B--2---:R-:W2:Y:S02]  /*1b50*/  MUFU.RCP R2, R2 ;  /* 0x0000000200027308 */ /* 0x004ea40000001000 */
[----:B--2---:R-:W-:-:S06]  /*1b60*/  IADD3 R2, R2, 0xffffffe, RZ ;  /* 0x0ffffffe02027810 */ /* 0x004fcc0007ffe0ff */
[----:B-1----:R-:W1:Y:S02]  /*1b70*/  F2I.FTZ.U32.TRUNC.NTZ R5, R2 ;  /* 0x0000000200057305 */ /* 0x002e64000021f000 */
[----:B-1----:R-:W-:-:S04]  /*1b80*/  IMAD.MOV R2, RZ, RZ, -R5 ;  /* 0x000000ffff027224 */ /* 0x002fc800078e0a05 */
        /* <DEDUP_REMOVED lines=13> */
[----:B------:R-:W-:Y:S02]  /*1c60*/  ISETP.GE.U32.AND P2, PT, R4, R3, PT ;  /* 0x000000030400720c */ /* 0x000fe40003f46070 */
[----:B------:R-:W-:-:S04]  /*1c70*/  LOP3.LUT R3, R6, R0, RZ, 0x3c, !PT ;  /* 0x0000000006037212 */ /* 0x000fc800078e3cff */
[----:B------:R-:W-:-:S07]  /*1c80*/  ISETP.GE.AND P0, PT, R3, RZ, PT ;  /* 0x000000ff0300720c */ /* 0x000fce0003f06270 */
[----:B------:R-:W-:-:S06]  /*1c90*/  @P2 IADD3 R2, R2, 0x1, RZ ;  /* 0x0000000102022810 */ /* 0x000fcc0007ffe0ff */
[----:B------:R-:W-:Y:S01]  /*1ca0*/  @!P0 IMAD.MOV R2, RZ, RZ, -R2 ;  /* 0x000000ffff028224 */ /* 0x000fe200078e0a02 */
[----:B------:R-:W-:Y:S02]  /*1cb0*/  @!P1 LOP3.LUT R2, RZ, R0, RZ, 0x33, !PT ;  /* 0x00000000ff029212 */ /* 0x000fe400078e33ff */
.L_x_180:
[----:B------:R-:W-:Y:S05]  /*1cc0*/  BSYNC B0 ;  /* 0x0000000000007941 */ /* 0x000fea0003800000 */
.L_x_179:
[----:B------:R-:W-:Y:S01]  /*1cd0*/  IMAD R236, R15, R2, RZ ;  /* 0x000000020fec7224 */ /* 0x000fe200078e02ff */
[----:B------:R-:W-:Y:S01]  /*1ce0*/  PRMT R0, RZ, 0x7610, R0 ;  /* 0x00007610ff007816 */ /* 0x000fe20000000000 */
[----:B------:R-:W-:Y:S01]  /*1cf0*/  CS2R R22, SRZ ;  /* 0x0000000000167805 */ /* 0x000fe2000001ff00 */
[----:B------:R-:W-:Y:S01]  /*1d00*/  CS2R R26, SRZ ;  /* 0x00000000001a7805 */ /* 0x000fe2000001ff00 */
[----:B------:R-:W-:Y:S01]  /*1d10*/  IMAD.IADD R2, R236, 0x1, R2 ;  /* 0x00000001ec027824 */ /* 0x000fe200078e0202 */
[----:B------:R-:W-:Y:S01]  /*1d20*/  CS2R R24, SRZ ;  /* 0x0000000000187805 */ /* 0x000fe2000001ff00 */
        /* <DEDUP_REMOVED lines=33> */
[----:B------:R-:W-:-:S04]  /*1f40*/  ISETP.NE.U32.AND P1, PT, RZ, c[0x0][0x340], PT ;  /* 0x0000d000ff007a0c */ /* 0x000fc80003f25070 */
[----:B------:R-:W-:-:S13]  /*1f50*/  ISETP.NE.AND.EX P1, PT, RZ, c[0x0][0x344], PT, P1 ;  /* 0x0000d100ff007a0c */ /* 0x000fda0003f25310 */
[----:B------:R-:W-:-:S04]  /*1f60*/  @P1 IADD3 R2, P0, R252, c[0x0][0x340], RZ ;  /* 0x0000d000fc021a10 */ /* 0x000fc80007f1e0ff */
[----:B------:R-:W-:-:S05]  /*1f70*/  @P1 IADD3.X R3, R14, c[0x0][0x344], RZ, P0, !PT ;  /* 0x0000d1000e031a10 */ /* 0x000fca00007fe4ff */
[----:B------:R2:W3:Y:S01]  /*1f80*/  @P1 LDG.E R0, [R2.64] ;  /* 0x0000000802001981 */ /* 0x0004e2000c1e1900 */
[----:B------:R-:W-:Y:S01]  /*1f90*/  IMAD.MOV.U32 R146, RZ, RZ, 0x70 ;  /* 0x00000070ff927424 */ /* 0x000fe200078e00ff */
[----:B------:R-:W-:Y:S01]  /*1fa0*/  WARPSYNC 0xffffffff ;  /* 0xffffffff00007948 */ /* 0x000fe20003800000 */
[----:B------:R-:W-:Y:S01]  /*1fb0*/  IMAD R36, R233, 0x20, R234 ;  /* 0x00000020e9247824 */ /* 0x000fe200078e02ea */
[----:B------:R-:W-:Y:S01]  /*1fc0*/  BAR.SYNC.DEFER_BLOCKING 0x0 ;  /* 0x0000000000007b1d */ /* 0x000fe20000010000 */
[----:B------:R-:W-:Y:S02]  /*1fd0*/  IMAD R146, R214, R146, -0x70 ;  /* 0xffffff90d6927424 */ /* 0x000fe400078e0292 */
[----:B------:R-:W-:Y:S02]  /*1fe0*/  IMAD.MOV.U32 R205, RZ, RZ, RZ ;  /* 0x000000ffffcd7224 */ /* 0x000fe400078e00ff */
[----:B--2---:R-:W-:-:S05]  /*1ff0*/  IMAD.MOV.U32 R2, RZ, RZ, c[0x0][0x2b8] ;  /* 0x0000ae00ff027624 */ /* 0x004fca00078e00ff */
[----:B------:R-:W-:Y:S01]  /*2000*/  ISETP.NE.AND P0, PT, R2, 0x1, PT ;  /* 0x000000010200780c */ /* 0x000fe20003f05270 */
[----:B------:R-:W-:-:S04]  /*2010*/  IMAD.IADD R2, R36, 0x1, R146 ;  /* 0x0000000124027824 */ /* 0x000fc800078e0292 */
[C---:B------:R-:W-:Y:S01]  /*2020*/  IMAD.IADD R9, R2.reuse, 0x1, R237 ;  /* 0x0000000102097824 */ /* 0x040fe200078e02ed */
[----:B------:R-:W-:-:S03]  /*2030*/  ISETP.GE.AND P2, PT, R2, R21, PT ;  /* 0x000000150200720c */ /* 0x000fc60003f46270 */
[----:B------:R-:W-:Y:S01]  /*2040*/  IMAD.MOV.U32 R8, RZ, RZ, R9 ;  /* 0x000000ffff087224 */ /* 0x000fe200078e0009 */
[----:B------:R-:W-:-:S03]  /*2050*/  ISETP.GT.OR P2, PT, R36, 0x6f, P2 ;  /* 0x0000006f2400780c */ /* 0x000fc60001744670 */
[----:B------:R-:W-:-:S05]  /*2060*/  @P0 IMAD.HI.U32 R3, R9, c[0x0][0x2bc], RZ ;  /* 0x0000af0009030a27 */ /* 0x000fca00078e00ff */
[----:B------:R-:W-:Y:S01]  /*2070*/  @P0 SHF.R.U32.HI R8, RZ, c[0x0][0x2c0], R3 ;  /* 0x0000b000ff080a19 */ /* 0x000fe20000011603 */
[----:B------:R-:W-:Y:S01]  /*2080*/  IMAD.MOV.U32 R4, RZ, RZ, c[0x0][0x2c4] ;  /* 0x0000b100ff047624 */ /* 0x000fe200078e00ff */
[----:B------:R-:W-:Y:S01]  /*2090*/  LOP3.LUT R22, R246, 0xffff, RZ, 0xc0, !PT ;  /* 0x0000fffff6167812 */ /* 0x000fe200078ec0ff */
[----:B-1----:R-:W-:Y:S02]  /*20a0*/  IMAD R5, R245, 0x80, R36 ;  /* 0x00000080f5057824 */ /* 0x002fe400078e0224 */
[----:B------:R-:W-:-:S04]  /*20b0*/  @!P1 IMAD.MOV.U32 R0, RZ, RZ, R251 ;  /* 0x000000ffff009224 */ /* 0x000fc800078e00fb */
[----:B---3--:R-:W-:Y:S01]  /*20c0*/  IMAD.WIDE.U32 R240, R0, c[0x0][0x2b0], RZ ;  /* 0x0000ac0000f07a25 */ /* 0x008fe200078e00ff */
[----:B------:R-:W-:-:S05]  /*20d0*/  SHF.R.S32.HI R2, RZ, 0x1f, R0 ;  /* 0x0000001fff027819 */ /* 0x000fca0000011400 */
[----:B------:R-:W-:-:S04]  /*20e0*/  IMAD R2, R2, c[0x0][0x2b0], RZ ;  /* 0x0000ac0002027a24 */ /* 0x000fc800078e02ff */
[----:B------:R-:W-:Y:S01]  /*20f0*/  IMAD R2, R0, c[0x0][0x2b4], R2 ;  /* 0x0000ad0000027a24 */ /* 0x000fe200078e0202 */
[----:B------:R-:W-:-:S03]  /*2100*/  @!P2 IADD3 R0, P1, R8, R240, RZ ;  /* 0x000000f00800a210 */ /* 0x000fc60007f3e0ff */
[----:B------:R-:W-:Y:S01]  /*2110*/  IMAD.IADD R249, R241, 0x1, R2 ;  /* 0x00000001f1f97824 */ /* 0x000fe200078e0202 */
[----:B------:R-:W-:-:S04]  /*2120*/  @!P2 LEA R2, P0, R0, c[0x0][0x2a0], 0x2 ;  /* 0x0000a8000002aa11 */ /* 0x000fc800078010ff */
[----:B------:R-:W-:-:S04]  /*2130*/  @!P2 LEA.HI.X.SX32 R3, R8, R249, 0x1, P1 ;  /* 0x000000f90803a211 */ /* 0x000fc800008f0eff */
[----:B------:R-:W-:-:S05]  /*2140*/  @!P2 LEA.HI.X R3, R0, c[0x0][0x2a4], R3, 0x2, P0 ;  /* 0x0000a9000003aa11 */ /* 0x000fca00000f1403 */
[----:B------:R1:W2:Y:S01]  /*2150*/  @!P2 LDG.E R205, [R2.64] ;  /* 0x0000000802cda981 */ /* 0x0002a2000c1e1900 */
[----:B------:R-:W-:Y:S01]  /*2160*/  SHF.R.S32.HI R0, RZ, 0x1f, R11 ;  /* 0x0000001fff007819 */ /* 0x000fe2000001140b */
[----:B------:R-:W-:Y:S01]  /*2170*/  IMAD.WIDE.U32 R238, R22, c[0x0][0x1e8], RZ ;  /* 0x00007a0016ee7a25 */ /* 0x000fe200078e00ff */
[----:B------:R-:W-:Y:S01]  /*2180*/  ISETP.NE.AND P0, PT, R4, 0x1, PT ;  /* 0x000000010400780c */ /* 0x000fe20003f05270 */
[----:B------:R-:W-:Y:S01]  /*2190*/  BSSY B0, `(.L_x_182) ;  /* 0x00000f0000007945 */ /* 0x000fe20003800000 */
[----:B------:R-:W-:Y:S01]  /*21a0*/  SEL R6, R13, RZ, !P3 ;  /* 0x000000ff0d067207 */ /* 0x000fe20005800000 */
[----:B------:R-:W-:Y:S01]  /*21b0*/  IMAD R0, R0, c[0x0][0x178], RZ ;  /* 0x00005e0000007a24 */ /* 0x000fe200078e02ff */
[----:B------:R-:W-:Y:S01]  /*21c0*/  SEL R4, R251, RZ, !P3 ;  /* 0x000000fffb047207 */ /* 0x000fe20005800000 */
[----:B------:R-:W-:Y:S01]  /*21d0*/  IMAD R248, R22, c[0x0][0x1ec], R239 ;  /* 0x00007b0016f87a24 */ /* 0x000fe200078e02ef */
[----:B------:R-:W-:Y:S01]  /*21e0*/  SHF.R.S32.HI R24, RZ, 0x1f, R231 ;  /* 0x0000001fff187819 */ /* 0x000fe200000114e7 */
[----:B------:R-:W-:Y:S01]  /*21f0*/  IMAD R0, R11, c[0x0][0x17c], R0 ;  /* 0x00005f000b007a24 */ /* 0x000fe200078e0200 */
[----:B------:R-:W-:Y:S01]  /*2200*/  SHF.R.S32.HI R23, RZ, 0x1f, R235 ;  /* 0x0000001fff177819 */ /* 0x000fe200000114eb */
[----:B------:R-:W-:Y:S01]  /*2210*/  IMAD R6, R6, c[0x0][0x1c0], RZ ;  /* 0x0000700006067a24 */ /* 0x000fe200078e02ff */
[----:B------:R-:W-:Y:S01]  /*2220*/  ISETP.GE.AND P3, PT, R231, c[0x0][0x198], PT ;  /* 0x00006600e7007a0c */ /* 0x000fe20003f66270 */
[----:B------:R-:W-:Y:S01]  /*2230*/  IMAD.WIDE.U32 R242, R22, c[0x0][0x210], RZ ;  /* 0x0000840016f27a25 */ /* 0x000fe200078e00ff */
[----:B------:R-:W-:-:S02]  /*2240*/  ISETP.GE.AND P2, PT, R235, c[0x0][0x198], PT ;  /* 0x00006600eb007a0c */ /* 0x000fc40003f46270 */
[----:B------:R-:W-:Y:S01]  /*2250*/  IADD3 R145, R214, -0x1, RZ ;  /* 0xffffffffd6917810 */ /* 0x000fe20007ffe0ff */
[----:B------:R-:W-:Y:S01]  /*2260*/  @P0 IMAD.HI.U32 R7, R5, c[0x0][0x2c8], RZ ;  /* 0x0000b20005070a27 */ /* 0x000fe200078e00ff */
[----:B------:R-:W-:Y:S02]  /*2270*/  SHF.L.U64.HI R203, R231, 0x1, R24 ;  /* 0x00000001e7cb7819 */ /* 0x000fe40000010218 */
[----:B------:R-:W-:Y:S01]  /*2280*/  SHF.L.U64.HI R204, R235, 0x1, R23 ;  /* 0x00000001ebcc7819 */ /* 0x000fe20000010217 */
[----:B------:R-:W-:Y:S02]  /*2290*/  IMAD R6, R4, c[0x0][0x1c4], R6 ;  /* 0x0000710004067a24 */ /* 0x000fe400078e0206 */
[----:B------:R-:W-:Y:S02]  /*22a0*/  IMAD R144, R145, -0x70, R21 ;  /* 0xffffff9091907824 */ /* 0x000fe400078e0215 */
[----:B-1----:R-:W-:-:S04]  /*22b0*/  IMAD.WIDE.U32 R2, R11, c[0x0][0x178], RZ ;  /* 0x00005e000b027a25 */ /* 0x002fc800078e00ff */
[----:B------:R-:W-:Y:S02]  /*22c0*/  IMAD.IADD R3, R3, 0x1, R0 ;  /* 0x0000000103037824 */ /* 0x000fe400078e0200 */
[----:B------:R-:W-:Y:S01]  /*22d0*/  IMAD.MOV.U32 R0, RZ, RZ, R5 ;  /* 0x000000ffff007224 */ /* 0x000fe200078e0005 */
[----:B------:R-:W-:Y:S01]  /*22e0*/  @P0 SHF.R.U32.HI R0, RZ, c[0x0][0x2cc], R7 ;  /* 0x0000b300ff000a19 */ /* 0x000fe20000011607 */
[----:B------:R-:W-:-:S03]  /*22f0*/  IMAD.WIDE.U32 R2, R22, c[0x0][0x1b8], R2 ;  /* 0x00006e0016027a25 */ /* 0x000fc600078e0002 */
[----:B------:R-:W-:Y:S01]  /*2300*/  SHF.R.S32.HI R7, RZ, 0x1f, R0 ;  /* 0x0000001fff077819 */ /* 0x000fe20000011400 */
[C---:B------:R-:W-:Y:S02]  /*2310*/  IMAD R3, R22.reuse, c[0x0][0x1bc], R3 ;  /* 0x00006f0016037a24 */ /* 0x040fe400078e0203 */
[----:B------:R-:W-:Y:S02]  /*2320*/  IMAD R250, R22, c[0x0][0x214], R243 ;  /* 0x0000850016fa7a24 */ /* 0x000fe400078e02f3 */
[----:B------:R-:W-:-:S04]  /*2330*/  IMAD.WIDE.U32 R2, R4, c[0x0][0x1c0], R2 ;  /* 0x0000700004027a25 */ /* 0x000fc800078e0002 */
[----:B------:R-:W-:Y:S02]  /*2340*/  IMAD.MOV R4, RZ, RZ, -R0 ;  /* 0x000000ffff047224 */ /* 0x000fe400078e0a00 */
[----:B------:R-:W-:Y:S02]  /*2350*/  IMAD.IADD R3, R3, 0x1, R6 ;  /* 0x0000000103037824 */ /* 0x000fe400078e0206 */
[----:B------:R-:W-:Y:S02]  /*2360*/  IMAD R4, R4, c[0x0][0x2c4], R5 ;  /* 0x0000b10004047a24 */ /* 0x000fe400078e0205 */
[----:B------:R-:W-:Y:S02]  /*2370*/  IMAD R5, R7, c[0x0][0x1b0], RZ ;  /* 0x00006c0007057a24 */ /* 0x000fe400078e02ff */
[----:B------:R-:W-:-:S04]  /*2380*/  IMAD.WIDE.U32 R2, R0, c[0x0][0x1b0], R2 ;  /* 0x00006c0000027a25 */ /* 0x000fc800078e0002 */
[----:B------:R-:W-:Y:S01]  /*2390*/  IMAD R6, R0, c[0x0][0x1b4], R5 ;  /* 0x00006d0000067a24 */ /* 0x000fe200078e0205 */
[----:B------:R-:W-:-:S03]  /*23a0*/  SHF.R.S32.HI R5, RZ, 0x1f, R4 ;  /* 0x0000001fff057819 */ /* 0x000fc60000011404 */
[----:B------:R-:W-:Y:S02]  /*23b0*/  IMAD.IADD R3, R3, 0x1, R6 ;  /* 0x0000000103037824 */ /* 0x000fe400078e0206 */
[----:B------:R-:W-:Y:S02]  /*23c0*/  IMAD R0, R5, c[0x0][0x1a8], RZ ;  /* 0x00006a0005007a24 */ /* 0x000fe400078e02ff */
[----:B------:R-:W-:-:S04]  /*23d0*/  IMAD.WIDE.U32 R2, R4, c[0x0][0x1a8], R2 ;  /* 0x00006a0004027a25 */ /* 0x000fc800078e0002 */
[----:B------:R-:W-:Y:S01]  /*23e0*/  IMAD R0, R4, c[0x0][0x1ac], R0 ;  /* 0x00006b0004007a24 */ /* 0x000fe200078e0200 */
[----:B------:R-:W-:-:S03]  /*23f0*/  LEA R17, P0, R2, c[0x0][0x160], 0x1 ;  /* 0x0000580002117a11 */ /* 0x000fc600078008ff */
[----:B------:R-:W-:Y:S02]  /*2400*/  IMAD.IADD R0, R3, 0x1, R0 ;  /* 0x0000000103007824 */ /* 0x000fe400078e0200 */
[----:B------:R-:W-:Y:S02]  /*2410*/  IMAD.MOV R3, RZ, RZ, -R8 ;  /* 0x000000ffff037224 */ /* 0x000fe400078e0a08 */
[----:B------:R-:W1:Y:S01]  /*2420*/  SHFL.IDX PT, R8, R17, RZ, 0x181f ;  /* 0x00181fff11087589 */ /* 0x000e6200000e0000 */
[----:B------:R-:W-:Y:S01]  /*2430*/  LEA.HI.X R16, R2, c[0x0][0x164], R0, 0x1, P0 ;  /* 0x0000590002107a11 */ /* 0x000fe200000f0c00 */
[----:B------:R-:W-:Y:S02]  /*2440*/  IMAD R206, R3, c[0x0][0x2b8], R9 ;  /* 0x0000ae0003ce7a24 */ /* 0x000fe400078e0209 */
[----:B------:R-:W-:Y:S01]  /*2450*/  SHFL.IDX PT, R9, R17, 0x1, 0x181f ;  /* 0x00381f0011097f89 */ /* 0x000fe200000e0000 */
[----:B------:R-:W-:Y:S02]  /*2460*/  IMAD R2, R245, 0x80, R234 ;  /* 0x00000080f5027824 */ /* 0x000fe400078e02ea */
[----:B------:R-:W-:Y:S01]  /*2470*/  IMAD R0, R12, c[0x0][0x2c4], RZ ;  /* 0x0000b1000c007a24 */ /* 0x000fe200078e02ff */
[----:B------:R-:W3:Y:S01]  /*2480*/  SHFL.IDX PT, R11, R16, RZ, 0x181f ;  /* 0x00181fff100b7589 */ /* 0x000ee200000e0000 */
[----:B------:R-:W-:-:S02]  /*2490*/  SHF.R.S32.HI R3, RZ, 0x1f, R206 ;  /* 0x0000001fff037819 */ /* 0x000fc400000114ce */
[C---:B------:R-:W-:Y:S01]  /*24a0*/  IADD3 R4, R2.reuse, 0x20, RZ ;  /* 0x0000002002047810 */ /* 0x040fe20007ffe0ff */
[----:B------:R-:W4:Y:S01]  /*24b0*/  SHFL.IDX PT, R18, R16, 0x1, 0x181f ;  /* 0x00381f0010127f89 */ /* 0x000f2200000e0000 */
[-C--:B------:R-:W-:Y:S01]  /*24c0*/  ISETP.GE.AND P4, PT, R2, R0.reuse, PT ;  /* 0x000000000200720c */ /* 0x080fe20003f86270 */
[C---:B------:R-:W-:Y:S01]  /*24d0*/  IMAD R6, R3.reuse, c[0x0][0x1e0], RZ ;  /* 0x0000780003067a24 */ /* 0x040fe200078e02ff */
[----:B------:R-:W-:Y:S01]  /*24e0*/  ISETP.GE.AND P0, PT, R4, R0, PT ;  /* 0x000000000400720c */ /* 0x000fe20003f06270 */
[----:B------:R-:W-:Y:S01]  /*24f0*/  IMAD R10, R3, c[0x0][0x208], RZ ;  /* 0x00008200030a7a24 */ /* 0x000fe200078e02ff */
[----:B------:R-:W-:Y:S01]  /*2500*/  SHFL.IDX PT, R19, R16, 0x2, 0x181f ;  /* 0x00581f0010137f89 */ /* 0x000fe200000e0000 */
[----:B------:R-:W-:Y:S01]  /*2510*/  IMAD R3, R206, c[0x0][0x1e4], R6 ;  /* 0x00007900ce037a24 */ /* 0x000fe200078e0206 */
[----:B------:R-:W-:Y:S01]  /*2520*/  IADD3 R20, R2, 0x40, RZ ;  /* 0x0000004002147810 */ /* 0x000fe20007ffe0ff */
[----:B------:R-:W-:Y:S01]  /*2530*/  IMAD.WIDE.U32 R4, R206, c[0x0][0x1e0], RZ ;  /* 0x00007800ce047a25 */ /* 0x000fe200078e00ff */
[----:B------:R-:W-:-:S03]  /*2540*/  IADD3 R2, R2, 0x60, RZ ;  /* 0x0000006002027810 */ /* 0x000fc60007ffe0ff */
[C---:B------:R-:W-:Y:S02]  /*2550*/  IMAD.WIDE.U32 R6, R206.reuse, c[0x0][0x208], RZ ;  /* 0x00008200ce067a25 */ /* 0x040fe400078e00ff */
[-C--:B-1----:R-:W-:Y:S02]  /*2560*/  @!P4 LEA R14, P5, R231, R8.reuse, 0x1 ;  /* 0x00000008e70ec211 */ /* 0x082fe400078a08ff */
[----:B------:R-:W-:Y:S01]  /*2570*/  IMAD R10, R206, c[0x0][0x20c], R10 ;  /* 0x00008300ce0a7a24 */ /* 0x000fe200078e020a */
[----:B------:R-:W-:Y:S01]  /*2580*/  @!P4 LEA R12, P1, R235, R8, 0x1 ;  /* 0x00000008eb0cc211 */ /* 0x000fe200078208ff */
[----:B------:R-:W-:Y:S02]  /*2590*/  IMAD.IADD R3, R5, 0x1, R3 ;  /* 0x0000000105037824 */ /* 0x000fe400078e0203 */
[----:B------:R-:W-:Y:S01]  /*25a0*/  IMAD.IADD R5, R7, 0x1, R10 ;  /* 0x0000000107057824 */ /* 0x000fe200078e020a */
[C---:B---3--:R-:W-:Y:S01]  /*25b0*/  @!P4 LEA.HI.X R15, R231.reuse, R11, R24, 0x1, P5 ;  /* 0x0000000be70fc211 */ /* 0x048fe200028f0c18 */
[----:B------:R-:W1:Y:S01]  /*25c0*/  SHFL.IDX PT, R7, R17, 0x2, 0x181f ;  /* 0x00581f0011077f89 */ /* 0x000e6200000e0000 */
[----:B------:R-:W-:-:S02]  /*25d0*/  @!P0 LEA R10, P5, R231, R9, 0x1 ;  /* 0x00000009e70a8211 */ /* 0x000fc400078a08ff */
[----:B------:R-:W-:Y:S01]  /*25e0*/  @!P4 LEA.HI.X R13, R235, R11, R23, 0x1, P1 ;  /* 0x0000000beb0dc211 */ /* 0x000fe200008f0c17 */
[----:B------:R2:W-:Y:S01]  /*25f0*/  @!P4 LDGSTS.E.BYPASS.LTC128B.128 [R200+0x100], [R14.64], !P3 ;  /* 0x001000000ec8cfae */ /* 0x0005e2000d901d48 */
[----:B----4-:R-:W-:Y:S02]  /*2600*/  @!P0 LEA.HI.X R11, R231, R18, R24, 0x1, P5 ;  /* 0x00000012e70b8211 */ /* 0x010fe400028f0c18 */
[----:B------:R-:W-:Y:S01]  /*2610*/  ISETP.GE.AND P5, PT, R20, R0, PT ;  /* 0x000000001400720c */ /* 0x000fe20003fa6270 */
[----:B------:R3:W-:Y:S01]  /*2620*/  @!P4 LDGSTS.E.BYPASS.LTC128B.128 [R200+0x4100], [R12.64], !P2 ;  /* 0x041000000cc8cfae */ /* 0x0007e2000d101d48 */
[----:B------:R-:W-:-:S03]  /*2630*/  @!P0 LEA R8, P1, R235, R9, 0x1 ;  /* 0x00000009eb088211 */ /* 0x000fc600078208ff */
[----:B------:R4:W-:Y:S01]  /*2640*/  @!P0 LDGSTS.E.BYPASS.LTC128B.128 [R200+0x1100], [R10.64], !P3 ;  /* 0x011000000ac88fae */ /* 0x0009e2000d901d48 */
[----:B------:R-:W-:Y:S02]  /*2650*/  @!P0 LEA.HI.X R9, R235, R18, R23, 0x1, P1 ;  /* 0x00000012eb098211 */ /* 0x000fe400008f0c17 */
[----:B------:R-:W-:Y:S01]  /*2660*/  ISETP.GE.AND P1, PT, R2, R0, PT ;  /* 0x000000000200720c */ /* 0x000fe20003f26270 */
[----:B------:R-:W-:Y:S02]  /*2670*/  IMAD.MOV.U32 R2, RZ, RZ, R4 ;  /* 0x000000ffff027224 */ /* 0x000fe400078e0004 */
[----:B------:R-:W-:Y:S01]  /*2680*/  IMAD.MOV.U32 R4, RZ, RZ, R6 ;  /* 0x000000ffff047224 */ /* 0x000fe200078e0006 */
[----:B------:R5:W-:Y:S01]  /*2690*/  @!P0 LDGSTS.E.BYPASS.LTC128B.128 [R200+0x5100], [R8.64], !P2 ;  /* 0x0510000008c88fae */ /* 0x000be2000d101d48 */
[----:B-1----:R-:W-:-:S03]  /*26a0*/  @!P5 LEA R6, P0, R231, R7, 0x1 ;  /* 0x00000007e706d211 */ /* 0x002fc600078008ff */
[----:B---3--:R-:W-:Y:S04]  /*26b0*/  SHFL.IDX PT, R12, R16, 0x3, 0x181f ;  /* 0x00781f00100c7f89 */ /* 0x008fe800000e0000 */
[----:B----4-:R-:W1:Y:S01]  /*26c0*/  SHFL.IDX PT, R11, R17, 0x3, 0x181f ;  /* 0x00781f00110b7f89 */ /* 0x010e6200000e0000 */
[----:B-----5:R-:W-:Y:S02]  /*26d0*/  @!P5 LEA R8, P4, R235, R7, 0x1 ;  /* 0x00000007eb08d211 */ /* 0x020fe400078808ff */
[-C--:B------:R-:W-:Y:S02]  /*26e0*/  @!P5 LEA.HI.X R7, R231, R19.reuse, R24, 0x1, P0 ;  /* 0x00000013e707d211 */ /* 0x080fe400000f0c18 */
[----:B------:R-:W-:-:S03]  /*26f0*/  @!P5 LEA.HI.X R9, R235, R19, R23, 0x1, P4 ;  /* 0x00000013eb09d211 */ /* 0x000fc600020f0c17 */
[----:B------:R3:W-:Y:S04]  /*2700*/  @!P5 LDGSTS.E.BYPASS.LTC128B.128 [R200+0x2100], [R6.64], !P3 ;  /* 0x0210000006c8dfae */ /* 0x0007e8000d901d48 */
[----:B------:R4:W-:Y:S01]  /*2710*/  @!P5 LDGSTS.E.BYPASS.LTC128B.128 [R200+0x6100], [R8.64], !P2 ;  /* 0x0610000008c8dfae */ /* 0x0009e2000d101d48 */
[----:B--2---:R-:W-:Y:S01]  /*2720*/  SHF.R.S32.HI R15, RZ, 0x1f, R205 ;  /* 0x0000001fff0f7819 */ /* 0x004fe200000114cd */
[----:B------:R-:W-:-:S04]  /*2730*/  IMAD.WIDE.U32 R2, R205, c[0x0][0x1f0], R2 ;  /* 0x00007c00cd027a25 */ /* 0x000fc800078e0002 */
[C---:B------:R-:W-:Y:S01]  /*2740*/  IMAD R0, R15.reuse, c[0x0][0x1f0], RZ ;  /* 0x00007c000f007a24 */ /* 0x040fe200078e02ff */
[----:B------:R-:W-:Y:S01]  /*2750*/  IADD3 R2, P0, R2, R238, RZ ;  /* 0x000000ee02027210 */ /* 0x000fe20007f1e0ff */
[----:B----4-:R-:W-:Y:S02]  /*2760*/  IMAD R9, R15, c[0x0][0x218], RZ ;  /* 0x000086000f097a24 */ /* 0x010fe400078e02ff */
[----:B------:R-:W-:-:S05]  /*2770*/  IMAD R0, R205, c[0x0][0x1f4], R0 ;  /* 0x00007d00cd007a24 */ /* 0x000fca00078e0200 */
[----:B---3--:R-:W-:Y:S02]  /*2780*/  IADD3.X R6, R248, R3, R0, P0, !PT ;  /* 0x00000003f8067210 */ /* 0x008fe400007fe400 */
[----:B------:R-:W-:Y:S02]  /*2790*/  LEA R0, P0, R2, c[0x0][0x1c8], 0x1 ;  /* 0x0000720002007a11 */ /* 0x000fe400078008ff */
[----:B------:R-:W-:Y:S02]  /*27a0*/  IMNMX R3, R144, 0x70, PT ;  /* 0x0000007090037817 */ /* 0x000fe40003800200 */
[----:B------:R-:W-:Y:S01]  /*27b0*/  LEA.HI.X R18, R2, c[0x0][0x1cc], R6, 0x1, P0 ;  /* 0x0000730002127a11 */ /* 0x000fe200000f0c06 */
[----:B------:R-:W-:Y:S01]  /*27c0*/  SHFL.IDX PT, R10, R0, RZ, 0x181f ;  /* 0x00181fff000a7589 */ /* 0x000fe200000e0000 */
[-C--:B-1----:R-:W-:Y:S01]  /*27d0*/  @!P1 LEA R6, P4, R231, R11.reuse, 0x1 ;  /* 0x0000000be7069211 */ /* 0x082fe200078808ff */
[----:B------:R-:W-:Y:S02]  /*27e0*/  IMAD.IADD R8, R3, 0x1, -R234 ;  /* 0x0000000103087824 */ /* 0x000fe400078e0aea */
[----:B------:R-:W-:Y:S01]  /*27f0*/  SHFL.IDX PT, R16, R18, RZ, 0x181f ;  /* 0x00181fff12107589 */ /* 0x000fe200000e0000 */
[----:B------:R-:W-:Y:S01]  /*2800*/  IMAD.WIDE.U32 R2, R205, c[0x0][0x218], R4 ;  /* 0x00008600cd027a25 */ /* 0x000fe200078e0004 */
[----:B------:R-:W-:-:S02]  /*2810*/  @!P1 LEA R4, P0, R235, R11, 0x1 ;  /* 0x0000000beb049211 */ /* 0x000fc400078008ff */
[----:B------:R-:W1:Y:S01]  /*2820*/  SHFL.IDX PT, R13, R0, 0x1, 0x181f ;  /* 0x00381f00000d7f89 */ /* 0x000e6200000e0000 */
[C---:B------:R-:W-:Y:S02]  /*2830*/  ISETP.GE.AND P6, PT, R8.reuse, 0x1, PT ;  /* 0x000000010800780c */ /* 0x040fe40003fc6270 */
[----:B------:R-:W-:Y:S01]  /*2840*/  ISETP.GE.AND P5, PT, R8, 0x21, PT ;  /* 0x000000210800780c */ /* 0x000fe20003fa6270 */
[----:B------:R-:W2:Y:S01]  /*2850*/  SHFL.IDX PT, R14, R18, 0x1, 0x181f ;  /* 0x00381f00120e7f89 */ /* 0x000ea200000e0000 */
[-C--:B------:R-:W-:Y:S02]  /*2860*/  @!P1 LEA.HI.X R7, R231, R12.reuse, R24, 0x1, P4 ;  /* 0x0000000ce7079211 */ /* 0x080fe400020f0c18 */
[----:B------:R-:W-:Y:S02]  /*2870*/  @!P1 LEA.HI.X R5, R235, R12, R23, 0x1, P0 ;  /* 0x0000000ceb059211 */ /* 0x000fe400000f0c17 */
[----:B------:R-:W-:Y:S01]  /*2880*/  IADD3 R15, P0, R2, R242, RZ ;  /* 0x000000f2020f7210 */ /* 0x000fe20007f1e0ff */
[----:B------:R-:W-:Y:S01]  /*2890*/  IMAD R2, R205, c[0x0][0x21c], R9 ;  /* 0x00008700cd027a24 */ /* 0x000fe200078e0209 */
[----:B------:R3:W-:Y:S01]  /*28a0*/  @!P1 LDGSTS.E.BYPASS.LTC128B.128 [R200+0x3100], [R6.64], !P3 ;  /* 0x0310000006c89fae */ /* 0x0007e2000d901d48 */
[----:B------:R-:W-:-:S02]  /*28b0*/  ISETP.GE.AND P3, PT, R231, c[0x0][0x1d4], PT ;  /* 0x00007500e7007a0c */ /* 0x000fc40003f66270 */
[----:B------:R-:W-:Y:S01]  /*28c0*/  ISETP.GE.AND P4, PT, R8, 0x41, PT ;  /* 0x000000410800780c */ /* 0x000fe20003f86270 */
[----:B------:R-:W4:Y:S01]  /*28d0*/  SHFL.IDX PT, R9, R0, 0x2, 0x181f ;  /* 0x00581f0000097f89 */ /* 0x000f2200000e0000 */
[----:B------:R-:W-:-:S03]  /*28e0*/  IADD3.X R17, R250, R3, R2, P0, !PT ;  /* 0x00000003fa117210 */ /* 0x000fc600007fe402 */
[----:B------:R5:W-:Y:S04]  /*28f0*/  @!P1 LDGSTS.E.BYPASS.LTC128B.128 [R200+0x7100], [R4.64], !P2 ;  /* 0x0710000004c89fae */ /* 0x000be8000d101d48 */
[----:B------:R-:W-:Y:S01]  /*2900*/  SHFL.IDX PT, R12, R0, 0x3, 0x181f ;  /* 0x00781f00000c7f89 */ /* 0x000fe200000e0000 */
[----:B-1----:R-:W-:-:S03]  /*2910*/  @P5 LEA R2, P2, R231, R13, 0x1 ;  /* 0x0000000de7025211 */ /* 0x002fc600078408ff */
[----:B------:R-:W1:Y:S01]  /*2920*/  SHFL.IDX PT, R0, R18, 0x2, 0x181f ;  /* 0x00581f0012007f89 */ /* 0x000e6200000e0000 */
[C---:B--2---:R-:W-:Y:S02]  /*2930*/  @P5 LEA.HI.X R3, R231.reuse, R14, R24, 0x1, P2 ;  /* 0x0000000ee7035211 */ /* 0x044fe400010f0c18 */
[----:B------:R-:W-:Y:S01]  /*2940*/  ISETP.GE.AND P2, PT, R8, 0x61, PT ;  /* 0x000000610800780c */ /* 0x000fe20003f46270 */
[----:B------:R-:W0:Y:S01]  /*2950*/  LDGDEPBAR ;  /* 0x00000000000079af */ /* 0x000e220000000000 */
[----:B---3--:R-:W-:-:S04]  /*2960*/  @P6 LEA R6, P1, R231, R10, 0x1 ;  /* 0x0000000ae7066211 */ /* 0x008fc800078208ff */
[----:B------:R-:W-:Y:S02]  /*2970*/  @P6 LEA.HI.X R7, R231, R16, R24, 0x1, P1 ;  /* 0x00000010e7076211 */ /* 0x000fe400008f0c18 */
[----:B-----5:R-:W-:-:S03]  /*2980*/  @P6 LEA R4, P0, R235, R10, 0x1 ;  /* 0x0000000aeb046211 */ /* 0x020fc600078008ff */
[----:B------:R2:W-:Y:S01]  /*2990*/  @P6 LDGSTS.E.BYPASS.LTC128B.128 [R200+0x8100], [R6.64], !P3 ;  /* 0x0810000006c86fae */ /* 0x0005e2000d901d48 */
[C---:B------:R-:W-:Y:S02]  /*29a0*/  @P5 LEA R10, P1, R235.reuse, R13, 0x1 ;  /* 0x0000000deb0a5211 */ /* 0x040fe400078208ff */
[C-C-:B------:R-:W-:Y:S01]  /*29b0*/  @P6 LEA.HI.X R5, R235.reuse, R16, R23.reuse, 0x1, P0 ;  /* 0x00000010eb056211 */ /* 0x140fe200000f0c17 */
[----:B------:R-:W3:Y:S01]  /*29c0*/  SHFL.IDX PT, R13, R18, 0x3, 0x181f ;  /* 0x00781f00120d7f89 */ /* 0x000ee200000e0000 */
[C---:B------:R-:W-:Y:S02]  /*29d0*/  ISETP.GE.AND P0, PT, R235.reuse, c[0x0][0x1d4], PT ;  /* 0x00007500eb007a0c */ /* 0x040fe40003f06270 */
[----:B------:R-:W-:Y:S02]  /*29e0*/  @P5 LEA.HI.X R11, R235, R14, R23, 0x1, P1 ;  /* 0x0000000eeb0b5211 */ /* 0x000fe400008f0c17 */
[----:B------:R-:W-:-:S04]  /*29f0*/  LEA R14, P1, R15, c[0x0][0x1f8], 0x1 ;  /* 0x00007e000f0e7a11 */ /* 0x000fc800078208ff */
[----:B------:R-:W-:Y:S02]  /*2a00*/  LEA.HI.X R15, R15, c[0x0][0x1fc], R17, 0x1, P1 ;  /* 0x00007f000f0f7a11 */ /* 0x000fe400008f0c11 */
[----:B----4-:R-:W-:-:S03]  /*2a10*/  @P4 LEA R8, P1, R231, R9, 0x1 ;  /* 0x00000009e7084211 */ /* 0x010fc600078208ff */
[----:B------:R4:W-:Y:S01]  /*2a20*/  @P6 LDGSTS.E.BYPASS.LTC128B.128 [R200+0xb900], [R4.64], !P0 ;  /* 0x0b90000004c86fae */ /* 0x0009e2000c101d48 */
[----:B------:R-:W-:-:S03]  /*2a30*/  ISETP.GE.AND P6, PT, R231, c[0x0][0x1d4], PT ;  /* 0x00007500e7007a0c */ /* 0x000fc60003fc6270 */
[----:B------:R5:W-:Y:S04]  /*2a40*/  @P5 LDGSTS.E.BYPASS.LTC128B.128 [R200+0x9100], [R2.64], !P3 ;  /* 0x0910000002c85fae */ /* 0x000be8000d901d48 */
[----:B------:R3:W-:Y:S01]  /*2a50*/  @P5 LDGSTS.E.BYPASS.LTC128B.128 [R200+0xc900], [R10.64], !P0 ;  /* 0x0c9000000ac85fae */ /* 0x0007e2000c101d48 */
[----:B--2---:R-:W-:Y:S02]  /*2a60*/  @P4 LEA R6, P5, R235, R9, 0x1 ;  /* 0x00000009eb064211 */ /* 0x004fe400078a08ff */
[-C--:B-1----:R-:W-:Y:S02]  /*2a70*/  @P4 LEA.HI.X R9, R231, R0.reuse, R24, 0x1, P1 ;  /* 0x00000000e7094211 */ /* 0x082fe400008f0c18 */
[----:B------:R-:W-:Y:S02]  /*2a80*/  @P4 LEA.HI.X R7, R235, R0, R23, 0x1, P5 ;  /* 0x00000000eb074211 */ /* 0x000fe400028f0c17 */
[----:B------:R-:W-:Y:S01]  /*2a90*/  IADD3 R0, R71, 0x20, RZ ;  /* 0x0000002047007810 */ /* 0x000fe20007ffe0ff */
[----:B------:R1:W-:Y:S04]  /*2aa0*/  @P4 LDGSTS.E.BYPASS.LTC128B.128 [R200+0xa100], [R8.64], !P3 ;  /* 0x0a10000008c84fae */ /* 0x0003e8000d901d48 */
[----:B------:R2:W-:Y:S01]  /*2ab0*/  @P4 LDGSTS.E.BYPASS.LTC128B.128 [R200+0xd900], [R6.64], !P0 ;  /* 0x0d90000006c84fae */ /* 0x0005e2000c101d48 */
[----:B----4-:R-:W-:-:S02]  /*2ac0*/  @P2 LEA R4, P1, R231, R12, 0x1 ;  /* 0x0000000ce7042211 */ /* 0x010fc400078208ff */
[C---:B-----5:R-:W-:Y:S01]  /*2ad0*/  @P2 LEA R2, P5, R235.reuse, R12, 0x1 ;  /* 0x0000000ceb022211 */ /* 0x060fe200078a08ff */
[----:B------:R-:W-:Y:S01]  /*2ae0*/  IMAD.SHL.U32 R12, R235, 0x2, RZ ;  /* 0x00000002eb0c7824 */ /* 0x000fe200078e00ff */
[-C--:B---3--:R-:W-:Y:S02]  /*2af0*/  @P2 LEA.HI.X R5, R231, R13.reuse, R24, 0x1, P1 ;  /* 0x0000000de7052211 */ /* 0x088fe400008f0c18 */
[----:B------:R-:W-:Y:S01]  /*2b00*/  @P2 LEA.HI.X R3, R235, R13, R23, 0x1, P5 ;  /* 0x0000000deb032211 */ /* 0x000fe200028f0c17 */
[----:B------:R-:W3:Y:S01]  /*2b10*/  SHFL.IDX PT, R10, R14, RZ, 0x181f ;  /* 0x00181fff0e0a7589 */ /* 0x000ee200000e0000 */
[----:B------:R-:W-:Y:S01]  /*2b20*/  LOP3.LUT P1, RZ, R233, 0x2, RZ, 0xc0, !PT ;  /* 0x00000002e9ff7812 */ /* 0x000fe2000782c0ff */
[----:B------:R-:W-:Y:S01]  /*2b30*/  IMAD.SHL.U32 R13, R231, 0x2, RZ ;  /* 0x00000002e70d7824 */ /* 0x000fe200078e00ff */
[----:B------:R-:W-:Y:S01]  /*2b40*/  ISETP.GE.AND P5, PT, R235, c[0x0][0x1d4], PT ;  /* 0x00007500eb007a0c */ /* 0x000fe20003fa6270 */
[----:B------:R4:W-:Y:S04]  /*2b50*/  @P2 LDGSTS.E.BYPASS.LTC128B.128 [R200+0xb100], [R4.64], !P3 ;  /* 0x0b10000004c82fae */ /* 0x0009e8000d901d48 */
[----:B------:R3:W-:Y:S04]  /*2b60*/  @P2 LDGSTS.E.BYPASS.LTC128B.128 [R200+0xe900], [R2.64], !P0 ;  /* 0x0e90000002c82fae */ /* 0x0007e8000c101d48 */
[----:B------:R-:W0:Y:S02]  /*2b70*/  LDGDEPBAR ;  /* 0x00000000000079af */ /* 0x000e240000000000 */
[----:B------:R-:W-:-:S02]  /*2b80*/  @P1 IADD3 R0, R71, -0x20, RZ ;  /* 0xffffffe047001810 */ /* 0x000fc40007ffe0ff */
[----:B-1----:R-:W1:Y:S04]  /*2b90*/  SHFL.IDX PT, R8, R15, RZ, 0x181f ;  /* 0x00181fff0f087589 */ /* 0x002e6800000e0000 */
[----:B------:R-:W-:Y:S04]  /*2ba0*/  SHFL.IDX PT, R9, R15, 0x1, 0x181f ;  /* 0x00381f000f097f89 */ /* 0x000fe800000e0000 */
[----:B------:R-:W-:Y:S04]  /*2bb0*/  SHFL.IDX PT, R11, R15, 0x2, 0x181f ;  /* 0x00581f000f0b7f89 */ /* 0x000fe800000e0000 */
[----:B----4-:R-:W4:Y:S01]  /*2bc0*/  SHFL.IDX PT, R5, R14, 0x1, 0x181f ;  /* 0x00381f000e057f89 */ /* 0x010f2200000e0000 */
[----:B------:R-:W-:Y:S01]  /*2bd0*/  IMAD.IADD R4, R144, 0x1, -R234 ;  /* 0x0000000190047824 */ /* 0x000fe200078e0aea */
[----:B---3--:R-:W-:Y:S01]  /*2be0*/  IADD3 R2, P1, R10, R13, RZ ;  /* 0x0000000d0a027210 */ /* 0x008fe20007f3e0ff */
[----:B------:R-:W-:-:S04]  /*2bf0*/  DEPBAR.LE SB0, 0x1 ;  /* 0x000080400000791a */ /* 0x000fc80000000000 */
[----:B------:R-:W-:Y:S01]  /*2c00*/  BAR.SYNC.DEFER_BLOCKING 0x0 ;  /* 0x0000000000007b1d */ /* 0x000fe20000010000 */
[----:B------:R-:W-:Y:S01]  /*2c10*/  ISETP.LT.OR P4, PT, R4, 0x1, P6 ;  /* 0x000000010400780c */ /* 0x000fe20003781670 */
[----:B-1----:R-:W-:Y:S01]  /*2c20*/  IMAD.X R3, R8, 0x1, R203, P1 ;  /* 0x0000000108037824 */ /* 0x002fe200008e06cb */
[----:B--2---:R-:W-:Y:S02]  /*2c30*/  IADD3 R6, P1, R10, R12, RZ ;  /* 0x0000000c0a067210 */ /* 0x004fe40007f3e0ff */
[----:B------:R-:W-:Y:S01]  /*2c40*/  ISETP.LT.OR P2, PT, R4, 0x1, P5 ;  /* 0x000000010400780c */ /* 0x000fe20002f41670 */
[----:B------:R-:W1:Y:S02]  /*2c50*/  SHFL.IDX PT, R10, R14, 0x2, 0x181f ;  /* 0x00581f000e0a7f89 */ /* 0x000e6400000e0000 */
[----:B------:R-:W-:Y:S02]  /*2c60*/  IMAD.X R7, R8, 0x1, R204, P1 ;  /* 0x0000000108077824 */ /* 0x000fe400008e06cc */
[----:B------:R2:W3:Y:S04]  /*2c70*/  LDSM.16.M88.4 R128, [R195] ;  /* 0x00000000c380783b */ /* 0x0004e80000000200 */
[----:B------:R2:W1:Y:S04]  /*2c80*/  LDSM.16.M88.4 R132, [R196] ;  /* 0x00000000c484783b */ /* 0x0004680000000200 */
[----:B------:R2:W1:Y:S04]  /*2c90*/  LDSM.16.M88.4 R164, [R198] ;  /* 0x00000000c6a4783b */ /* 0x0004680000000200 */
[----:B------:R2:W1:Y:S04]  /*2ca0*/  LDSM.16.M88.4 R168, [R197] ;  /* 0x00000000c5a8783b */ /* 0x0004680000000200 */
[----:B------:R2:W1:Y:S04]  /*2cb0*/  LDSM.16.M88.4 R172, [R195+0x4000] ;  /* 0x00400000c3ac783b */ /* 0x0004680000000200 */
[----:B------:R2:W1:Y:S04]  /*2cc0*/  LDSM.16.M88.4 R176, [R196+0x4000] ;  /* 0x00400000c4b0783b */ /* 0x0004680000000200 */
[----:B------:R2:W1:Y:S04]  /*2cd0*/  LDSM.16.M88.4 R180, [R198+0x4000] ;  /* 0x00400000c6b4783b */ /* 0x0004680000000200 */
[----:B------:R2:W1:Y:S04]  /*2ce0*/  LDSM.16.M88.4 R184, [R197+0x4000] ;  /* 0x00400000c5b8783b */ /* 0x0004680000000200 */
[----:B------:R-:W-:Y:S06]  /*2cf0*/  BAR.SYNC.DEFER_BLOCKING 0x0 ;  /* 0x0000000000007b1d */ /* 0x000fec0000010000 */
[----:B------:R-:W-:-:S04]  /*2d00*/  DEPBAR.LE SB0, 0x0 ;  /* 0x000080000000791a */ /* 0x000fc80000000000 */
[----:B------:R-:W-:Y:S06]  /*2d10*/  BAR.SYNC.DEFER_BLOCKING 0x0 ;  /* 0x0000000000007b1d */ /* 0x000fec0000010000 */
[----:B------:R2:W1:Y:S04]  /*2d20*/  LDSM.16.M88.4 R24, [R0] ;  /* 0x000000000018783b */ /* 0x0004680000000200 */
[----:B------:R2:W1:Y:S04]  /*2d30*/  LDSM.16.M88.4 R32, [R0+0x800] ;  /* 0x000800000020783b */ /* 0x0004680000000200 */
[----:B------:R2:W1:Y:S04]  /*2d40*/  LDSM.16.M88.4 R44, [R0+0x1000] ;  /* 0x00100000002c783b */ /* 0x0004680000000200 */
[----:B------:R2:W1:Y:S04]  /*2d50*/  LDSM.16.M88.4 R48, [R0+0x1800] ;  /* 0x001800000030783b */ /* 0x0004680000000200 */
[----:B------:R2:W1:Y:S04]  /*2d60*/  LDSM.16.M88.4 R96, [R0+0x2000] ;  /* 0x002000000060783b */ /* 0x0004680000000200 */
[----:B------:R2:W1:Y:S04]  /*2d70*/  LDSM.16.M88.4 R104, [R0+0x2800] ;  /* 0x002800000068783b */ /* 0x0004680000000200 */
[----:B------:R2:W1:Y:S04]  /*2d80*/  LDSM.16.M88.4 R136, [R0+0x3000] ;  /* 0x003000000088783b */ /* 0x0004680000000200 */
[----:B------:R2:W1:Y:S04]  /*2d90*/  LDSM.16.M88.4 R16, [R71] ;  /* 0x000000004710783b */ /* 0x0004680000000200 */
[----:B------:R2:W1:Y:S04]  /*2da0*/  LDSM.16.M88.4 R20, [R71+0x800] ;  /* 0x000800004714783b */ /* 0x0004680000000200 */
[----:B------:R2:W1:Y:S04]  /*2db0*/  LDSM.16.M88.4 R28, [R71+0x1000] ;  /* 0x00100000471c783b */ /* 0x0004680000000200 */
[----:B------:R2:W1:Y:S04]  /*2dc0*/  LDSM.16.M88.4 R40, [R71+0x1800] ;  /* 0x001800004728783b */ /* 0x0004680000000200 */
[----:B------:R2:W1:Y:S04]  /*2dd0*/  LDSM.16.M88.4 R52, [R71+0x2000] ;  /* 0x002000004734783b */ /* 0x0004680000000200 */
[----:B------:R2:W1:Y:S04]  /*2de0*/  LDSM.16.M88.4 R56, [R71+0x2800] ;  /* 0x002800004738783b */ /* 0x0004680000000200 */
[----:B------:R2:W1:Y:S04]  /*2df0*/  LDSM.16.M88.4 R60, [R71+0x3000] ;  /* 0x00300000473c783b */ /* 0x0004680000000200 */
[----:B------:R-:W-:Y:S01]  /*2e00*/  @!PT LDS RZ, [RZ] ;  /* 0x00000000fffff984 */ /* 0x000fe20000000800 */
[----:B------:R-:W-:Y:S01]  /*2e10*/  @!PT LDS RZ, [RZ] ;  /* 0x00000000fffff984 */ /* 0x000fe20000000800 */
[----:B------:R-:W-:Y:S01]  /*2e20*/  @!PT LDS RZ, [RZ] ;  /* 0x00000000fffff984 */ /* 0x000fe20000000800 */
[----:B------:R4:W-:Y:S01]  /*2e30*/  LDGSTS.E.BYPASS.LTC128B.128 [R200+0x100], [R2.64], !P4 ;  /* 0x0010000002c87fae */ /* 0x0009e2000e101d48 */
[----:B------:R-:W-:-:S03]  /*2e40*/  ISETP.LT.OR P4, PT, R4, 0x21, P6 ;  /* 0x000000210400780c */ /* 0x000fc60003781670 */
[----:B------:R1:W-:Y:S01]  /*2e50*/  LDGSTS.E.BYPASS.LTC128B.128 [R200+0x3900], [R6.64], !P2 ;  /* 0x0390000006c87fae */ /* 0x0003e2000d101d48 */
[----:B------:R-:W-:Y:S02]  /*2e60*/  ISETP.LT.OR P2, PT, R4, 0x21, P5 ;  /* 0x000000210400780c */ /* 0x000fe40002f41670 */
[----:B----4-:R-:W-:-:S05]  /*2e70*/  IADD3 R2, P1, R5, R13, RZ ;  /* 0x0000000d05027210 */ /* 0x010fca0007f3e0ff */
[----:B------:R-:W-:Y:S01]  /*2e80*/  IMAD.X R3, R9, 0x1, R203, P1 ;  /* 0x0000000109037824 */ /* 0x000fe200008e06cb */
[----:B------:R-:W-:-:S04]  /*2e90*/  IADD3 R8, P1, R5, R12, RZ ;  /* 0x0000000c05087210 */ /* 0x000fc80007f3e0ff */
[----:B------:R4:W-:Y:S01]  /*2ea0*/  LDGSTS.E.BYPASS.LTC128B.128 [R200+0x1100], [R2.64], !P4 ;  /* 0x0110000002c87fae */ /* 0x0009e2000e101d48 */
[----:B------:R-:W-:Y:S01]  /*2eb0*/  IMAD.X R9, R9, 0x1, R204, P1 ;  /* 0x0000000109097824 */ /* 0x000fe200008e06cc */
[----:B-1----:R-:W-:Y:S02]  /*2ec0*/  IADD3 R6, P1, R10, R13, RZ ;  /* 0x0000000d0a067210 */ /* 0x002fe40007f3e0ff */
[C---:B------:R-:W-:Y:S02]  /*2ed0*/  ISETP.LT.OR P4, PT, R4.reuse, 0x41, P6 ;  /* 0x000000410400780c */ /* 0x040fe40003781670 */
[----:B------:R2:W-:Y:S01]  /*2ee0*/  LDGSTS.E.BYPASS.LTC128B.128 [R200+0x4900], [R8.64], !P2 ;  /* 0x0490000008c87fae */ /* 0x0005e2000d101d48 */
[----:B------:R-:W-:Y:S01]  /*2ef0*/  IMAD.X R7, R11, 0x1, R203, P1 ;  /* 0x000000010b077824 */ /* 0x000fe200008e06cb */
[----:B------:R-:W-:-:S09]  /*2f00*/  ISETP.LT.OR P2, PT, R4, 0x41, P5 ;  /* 0x000000410400780c */ /* 0x000fd20002f41670 */
[----:B------:R2:W-:Y:S01]  /*2f10*/  LDGSTS.E.BYPASS.LTC128B.128 [R200+0x2100], [R6.64], !P4 ;  /* 0x0210000006c87fae */ /* 0x0005e2000e101d48 */
[----:B------:R-:W-:Y:S02]  /*2f20*/  ISETP.GT.AND P4, PT, R36, 0x6f, PT ;  /* 0x0000006f2400780c */ /* 0x000fe40003f84270 */
[----:B----4-:R-:W-:Y:S02]  /*2f30*/  IADD3 R2, P1, R10, R12, RZ ;  /* 0x0000000c0a027210 */ /* 0x010fe40007f3e0ff */
[----:B------:R-:W1:Y:S03]  /*2f40*/  S2R R12, SR_TID.X ;  /* 0x00000000000c7919 */ /* 0x000e660000002100 */
[----:B------:R-:W-:-:S05]  /*2f50*/  IMAD.X R3, R11, 0x1, R204, P1 ;  /* 0x000000010b037824 */ /* 0x000fca00008e06cc */
[----:B------:R2:W-:Y:S01]  /*2f60*/  LDGSTS.E.BYPASS.LTC128B.128 [R200+0x5900], [R2.64], !P2 ;  /* 0x0590000002c87fae */ /* 0x0005e2000d101d48 */
[----:B-1----:R-:W-:-:S13]  /*2f70*/  ISETP.GT.AND P1, PT, R12, 0x7f, PT ;  /* 0x0000007f0c00780c */ /* 0x002fda0003f24270 */
[----:B------:R-:W-:Y:S05]  /*2f80*/  @P1 BRA `(.L_x_183) ;  /* 0x0000010000001947 */ /* 0x000fea0003800000 */
[----:B--23--:R-:W-:Y:S05]  /*2f90*/  BRA.DIV ~URZ, `(.L_x_184) ;  /* 0x0000bae27f007947 */ /* 0x00cfea000b800000 */
[----:B------:R1:W2:Y:S04]  /*2fa0*/  SHFL.IDX PT, R0, R15, 0x3, 0x181f ;  /* 0x00781f000f007f89 */ /* 0x0002a800000e0000 */
[----:B------:R1:W3:Y:S02]  /*2fb0*/  SHFL.IDX PT, R2, R14, 0x3, 0x181f ;  /* 0x00781f000e027f89 */ /* 0x0002e400000e0000 */
.L_x_280:
[----:B------:R-:W-:Y:S01]  /*2fc0*/  IMAD.SHL.U32 R5, R231, 0x2, RZ ;  /* 0x00000002e7057824 */ /* 0x000fe200078e00ff */
[C---:B------:R-:W-:Y:S01]  /*2fd0*/  ISETP.LT.OR P6, PT, R4.reuse, 0x61, P6 ;  /* 0x000000610400780c */ /* 0x040fe200037c1670 */
[----:B------:R-:W-:Y:S01]  /*2fe0*/  IMAD.SHL.U32 R3, R235, 0x2, RZ ;  /* 0x00000002eb037824 */ /* 0x000fe200078e00ff */
[----:B------:R-:W-:Y:S02]  /*2ff0*/  ISETP.LT.OR P5, PT, R4, 0x61, P5 ;  /* 0x000000610400780c */ /* 0x000fe40002fa1670 */
[C---:B---3--:R-:W-:Y:S02]  /*3000*/  IADD3 R4, P2, R2.reuse, R5, RZ ;  /* 0x0000000502047210 */ /* 0x048fe40007f5e0ff */
[----:B------:R-:W-:-:S03]  /*3010*/  IADD3 R2, P1, R2, R3, RZ ;  /* 0x0000000302027210 */ /* 0x000fc60007f3e0ff */
[C---:B--2---:R-:W-:Y:S02]  /*3020*/  IMAD.X R5, R0.reuse, 0x1, R203, P2 ;  /* 0x0000000100057824 */ /* 0x044fe400010e06cb */
[----:B------:R-:W-:-:S03]  /*3030*/  IMAD.X R3, R0, 0x1, R204, P1 ;  /* 0x0000000100037824 */ /* 0x000fc600008e06cc */
[----:B------:R-:W-:Y:S01]  /*3040*/  @!PT LDS RZ, [RZ] ;  /* 0x00000000fffff984 */ /* 0x000fe20000000800 */
[----:B------:R-:W-:Y:S01]  /*3050*/  @!PT LDS RZ, [RZ] ;  /* 0x00000000fffff984 */ /* 0x000fe20000000800 */
[----:B------:R-:W-:Y:S01]  /*3060*/  @!PT LDS RZ, [RZ] ;  /* 0x00000000fffff984 */ /* 0x000fe20000000800 */
[----:B------:R2:W-:Y:S04]  /*3070*/  LDGSTS.E.BYPASS.LTC128B.128 [R200+0x3100], [R4.64], !P6 ;  /* 0x0310000004c87fae */ /* 0x0005e8000f101d48 */
[----:B------:R2:W-:Y:S02]  /*3080*/  LDGSTS.E.BYPASS.LTC128B.128 [R200+0x6900], [R2.64], !P5 ;  /* 0x0690000002c87fae */ /* 0x0005e4000e901d48 */
.L_x_183:
[----:B--23--:R-:W-:Y:S05]  /*3090*/  BSYNC B0 ;  /* 0x0000000000007941 */ /* 0x00cfea0003800000 */
.L_x_182:
[C---:B------:R-:W-:Y:S01]  /*30a0*/  HMMA.16816.F32.BF16 R8, R128.reuse, R18, RZ ;  /* 0x000000128008723c */ /* 0x040fe200000418ff */
[----:B------:R-:W-:Y:S01]  /*30b0*/  R2P PR, R233, 0x6 ;  /* 0x00000006e9007804 */ /* 0x000fe20000000000 */
[----:B------:R-:W0:Y:S01]  /*30c0*/  LDGDEPBAR ;  /* 0x00000000000079af */ /* 0x000e220000000000 */
[----:B------:R-:W-:Y:S01]  /*30d0*/  MOV R0, 0x40 ;  /* 0x0000004000007802 */ /* 0x000fe20000000f00 */
[----:B------:R-:W-:Y:S01]  /*30e0*/  BSSY B1, `(.L_x_185) ;  /* 0x000017d000017945 */ /* 0x000fe20003800000 */
[C---:B------:R-:W-:Y:S02]  /*30f0*/  IADD3 R193, R71.reuse, 0x20, RZ ;  /* 0x0000002047c17810 */ /* 0x040fe40007ffe0ff */
[----:B------:R-:W-:Y:S01]  /*3100*/  SEL R0, R0, 0xffffffc0, !P2 ;  /* 0xffffffc000007807 */ /* 0x000fe20005000000 */
[----:B------:R-:W-:Y:S03]  /*3110*/  HMMA.16816.F32.BF16 R4, R128, R20, RZ ;  /* 0x000000148004723c */ /* 0x000fe600000418ff */
[----:B------:R-:W-:-:S03]  /*3120*/  IADD3 R2, R71, R0, RZ ;  /* 0x0000000047027210 */ /* 0x000fc60007ffe0ff */
[----:B------:R-:W-:Y:S02]  /*3130*/  @P1 IADD3 R193, R71, -0x20, RZ ;  /* 0xffffffe047c11810 */ /* 0x000fe40007ffe0ff */
[----:B-1----:R-:W-:Y:S01]  /*3140*/  HMMA.16816.F32.BF16 R12, R128, R16, RZ ;  /* 0x00000010800c723c */ /* 0x002fe200000418ff */
[----:B------:R-:W-:Y:S02]  /*3150*/  ISETP.GT.AND P1, PT, R145, R236, PT ;  /* 0x000000ec9100720c */ /* 0x000fe40003f24270 */
[----:B------:R-:W-:-:S05]  /*3160*/  IADD3 R188, R0, R193, RZ ;  /* 0x000000c100bc7210 */ /* 0x000fca0007ffe0ff */
[C---:B------:R-:W-:Y:S08]  /*3170*/  HMMA.16816.F32.BF16 R80, R132.reuse, R26, R8 ;  /* 0x0000001a8450723c */ /* 0x040ff00000041808 */
[----:B------:R-:W-:Y:S08]  /*3180*/  HMMA.16816.F32.BF16 R92, R132, R32, R4 ;  /* 0x00000020845c723c */ /* 0x000ff00000041804 */
[C---:B------:R-:W-:Y:S08]  /*3190*/  HMMA.16816.F32.BF16 R8, R128.reuse, R28, RZ ;  /* 0x0000001c8008723c */ /* 0x040ff000000418ff */
[C---:B------:R-:W-:Y:S01]  /*31a0*/  HMMA.16816.F32.BF16 R4, R128.reuse, R30, RZ ;  /* 0x0000001e8004723c */ /* 0x040fe200000418ff */
[----:B------:R-:W1:Y:S07]  /*31b0*/  LDSM.16.M88.4 R28, [R2] ;  /* 0x00000000021c783b */ /* 0x000e6e0000000200 */
[----:B------:R-:W-:Y:S08]  /*31c0*/  HMMA.16816.F32.BF16 R16, R128, R22, RZ ;  /* 0x000000168010723c */ /* 0x000ff000000418ff */
[----:B------:R-:W-:Y:S08]  /*31d0*/  HMMA.16816.F32.BF16 R84, R132, R44, R8 ;  /* 0x0000002c8454723c */ /* 0x000ff00000041808 */
[----:B------:R-:W-:Y:S08]  /*31e0*/  HMMA.16816.F32.BF16 R8, R128, R42, RZ ;  /* 0x0000002a8008723c */ /* 0x000ff000000418ff */
[----:B------:R-:W-:Y:S01]  /*31f0*/  HMMA.16816.F32.BF16 R76, R132, R46, R4 ;  /* 0x0000002e844c723c */ /* 0x000fe20000041804 */
[----:B------:R-:W-:Y:S07]  /*3200*/  LDSM.16.M88.4 R44, [R2+0x800] ;  /* 0x00080000022c783b */ /* 0x000fee0000000200 */
[----:B------:R-:W-:Y:S08]  /*3210*/  HMMA.16816.F32.BF16 R4, R128, R52, RZ ;  /* 0x000000348004723c */ /* 0x000ff000000418ff */
[----:B------:R-:W-:Y:S08]  /*3220*/  HMMA.16816.F32.BF16 R36, R132, R24, R12 ;  /* 0x000000188424723c */ /* 0x000ff0000004180c */
[----:B------:R-:W-:Y:S01]  /*3230*/  HMMA.16816.F32.BF16 R12, R128, R40, RZ ;  /* 0x00000028800c723c */ /* 0x000fe200000418ff */
[----:B------:R-:W-:Y:S07]  /*3240*/  LDSM.16.M88.4 R40, [R2+0x1000] ;  /* 0x001000000228783b */ /* 0x000fee0000000200 */
[C---:B------:R-:W-:Y:S01]  /*3250*/  HMMA.16816.F32.BF16 R108, R132.reuse, R34, R16 ;  /* 0x00000022846c723c */ /* 0x040fe20000041810 */
[----:B------:R-:W2:Y:S07]  /*3260*/  LDSM.16.M88.4 R32, [R188] ;  /* 0x00000000bc20783b */ /* 0x000eae0000000200 */
[C---:B------:R-:W-:Y:S08]  /*3270*/  HMMA.16816.F32.BF16 R88, R132.reuse, R50, R8 ;  /* 0x000000328458723c */ /* 0x040ff00000041808 */
[----:B------:R-:W-:Y:S08]  /*3280*/  HMMA.16816.F32.BF16 R72, R132, R96, R4 ;  /* 0x000000608448723c */ /* 0x000ff00000041804 */
[C---:B------:R-:W-:Y:S08]  /*3290*/  HMMA.16816.F32.BF16 R8, R128.reuse, R60, RZ ;  /* 0x0000003c8008723c */ /* 0x040ff000000418ff */
[----:B------:R-:W-:Y:S08]  /*32a0*/  HMMA.16816.F32.BF16 R4, R128, R62, RZ ;  /* 0x0000003e8004723c */ /* 0x000ff000000418ff */
[----:B------:R-:W-:Y:S08]  /*32b0*/  HMMA.16816.F32.BF16 R64, R132, R48, R12 ;  /* 0x000000308440723c */ /* 0x000ff0000004180c */
[C---:B------:R-:W-:Y:S08]  /*32c0*/  HMMA.16816.F32.BF16 R16, R128.reuse, R56, RZ ;  /* 0x000000388010723c */ /* 0x040ff000000418ff */
[----:B------:R-:W-:Y:S01]  /*32d0*/  HMMA.16816.F32.BF16 R12, R128, R58, RZ ;  /* 0x0000003a800c723c */ /* 0x000fe200000418ff */
[----:B------:R-:W-:Y:S07]  /*32e0*/  LDSM.16.M88.4 R56, [R2+0x1800] ;  /* 0x001800000238783b */ /* 0x000fee0000000200 */
[----:B-1----:R-:W-:Y:S01]  /*32f0*/  HMMA.16816.F32.BF16 R24, R164, R28, R36 ;  /* 0x0000001ca418723c */ /* 0x002fe20000041824 */
[----:B------:R-:W-:Y:S07]  /*3300*/  LDSM.16.M88.4 R36, [R188+0x800] ;  /* 0x00080000bc24783b */ /* 0x000fee0000000200 */
[----:B------:R-:W-:Y:S01]  /*3310*/  HMMA.16816.F32.BF16 R20, R128, R54, RZ ;  /* 0x000000368014723c */ /* 0x000fe200000418ff */
[----:B------:R-:W1:Y:S07]  /*3320*/  LDSM.16.M88.4 R52, [R71+0x3800] ;  /* 0x003800004734783b */ /* 0x000e6e0000000200 */
[C---:B------:R-:W-:Y:S01]  /*3330*/  HMMA.16816.F32.BF16 R140, R132.reuse, R136, R8 ;  /* 0x00000088848c723c */ /* 0x040fe20000041808 */
[----:B------:R-:W3:Y:S07]  /*3340*/  LDSM.16.M88.4 R8, [R2+0x2000] ;  /* 0x002000000208783b */ /* 0x000eee0000000200 */
[----:B------:R-:W-:Y:S08]  /*3350*/  HMMA.16816.F32.BF16 R136, R132, R138, R4 ;  /* 0x0000008a8488723c */ /* 0x000ff00000041804 */
[----:B------:R-:W-:Y:S01]  /*3360*/  HMMA.16816.F32.BF16 R4, R164, R30, R80 ;  /* 0x0000001ea404723c */ /* 0x000fe20000041850 */
[----:B------:R-:W-:Y:S07]  /*3370*/  LDSM.16.M88.4 R80, [R193+0x3800] ;  /* 0x00380000c150783b */ /* 0x000fee0000000200 */
[C---:B------:R-:W-:Y:S08]  /*3380*/  HMMA.16816.F32.BF16 R48, R132.reuse, R104, R16 ;  /* 0x000000688430723c */ /* 0x040ff00000041810 */
[----:B------:R-:W-:Y:S08]  /*3390*/  HMMA.16816.F32.BF16 R104, R132, R106, R12 ;  /* 0x0000006a8468723c */ /* 0x000ff0000004180c */
[----:B--2---:R-:W-:Y:S08]  /*33a0*/  HMMA.16816.F32.BF16 R12, R168, R32, R24 ;  /* 0x00000020a80c723c */ /* 0x004ff00000041818 */
[----:B------:R-:W-:Y:S01]  /*33b0*/  HMMA.16816.F32.BF16 R60, R132, R98, R20 ;  /* 0x00000062843c723c */ /* 0x000fe20000041814 */
[----:B------:R-:W2:Y:S04]  /*33c0*/  LDSM.16.M88.4 R20, [R2+0x2800] ;  /* 0x002800000214783b */ /* 0x000ea80000000200 */
[----:B------:R-:W-:Y:S03]  /*33d0*/  LDSM.16.M88.4 R96, [R2+0x3800] ;  /* 0x003800000260783b */ /* 0x000fe60000000200 */
[C---:B------:R-:W-:Y:S01]  /*33e0*/  HMMA.16816.F32.BF16 R16, R164.reuse, R44, R92 ;  /* 0x0000002ca410723c */ /* 0x040fe2000004185c */
[----:B------:R-:W-:Y:S07]  /*33f0*/  LDSM.16.M88.4 R92, [R71+0x4000] ;  /* 0x00400000475c783b */ /* 0x000fee0000000200 */
[C---:B------:R-:W-:Y:S01]  /*3400*/  HMMA.16816.F32.BF16 R100, R164.reuse, R40, R84 ;  /* 0x00000028a464723c */ /* 0x040fe20000041854 */
[----:B------:R-:W-:Y:S07]  /*3410*/  LDSM.16.M88.4 R84, [R188+0x1000] ;  /* 0x00100000bc54783b */ /* 0x000fee0000000200 */
[----:B------:R-:W-:Y:S01]  /*3420*/  HMMA.16816.F32.BF16 R120, R164, R42, R76 ;  /* 0x0000002aa478723c */ /* 0x000fe2000004184c */
[----:B------:R-:W4:Y:S04]  /*3430*/  LDSM.16.M88.4 R40, [R2+0x3000] ;  /* 0x003000000228783b */ /* 0x000f280000000200 */
[----:B------:R-:W-:Y:S03]  /*3440*/  LDSM.16.M88.4 R76, [R193+0x4000] ;  /* 0x00400000c14c783b */ /* 0x000fe60000000200 */
[----:B------:R-:W-:Y:S01]  /*3450*/  HMMA.16816.F32.BF16 R4, R168, R34, R4 ;  /* 0x00000022a804723c */ /* 0x000fe20000041804 */
[----:B------:R-:W-:Y:S07]  /*3460*/  LDSM.16.M88.4 R32, [R188+0x2800] ;  /* 0x00280000bc20783b */ /* 0x000fee0000000200 */
[----:B-1----:R-:W-:Y:S08]  /*3470*/  HMMA.16816.F32.BF16 R12, R172, R52, R12 ;  /* 0x00000034ac0c723c */ /* 0x002ff0000004180c */
[----:B------:R-:W-:Y:S01]  /*3480*/  HMMA.16816.F32.BF16 R108, R164, R46, R108 ;  /* 0x0000002ea46c723c */ /* 0x000fe2000004186c */
[----:B------:R-:W-:Y:S07]  /*3490*/  LDSM.16.M88.4 R44, [R188+0x2000] ;  /* 0x00200000bc2c783b */ /* 0x000fee0000000200 */
[----:B------:R-:W-:Y:S08]  /*34a0*/  HMMA.16816.F32.BF16 R16, R168, R36, R16 ;  /* 0x00000024a810723c */ /* 0x000ff00000041810 */
[C---:B---3--:R-:W-:Y:S08]  /*34b0*/  HMMA.16816.F32.BF16 R112, R164.reuse, R8, R72 ;  /* 0x00000008a470723c */ /* 0x048ff00000041848 */
[C---:B--2---:R-:W-:Y:S01]  /*34c0*/  HMMA.16816.F32.BF16 R72, R164.reuse, R20, R48 ;  /* 0x00000014a448723c */ /* 0x044fe20000041830 */
[----:B------:R-:W1:Y:S07]  /*34d0*/  LDSM.16.M88.4 R48, [R188+0x1800] ;  /* 0x00180000bc30783b */ /* 0x000e6e0000000200 */
[C---:B------:R-:W-:Y:S08]  /*34e0*/  HMMA.16816.F32.BF16 R124, R164.reuse, R56, R64 ;  /* 0x00000038a47c723c */ /* 0x040ff00000041840 */
[----:B------:R-:W-:Y:S01]  /*34f0*/  HMMA.16816.F32.BF16 R116, R164, R58, R88 ;  /* 0x0000003aa474723c */ /* 0x000fe20000041858 */
[----:B------:R-:W2:Y:S07]  /*3500*/  LDSM.16.M88.4 R56, [R188+0x3000] ;  /* 0x00300000bc38783b */ /* 0x000eae0000000200 */
[----:B------:R-:W-:Y:S08]  /*3510*/  HMMA.16816.F32.BF16 R4, R172, R54, R4 ;  /* 0x00000036ac04723c */ /* 0x000ff00000041804 */
[----:B------:R-:W-:Y:S08]  /*3520*/  HMMA.16816.F32.BF16 R12, R176, R80, R12 ;  /* 0x00000050b00c723c */ /* 0x000ff0000004180c */
[C---:B------:R-:W-:Y:S01]  /*3530*/  HMMA.16816.F32.BF16 R28, R164.reuse, R22, R104 ;  /* 0x00000016a41c723c */ /* 0x040fe20000041868 */
[----:B------:R-:W3:Y:S07]  /*3540*/  LDSM.16.M88.4 R104, [R188+0x3800] ;  /* 0x00380000bc68783b */ /* 0x000eee0000000200 */
[----:B----4-:R-:W-:Y:S08]  /*3550*/  HMMA.16816.F32.BF16 R24, R164, R40, R140 ;  /* 0x00000028a418723c */ /* 0x010ff0000004188c */
[----:B------:R-:W-:Y:S01]  /*3560*/  HMMA.16816.F32.BF16 R20, R168, R38, R108 ;  /* 0x00000026a814723c */ /* 0x000fe2000004186c */
[----:B------:R-:W4:Y:S07]  /*3570*/  LDSM.16.M88.4 R36, [R71+0x4800] ;  /* 0x004800004724783b */ /* 0x000f2e0000000200 */
[----:B------:R-:W-:Y:S08]  /*3580*/  HMMA.16816.F32.BF16 R16, R172, R92, R16 ;  /* 0x0000005cac10723c */ /* 0x000ff00000041810 */
[----:B------:R-:W-:Y:S08]  /*3590*/  HMMA.16816.F32.BF16 R88, R164, R10, R60 ;  /* 0x0000000aa458723c */ /* 0x000ff0000004183c */
[----:B------:R-:W-:Y:S01]  /*35a0*/  HMMA.16816.F32.BF16 R8, R176, R82, R4 ;  /* 0x00000052b008723c */ /* 0x000fe20000041804 */
[----:B------:R-:W-:Y:S07]  /*35b0*/  LDSM.16.M88.4 R80, [R71+0x5000] ;  /* 0x005000004750783b */ /* 0x000fee0000000200 */
[----:B------:R-:W-:Y:S08]  /*35c0*/  HMMA.16816.F32.BF16 R60, R164, R42, R136 ;  /* 0x0000002aa43c723c */ /* 0x000ff00000041888 */
[C---:B------:R-:W-:Y:S08]  /*35d0*/  HMMA.16816.F32.BF16 R64, R168.reuse, R84, R100 ;  /* 0x00000054a840723c */ /* 0x040ff00000041864 */
[----:B------:R-:W-:Y:S01]  /*35e0*/  HMMA.16816.F32.BF16 R40, R168, R86, R120 ;  /* 0x00000056a828723c */ /* 0x000fe20000041878 */
[----:B------:R-:W5:Y:S07]  /*35f0*/  LDSM.16.M88.4 R84, [R2+0x4000] ;  /* 0x004000000254783b */ /* 0x000f6e0000000200 */
[----:B------:R-:W-:Y:S08]  /*3600*/  HMMA.16816.F32.BF16 R4, R180, R96, R12 ;  /* 0x00000060b404723c */ /* 0x000ff0000004180c */
[C---:B-1----:R-:W-:Y:S08]  /*3610*/  HMMA.16816.F32.BF16 R52, R168.reuse, R48, R124 ;  /* 0x00000030a834723c */ /* 0x042ff0000004187c */
[C---:B------:R-:W-:Y:S08]  /*3620*/  HMMA.16816.F32.BF16 R48, R168.reuse, R50, R116 ;  /* 0x00000032a830723c */ /* 0x040ff00000041874 */
[----:B--2---:R-:W-:Y:S08]  /*3630*/  HMMA.16816.F32.BF16 R116, R168, R56, R24 ;  /* 0x00000038a874723c */ /* 0x004ff00000041818 */
[----:B------:R-:W-:Y:S08]  /*3640*/  HMMA.16816.F32.BF16 R24, R172, R94, R20 ;  /* 0x0000005eac18723c */ /* 0x000ff00000041814 */
[----:B------:R-:W-:Y:S08]  /*3650*/  HMMA.16816.F32.BF16 R20, R176, R76, R16 ;  /* 0x0000004cb014723c */ /* 0x000ff00000041810 */
[C---:B------:R-:W-:Y:S08]  /*3660*/  HMMA.16816.F32.BF16 R100, R168.reuse, R32, R72 ;  /* 0x00000020a864723c */ /* 0x040ff00000041848 */
[----:B------:R-:W-:Y:S01]  /*3670*/  HMMA.16816.F32.BF16 R108, R168, R34, R28 ;  /* 0x00000022a86c723c */ /* 0x000fe2000004181c */
[----:B------:R-:W1:Y:S04]  /*3680*/  LDSM.16.M88.4 R32, [R193+0x4800] ;  /* 0x00480000c120783b */ /* 0x000e680000000200 */
[----:B------:R-:W-:Y:S03]  /*3690*/  LDSM.16.M88.4 R28, [R193+0x5000] ;  /* 0x00500000c11c783b */ /* 0x000fe60000000200 */
[----:B------:R-:W-:Y:S08]  /*36a0*/  HMMA.16816.F32.BF16 R16, R180, R98, R8 ;  /* 0x00000062b410723c */ /* 0x000ff00000041808 */
[----:B------:R-:W-:Y:S01]  /*36b0*/  HMMA.16816.F32.BF16 R92, R168, R58, R60 ;  /* 0x0000003aa85c723c */ /* 0x000fe2000004183c */
[----:B------:R-:W2:Y:S07]  /*36c0*/  LDSM.16.M88.4 R56, [R188+0x4000] ;  /* 0x00400000bc38783b */ /* 0x000eae0000000200 */
[----:B---3--:R-:W-:Y:S08]  /*36d0*/  HMMA.16816.F32.BF16 R4, R184, R104, R4 ;  /* 0x00000068b804723c */ /* 0x008ff00000041804 */
[----:B----4-:R-:W-:Y:S08]  /*36e0*/  HMMA.16816.F32.BF16 R12, R172, R36, R64 ;  /* 0x00000024ac0c723c */ /* 0x010ff00000041840 */
[----:B-----5:R-:W-:Y:S08]  /*36f0*/  HMMA.16816.F32.BF16 R8, R180, R84, R20 ;  /* 0x00000054b408723c */ /* 0x020ff00000041814 */
[----:B------:R-:W-:Y:S01]  /*3700*/  HMMA.16816.F32.BF16 R24, R176, R78, R24 ;  /* 0x0000004eb018723c */ /* 0x000fe20000041818 */
[----:B------:R-:W-:-:S04]  /*3710*/  FMUL.FTZ R0, R4, c[0x0][0x320] ;  /* 0x0000c80004007a20 */ /* 0x000fc80000410000 */
[----:B------:R3:W4:Y:S03]  /*3720*/  MUFU.TANH R121, R0 ;  /* 0x0000000000797308 */ /* 0x0007260000002400 */
[C---:B------:R-:W-:Y:S01]  /*3730*/  HMMA.16816.F32.BF16 R72, R172.reuse, R80, R52 ;  /* 0x00000050ac48723c */ /* 0x040fe20000041834 */
[----:B------:R-:W-:Y:S07]  /*3740*/  LDSM.16.M88.4 R52, [R71+0x6000] ;  /* 0x006000004734783b */ /* 0x000fee0000000200 */
[----:B------:R-:W-:Y:S01]  /*3750*/  HMMA.16816.F32.BF16 R80, R172, R82, R48 ;  /* 0x00000052ac50723c */ /* 0x000fe20000041830 */
[----:B------:R-:W-:Y:S01]  /*3760*/  LDSM.16.M88.4 R48, [R2+0x4800] ;  /* 0x004800000230783b */ /* 0x000fe20000000200 */
[----:B---3--:R-:W-:-:S06]  /*3770*/  FMUL.FTZ R0, R5, c[0x0][0x320] ;  /* 0x0000c80005007a20 */ /* 0x008fcc0000410000 */
[----:B------:R-:W-:Y:S01]  /*3780*/  HMMA.16816.F32.BF16 R16, R184, R106, R16 ;  /* 0x0000006ab810723c */ /* 0x000fe20000041810 */
[----:B------:R3:W1:Y:S07]  /*3790*/  MUFU.TANH R120, R0 ;  /* 0x0000000000787308 */ /* 0x00066e0000002400 */
[C---:B------:R-:W-:Y:S08]  /*37a0*/  HMMA.16816.F32.BF16 R112, R168.reuse, R44, R112 ;  /* 0x0000002ca870723c */ /* 0x040ff00000041870 */
[----:B------:R-:W-:Y:S01]  /*37b0*/  HMMA.16816.F32.BF16 R88, R168, R46, R88 ;  /* 0x0000002ea858723c */ /* 0x000fe20000041858 */
[----:B---3--:R-:W-:-:S04]  /*37c0*/  FMUL.FTZ R0, R6, c[0x0][0x320] ;  /* 0x0000c80006007a20 */ /* 0x008fc80000410000 */
[----:B------:R3:W2:Y:S03]  /*37d0*/  MUFU.TANH R107, R0 ;  /* 0x00000000006b7308 */ /* 0x0006a60000002400 */
[----:B------:R-:W-:Y:S01]  /*37e0*/  HMMA.16816.F32.BF16 R44, R172, R38, R40 ;  /* 0x00000026ac2c723c */ /* 0x000fe20000041828 */
[----:B------:R-:W5:Y:S04]  /*37f0*/  LDSM.16.M88.4 R40, [R71+0x5800] ;  /* 0x005800004728783b */ /* 0x000f680000000200 */
[----:B------:R-:W4:Y:S03]  /*3800*/  LDSM.16.M88.4 R36, [R188+0x4800] ;  /* 0x00480000bc24783b */ /* 0x000f260000000200 */
[----:B-1----:R-:W-:Y:S01]  /*3810*/  HMMA.16816.F32.BF16 R12, R176, R32, R12 ;  /* 0x00000020b00c723c */ /* 0x002fe2000004180c */
[----:B---3--:R-:W-:-:S07]  /*3820*/  FMUL.FTZ R0, R7, c[0x0][0x320] ;  /* 0x0000c80007007a20 */ /* 0x008fce0000410000 */
[----:B--2---:R-:W-:Y:S01]  /*3830*/  HMMA.16816.F32.BF16 R4, R184, R56, R8 ;  /* 0x00000038b804723c */ /* 0x004fe20000041808 */
[----:B------:R1:W2:Y:S07]  /*3840*/  MUFU.TANH R106, R0 ;  /* 0x00000000006a7308 */ /* 0x0002ae0000002400 */
[----:B------:R-:W-:Y:S08]  /*3850*/  HMMA.16816.F32.BF16 R8, R180, R86, R24 ;  /* 0x00000056b408723c */ /* 0x000ff00000041818 */
[----:B------:R-:W-:Y:S01]  /*3860*/  HMMA.16816.F32.BF16 R20, R176, R34, R44 ;  /* 0x00000022b014723c */ /* 0x000fe2000004182c */
[----:B-1----:R-:W-:Y:S01]  /*3870*/  FMUL.FTZ R0, R16, c[0x0][0x320] ;  /* 0x0000c80010007a20 */ /* 0x002fe20000410000 */
[----:B------:R-:W1:Y:S03]  /*3880*/  LDSM.16.M88.4 R32, [R2+0x5000] ;  /* 0x005000000220783b */ /* 0x000e660000000200 */
[----:B------:R3:W1:Y:S01]  /*3890*/  MUFU.TANH R105, R0 ;  /* 0x0000000000697308 */ /* 0x0006620000002400 */
[----:B------:R-:W-:Y:S02]  /*38a0*/  LDSM.16.M88.4 R44, [R2+0x5800] ;  /* 0x00580000022c783b */ /* 0x000fe40000000200 */
[C---:B-----5:R-:W-:Y:S08]  /*38b0*/  HMMA.16816.F32.BF16 R60, R172.reuse, R42, R88 ;  /* 0x0000002aac3c723c */ /* 0x060ff00000041858 */
[----:B------:R-:W-:Y:S01]  /*38c0*/  HMMA.16816.F32.BF16 R64, R172, R40, R112 ;  /* 0x00000028ac40723c */ /* 0x000fe20000041870 */
[----:B------:R-:W5:Y:S01]  /*38d0*/  LDSM.16.M88.4 R40, [R193+0x5800] ;  /* 0x00580000c128783b */ /* 0x000f620000000200 */
[----:B---3--:R-:W-:-:S04]  /*38e0*/  FMUL.FTZ R0, R17, c[0x0][0x320] ;  /* 0x0000c80011007a20 */ /* 0x008fc80000410000 */
[----:B------:R3:W1:Y:S02]  /*38f0*/  MUFU.TANH R104, R0 ;  /* 0x0000000000687308 */ /* 0x0006640000002400 */
[----:B---3--:R-:W-:-:S06]  /*3900*/  FMUL.FTZ R0, R18, c[0x0][0x320] ;  /* 0x0000c80012007a20 */ /* 0x008fcc0000410000 */
[----:B------:R3:W1:Y:S02]  /*3910*/  MUFU.TANH R99, R0 ;  /* 0x0000000000637308 */ /* 0x0006640000002400 */
[----:B---3--:R-:W-:Y:S02]  /*3920*/  FMUL.FTZ R0, R19, c[0x0][0x320] ;  /* 0x0000c80013007a20 */ /* 0x008fe40000410000 */
[----:B------:R-:W-:Y:S04]  /*3930*/  HMMA.16816.F32.BF16 R16, R180, R48, R12 ;  /* 0x00000030b410723c */ /* 0x000fe8000004180c */
[----:B------:R3:W1:Y:S04]  /*3940*/  MUFU.TANH R98, R0 ;  /* 0x0000000000627308 */ /* 0x0006680000002400 */
[----:B------:R-:W-:Y:S01]  /*3950*/  HMMA.16816.F32.BF16 R12, R184, R58, R8 ;  /* 0x0000003ab80c723c */ /* 0x000fe20000041808 */
[----:B------:R-:W2:Y:S07]  /*3960*/  LDSM.16.M88.4 R56, [R71+0x6800] ;  /* 0x006800004738783b */ /* 0x000eae0000000200 */
[----:B------:R-:W-:Y:S01]  /*3970*/  HMMA.16816.F32.BF16 R8, R176, R28, R72 ;  /* 0x0000001cb008723c */ /* 0x000fe20000041848 */
[----:B---3--:R-:W-:-:S04]  /*3980*/  FMUL.FTZ R0, R4, c[0x0][0x320] ;  /* 0x0000c80004007a20 */ /* 0x008fc80000410000 */
[----:B------:R3:W1:Y:S03]  /*3990*/  MUFU.TANH R97, R0 ;  /* 0x0000000000617308 */ /* 0x0006660000002400 */
[----:B----4-:R-:W-:Y:S08]  /*39a0*/  HMMA.16816.F32.BF16 R24, R184, R36, R16 ;  /* 0x00000024b818723c */ /* 0x010ff00000041810 */
[----:B------:R-:W-:Y:S01]  /*39b0*/  HMMA.16816.F32.BF16 R72, R172, R52, R100 ;  /* 0x00000034ac48723c */ /* 0x000fe20000041864 */
[----:B---3--:R-:W-:-:S07]  /*39c0*/  FMUL.FTZ R0, R5, c[0x0][0x320] ;  /* 0x0000c80005007a20 */ /* 0x008fce0000410000 */
[----:B-1----:R-:W-:Y:S01]  /*39d0*/  HMMA.16816.F32.BF16 R16, R180, R32, R8 ;  /* 0x00000020b410723c */ /* 0x002fe20000041808 */
[----:B------:R1:W3:Y:S02]  /*39e0*/  MUFU.TANH R96, R0 ;  /* 0x0000000000607308 */ /* 0x0002e40000002400 */
[----:B-1----:R-:W-:-:S06]  /*39f0*/  FMUL.FTZ R0, R6, c[0x0][0x320] ;  /* 0x0000c80006007a20 */ /* 0x002fcc0000410000 */
[----:B------:R1:W4:Y:S02]  /*3a00*/  MUFU.TANH R88, R0 ;  /* 0x0000000000587308 */ /* 0x0003240000002400 */
[----:B-1----:R-:W-:Y:S02]  /*3a10*/  FMUL.FTZ R0, R7, c[0x0][0x320] ;  /* 0x0000c80007007a20 */ /* 0x002fe40000410000 */
[----:B------:R-:W-:Y:S01]  /*3a20*/  HMMA.16816.F32.BF16 R4, R180, R50, R20 ;  /* 0x00000032b404723c */ /* 0x000fe20000041814 */
[----:B------:R-:W1:Y:S03]  /*3a30*/  LDSM.16.M88.4 R48, [R188+0x5000] ;  /* 0x00500000bc30783b */ /* 0x000e660000000200 */
[----:B------:R2:W1:Y:S04]  /*3a40*/  MUFU.TANH R87, R0 ;  /* 0x0000000000577308 */ /* 0x0004680000002400 */
[----:B------:R-:W-:Y:S01]  /*3a50*/  HMMA.16816.F32.BF16 R20, R176, R30, R80 ;  /* 0x0000001eb014723c */ /* 0x000fe20000041850 */
[----:B------:R-:W1:Y:S01]  /*3a60*/  LDSM.16.M88.4 R28, [R193+0x6000] ;  /* 0x00600000c11c783b */ /* 0x000e620000000200 */
[----:B--2---:R-:W-:-:S04]  /*3a70*/  FMUL.FTZ R0, R12, c[0x0][0x320] ;  /* 0x0000c8000c007a20 */ /* 0x004fc80000410000 */
[----:B------:R2:W1:Y:S10]  /*3a80*/  MUFU.TANH R86, R0 ;  /* 0x0000000000567308 */ /* 0x0004740000002400 */
[----:B------:R-:W-:Y:S01]  /*3a90*/  HMMA.16816.F32.BF16 R4, R184, R38, R4 ;  /* 0x00000026b804723c */ /* 0x000fe20000041804 */
[----:B------:R-:W1:Y:S07]  /*3aa0*/  LDSM.16.M88.4 R36, [R188+0x5800] ;  /* 0x00580000bc24783b */ /* 0x000e6e0000000200 */
[----:B------:R-:W-:Y:S01]  /*3ab0*/  HMMA.16816.F32.BF16 R8, R180, R34, R20 ;  /* 0x00000022b408723c */ /* 0x000fe20000041814 */
[----:B--2---:R-:W-:-:S07]  /*3ac0*/  FMUL.FTZ R0, R13, c[0x0][0x320] ;  /* 0x0000c8000d007a20 */ /* 0x004fce0000410000 */
[----:B-----5:R-:W-:Y:S01]  /*3ad0*/  HMMA.16816.F32.BF16 R20, R176, R42, R60 ;  /* 0x0000002ab014723c */ /* 0x020fe2000004183c */
[----:B------:R2:W1:Y:S07]  /*3ae0*/  MUFU.TANH R85, R0 ;  /* 0x0000000000557308 */ /* 0x00046e0000002400 */
[C---:B------:R-:W-:Y:S08]  /*3af0*/  HMMA.16816.F32.BF16 R32, R172.reuse, R54, R108 ;  /* 0x00000036ac20723c */ /* 0x040ff0000004186c */
[----:B------:R-:W-:Y:S01]  /*3b00*/  HMMA.16816.F32.BF16 R52, R172, R56, R116 ;  /* 0x00000038ac34723c */ /* 0x000fe20000041874 */
[----:B--2---:R-:W-:-:S04]  /*3b10*/  FMUL.FTZ R0, R14, c[0x0][0x320] ;  /* 0x0000c8000e007a20 */ /* 0x004fc80000410000 */
[----:B------:R2:W1:Y:S02]  /*3b20*/  MUFU.TANH R84, R0 ;  /* 0x0000000000547308 */ /* 0x0004640000002400 */
[----:B--2---:R-:W-:Y:S02]  /*3b30*/  FMUL.FTZ R0, R15, c[0x0][0x320] ;  /* 0x0000c8000f007a20 */ /* 0x004fe40000410000 */
[----:B------:R-:W-:Y:S01]  /*3b40*/  HMMA.16816.F32.BF16 R12, R176, R40, R64 ;  /* 0x00000028b00c723c */ /* 0x000fe20000041840 */
[----:B------:R-:W-:Y:S03]  /*3b50*/  LDSM.16.M88.4 R40, [R188+0x6000] ;  /* 0x00600000bc28783b */ /* 0x000fe60000000200 */
        /* <DEDUP_REMOVED lines=8> */
[----:B-1----:R-:W-:Y:S04]  /*3be0*/  HMMA.16816.F32.BF16 R24, R184, R48, R16 ;  /* 0x00000030b818723c */ /* 0x002fe80000041810 */
[----:B------:R1:W2:Y:S04]  /*3bf0*/  MUFU.TANH R77, R0 ;  /* 0x00000000004d7308 */ /* 0x0002a80000002400 */
[----:B------:R-:W-:Y:S08]  /*3c00*/  HMMA.16816.F32.BF16 R16, R180, R44, R12 ;  /* 0x0000002cb410723c */ /* 0x000ff0000004180c */
[----:B------:R-:W-:Y:S01]  /*3c10*/  HMMA.16816.F32.BF16 R12, R176, R28, R72 ;  /* 0x0000001cb00c723c */ /* 0x000fe20000041848 */
[----:B-1----:R-:W-:-:S04]  /*3c20*/  FMUL.FTZ R0, R4, c[0x0][0x320] ;  /* 0x0000c80004007a20 */ /* 0x002fc80000410000 */
[----:B------:R1:W1:Y:S02]  /*3c30*/  MUFU.TANH R76, R0 ;  /* 0x00000000004c7308 */ /* 0x0002640000002400 */
[----:B-1----:R-:W-:-:S06]  /*3c40*/  FMUL.FTZ R0, R5, c[0x0][0x320] ;  /* 0x0000c80005007a20 */ /* 0x002fcc0000410000 */
[----:B------:R1:W1:Y:S02]  /*3c50*/  MUFU.TANH R70, R0 ;  /* 0x0000000000467308 */ /* 0x0002640000002400 */
[----:B-1----:R-:W-:-:S06]  /*3c60*/  FMUL.FTZ R0, R6, c[0x0][0x320] ;  /* 0x0000c80006007a20 */ /* 0x002fcc0000410000 */
[----:B------:R1:W1:Y:S02]  /*3c70*/  MUFU.TANH R69, R0 ;  /* 0x0000000000457308 */ /* 0x0002640000002400 */
[----:B-1----:R-:W-:Y:S02]  /*3c80*/  FMUL.FTZ R0, R7, c[0x0][0x320] ;  /* 0x0000c80007007a20 */ /* 0x002fe40000410000 */
[----:B------:R-:W-:Y:S01]  /*3c90*/  HMMA.16816.F32.BF16 R4, R184, R50, R8 ;  /* 0x00000032b804723c */ /* 0x000fe20000041808 */
[----:B------:R-:W1:Y:S03]  /*3ca0*/  LDSM.16.M88.4 R48, [R2+0x6000] ;  /* 0x006000000230783b */ /* 0x000e660000000200 */
[----:B------:R5:W1:Y:S04]  /*3cb0*/  MUFU.TANH R68, R0 ;  /* 0x0000000000447308 */ /* 0x000a680000002400 */
[----:B------:R-:W-:Y:S01]  /*3cc0*/  HMMA.16816.F32.BF16 R8, R180, R46, R20 ;  /* 0x0000002eb408723c */ /* 0x000fe20000041814 */
[----:B------:R-:W2:Y:S07]  /*3cd0*/  LDSM.16.M88.4 R44, [R193+0x6800] ;  /* 0x00680000c12c783b */ /* 0x000eae0000000200 */
[----:B------:R-:W-:Y:S01]  /*3ce0*/  HMMA.16816.F32.BF16 R20, R184, R36, R16 ;  /* 0x00000024b814723c */ /* 0x000fe20000041810 */
[----:B-----5:R-:W-:-:S04]  /*3cf0*/  FMUL.FTZ R0, R24, c[0x0][0x320] ;  /* 0x0000c80018007a20 */ /* 0x020fc80000410000 */
[----:B------:R5:W1:Y:S11]  /*3d00*/  MUFU.TANH R66, R0 ;  /* 0x0000000000427308 */ /* 0x000a760000002400 */
[----:B------:R-:W-:Y:S01]  /*3d10*/  HMMA.16816.F32.BF16 R8, R184, R38, R8 ;  /* 0x00000026b808723c */ /* 0x000fe20000041808 */
[----:B-----5:R-:W-:-:S07]  /*3d20*/  FMUL.FTZ R0, R25, c[0x0][0x320] ;  /* 0x0000c80019007a20 */ /* 0x020fce0000410000 */
[----:B-1----:R-:W-:Y:S01]  /*3d30*/  HMMA.16816.F32.BF16 R16, R180, R48, R12 ;  /* 0x00000030b410723c */ /* 0x002fe2000004180c */
[----:B------:R1:W1:Y:S07]  /*3d40*/  MUFU.TANH R67, R0 ;  /* 0x0000000000437308 */ /* 0x00026e0000002400 */
[----:B--2---:R-:W-:Y:S01]  /*3d50*/  HMMA.16816.F32.BF16 R12, R176, R44, R52 ;  /* 0x0000002cb00c723c */ /* 0x004fe20000041834 */
[----:B-1----:R-:W-:-:S04]  /*3d60*/  FMUL.FTZ R0, R26, c[0x0][0x320] ;  /* 0x0000c8001a007a20 */ /* 0x002fc80000410000 */
[----:B------:R1:W2:Y:S02]  /*3d70*/  MUFU.TANH R65, R0 ;  /* 0x0000000000417308 */ /* 0x0002a40000002400 */
[----:B-1----:R-:W-:Y:S02]  /*3d80*/  FMUL.FTZ R0, R27, c[0x0][0x320] ;  /* 0x0000c8001b007a20 */ /* 0x002fe40000410000 */
[----:B------:R-:W-:Y:S01]  /*3d90*/  HMMA.16816.F32.BF16 R24, R176, R30, R32 ;  /* 0x0000001eb018723c */ /* 0x000fe20000041820 */
[----:B------:R-:W1:Y:S03]  /*3da0*/  LDSM.16.M88.4 R32, [R2+0x6800] ;  /* 0x006800000220783b */ /* 0x000e660000000200 */
[----:B------:R5:W1:Y:S01]  /*3db0*/  MUFU.TANH R64, R0 ;  /* 0x0000000000407308 */ /* 0x000a620000002400 */
[----:B------:R-:W2:Y:S01]  /*3dc0*/  LDSM.16.M88.4 R28, [R188+0x6800] ;  /* 0x00680000bc1c783b */ /* 0x000ea20000000200 */
[----:B------:R-:W-:-:S04]  /*3dd0*/  DEPBAR.LE SB0, 0x0 ;  /* 0x000080000000791a */ /* 0x000fc80000000000 */
[----:B-----5:R-:W-:-:S04]  /*3de0*/  FMUL.FTZ R0, R4, c[0x0][0x320] ;  /* 0x0000c80004007a20 */ /* 0x020fc80000410000 */
[----:B------:R5:W1:Y:S10]  /*3df0*/  MUFU.TANH R63, R0 ;  /* 0x00000000003f7308 */ /* 0x000a740000002400 */
[----:B------:R-:W-:Y:S01]  /*3e00*/  HMMA.16816.F32.BF16 R24, R180, R50, R24 ;  /* 0x00000032b418723c */ /* 0x000fe20000041818 */
[----:B-----5:R-:W-:-:S07]  /*3e10*/  FMUL.FTZ R0, R5, c[0x0][0x320] ;  /* 0x0000c80005007a20 */ /* 0x020fce0000410000 */
[----:B-1----:R-:W-:Y:S01]  /*3e20*/  HMMA.16816.F32.BF16 R12, R180, R32, R12 ;  /* 0x00000020b40c723c */ /* 0x002fe2000004180c */
[----:B------:R1:W1:Y:S02]  /*3e30*/  MUFU.TANH R62, R0 ;  /* 0x00000000003e7308 */ /* 0x0002640000002400 */
[----:B-1----:R-:W-:-:S06]  /*3e40*/  FMUL.FTZ R0, R6, c[0x0][0x320] ;  /* 0x0000c80006007a20 */ /* 0x002fcc0000410000 */
[----:B------:R1:W1:Y:S02]  /*3e50*/  MUFU.TANH R61, R0 ;  /* 0x00000000003d7308 */ /* 0x0002640000002400 */
[----:B-1----:R-:W-:Y:S02]  /*3e60*/  FMUL.FTZ R0, R7, c[0x0][0x320] ;  /* 0x0000c80007007a20 */ /* 0x002fe40000410000 */
[----:B------:R-:W-:Y:S04]  /*3e70*/  HMMA.16816.F32.BF16 R4, R172, R58, R92 ;  /* 0x0000003aac04723c */ /* 0x000fe8000004185c */
[----:B------:R1:W1:Y:S02]  /*3e80*/  MUFU.TANH R60, R0 ;  /* 0x00000000003c7308 */ /* 0x0002640000002400 */
[----:B-1----:R-:W-:-:S06]  /*3e90*/  FMUL.FTZ R0, R20, c[0x0][0x320] ;  /* 0x0000c80014007a20 */ /* 0x002fcc0000410000 */
[----:B------:R1:W1:Y:S11]  /*3ea0*/  MUFU.TANH R57, R0 ;  /* 0x0000000000397308 */ /* 0x0002760000002400 */
[----:B------:R-:W-:Y:S01]  /*3eb0*/  @!UPT UIADD3 URZ, URZ, URZ, URZ ;  /* 0x0000003f3f3ff290 */ /* 0x000fe2000fffe03f */
[----:B------:R-:W-:Y:S01]  /*3ec0*/  HMMA.16816.F32.BF16 R4, R176, R46, R4 ;  /* 0x0000002eb004723c */ /* 0x000fe20000041804 */
[----:B-1----:R-:W-:-:S04]  /*3ed0*/  FMUL.FTZ R0, R21, c[0x0][0x320] ;  /* 0x0000c80015007a20 */ /* 0x002fc80000410000 */
[----:B------:R1:W1:Y:S11]  /*3ee0*/  MUFU.TANH R56, R0 ;  /* 0x0000000000387308 */ /* 0x0002760000002400 */
[----:B------:R-:W-:Y:S08]  /*3ef0*/  @!UPT UIADD3 URZ, URZ, URZ, URZ ;  /* 0x0000003f3f3ff290 */ /* 0x000ff0000fffe03f */
[----:B------:R-:W-:Y:S01]  /*3f00*/  HMMA.16816.F32.BF16 R4, R180, R34, R4 ;  /* 0x00000022b404723c */ /* 0x000fe20000041804 */
[----:B-1----:R-:W-:-:S04]  /*3f10*/  FMUL.FTZ R0, R22, c[0x0][0x320] ;  /* 0x0000c80016007a20 */ /* 0x002fc80000410000 */
[----:B------:R1:W1:Y:S11]  /*3f20*/  MUFU.TANH R52, R0 ;  /* 0x0000000000347308 */ /* 0x0002760000002400 */
[----:B------:R-:W-:Y:S08]  /*3f30*/  @!UPT UIADD3 URZ, URZ, URZ, URZ ;  /* 0x0000003f3f3ff290 */ /* 0x000ff0000fffe03f */
[----:B--2---:R-:W-:Y:S01]  /*3f40*/  HMMA.16816.F32.BF16 R4, R184, R30, R4 ;  /* 0x0000001eb804723c */ /* 0x004fe20000041804 */
[----:B-1----:R-:W-:-:S07]  /*3f50*/  FMUL.FTZ R0, R23, c[0x0][0x320] ;  /* 0x0000c80017007a20 */ /* 0x002fce0000410000 */
[C---:B------:R-:W-:Y:S01]  /*3f60*/  HMMA.16816.F32.BF16 R20, R184.reuse, R40, R16 ;  /* 0x00000028b814723c */ /* 0x040fe20000041810 */
[----:B------:R1:W2:Y:S07]  /*3f70*/  MUFU.TANH R50, R0 ;  /* 0x0000000000327308 */ /* 0x0002ae0000002400 */
        /* <DEDUP_REMOVED lines=10> */
[----:B-1----:R-:W-:-:S06]  /*4020*/  FMUL.FTZ R0, R20, c[0x0][0x320] ;  /* 0x0000c80014007a20 */ /* 0x002fcc0000410000 */
        /* <DEDUP_REMOVED lines=30> */
[----:B------:R1:W1:Y:S01]  /*4210*/  MUFU.TANH R13, R0 ;  /* 0x00000000000d7308 */ /* 0x0002620000002400 */
[----:B------:R-:W-:Y:S06]  /*4220*/  BAR.SYNC.DEFER_BLOCKING 0x0 ;  /* 0x0000000000007b1d */ /* 0x000fec0000010000 */
[----:B------:R-:W-:Y:S05]  /*4230*/  @!P1 BRA `(.L_x_186) ;  /* 0x0000067000009947 */ /* 0x000fea0003800000 */
[----:B-1234-:R-:W-:Y:S02]  /*4240*/  IMAD.MOV.U32 R0, RZ, RZ, c[0x0][0x2b8] ;  /* 0x0000ae00ff007624 */ /* 0x01efe400078e00ff */
[----:B------:R-:W-:Y:S02]  /*4250*/  IMAD R2, R233, 0x20, R234 ;  /* 0x00000020e9027824 */ /* 0x000fe400078e02ea */
[----:B------:R-:W-:Y:S01]  /*4260*/  IMAD.MOV.U32 R205, RZ, RZ, RZ ;  /* 0x000000ffffcd7224 */ /* 0x000fe200078e00ff */
[----:B------:R-:W-:-:S02]  /*4270*/  ISETP.NE.AND P1, PT, R0, 0x1, PT ;  /* 0x000000010000780c */ /* 0x000fc40003f25270 */
[----:B------:R-:W-:-:S04]  /*4280*/  IADD3 R2, R2, R146, R237 ;  /* 0x0000009202027210 */ /* 0x000fc80007ffe0ed */
[----:B------:R-:W-:-:S05]  /*4290*/  IADD3 R2, R2, -0x70, RZ ;  /* 0xffffff9002027810 */ /* 0x000fca0007ffe0ff */
[----:B------:R-:W-:Y:S02]  /*42a0*/  IMAD.MOV.U32 R0, RZ, RZ, R2 ;  /* 0x000000ffff007224 */ /* 0x000fe400078e0002 */
[----:B------:R-:W-:-:S05]  /*42b0*/  @P1 IMAD.HI.U32 R3, R2, c[0x0][0x2bc], RZ ;  /* 0x0000af0002031a27 */ /* 0x000fca00078e00ff */
[----:B------:R-:W-:-:S04]  /*42c0*/  @P1 SHF.R.U32.HI R0, RZ, c[0x0][0x2c0], R3 ;  /* 0x0000b000ff001a19 */ /* 0x000fc80000011603 */
[----:B------:R-:W-:-:S04]  /*42d0*/  @!P4 IADD3 R3, P1, R0, R240, RZ ;  /* 0x000000f00003c210 */ /* 0x000fc80007f3e0ff */
[----:B------:R-:W-:Y:S02]  /*42e0*/  @!P4 LEA.HI.X.SX32 R5, R0, R249, 0x1, P1 ;  /* 0x000000f90005c211 */ /* 0x000fe400008f0eff */
[----:B------:R-:W-:-:S04]  /*42f0*/  @!P4 LEA R4, P1, R3, c[0x0][0x2a0], 0x2 ;  /* 0x0000a8000304ca11 */ /* 0x000fc800078210ff */
[----:B------:R-:W-:-:S05]  /*4300*/  @!P4 LEA.HI.X R5, R3, c[0x0][0x2a4], R5, 0x2, P1 ;  /* 0x0000a9000305ca11 */ /* 0x000fca00008f1405 */
[----:B------:R-:W2:Y:S01]  /*4310*/  @!P4 LDG.E R205, [R4.64] ;  /* 0x0000000804cdc981 */ /* 0x000ea2000c1e1900 */
[----:B------:R-:W-:Y:S01]  /*4320*/  IMAD.MOV R0, RZ, RZ, -R0 ;  /* 0x000000ffff007224 */ /* 0x000fe200078e0a00 */
[----:B------:R-:W-:-:S03]  /*4330*/  IADD3 R8, -R234, 0x70, RZ ;  /* 0x00000070ea087810 */ /* 0x000fc60007ffe1ff */
[----:B------:R-:W-:Y:S01]  /*4340*/  IMAD R206, R0, c[0x0][0x2b8], R2 ;  /* 0x0000ae0000ce7a24 */ /* 0x000fe200078e0202 */
[----:B------:R-:W-:-:S03]  /*4350*/  ISETP.GE.AND P5, PT, R8, 0x1, PT ;  /* 0x000000010800780c */ /* 0x000fc60003fa6270 */
        /* <DEDUP_REMOVED lines=15> */
.L_x_281:
[----:B------:R-:W-:Y:S05]  /*4450*/  BRA.DIV ~URZ, `(.L_x_188) ;  /* 0x0000a7627f007947 */ /* 0x000fea000b800000 */
[----:B------:R3:W4:Y:S02]  /*4460*/  SHFL.IDX PT, R2, R4, RZ, 0x181f ;  /* 0x00181fff04027589 */ /* 0x00072400000e0000 */
.L_x_282:
[----:B------:R-:W-:Y:S01]  /*4470*/  BSSY B0, `(.L_x_189) ;  /* 0x000000d000007945 */ /* 0x000fe20003800000 */
[----:B------:R-:W-:Y:S05]  /*4480*/  @!P5 BRA `(.L_x_190) ;  /* 0x000000b00000d947 */ /* 0x000fea0003800000 */
[----:B------:R-:W-:Y:S02]  /*4490*/  IMAD.SHL.U32 R6, R231, 0x2, RZ ;  /* 0x00000002e7067824 */ /* 0x000fe400078e00ff */
[----:B------:R-:W-:-:S03]  /*44a0*/  IMAD.SHL.U32 R3, R235, 0x2, RZ ;  /* 0x00000002eb037824 */ /* 0x000fc600078e00ff */
[C---:B----4-:R-:W-:Y:S02]  /*44b0*/  IADD3 R6, P2, R2.reuse, R6, RZ ;  /* 0x0000000602067210 */ /* 0x050fe40007f5e0ff */
[----:B------:R-:W-:Y:S02]  /*44c0*/  IADD3 R2, P1, R2, R3, RZ ;  /* 0x0000000302027210 */ /* 0x000fe40007f3e0ff */
[----:B--2---:R-:W-:-:S03]  /*44d0*/  IADD3.X R7, R5, R203, RZ, P2, !PT ;  /* 0x000000cb05077210 */ /* 0x004fc600017fe4ff */
[----:B------:R-:W-:Y:S02]  /*44e0*/  IMAD.X R3, R5, 0x1, R204, P1 ;  /* 0x0000000105037824 */ /* 0x000fe400008e06cc */
[----:B------:R-:W-:Y:S01]  /*44f0*/  @!PT LDS RZ, [RZ] ;  /* 0x00000000fffff984 */ /* 0x000fe20000000800 */
[----:B------:R-:W-:Y:S01]  /*4500*/  @!PT LDS RZ, [RZ] ;  /* 0x00000000fffff984 */ /* 0x000fe20000000800 */
[----:B------:R-:W-:Y:S01]  /*4510*/  @!PT LDS RZ, [RZ] ;  /* 0x00000000fffff984 */ /* 0x000fe20000000800 */
[----:B------:R2:W-:Y:S04]  /*4520*/  LDGSTS.E.BYPASS.LTC128B.128 [R200+0x8100], [R6.64], !P3 ;  /* 0x0810000006c87fae */ /* 0x0005e8000d901d48 */
[----:B------:R2:W-:Y:S02]  /*4530*/  LDGSTS.E.BYPASS.LTC128B.128 [R200+0xb900], [R2.64], !P0 ;  /* 0x0b90000002c87fae */ /* 0x0005e4000c101d48 */
.L_x_190:
[----:B------:R-:W-:Y:S05]  /*4540*/  BSYNC B0 ;  /* 0x0000000000007941 */ /* 0x000fea0003800000 */
.L_x_189:
[----:B------:R-:W-:Y:S01]  /*4550*/  ISETP.GE.AND P1, PT, R8, 0x21, PT ;  /* 0x000000210800780c */ /* 0x000fe20003f26270 */
[----:B------:R-:W-:Y:S06]  /*4560*/  BRA.DIV ~URZ, `(.L_x_191) ;  /* 0x0000a6c27f007947 */ /* 0x000fec000b800000 */
[----:B--2---:R2:W1:Y:S04]  /*4570*/  SHFL.IDX PT, R5, R0, 0x1, 0x181f ;  /* 0x00381f0000057f89 */ /* 0x00446800000e0000 */
[----:B----4-:R2:W4:Y:S02]  /*4580*/  SHFL.IDX PT, R2, R4, 0x1, 0x181f ;  /* 0x00381f0004027f89 */ /* 0x01052400000e0000 */
.L_x_283:
[----:B------:R-:W-:Y:S01]  /*4590*/  BSSY B0, `(.L_x_192) ;  /* 0x000000d000007945 */ /* 0x000fe20003800000 */
[----:B------:R-:W-:Y:S05]  /*45a0*/  @!P1 BRA `(.L_x_193) ;  /* 0x000000b000009947 */ /* 0x000fea0003800000 */
[----:B------:R-:W-:Y:S02]  /*45b0*/  IMAD.SHL.U32 R6, R231, 0x2, RZ ;  /* 0x00000002e7067824 */ /* 0x000fe400078e00ff */
[----:B------:R-:W-:-:S03]  /*45c0*/  IMAD.SHL.U32 R3, R235, 0x2, RZ ;  /* 0x00000002eb037824 */ /* 0x000fc600078e00ff */
[C---:B----4-:R-:W-:Y:S02]  /*45d0*/  IADD3 R6, P2, R2.reuse, R6, RZ ;  /* 0x0000000602067210 */ /* 0x050fe40007f5e0ff */
[----:B------:R-:W-:Y:S02]  /*45e0*/  IADD3 R2, P1, R2, R3, RZ ;  /* 0x0000000302027210 */ /* 0x000fe40007f3e0ff */
[----:B-1----:R-:W-:-:S03]  /*45f0*/  IADD3.X R7, R5, R203, RZ, P2, !PT ;  /* 0x000000cb05077210 */ /* 0x002fc600017fe4ff */
[----:B------:R-:W-:Y:S02]  /*4600*/  IMAD.X R3, R5, 0x1, R204, P1 ;  /* 0x0000000105037824 */ /* 0x000fe400008e06cc */
[----:B------:R-:W-:Y:S01]  /*4610*/  @!PT LDS RZ, [RZ] ;  /* 0x00000000fffff984 */ /* 0x000fe20000000800 */
[----:B------:R-:W-:Y:S01]  /*4620*/  @!PT LDS RZ, [RZ] ;  /* 0x00000000fffff984 */ /* 0x000fe20000000800 */
[----:B------:R-:W-:Y:S01]  /*4630*/  @!PT LDS RZ, [RZ] ;  /* 0x00000000fffff984 */ /* 0x000fe20000000800 */
[----:B------:R1:W-:Y:S04]  /*4640*/  LDGSTS.E.BYPASS.LTC128B.128 [R200+0x9100], [R6.64], !P3 ;  /* 0x0910000006c87fae */ /* 0x0003e8000d901d48 */
[----:B------:R1:W-:Y:S02]  /*4650*/  LDGSTS.E.BYPASS.LTC128B.128 [R200+0xc900], [R2.64], !P0 ;  /* 0x0c90000002c87fae */ /* 0x0003e4000c101d48 */
.L_x_193:
[----:B------:R-:W-:Y:S05]  /*4660*/  BSYNC B0 ;  /* 0x0000000000007941 */ /* 0x000fea0003800000 */
.L_x_192:
[----:B------:R-:W-:-:S04]  /*4670*/  IADD3 R8, -R234, 0x70, RZ ;  /* 0x00000070ea087810 */ /* 0x000fc80007ffe1ff */
[----:B------:R-:W-:Y:S01]  /*4680*/  ISETP.GE.AND P1, PT, R8, 0x41, PT ;  /* 0x000000410800780c */ /* 0x000fe20003f26270 */
[----:B------:R-:W-:Y:S10]  /*4690*/  BRA.DIV ~URZ, `(.L_x_194) ;  /* 0x0000a6627f007947 */ /* 0x000ff4000b800000 */
[----:B-1----:R1:W2:Y:S02]  /*46a0*/  SHFL.IDX PT, R5, R0, 0x2, 0x181f ;  /* 0x00581f0000057f89 */ /* 0x0022a400000e0000 */
.L_x_284:
[----:B------:R-:W-:Y:S05]  /*46b0*/  BRA.DIV ~URZ, `(.L_x_195) ;  /* 0x0000a6b27f007947 */ /* 0x000fea000b800000 */
[----:B----4-:R4:W1:Y:S02]  /*46c0*/  SHFL.IDX PT, R2, R4, 0x2, 0x181f ;  /* 0x00581f0004027f89 */ /* 0x01086400000e0000 */
.L_x_285:
[----:B------:R-:W-:Y:S01]  /*46d0*/  BSSY B0, `(.L_x_196) ;  /* 0x000000d000007945 */ /* 0x000fe20003800000 */
[----:B------:R-:W-:Y:S05]  /*46e0*/  @!P1 BRA `(.L_x_197) ;  /* 0x000000b000009947 */ /* 0x000fea0003800000 */
[----:B------:R-:W-:Y:S02]  /*46f0*/  IMAD.SHL.U32 R6, R231, 0x2, RZ ;  /* 0x00000002e7067824 */ /* 0x000fe400078e00ff */
[----:B------:R-:W-:-:S03]  /*4700*/  IMAD.SHL.U32 R3, R235, 0x2, RZ ;  /* 0x00000002eb037824 */ /* 0x000fc600078e00ff */
[C---:B-1----:R-:W-:Y:S02]  /*4710*/  IADD3 R6, P2, R2.reuse, R6, RZ ;  /* 0x0000000602067210 */ /* 0x042fe40007f5e0ff */
        /* <DEDUP_REMOVED lines=8> */
.L_x_197:
[----:B------:R-:W-:Y:S05]  /*47a0*/  BSYNC B0 ;  /* 0x0000000000007941 */ /* 0x000fea0003800000 */
.L_x_196:
[----:B------:R-:W-:Y:S01]  /*47b0*/  ISETP.GE.AND P1, PT, R8, 0x61, PT ;  /* 0x000000610800780c */ /* 0x000fe20003f26270 */
[----:B------:R-:W-:Y:S06]  /*47c0*/  BRA.DIV ~URZ, `(.L_x_198) ;  /* 0x0000a6127f007947 */ /* 0x000fec000b800000 */
[----:B-1----:R1:W3:Y:S04]  /*47d0*/  SHFL.IDX PT, R6, R0, 0x3, 0x181f ;  /* 0x00781f0000067f89 */ /* 0x0022e800000e0000 */
[----:B--2---:R1:W2:Y:S02]  /*47e0*/  SHFL.IDX PT, R0, R4, 0x3, 0x181f ;  /* 0x00781f0004007f89 */ /* 0x0042a400000e0000 */
.L_x_286:
[----:B------:R-:W-:Y:S05]  /*47f0*/  @!P1 BRA `(.L_x_186) ;  /* 0x000000b000009947 */ /* 0x000fea0003800000 */
[----:B------:R-:W-:Y:S02]  /*4800*/  IMAD.SHL.U32 R3, R231, 0x2, RZ ;  /* 0x00000002e7037824 */ /* 0x000fe400078e00ff */
[----:B------:R-:W-:-:S03]  /*4810*/  IMAD.SHL.U32 R2, R235, 0x2, RZ ;  /* 0x00000002eb027824 */ /* 0x000fc600078e00ff */
[C---:B-1234-:R-:W-:Y:S02]  /*4820*/  IADD3 R4, P2, R0.reuse, R3, RZ ;  /* 0x0000000300047210 */ /* 0x05efe40007f5e0ff */
[----:B------:R-:W-:Y:S02]  /*4830*/  IADD3 R2, P1, R0, R2, RZ ;  /* 0x0000000200027210 */ /* 0x000fe40007f3e0ff */
[----:B------:R-:W-:-:S03]  /*4840*/  IADD3.X R5, R6, R203, RZ, P2, !PT ;  /* 0x000000cb06057210 */ /* 0x000fc600017fe4ff */
[----:B------:R-:W-:Y:S02]  /*4850*/  IMAD.X R3, R6, 0x1, R204, P1 ;  /* 0x0000000106037824 */ /* 0x000fe400008e06cc */
[----:B------:R-:W-:Y:S01]  /*4860*/  @!PT LDS RZ, [RZ] ;  /* 0x00000000fffff984 */ /* 0x000fe20000000800 */
[----:B------:R-:W-:Y:S01]  /*4870*/  @!PT LDS RZ, [RZ] ;  /* 0x00000000fffff984 */ /* 0x000fe20000000800 */
[----:B------:R-:W-:Y:S01]  /*4880*/  @!PT LDS RZ, [RZ] ;  /* 0x00000000fffff984 */ /* 0x000fe20000000800 */
[----:B------:R1:W-:Y:S04]  /*4890*/  LDGSTS.E.BYPASS.LTC128B.128 [R200+0xb100], [R4.64], !P3 ;  /* 0x0b10000004c87fae */ /* 0x0003e8000d901d48 */
[----:B------:R1:W-:Y:S02]  /*48a0*/  LDGSTS.E.BYPASS.LTC128B.128 [R200+0xe900], [R2.64], !P0 ;  /* 0x0e90000002c87fae */ /* 0x0003e4000c101d48 */
.L_x_186:
[----:B--234-:R-:W-:Y:S05]  /*48b0*/  BSYNC B1 ;  /* 0x0000000000017941 */ /* 0x01cfea0003800000 */
.L_x_185:
[----:B-1----:R-:W2:Y:S04]  /*48c0*/  LDL R0, [R1+0x4c] ;  /* 0x00004c0001007983 */ /* 0x002ea80000100800 */
[----:B------:R-:W0:Y:S01]  /*48d0*/  LDGDEPBAR ;  /* 0x00000000000079af */ /* 0x000e220000000000 */
[----:B--2---:R-:W-:-:S05]  /*48e0*/  IMAD.IADD R0, R144, 0x1, -R0 ;  /* 0x0000000190007824 */ /* 0x004fca00078e0a00 */
[C---:B------:R-:W-:Y:S02]  /*48f0*/  ISETP.GT.AND P2, PT, R0.reuse, RZ, PT ;  /* 0x000000ff0000720c */ /* 0x040fe40003f44270 */
[C---:B------:R-:W-:Y:S02]  /*4900*/  ISETP.GT.AND P1, PT, R0.reuse, 0x1, PT ;  /* 0x000000010000780c */ /* 0x040fe40003f24270 */
[----:B------:R-:W-:Y:S02]  /*4910*/  ISETP.GT.AND P0, PT, R0, 0x8, PT ;  /* 0x000000080000780c */ /* 0x000fe40003f04270 */
[----:B------:R-:W-:Y:S02]  /*4920*/  FSEL R6, R121, -INF , P2 ;  /* 0xff80000079067808 */ /* 0x000fe40001000000 */
[----:B------:R-:W-:Y:S02]  /*4930*/  FSEL R7, R120, -INF , P1 ;  /* 0xff80000078077808 */ /* 0x000fe40000800000 */
[----:B------:R-:W-:-:S02]  /*4940*/  FSEL R11, R107, -INF , P2 ;  /* 0xff8000006b0b7808 */ /* 0x000fc40001000000 */
[----:B------:R-:W-:Y:S02]  /*4950*/  FSEL R16, R106, -INF , P1 ;  /* 0xff8000006a107808 */ /* 0x000fe40000800000 */
[----:B------:R-:W-:Y:S02]  /*4960*/  ISETP.GT.AND P6, PT, R0, 0x9, PT ;  /* 0x000000090000780c */ /* 0x000fe40003fc4270 */
[----:B------:R-:W-:Y:S02]  /*4970*/  FSEL R8, R105, -INF , P0 ;  /* 0xff80000069087808 */ /* 0x000fe40000000000 */
[----:B------:R-:W-:Y:S02]  /*4980*/  FMNMX.FTZ R2, R6, R7, !PT ;  /* 0x0000000706027209 */ /* 0x000fe40007810000 */
[----:B------:R-:W-:Y:S02]  /*4990*/  FSEL R17, R99, -INF , P0 ;  /* 0xff80000063117808 */ /* 0x000fe40000000000 */
[----:B------:R-:W-:-:S02]  /*49a0*/  FMNMX.FTZ R3, R11, R16, !PT ;  /* 0x000000100b037209 */ /* 0x000fc40007810000 */
[----:B------:R-:W-:Y:S02]  /*49b0*/  ISETP.GT.AND P5, PT, R0, 0x10, PT ;  /* 0x000000100000780c */ /* 0x000fe40003fa4270 */
[----:B------:R-:W-:Y:S02]  /*49c0*/  FSEL R9, R104, -INF , P6 ;  /* 0xff80000068097808 */ /* 0x000fe40003000000 */
[----:B------:R-:W-:Y:S02]  /*49d0*/  FMNMX.FTZ R2, R8, R2, !PT ;  /* 0x0000000208027209 */ /* 0x000fe40007810000 */
[----:B------:R-:W-:Y:S02]  /*49e0*/  FSEL R18, R98, -INF , P6 ;  /* 0xff80000062127808 */ /* 0x000fe40003000000 */
[----:B------:R-:W-:Y:S02]  /*49f0*/  FMNMX.FTZ R3, R17, R3, !PT ;  /* 0x0000000311037209 */ /* 0x000fe40007810000 */
[----:B------:R-:W-:-:S02]  /*4a00*/  ISETP.GT.AND P2, PT, R0, 0x11, PT ;  /* 0x000000110000780c */ /* 0x000fc40003f44270 */
[----:B------:R-:W-:Y:S02]  /*4a10*/  FSEL R10, R97, -INF , P5 ;  /* 0xff800000610a7808 */ /* 0x000fe40002800000 */
[----:B------:R-:W-:Y:S02]  /*4a20*/  FMNMX.FTZ R2, R9, R2, !PT ;  /* 0x0000000209027209 */ /* 0x000fe40007810000 */
[----:B------:R-:W-:Y:S02]  /*4a30*/  FSEL R21, R88, -INF , P5 ;  /* 0xff80000058157808 */ /* 0x000fe40002800000 */
[----:B------:R-:W-:Y:S02]  /*4a40*/  FMNMX.FTZ R3, R18, R3, !PT ;  /* 0x0000000312037209 */ /* 0x000fe40007810000 */
[----:B------:R-:W-:Y:S02]  /*4a50*/  ISETP.GT.AND P1, PT, R0, 0x18, PT ;  /* 0x000000180000780c */ /* 0x000fe40003f24270 */
[----:B------:R-:W-:-:S02]  /*4a60*/  FSEL R12, R96, -INF , P2 ;  /* 0xff800000600c7808 */ /* 0x000fc40001000000 */
[----:B------:R-:W-:Y:S02]  /*4a70*/  FMNMX.FTZ R2, R10, R2, !PT ;  /* 0x000000020a027209 */ /* 0x000fe40007810000 */
[----:B------:R-:W-:Y:S02]  /*4a80*/  FSEL R22, R87, -INF , P2 ;  /* 0xff80000057167808 */ /* 0x000fe40001000000 */
[----:B------:R-:W-:Y:S02]  /*4a90*/  FMNMX.FTZ R3, R21, R3, !PT ;  /* 0x0000000315037209 */ /* 0x000fe40007810000 */
[----:B------:R-:W-:Y:S02]  /*4aa0*/  ISETP.GT.AND P0, PT, R0, 0x19, PT ;  /* 0x000000190000780c */ /* 0x000fe40003f04270 */
[----:B------:R-:W-:Y:S02]  /*4ab0*/  FSEL R19, R86, -INF , P1 ;  /* 0xff80000056137808 */ /* 0x000fe40000800000 */
[----:B------:R-:W-:-:S02]  /*4ac0*/  FMNMX.FTZ R2, R12, R2, !PT ;  /* 0x000000020c027209 */ /* 0x000fc40007810000 */
[----:B------:R-:W-:Y:S02]  /*4ad0*/  FSEL R23, R84, -INF , P1 ;  /* 0xff80000054177808 */ /* 0x000fe40000800000 */
[----:B------:R-:W-:Y:S02]  /*4ae0*/  FMNMX.FTZ R3, R22, R3, !PT ;  /* 0x0000000316037209 */ /* 0x000fe40007810000 */
[----:B------:R-:W-:Y:S02]  /*4af0*/  ISETP.GT.AND P6, PT, R0, 0x20, PT ;  /* 0x000000200000780c */ /* 0x000fe40003fc4270 */
[----:B------:R-:W-:Y:S02]  /*4b00*/  FSEL R20, R85, -INF , P0 ;  /* 0xff80000055147808 */ /* 0x000fe40000000000 */
[----:B------:R-:W-:Y:S02]  /*4b10*/  FMNMX.FTZ R2, R19, R2, !PT ;  /* 0x0000000213027209 */ /* 0x000fe40007810000 */
[----:B------:R-:W-:-:S02]  /*4b20*/  FSEL R40, R81, -INF , P0 ;  /* 0xff80000051287808 */ /* 0x000fc40000000000 */
[----:B------:R-:W-:Y:S02]  /*4b30*/  FMNMX.FTZ R3, R23, R3, !PT ;  /* 0x0000000317037209 */ /* 0x000fe40007810000 */
        /* <DEDUP_REMOVED lines=70> */
[----:B------:R-:W-:-:S02]  /*4fa0*/  FSEL R151, R29, -INF , P0 ;  /* 0xff8000001d977808 */ /* 0x000fc40000000000 */
[----:B------:R-:W-:Y:S02]  /*4fb0*/  FSEL R147, R33, -INF , P0 ;  /* 0xff80000021937808 */ /* 0x000fe40000000000 */
[C---:B------:R-:W-:Y:S02]  /*4fc0*/  ISETP.GT.AND P6, PT, R0.reuse, 0x59, PT ;  /* 0x000000590000780c */ /* 0x040fe40003fc4270 */
[C---:B------:R-:W-:Y:S02]  /*4fd0*/  ISETP.GT.AND P5, PT, R0.reuse, 0x60, PT ;  /* 0x000000600000780c */ /* 0x040fe40003fa4270 */
[C---:B------:R-:W-:Y:S02]  /*4fe0*/  ISETP.GT.AND P2, PT, R0.reuse, 0x61, PT ;  /* 0x000000610000780c */ /* 0x040fe40003f44270 */
[C---:B------:R-:W-:Y:S02]  /*4ff0*/  ISETP.GT.AND P1, PT, R0.reuse, 0x68, PT ;  /* 0x000000680000780c */ /* 0x040fe40003f24270 */
[----:B------:R-:W-:-:S02]  /*5000*/  ISETP.GT.AND P0, PT, R0, 0x69, PT ;  /* 0x000000690000780c */ /* 0x000fc40003f04270 */
[----:B------:R-:W-:Y:S02]  /*5010*/  FMNMX.FTZ R0, R149, R2, !PT ;  /* 0x0000000295007209 */ /* 0x000fe40007810000 */
[----:B------:R-:W-:Y:S02]  /*5020*/  FMNMX.FTZ R2, R154, R3, !PT ;  /* 0x000000039a027209 */ /* 0x000fe40007810000 */
[----:B------:R-:W-:Y:S02]  /*5030*/  FSEL R148, R32, -INF , P6 ;  /* 0xff80000020947808 */ /* 0x000fe40003000000 */
[----:B------:R-:W-:Y:S02]  /*5040*/  FSEL R146, R34, -INF , P6 ;  /* 0xff80000022927808 */ /* 0x000fe40003000000 */
[----:B------:R-:W-:Y:S02]  /*5050*/  FMNMX.FTZ R0, R147, R0, !PT ;  /* 0x0000000093007209 */ /* 0x000fe40007810000 */
[----:B------:R-:W-:-:S02]  /*5060*/  FMNMX.FTZ R2, R151, R2, !PT ;  /* 0x0000000297027209 */ /* 0x000fc40007810000 */
[----:B------:R-:W-:Y:S02]  /*5070*/  FSEL R159, R26, -INF , P5 ;  /* 0xff8000001a9f7808 */ /* 0x000fe40002800000 */
[----:B------:R-:W-:Y:S02]  /*5080*/  FSEL R157, R28, -INF , P5 ;  /* 0xff8000001c9d7808 */ /* 0x000fe40002800000 */
[----:B------:R-:W-:Y:S02]  /*5090*/  FMNMX.FTZ R0, R146, R0, !PT ;  /* 0x0000000092007209 */ /* 0x000fe40007810000 */
[----:B------:R-:W-:Y:S02]  /*50a0*/  FMNMX.FTZ R2, R148, R2, !PT ;  /* 0x0000000294027209 */ /* 0x000fe40007810000 */
[----:B------:R-:W-:Y:S02]  /*50b0*/  FSEL R158, R25, -INF , P2 ;  /* 0xff800000199e7808 */ /* 0x000fe40001000000 */
[----:B------:R-:W-:-:S02]  /*50c0*/  FSEL R155, R27, -INF , P2 ;  /* 0xff8000001b9b7808 */ /* 0x000fc40001000000 */
        /* <DEDUP_REMOVED lines=10> */
[----:B------:R-:W-:Y:S02]  /*5170*/  FMNMX.FTZ R4, R150, R0, !PT ;  /* 0x0000000096047209 */ /* 0x000fe40007810000 */
[----:B------:R-:W-:Y:S01]  /*5180*/  FMNMX.FTZ R5, R160, R2, !PT ;  /* 0x00000002a0057209 */ /* 0x000fe20007810000 */
[----:B------:R-:W-:Y:S05]  /*5190*/  BRA.DIV ~URZ, `(.L_x_199) ;  /* 0x00009d127f007947 */ /* 0x000fea000b800000 */
[----:B------:R1:W2:Y:S02]  /*51a0*/  SHFL.BFLY PT, R0, R4, 0x2, 0x1f ;  /* 0x0c401f0004007f89 */ /* 0x0002a400000e0000 */
.L_x_287:
[----:B-12---:R-:W-:Y:S01]  /*51b0*/  FMNMX.FTZ R4, R4, R0, !PT ;  /* 0x0000000004047209 */ /* 0x006fe20007810000 */
[----:B------:R-:W-:Y:S05]  /*51c0*/  BRA.DIV ~URZ, `(.L_x_200) ;  /* 0x00009d227f007947 */ /* 0x000fea000b800000 */
[----:B------:R-:W1:Y:S04]  /*51d0*/  SHFL.BFLY PT, R0, R5, 0x2, 0x1f ;  /* 0x0c401f0005007f89 */ /* 0x000e6800000e0000 */
[----:B------:R-:W2:Y:S01]  /*51e0*/  SHFL.BFLY PT, R2, R4, 0x1, 0x1f ;  /* 0x0c201f0004027f89 */ /* 0x000ea200000e0000 */
[----:B-1----:R-:W-:-:S02]  /*51f0*/  FMNMX.FTZ R5, R5, R0, !PT ;  /* 0x0000000005057209 */ /* 0x002fc40007810000 */
[----:B--2---:R-:W-:-:S03]  /*5200*/  FMNMX.FTZ R69, R4, R2, !PT ;  /* 0x0000000204457209 */ /* 0x004fc60007810000 */
[----:B------:R1:W2:Y:S04]  /*5210*/  SHFL.BFLY PT, R3, R5, 0x1, 0x1f ;  /* 0x0c201f0005037f89 */ /* 0x0002a800000e0000 */
.L_x_288:
[C---:B------:R-:W-:Y:S01]  /*5220*/  FMUL.FTZ R2, R69.reuse, c[0x0][0x2d0] ;  /* 0x0000b40045027a20 */ /* 0x040fe20000410000 */
[----:B------:R-:W-:Y:S01]  /*5230*/  FSETP.NEU.FTZ.AND P0, PT, R69, -INF , PT ;  /* 0xff8000004500780b */ /* 0x000fe20003f1d000 */
[----:B------:R-:W-:Y:S01]  /*5240*/  WARPSYNC 0xffffffff ;  /* 0xffffffff00007948 */ /* 0x000fe20003800000 */
[----:B--2---:R-:W-:Y:S01]  /*5250*/  FMNMX.FTZ R68, R3, R5, !PT ;  /* 0x0000000503447209 */ /* 0x004fe20007810000 */
[----:B------:R-:W-:Y:S01]  /*5260*/  LDSM.16.MT88.4 R28, [R191+0x800] ;  /* 0x00080000bf1c783b */ /* 0x000fe20000004200 */
[----:B------:R-:W-:Y:S02]  /*5270*/  FSEL R2, R2, RZ, P0 ;  /* 0x000000ff02027208 */ /* 0x000fe40000000000 */
[----:B------:R-:W-:Y:S01]  /*5280*/  FSETP.NEU.FTZ.AND P0, PT, R68, -INF , PT ;  /* 0xff8000004400780b */ /* 0x000fe20003f1d000 */
[----:B------:R-:W-:Y:S01]  /*5290*/  LDSM.16.MT88.4 R44, [R190] ;  /* 0x00000000be2c783b */ /* 0x000fe20000004200 */
[----:B------:R-:W-:Y:S01]  /*52a0*/  IADD3 R214, R214, -0x2, RZ ;  /* 0xfffffffed6d67810 */ /* 0x000fe20007ffe0ff */
[----:B------:R-:W-:-:S02]  /*52b0*/  FFMA.FTZ R0, R6, c[0x0][0x2d0], -R2 ;  /* 0x0000b40006007a23 */ /* 0x000fc40000010802 */
[--C-:B------:R-:W-:Y:S01]  /*52c0*/  FFMA.FTZ R3, R10, c[0x0][0x2d0], -R2.reuse ;  /* 0x0000b4000a037a23 */ /* 0x100fe20000010802 */
[----:B------:R-:W-:Y:S01]  /*52d0*/  LDSM.16.MT88.4 R32, [R189+0x800] ;  /* 0x00080000bd20783b */ /* 0x000fe20000004200 */
[----:B------:R2:W-:Y:S03]  /*52e0*/  MUFU.EX2 R59, R0 ;  /* 0x00000000003b7308 */ /* 0x0005e60000000800 */
[----:B------:R-:W-:Y:S04]  /*52f0*/  LDSM.16.MT88.4 R48, [R190+0x800] ;  /* 0x00080000be30783b */ /* 0x000fe80000004200 */
[----:B------:R-:W-:Y:S01]  /*5300*/  LDSM.16.MT88.4 R52, [R189+0x3800] ;  /* 0x00380000bd34783b */ /* 0x000fe20000004200 */
[----:B------:R3:W-:Y:S01]  /*5310*/  MUFU.EX2 R202, R3 ;  /* 0x0000000300ca7308 */ /* 0x0007e20000000800 */
[----:B--2---:R-:W-:-:S02]  /*5320*/  FFMA.FTZ R0, R7, c[0x0][0x2d0], -R2 ;  /* 0x0000b40007007a23 */ /* 0x004fc40000010802 */
[----:B-1----:R-:W1:Y:S05]  /*5330*/  LDSM.16.MT88.4 R4, [R191] ;  /* 0x00000000bf04783b */ /* 0x002e6a0000004200 */
[----:B------:R2:W4:Y:S01]  /*5340*/  MUFU.EX2 R57, R0 ;  /* 0x0000000000397308 */ /* 0x0005220000000800 */
[--C-:B---3--:R-:W-:Y:S02]  /*5350*/  FFMA.FTZ R3, R12, c[0x0][0x2d0], -R2.reuse ;  /* 0x0000b4000c037a23 */ /* 0x108fe40000010802 */
[----:B------:R-:W3:Y:S05]  /*5360*/  LDSM.16.MT88.4 R12, [R189] ;  /* 0x00000000bd0c783b */ /* 0x000eea0000004200 */
[----:B------:R-:W-:Y:S01]  /*5370*/  MUFU.EX2 R225, R3 ;  /* 0x0000000300e17308 */ /* 0x000fe20000000800 */
[----:B--2---:R-:W-:Y:S01]  /*5380*/  FFMA.FTZ R0, R8, c[0x0][0x2d0], -R2 ;  /* 0x0000b40008007a23 */ /* 0x004fe20000010802 */
[----:B----4-:R-:W-:-:S06]  /*5390*/  F2FP.BF16.PACK_AB R8, R57, R59 ;  /* 0x0000003b3908723e */ /* 0x010fcc00000010ff */
[----:B------:R2:W-:Y:S02]  /*53a0*/  MUFU.EX2 R136, R0 ;  /* 0x0000000000887308 */ /* 0x0005e40000000800 */
[----:B--2---:R-:W-:-:S06]  /*53b0*/  FFMA.FTZ R0, R9, c[0x0][0x2d0], -R2 ;  /* 0x0000b40009007a23 */ /* 0x004fcc0000010802 */
[----:B------:R2:W4:Y:S02]  /*53c0*/  MUFU.EX2 R201, R0 ;  /* 0x0000000000c97308 */ /* 0x0005240000000800 */
[----:B--2---:R-:W-:Y:S01]  /*53d0*/  FMUL.FTZ R0, R68, c[0x0][0x2d0] ;  /* 0x0000b40044007a20 */ /* 0x004fe20000410000 */
[----:B----4-:R-:W-:-:S04]  /*53e0*/  F2FP.BF16.PACK_AB R10, R201, R136 ;  /* 0x00000088c90a723e */ /* 0x010fc800000010ff */
[----:B------:R-:W-:Y:S02]  /*53f0*/  FSEL R0, R0, RZ, P0 ;  /* 0x000000ff00007208 */ /* 0x000fe40000000000 */
[----:B------:R-:W-:-:S03]  /*5400*/  ISETP.GE.AND P0, PT, R214, R236, PT ;  /* 0x000000ecd600720c */ /* 0x000fc60003f06270 */
[----:B------:R-:W-:-:S04]  /*5410*/  FFMA.FTZ R3, R11, c[0x0][0x2d0], -R0 ;  /* 0x0000b4000b037a23 */ /* 0x000fc80000010800 */
[----:B------:R2:W-:Y:S02]  /*5420*/  MUFU.EX2 R58, R3 ;  /* 0x00000003003a7308 */ /* 0x0005e40000000800 */
[----:B--2---:R-:W-:-:S06]  /*5430*/  FFMA.FTZ R3, R16, c[0x0][0x2d0], -R0 ;  /* 0x0000b40010037a23 */ /* 0x004fcc0000010800 */
[----:B------:R2:W4:Y:S02]  /*5440*/  MUFU.EX2 R56, R3 ;  /* 0x0000000300387308 */ /* 0x0005240000000800 */
[----:B--2---:R-:W-:Y:S01]  /*5450*/  FFMA.FTZ R3, R17, c[0x0][0x2d0], -R0 ;  /* 0x0000b40011037a23 */ /* 0x004fe20000010800 */
[----:B----4-:R-:W-:Y:S01]  /*5460*/  F2FP.BF16.PACK_AB R9, R56, R58 ;  /* 0x0000003a3809723e */ /* 0x010fe200000010ff */
[----:B------:R-:W-:-:S04]  /*5470*/  FADD.FTZ R145, R58, R56 ;  /* 0x000000383a917221 */ /* 0x000fc80000010000 */
[----:B------:R2:W-:Y:S02]  /*5480*/  MUFU.EX2 R163, R3 ;  /* 0x0000000300a37308 */ /* 0x0005e40000000800 */
[----:B--2---:R-:W-:-:S06]  /*5490*/  FFMA.FTZ R3, R18, c[0x0][0x2d0], -R0 ;  /* 0x0000b40012037a23 */ /* 0x004fcc0000010800 */
[----:B------:R2:W4:Y:S02]  /*54a0*/  MUFU.EX2 R199, R3 ;  /* 0x0000000300c77308 */ /* 0x0005240000000800 */
[----:B--2---:R-:W-:Y:S01]  /*54b0*/  FFMA.FTZ R3, R19, c[0x0][0x2d0], -R2 ;  /* 0x0000b40013037a23 */ /* 0x004fe20000010802 */
[----:B----4-:R-:W-:-:S05]  /*54c0*/  F2FP.BF16.PACK_AB R11, R199, R163 ;  /* 0x000000a3c70b723e */ /* 0x010fca00000010ff */
[----:B------:R2:W-:Y:S02]  /*54d0*/  MUFU.EX2 R223, R3 ;  /* 0x0000000300df7308 */ /* 0x0005e40000000800 */
[C---:B-1----:R-:W-:Y:S08]  /*54e0*/  HMMA.16816.F32.BF16 R16, R8.reuse, R6, RZ ;  /* 0x000000060810723c */ /* 0x042ff000000418ff */
[----:B---3--:R-:W-:Y:S01]  /*54f0*/  HMMA.16816.F32.BF16 R36, R8, R12, RZ ;  /* 0x0000000c0824723c */ /* 0x008fe200000418ff */
[----:B--2---:R-:W-:-:S04]  /*5500*/  FFMA.FTZ R3, R20, c[0x0][0x2d0], -R2 ;  /* 0x0000b40014037a23 */ /* 0x004fc80000010802 */
[----:B------:R1:W2:Y:S03]  /*5510*/  MUFU.EX2 R226, R3 ;  /* 0x0000000300e27308 */ /* 0x0002a60000000800 */
[C---:B------:R-:W-:Y:S08]  /*5520*/  HMMA.16816.F32.BF16 R24, R8.reuse, R14, RZ ;  /* 0x0000000e0818723c */ /* 0x040ff000000418ff */
[----:B------:R-:W-:Y:S01]  /*5530*/  HMMA.16816.F32.BF16 R12, R8, R44, RZ ;  /* 0x0000002c080c723c */ /* 0x000fe200000418ff */
[----:B-1----:R-:W-:Y:S01]  /*5540*/  FFMA.FTZ R3, R21, c[0x0][0x2d0], -R0 ;  /* 0x0000b40015037a23 */ /* 0x002fe20000010800 */
[----:B--2---:R-:W-:-:S03]  /*5550*/  F2FP.BF16.PACK_AB R6, R226, R223 ;  /* 0x000000dfe206723e */ /* 0x004fc600000010ff */
[----:B------:R1:W-:Y:S02]  /*5560*/  MUFU.EX2 R221, R3 ;  /* 0x0000000300dd7308 */ /* 0x0003e40000000800 */
[----:B-1----:R-:W-:-:S06]  /*5570*/  FFMA.FTZ R3, R22, c[0x0][0x2d0], -R0 ;  /* 0x0000b40016037a23 */ /* 0x002fcc0000010800 */
[----:B------:R1:W2:Y:S02]  /*5580*/  MUFU.EX2 R220, R3 ;  /* 0x0000000300dc7308 */ /* 0x0002a40000000800 */
[----:B-1----:R-:W-:Y:S02]  /*5590*/  FFMA.FTZ R3, R23, c[0x0][0x2d0], -R0 ;  /* 0x0000b40017037a23 */ /* 0x002fe40000010800 */
[----:B------:R-:W-:Y:S04]  /*55a0*/  HMMA.16816.F32.BF16 R20, R8, R4, RZ ;  /* 0x000000040814723c */ /* 0x000fe800000418ff */
[----:B------:R1:W-:Y:S03]  /*55b0*/  MUFU.EX2 R224, R3 ;  /* 0x0000000300e07308 */ /* 0x0003e60000000800 */
[----:B------:R-:W-:-:S02]  /*55c0*/  F2FP.BF16.PACK_AB R4, R225, R202 ;  /* 0x000000cae104723e */ /* 0x000fc400000010ff */
[----:B--2---:R-:W-:Y:S01]  /*55d0*/  F2FP.BF16.PACK_AB R5, R220, R221 ;  /* 0x000000dddc05723e */ /* 0x004fe200000010ff */
[----:B-1----:R-:W-:Y:S02]  /*55e0*/  FFMA.FTZ R3, R40, c[0x0][0x2d0], -R0 ;  /* 0x0000b40028037a23 */ /* 0x002fe40000010800 */
[----:B------:R-:W1:Y:S02]  /*55f0*/  LDSM.16.MT88.4 R40, [R194] ;  /* 0x00000000c228783b */ /* 0x000e640000004200 */
[----:B------:R-:W2:Y:S02]  /*5600*/  MUFU.EX2 R222, R3 ;  /* 0x0000000300de7308 */ /* 0x000ea40000000800 */
[----:B--2---:R-:W-:Y:S01]  /*5610*/  F2FP.BF16.PACK_AB R7, R222, R224 ;  /* 0x000000e0de07723e */ /* 0x004fe200000010ff */
[----:B------:R-:W-:-:S04]  /*5620*/  FADD.FTZ R3, R59, R57 ;  /* 0x000000393b037221 */ /* 0x000fc80000010000 */
[----:B------:R-:W-:-:S03]  /*5630*/  FADD.FTZ R136, R136, R3 ;  /* 0x0000000388887221 */ /* 0x000fc60000010000 */
[----:B------:R-:W-:Y:S01]  /*5640*/  HMMA.16816.F32.BF16 R112, R4, R28, R20 ;  /* 0x0000001c0470723c */ /* 0x000fe20000041814 */
[----:B------:R-:W-:-:S04]  /*5650*/  FFMA.FTZ R3, R92, c[0x0][0x2d0], -R2 ;  /* 0x0000b4005c037a23 */ /* 0x000fc80000010802 */
[----:B------:R2:W-:Y:S03]  /*5660*/  MUFU.EX2 R162, R3 ;  /* 0x0000000300a27308 */ /* 0x0005e60000000800 */
[C---:B------:R-:W-:Y:S01]  /*5670*/  HMMA.16816.F32.BF16 R88, R4.reuse, R30, R16 ;  /* 0x0000001e0458723c */ /* 0x040fe20000041810 */
[----:B------:R-:W3:Y:S07]  /*5680*/  LDSM.16.MT88.4 R28, [R192+0x800] ;  /* 0x00080000c01c783b */ /* 0x000eee0000004200 */
[----:B------:R-:W-:Y:S01]  /*5690*/  HMMA.16816.F32.BF16 R116, R4, R32, R36 ;  /* 0x000000200474723c */ /* 0x000fe20000041824 */
[----:B------:R-:W-:Y:S01]  /*56a0*/  LDSM.16.MT88.4 R36, [R191+0x3800] ;  /* 0x00380000bf24783b */ /* 0x000fe20000004200 */
[----:B--2---:R-:W-:-:S06]  /*56b0*/  FFMA.FTZ R3, R93, c[0x0][0x2d0], -R2 ;  /* 0x0000b4005d037a23 */ /* 0x004fcc0000010802 */
[----:B------:R-:W-:Y:S01]  /*56c0*/  HMMA.16816.F32.BF16 R96, R4, R34, R24 ;  /* 0x000000220460723c */ /* 0x000fe20000041818 */
[----:B------:R-:W2:Y:S01]  /*56d0*/  LDSM.16.MT88.4 R32, [R189+0x4000] ;  /* 0x00400000bd20783b */ /* 0x000ea20000004200 */
[----:B------:R4:W5:Y:S06]  /*56e0*/  MUFU.EX2 R210, R3 ;  /* 0x0000000300d27308 */ /* 0x00096c0000000800 */
[----:B-1----:R-:W-:Y:S08]  /*56f0*/  HMMA.16816.F32.BF16 R20, R8, R40, RZ ;  /* 0x000000280814723c */ /* 0x002ff000000418ff */
[----:B------:R-:W-:Y:S01]  /*5700*/  HMMA.16816.F32.BF16 R108, R4, R48, R12 ;  /* 0x00000030046c723c */ /* 0x000fe2000004180c */
[----:B----4-:R-:W-:-:S04]  /*5710*/  FFMA.FTZ R3, R94, c[0x0][0x2d0], -R2 ;  /* 0x0000b4005e037a23 */ /* 0x010fc80000010802 */
[----:B------:R1:W-:Y:S03]  /*5720*/  MUFU.EX2 R211, R3 ;  /* 0x0000000300d37308 */ /* 0x0003e60000000800 */
[----:B------:R-:W-:Y:S08]  /*5730*/  HMMA.16816.F32.BF16 R12, R8, R52, RZ ;  /* 0x00000034080c723c */ /* 0x000ff000000418ff */
[----:B---3--:R-:W-:Y:S01]  /*5740*/  HMMA.16816.F32.BF16 R84, R4, R28, R20 ;  /* 0x0000001c0454723c */ /* 0x008fe20000041814 */
[----:B------:R-:W3:Y:S01]  /*5750*/  LDSM.16.MT88.4 R20, [R191+0x4000] ;  /* 0x00400000bf14783b */ /* 0x000ee20000004200 */
[----:B-1----:R-:W-:-:S06]  /*5760*/  FFMA.FTZ R3, R70, c[0x0][0x2d0], -R2 ;  /* 0x0000b40046037a23 */ /* 0x002fcc0000010802 */
[C---:B------:R-:W-:Y:S01]  /*5770*/  HMMA.16816.F32.BF16 R16, R8.reuse, R42, RZ ;  /* 0x0000002a0810723c */ /* 0x040fe200000418ff */
[----:B------:R1:W4:Y:S07]  /*5780*/  MUFU.EX2 R219, R3 ;  /* 0x0000000300db7308 */ /* 0x00032e0000000800 */
[----:B------:R-:W-:Y:S08]  /*5790*/  HMMA.16816.F32.BF16 R24, R8, R46, RZ ;  /* 0x0000002e0818723c */ /* 0x000ff000000418ff */
[----:B--2---:R-:W-:Y:S01]  /*57a0*/  HMMA.16816.F32.BF16 R104, R4, R32, R12 ;  /* 0x000000200468723c */ /* 0x004fe2000004180c */
[----:B-1----:R-:W-:-:S04]  /*57b0*/  FFMA.FTZ R3, R95, c[0x0][0x2d0], -R0 ;  /* 0x0000b4005f037a23 */ /* 0x002fc80000010800 */
[----:B------:R1:W-:Y:S03]  /*57c0*/  MUFU.EX2 R208, R3 ;  /* 0x0000000300d07308 */ /* 0x0003e60000000800 */
[----:B------:R-:W-:Y:S08]  /*57d0*/  HMMA.16816.F32.BF16 R12, R8, R36, RZ ;  /* 0x00000024080c723c */ /* 0x000ff000000418ff */
[----:B------:R-:W-:Y:S01]  /*57e0*/  HMMA.16816.F32.BF16 R76, R4, R30, R16 ;  /* 0x0000001e044c723c */ /* 0x000fe20000041810 */
[----:B-1----:R-:W-:-:S07]  /*57f0*/  FFMA.FTZ R3, R101, c[0x0][0x2d0], -R0 ;  /* 0x0000b40065037a23 */ /* 0x002fce0000010800 */
[----:B------:R-:W-:Y:S01]  /*5800*/  HMMA.16816.F32.BF16 R80, R4, R50, R24 ;  /* 0x000000320450723c */ /* 0x000fe20000041818 */
[----:B------:R-:W1:Y:S01]  /*5810*/  LDSM.16.MT88.4 R24, [R190+0x3800] ;  /* 0x00380000be18783b */ /* 0x000e620000004200 */
[----:B------:R2:W1:Y:S06]  /*5820*/  MUFU.EX2 R209, R3 ;  /* 0x0000000300d17308 */ /* 0x00046c0000000800 */
[----:B------:R-:W-:Y:S08]  /*5830*/  HMMA.16816.F32.BF16 R16, R8, R54, RZ ;  /* 0x000000360810723c */ /* 0x000ff000000418ff */
[----:B---3--:R-:W-:Y:S01]  /*5840*/  HMMA.16816.F32.BF16 R64, R4, R20, R12 ;  /* 0x000000140440723c */ /* 0x008fe2000004180c */
[----:B--2---:R-:W-:-:S04]  /*5850*/  FFMA.FTZ R3, R102, c[0x0][0x2d0], -R0 ;  /* 0x0000b40066037a23 */ /* 0x004fc80000010800 */
[----:B------:R2:W-:Y:S03]  /*5860*/  MUFU.EX2 R215, R3 ;  /* 0x0000000300d77308 */ /* 0x0005e60000000800 */
[----:B------:R-:W-:Y:S08]  /*5870*/  HMMA.16816.F32.BF16 R12, R8, R38, RZ ;  /* 0x00000026080c723c */ /* 0x000ff000000418ff */
[----:B------:R-:W-:Y:S01]  /*5880*/  HMMA.16816.F32.BF16 R72, R4, R34, R16 ;  /* 0x000000220448723c */ /* 0x000fe20000041810 */
[----:B------:R-:W3:Y:S01]  /*5890*/  LDSM.16.MT88.4 R16, [R190+0x4000] ;  /* 0x00400000be10783b */ /* 0x000ee20000004200 */
[----:B--2---:R-:W-:-:S04]  /*58a0*/  FFMA.FTZ R3, R100, c[0x0][0x2d0], -R0 ;  /* 0x0000b40064037a23 */ /* 0x004fc80000010800 */
[----:B------:R2:W2:Y:S10]  /*58b0*/  MUFU.EX2 R228, R3 ;  /* 0x0000000300e47308 */ /* 0x0004b40000000800 */
[----:B------:R-:W-:Y:S08]  /*58c0*/  HMMA.16816.F32.BF16 R60, R4, R22, R12 ;  /* 0x00000016043c723c */ /* 0x000ff0000004180c */
[----:B-1----:R-:W-:Y:S01]  /*58d0*/  HMMA.16816.F32.BF16 R12, R8, R24, RZ ;  /* 0x00000018080c723c */ /* 0x002fe200000418ff */
[----:B--2---:R-:W-:-:S04]  /*58e0*/  FFMA.FTZ R3, R123, c[0x0][0x2d0], -R2 ;  /* 0x0000b4007b037a23 */ /* 0x004fc80000010802 */
[----:B------:R1:W-:Y:S02]  /*58f0*/  MUFU.EX2 R123, R3 ;  /* 0x00000003007b7308 */ /* 0x0003e40000000800 */
[--C-:B-1----:R-:W-:Y:S11]  /*5900*/  FFMA.FTZ R3, R122, c[0x0][0x2d0], -R2.reuse ;  /* 0x0000b4007a037a23 */ /* 0x102ff60000010802 */
[----:B------:R-:W-:Y:S06]  /*5910*/  @!UPT UIADD3 URZ, URZ, URZ, URZ ;  /* 0x0000003f3f3ff290 */ /* 0x000fec000fffe03f */
[----:B---3--:R-:W-:Y:S01]  /*5920*/  HMMA.16816.F32.BF16 R56, R4, R16, R12 ;  /* 0x000000100438723c */ /* 0x008fe2000004180c */
[----:B------:R1:W-:Y:S07]  /*5930*/  MUFU.EX2 R122, R3 ;  /* 0x00000003007a7308 */ /* 0x0003ee0000000800 */
[----:B------:R-:W-:Y:S01]  /*5940*/  HMMA.16816.F32.BF16 R12, R8, R26, RZ ;  /* 0x0000001a080c723c */ /* 0x000fe200000418ff */
[----:B-1----:R-:W-:-:S04]  /*5950*/  FFMA.FTZ R3, R121, c[0x0][0x2d0], -R2 ;  /* 0x0000b40079037a23 */ /* 0x002fc80000010802 */
[----:B------:R1:W-:Y:S11]  /*5960*/  MUFU.EX2 R217, R3 ;  /* 0x0000000300d97308 */ /* 0x0003f60000000800 */
[----:B------:R-:W-:Y:S08]  /*5970*/  @!UPT UIADD3 URZ, URZ, URZ, URZ ;  /* 0x0000003f3f3ff290 */ /* 0x000ff0000fffe03f */
[----:B------:R-:W-:Y:S01]  /*5980*/  HMMA.16816.F32.BF16 R52, R4, R18, R12 ;  /* 0x000000120434723c */ /* 0x000fe2000004180c */
[----:B------:R-:W2:Y:S01]  /*5990*/  LDSM.16.MT88.4 R12, [R192+0x3800] ;  /* 0x00380000c00c783b */ /* 0x000ea20000004200 */
[----:B-1----:R-:W-:-:S04]  /*59a0*/  FFMA.FTZ R3, R120, c[0x0][0x2d0], -R2 ;  /* 0x0000b40078037a23 */ /* 0x002fc80000010802 */
[----:B------:R1:W3:Y:S02]  /*59b0*/  MUFU.EX2 R218, R3 ;  /* 0x0000000300da7308 */ /* 0x0002e40000000800 */
[----:B-1----:R-:W-:-:S06]  /*59c0*/  FFMA.FTZ R3, R127, c[0x0][0x2d0], -R0 ;  /* 0x0000b4007f037a23 */ /* 0x002fcc0000010800 */
[----:B------:R1:W-:Y:S01]  /*59d0*/  MUFU.EX2 R216, R3 ;  /* 0x0000000300d87308 */ /* 0x0003e20000000800 */
[----:B--2---:R-:W-:Y:S01]  /*59e0*/  HMMA.16816.F32.BF16 R16, R8, R12, RZ ;  /* 0x0000000c0810723c */ /* 0x004fe200000418ff */
[----:B-1----:R-:W-:-:S07]  /*59f0*/  FFMA.FTZ R3, R126, c[0x0][0x2d0], -R0 ;  /* 0x0000b4007e037a23 */ /* 0x002fce0000010800 */
[----:B------:R-:W-:Y:S01]  /*5a00*/  HMMA.16816.F32.BF16 R8, R8, R14, RZ ;  /* 0x0000000e0808723c */ /* 0x000fe200000418ff */
[----:B------:R-:W1:Y:S01]  /*5a10*/  LDSM.16.MT88.4 R12, [R192+0x4000] ;  /* 0x00400000c00c783b */ /* 0x000e620000004200 */
[----:B------:R2:W-:Y:S02]  /*5a20*/  MUFU.EX2 R212, R3 ;  /* 0x0000000300d47308 */ /* 0x0005e40000000800 */
[----:B--2---:R-:W-:-:S06]  /*5a30*/  FFMA.FTZ R3, R125, c[0x0][0x2d0], -R0 ;  /* 0x0000b4007d037a23 */ /* 0x004fcc0000010800 */
[----:B------:R2:W-:Y:S02]  /*5a40*/  MUFU.EX2 R213, R3 ;  /* 0x0000000300d57308 */ /* 0x0005e40000000800 */
[----:B--2---:R-:W-:-:S04]  /*5a50*/  FFMA.FTZ R3, R124, c[0x0][0x2d0], -R0 ;  /* 0x0000b4007c037a23 */ /* 0x004fc80000010800 */
[C---:B-1----:R-:W-:Y:S02]  /*5a60*/  HMMA.16816.F32.BF16 R48, R4.reuse, R12, R16 ;  /* 0x0000000c0430723c */ /* 0x042fe40000041810 */
[----:B------:R1:W2:Y:S06]  /*5a70*/  MUFU.EX2 R227, R3 ;  /* 0x0000000300e37308 */ /* 0x0002ac0000000800 */
[----:B------:R-:W-:Y:S01]  /*5a80*/  HMMA.16816.F32.BF16 R12, R4, R14, R8 ;  /* 0x0000000e040c723c */ /* 0x000fe20000041808 */
[----:B------:R-:W2:Y:S06]  /*5a90*/  LDSM.16.MT88.4 R8, [R189+0x1000] ;  /* 0x00100000bd08783b */ /* 0x000eac0000004200 */
[----:B-----5:R-:W-:-:S02]  /*5aa0*/  F2FP.BF16.PACK_AB R4, R210, R162 ;  /* 0x000000a2d204723e */ /* 0x020fc400000010ff */
[----:B----4-:R-:W-:Y:S01]  /*5ab0*/  F2FP.BF16.PACK_AB R6, R219, R211 ;  /* 0x000000d3db06723e */ /* 0x010fe200000010ff */
[----:B-1----:R-:W-:Y:S01]  /*5ac0*/  FFMA.FTZ R3, R141, c[0x0][0x2d0], -R2 ;  /* 0x0000b4008d037a23 */ /* 0x002fe20000010802 */
[----:B------:R-:W-:Y:S02]  /*5ad0*/  F2FP.BF16.PACK_AB R5, R209, R208 ;  /* 0x000000d0d105723e */ /* 0x000fe400000010ff */
[----:B------:R-:W-:-:S07]  /*5ae0*/  F2FP.BF16.PACK_AB R7, R228, R215 ;  /* 0x000000d7e407723e */ /* 0x000fce00000010ff */
[C---:B--2---:R-:W-:Y:S08]  /*5af0*/  HMMA.16816.F32.BF16 R44, R4.reuse, R8, R116 ;  /* 0x00000008042c723c */ /* 0x044ff00000041874 */
        /* <DEDUP_REMOVED lines=23> */
[----:B------:R-:W-:Y:S01]  /*5c70*/  FADD.FTZ R4, R201, R136 ;  /* 0x00000088c9047221 */ /* 0x000fe20000010000 */
[----:B---3--:R-:W-:Y:S01]  /*5c80*/  F2FP.BF16.PACK_AB R6, R218, R217 ;  /* 0x000000d9da06723e */ /* 0x008fe200000010ff */
[----:B------:R-:W-:Y:S01]  /*5c90*/  FADD.FTZ R5, R163, R145 ;  /* 0x00000091a3057221 */ /* 0x000fe20000010000 */
[----:B------:R-:W-:Y:S01]  /*5ca0*/  F2FP.BF16.PACK_AB R7, R227, R213 ;  /* 0x000000d5e307723e */ /* 0x000fe200000010ff */
[----:B------:R-:W-:Y:S01]  /*5cb0*/  FADD.FTZ R70, R202, R4 ;  /* 0x00000004ca467221 */ /* 0x000fe20000010000 */
[----:B------:R-:W-:Y:S01]  /*5cc0*/  F2FP.BF16.PACK_AB R4, R122, R123 ;  /* 0x0000007b7a04723e */ /* 0x000fe200000010ff */
[----:B------:R-:W-:Y:S01]  /*5cd0*/  FADD.FTZ R116, R199, R5 ;  /* 0x00000005c7747221 */ /* 0x000fe20000010000 */
[----:B------:R-:W-:Y:S01]  /*5ce0*/  F2FP.BF16.PACK_AB R5, R212, R216 ;  /* 0x000000d8d405723e */ /* 0x000fe200000010ff */
[----:B------:R2:W-:Y:S02]  /*5cf0*/  MUFU.EX2 R199, R3 ;  /* 0x0000000300c77308 */ /* 0x0005e40000000800 */
[----:B--2---:R-:W-:-:S06]  /*5d00*/  FFMA.FTZ R3, R139, c[0x0][0x2d0], -R2 ;  /* 0x0000b4008b037a23 */ /* 0x004fcc0000010802 */
[----:B------:R2:W-:Y:S01]  /*5d10*/  MUFU.EX2 R202, R3 ;  /* 0x0000000300ca7308 */ /* 0x0005e20000000800 */
[C---:B-1----:R-:W-:Y:S08]  /*5d20*/  HMMA.16816.F32.BF16 R112, R4.reuse, R8, R44 ;  /* 0x000000080470723c */ /* 0x042ff0000004182c */
[----:B------:R-:W-:Y:S01]  /*5d30*/  HMMA.16816.F32.BF16 R108, R4, R10, R28 ;  /* 0x0000000a046c723c */ /* 0x000fe2000004181c */
[----:B------:R-:W1:Y:S01]  /*5d40*/  LDSM.16.MT88.4 R8, [R191+0x1800] ;  /* 0x00180000bf08783b */ /* 0x000e620000004200 */
[----:B--2---:R-:W-:-:S04]  /*5d50*/  FFMA.FTZ R3, R138, c[0x0][0x2d0], -R2 ;  /* 0x0000b4008a037a23 */ /* 0x004fc80000010802 */
[----:B------:R2:W-:Y:S02]  /*5d60*/  MUFU.EX2 R201, R3 ;  /* 0x0000000300c97308 */ /* 0x0005e40000000800 */
[----:B--2---:R-:W-:-:S06]  /*5d70*/  FFMA.FTZ R3, R137, c[0x0][0x2d0], -R2 ;  /* 0x0000b40089037a23 */ /* 0x004fcc0000010802 */
[----:B------:R2:W3:Y:S01]  /*5d80*/  MUFU.EX2 R207, R3 ;  /* 0x0000000300cf7308 */ /* 0x0004e20000000800 */
[----:B-1----:R-:W-:Y:S01]  /*5d90*/  HMMA.16816.F32.BF16 R76, R4, R8, R40 ;  /* 0x00000008044c723c */ /* 0x002fe20000041828 */
[----:B--2---:R-:W-:-:S06]  /*5da0*/  FFMA.FTZ R3, R143, c[0x0][0x2d0], -R0 ;  /* 0x0000b4008f037a23 */ /* 0x004fcc0000010800 */
[----:B------:R1:W-:Y:S01]  /*5db0*/  MUFU.EX2 R145, R3 ;  /* 0x0000000300917308 */ /* 0x0003e20000000800 */
[----:B------:R-:W-:Y:S01]  /*5dc0*/  HMMA.16816.F32.BF16 R64, R4, R10, R24 ;  /* 0x0000000a0440723c */ /* 0x000fe20000041818 */
[----:B------:R-:W2:Y:S01]  /*5dd0*/  LDSM.16.MT88.4 R8, [R190+0x1800] ;  /* 0x00180000be08783b */ /* 0x000ea20000004200 */
[----:B-1----:R-:W-:-:S06]  /*5de0*/  FADD.FTZ R3, R225, R70 ;  /* 0x00000046e1037221 */ /* 0x002fcc0000010000 */
[C---:B--2---:R-:W-:Y:S08]  /*5df0*/  HMMA.16816.F32.BF16 R72, R4.reuse, R8, R36 ;  /* 0x000000080448723c */ /* 0x044ff00000041824 */
[C---:B------:R-:W-:Y:S01]  /*5e00*/  HMMA.16816.F32.BF16 R60, R4.reuse, R10, R20 ;  /* 0x0000000a043c723c */ /* 0x040fe20000041814 */
[----:B------:R-:W1:Y:S07]  /*5e10*/  LDSM.16.MT88.4 R8, [R192+0x1800] ;  /* 0x00180000c008783b */ /* 0x000e6e0000004200 */
[C---:B-1----:R-:W-:Y:S08]  /*5e20*/  HMMA.16816.F32.BF16 R56, R4.reuse, R8, R32 ;  /* 0x000000080438723c */ /* 0x042ff00000041820 */
[C---:B------:R-:W-:Y:S01]  /*5e30*/  HMMA.16816.F32.BF16 R28, R4.reuse, R10, R16 ;  /* 0x0000000a041c723c */ /* 0x040fe20000041810 */
[----:B------:R-:W1:Y:S07]  /*5e40*/  LDSM.16.MT88.4 R8, [R189+0x5000] ;  /* 0x00500000bd08783b */ /* 0x000e6e0000004200 */
[C---:B-1----:R-:W-:Y:S01]  /*5e50*/  HMMA.16816.F32.BF16 R52, R4.reuse, R8, R104 ;  /* 0x000000080434723c */ /* 0x042fe20000041868 */
[----:B------:R-:W-:Y:S07]  /*5e60*/  LDSM.16.MT88.4 R104, [R190+0x3000] ;  /* 0x00300000be68783b */ /* 0x000fee0000004200 */
[C---:B------:R-:W-:Y:S01]  /*5e70*/  HMMA.16816.F32.BF16 R44, R4.reuse, R10, R88 ;  /* 0x0000000a042c723c */ /* 0x040fe20000041858 */
[----:B------:R-:W1:Y:S04]  /*5e80*/  LDSM.16.MT88.4 R8, [R191+0x5000] ;  /* 0x00500000bf08783b */ /* 0x000e680000004200 */
[----:B------:R-:W-:Y:S03]  /*5e90*/  LDSM.16.MT88.4 R88, [R189+0x6800] ;  /* 0x00680000bd58783b */ /* 0x000fe60000004200 */
[C---:B-1----:R-:W-:Y:S08]  /*5ea0*/  HMMA.16816.F32.BF16 R36, R4.reuse, R8, R100 ;  /* 0x000000080424723c */ /* 0x042ff00000041864 */
[C---:B------:R-:W-:Y:S01]  /*5eb0*/  HMMA.16816.F32.BF16 R24, R4.reuse, R10, R84 ;  /* 0x0000000a0418723c */ /* 0x040fe20000041854 */
[----:B------:R-:W1:Y:S07]  /*5ec0*/  LDSM.16.MT88.4 R8, [R190+0x5000] ;  /* 0x00500000be08783b */ /* 0x000e6e0000004200 */
[C---:B-1----:R-:W-:Y:S01]  /*5ed0*/  HMMA.16816.F32.BF16 R48, R4.reuse, R8, R96 ;  /* 0x000000080430723c */ /* 0x042fe20000041860 */
[----:B------:R-:W-:Y:S07]  /*5ee0*/  LDSM.16.MT88.4 R96, [R192+0x3000] ;  /* 0x00300000c060783b */ /* 0x000fee0000004200 */
[C---:B------:R-:W-:Y:S01]  /*5ef0*/  HMMA.16816.F32.BF16 R40, R4.reuse, R10, R80 ;  /* 0x0000000a0428723c */ /* 0x040fe20000041850 */
[----:B------:R-:W1:Y:S07]  /*5f00*/  LDSM.16.MT88.4 R8, [R192+0x5000] ;  /* 0x00500000c008783b */ /* 0x000e6e0000004200 */
[C---:B-1----:R-:W-:Y:S08]  /*5f10*/  HMMA.16816.F32.BF16 R32, R4.reuse, R8, R92 ;  /* 0x000000080420723c */ /* 0x042ff0000004185c */
[----:B------:R-:W-:Y:S01]  /*5f20*/  HMMA.16816.F32.BF16 R20, R4, R10, R12 ;  /* 0x0000000a0414723c */ /* 0x000fe2000004180c */
[----:B------:R-:W1:Y:S04]  /*5f30*/  LDSM.16.MT88.4 R12, [R189+0x2000] ;  /* 0x00200000bd0c783b */ /* 0x000e680000004200 */
[----:B------:R-:W2:Y:S02]  /*5f40*/  LDSM.16.MT88.4 R8, [R191+0x2000] ;  /* 0x00200000bf08783b */ /* 0x000ea40000004200 */
[----:B------:R-:W-:Y:S01]  /*5f50*/  FFMA.FTZ R4, R142, c[0x0][0x2d0], -R0 ;  /* 0x0000b4008e047a23 */ /* 0x000fe20000010800 */
[----:B---3--:R-:W-:Y:S01]  /*5f60*/  F2FP.BF16.PACK_AB R6, R207, R201 ;  /* 0x000000c9cf06723e */ /* 0x008fe200000010ff */
[----:B------:R-:W-:-:S02]  /*5f70*/  FADD.FTZ R5, R221, R116 ;  /* 0x00000074dd057221 */ /* 0x000fc40000010000 */
[----:B------:R3:W-:Y:S02]  /*5f80*/  MUFU.EX2 R163, R4 ;  /* 0x0000000400a37308 */ /* 0x0007e40000000800 */
[----:B------:R-:W-:Y:S02]  /*5f90*/  FADD.FTZ R5, R220, R5 ;  /* 0x00000005dc057221 */ /* 0x000fe40000010000 */
[----:B---3--:R-:W-:Y:S02]  /*5fa0*/  FADD.FTZ R4, R223, R3 ;  /* 0x00000003df047221 */ /* 0x008fe40000010000 */
[----:B------:R-:W-:-:S04]  /*5fb0*/  FFMA.FTZ R3, R140, c[0x0][0x2d0], -R0 ;  /* 0x0000b4008c037a23 */ /* 0x000fc80000010800 */
[----:B------:R3:W-:Y:S02]  /*5fc0*/  MUFU.EX2 R143, R3 ;  /* 0x00000003008f7308 */ /* 0x0007e40000000800 */
[----:B---3--:R-:W-:-:S06]  /*5fd0*/  FFMA.FTZ R3, R144, c[0x0][0x2d0], -R0 ;  /* 0x0000b40090037a23 */ /* 0x008fcc0000010800 */
[----:B------:R3:W4:Y:S02]  /*5fe0*/  MUFU.EX2 R144, R3 ;  /* 0x0000000300907308 */ /* 0x0007240000000800 */
[----:B---3--:R-:W-:Y:S01]  /*5ff0*/  FADD.FTZ R3, R226, R4 ;  /* 0x00000004e2037221 */ /* 0x008fe20000010000 */
[----:B----4-:R-:W-:Y:S01]  /*6000*/  F2FP.BF16.PACK_AB R7, R144, R143 ;  /* 0x0000008f9007723e */ /* 0x010fe200000010ff */
[----:B------:R-:W-:Y:S01]  /*6010*/  FADD.FTZ R4, R224, R5 ;  /* 0x00000005e0047221 */ /* 0x000fe20000010000 */
[----:B------:R-:W-:Y:S01]  /*6020*/  F2FP.BF16.PACK_AB R5, R163, R145 ;  /* 0x00000091a305723e */ /* 0x000fe200000010ff */
[----:B------:R-:W-:Y:S02]  /*6030*/  FADD.FTZ R16, R162, R3 ;  /* 0x00000003a2107221 */ /* 0x000fe40000010000 */
[----:B------:R-:W-:Y:S01]  /*6040*/  FADD.FTZ R17, R222, R4 ;  /* 0x00000004de117221 */ /* 0x000fe20000010000 */
[----:B------:R-:W-:Y:S01]  /*6050*/  F2FP.BF16.PACK_AB R4, R202, R199 ;  /* 0x000000c7ca04723e */ /* 0x000fe200000010ff */
[----:B------:R-:W-:-:S04]  /*6060*/  FFMA.FTZ R3, R152, c[0x0][0x2d0], -R2 ;  /* 0x0000b40098037a23 */ /* 0x000fc80000010802 */
[----:B------:R3:W-:Y:S02]  /*6070*/  MUFU.EX2 R139, R3 ;  /* 0x00000003008b7308 */ /* 0x0007e40000000800 */
[C---:B-1----:R-:W-:Y:S08]  /*6080*/  HMMA.16816.F32.BF16 R112, R4.reuse, R12, R112 ;  /* 0x0000000c0470723c */ /* 0x042ff00000041870 */
[----:B------:R-:W-:Y:S01]  /*6090*/  HMMA.16816.F32.BF16 R108, R4, R14, R108 ;  /* 0x0000000e046c723c */ /* 0x000fe2000004186c */
[----:B------:R-:W1:Y:S01]  /*60a0*/  LDSM.16.MT88.4 R12, [R190+0x2000] ;  /* 0x00200000be0c783b */ /* 0x000e620000004200 */
[----:B---3--:R-:W-:-:S06]  /*60b0*/  FFMA.FTZ R3, R149, c[0x0][0x2d0], -R2 ;  /* 0x0000b40095037a23 */ /* 0x008fcc0000010802 */
[C---:B--2---:R-:W-:Y:S01]  /*60c0*/  HMMA.16816.F32.BF16 R116, R4.reuse, R8, R76 ;  /* 0x000000080474723c */ /* 0x044fe2000004184c */
[----:B------:R2:W-:Y:S07]  /*60d0*/  MUFU.EX2 R141, R3 ;  /* 0x00000003008d7308 */ /* 0x0005ee0000000800 */
[----:B------:R-:W-:Y:S01]  /*60e0*/  HMMA.16816.F32.BF16 R76, R4, R10, R64 ;  /* 0x0000000a044c723c */ /* 0x000fe20000041840 */
[----:B------:R-:W3:Y:S01]  /*60f0*/  LDSM.16.MT88.4 R8, [R192+0x2000] ;  /* 0x00200000c008783b */ /* 0x000ee20000004200 */
[----:B--2---:R-:W-:-:S04]  /*6100*/  FFMA.FTZ R3, R147, c[0x0][0x2d0], -R2 ;  /* 0x0000b40093037a23 */ /* 0x004fc80000010802 */
[----:B------:R2:W-:Y:S02]  /*6110*/  MUFU.EX2 R140, R3 ;  /* 0x00000003008c7308 */ /* 0x0005e40000000800 */
[----:B-1----:R-:W-:Y:S01]  /*6120*/  HMMA.16816.F32.BF16 R64, R4, R14, R60 ;  /* 0x0000000e0440723c */ /* 0x002fe2000004183c */
[----:B--2---:R-:W-:-:S07]  /*6130*/  FFMA.FTZ R3, R146, c[0x0][0x2d0], -R2 ;  /* 0x0000b40092037a23 */ /* 0x004fce0000010802 */
[C---:B------:R-:W-:Y:S01]  /*6140*/  HMMA.16816.F32.BF16 R72, R4.reuse, R12, R72 ;  /* 0x0000000c0448723c */ /* 0x040fe20000041848 */
[----:B------:R-:W1:Y:S01]  /*6150*/  LDSM.16.MT88.4 R12, [R189+0x5800] ;  /* 0x00580000bd0c783b */ /* 0x000e620000004200 */
[----:B------:R2:W-:Y:S06]  /*6160*/  MUFU.EX2 R142, R3 ;  /* 0x00000003008e7308 */ /* 0x0005ec0000000800 */
[C---:B---3--:R-:W-:Y:S08]  /*6170*/  HMMA.16816.F32.BF16 R100, R4.reuse, R8, R56 ;  /* 0x000000080464723c */ /* 0x048ff00000041838 */
[----:B------:R-:W-:Y:S01]  /*6180*/  HMMA.16816.F32.BF16 R60, R4, R10, R28 ;  /* 0x0000000a043c723c */ /* 0x000fe2000004181c */
[----:B------:R-:W3:Y:S01]  /*6190*/  LDSM.16.MT88.4 R8, [R191+0x5800] ;  /* 0x00580000bf08783b */ /* 0x000ee20000004200 */
[----:B--2---:R-:W-:-:S04]  /*61a0*/  FFMA.FTZ R3, R156, c[0x0][0x2d0], -R0 ;  /* 0x0000b4009c037a23 */ /* 0x004fc80000010800 */
[----:B------:R2:W-:Y:S02]  /*61b0*/  MUFU.EX2 R136, R3 ;  /* 0x0000000300887308 */ /* 0x0005e40000000800 */
[----:B--2---:R-:W-:Y:S01]  /*61c0*/  FADD.FTZ R3, R210, R16 ;  /* 0x00000010d2037221 */ /* 0x004fe20000010000 */
[----:B-1----:R-:W-:Y:S03]  /*61d0*/  HMMA.16816.F32.BF16 R92, R4, R12, R52 ;  /* 0x0000000c045c723c */ /* 0x002fe60000041834 */
[----:B------:R-:W-:-:S04]  /*61e0*/  FADD.FTZ R3, R211, R3 ;  /* 0x00000003d3037221 */ /* 0x000fc80000010000 */
[----:B------:R-:W-:Y:S01]  /*61f0*/  FADD.FTZ R3, R219, R3 ;  /* 0x00000003db037221 */ /* 0x000fe20000010000 */
[----:B------:R-:W-:Y:S01]  /*6200*/  HMMA.16816.F32.BF16 R84, R4, R14, R44 ;  /* 0x0000000e0454723c */ /* 0x000fe2000004182c */
[----:B------:R-:W1:Y:S02]  /*6210*/  LDSM.16.MT88.4 R12, [R190+0x5800] ;  /* 0x00580000be0c783b */ /* 0x000e640000004200 */
[----:B------:R-:W-:-:S04]  /*6220*/  FADD.FTZ R3, R123, R3 ;  /* 0x000000037b037221 */ /* 0x000fc80000010000 */
[----:B------:R-:W-:Y:S01]  /*6230*/  FADD.FTZ R3, R122, R3 ;  /* 0x000000037a037221 */ /* 0x000fe20000010000 */
[----:B---3--:R-:W-:Y:S01]  /*6240*/  HMMA.16816.F32.BF16 R80, R4, R8, R36 ;  /* 0x000000080450723c */ /* 0x008fe20000041824 */
[----:B------:R-:W-:Y:S02]  /*6250*/  LDSM.16.MT88.4 R120, [R189+0x3000] ;  /* 0x00300000bd78783b */ /* 0x000fe40000004200 */
[----:B------:R-:W-:-:S04]  /*6260*/  FADD.FTZ R3, R217, R3 ;  /* 0x00000003d9037221 */ /* 0x000fc80000010000 */
[----:B------:R-:W-:Y:S01]  /*6270*/  FADD.FTZ R3, R218, R3 ;  /* 0x00000003da037221 */ /* 0x000fe20000010000 */
[----:B------:R-:W-:Y:S01]  /*6280*/  HMMA.16816.F32.BF16 R56, R4, R10, R24 ;  /* 0x0000000a0438723c */ /* 0x000fe20000041818 */
[----:B------:R-:W2:Y:S06]  /*6290*/  LDSM.16.MT88.4 R8, [R192+0x5800] ;  /* 0x00580000c008783b */ /* 0x000eac0000004200 */
[--C-:B------:R-:W-:Y:S02]  /*62a0*/  FFMA.FTZ R27, R157, c[0x0][0x2d0], -R2.reuse ;  /* 0x0000b4009d1b7a23 */ /* 0x100fe40000010802 */
[----:B------:R-:W-:-:S02]  /*62b0*/  FFMA.FTZ R26, R155, c[0x0][0x2d0], -R2 ;  /* 0x0000b4009b1a7a23 */ /* 0x000fc40000010802 */
[--C-:B------:R-:W-:Y:S02]  /*62c0*/  FFMA.FTZ R25, R153, c[0x0][0x2d0], -R2.reuse ;  /* 0x0000b40099197a23 */ /* 0x100fe40000010802 */
[----:B------:R-:W-:Y:S01]  /*62d0*/  FFMA.FTZ R2, R150, c[0x0][0x2d0], -R2 ;  /* 0x0000b40096027a23 */ /* 0x000fe20000010802 */
[----:B------:R-:W-:Y:S08]  /*62e0*/  MUFU.EX2 R27, R27 ;  /* 0x0000001b001b7308 */ /* 0x000ff00000000800 */
[----:B------:R-:W-:Y:S01]  /*62f0*/  MUFU.EX2 R26, R26 ;  /* 0x0000001a001a7308 */ /* 0x000fe20000000800 */
[C---:B-1----:R-:W-:Y:S07]  /*6300*/  HMMA.16816.F32.BF16 R48, R4.reuse, R12, R48 ;  /* 0x0000000c0430723c */ /* 0x042fee0000041830 */
[----:B------:R-:W-:Y:S01]  /*6310*/  MUFU.EX2 R25, R25 ;  /* 0x0000001900197308 */ /* 0x000fe20000000800 */
[C---:B------:R-:W-:Y:S01]  /*6320*/  HMMA.16816.F32.BF16 R40, R4.reuse, R14, R40 ;  /* 0x0000000e0428723c */ /* 0x040fe20000041828 */
[----:B------:R-:W-:Y:S07]  /*6330*/  LDSM.16.MT88.4 R12, [R190+0x2800] ;  /* 0x00280000be0c783b */ /* 0x000fee0000004200 */
[C---:B--2---:R-:W-:Y:S08]  /*6340*/  HMMA.16816.F32.BF16 R32, R4.reuse, R8, R32 ;  /* 0x000000080420723c */ /* 0x044ff00000041820 */
[----:B------:R-:W-:Y:S01]  /*6350*/  HMMA.16816.F32.BF16 R28, R4, R10, R20 ;  /* 0x0000000a041c723c */ /* 0x000fe20000041814 */
[----:B------:R-:W1:Y:S04]  /*6360*/  LDSM.16.MT88.4 R8, [R192+0x2800] ;  /* 0x00280000c008783b */ /* 0x000e680000004200 */
[----:B------:R-:W2:Y:S02]  /*6370*/  LDSM.16.MT88.4 R20, [R189+0x2800] ;  /* 0x00280000bd14783b */ /* 0x000ea40000004200 */
[----:B------:R-:W-:-:S02]  /*6380*/  FADD.FTZ R5, R208, R17 ;  /* 0x00000011d0057221 */ /* 0x000fc40000010000 */
[----:B------:R-:W3:Y:S01]  /*6390*/  LDSM.16.MT88.4 R16, [R191+0x2800] ;  /* 0x00280000bf10783b */ /* 0x000ee20000004200 */
[--C-:B------:R-:W-:Y:S02]  /*63a0*/  FFMA.FTZ R4, R154, c[0x0][0x2d0], -R0.reuse ;  /* 0x0000b4009a047a23 */ /* 0x100fe40000010800 */
[----:B------:R-:W-:Y:S02]  /*63b0*/  FFMA.FTZ R6, R151, c[0x0][0x2d0], -R0 ;  /* 0x0000b40097067a23 */ /* 0x000fe40000010800 */
[----:B------:R4:W5:Y:S01]  /*63c0*/  MUFU.EX2 R137, R4 ;  /* 0x0000000400897308 */ /* 0x0009620000000800 */
[----:B------:R-:W-:-:S04]  /*63d0*/  FADD.FTZ R5, R209, R5 ;  /* 0x00000005d1057221 */ /* 0x000fc80000010000 */
[----:B------:R-:W-:-:S03]  /*63e0*/  FADD.FTZ R24, R215, R5 ;  /* 0x00000005d7187221 */ /* 0x000fc60000010000 */
[----:B------:R1:W-:Y:S01]  /*63f0*/  MUFU.EX2 R70, R6 ;  /* 0x0000000600467308 */ /* 0x0003e20000000800 */
[----:B----4-:R-:W-:Y:S01]  /*6400*/  FFMA.FTZ R4, R148, c[0x0][0x2d0], -R0 ;  /* 0x0000b40094047a23 */ /* 0x010fe20000010800 */
[----:B-----5:R-:W-:-:S06]  /*6410*/  F2FP.BF16.PACK_AB R5, R137, R136 ;  /* 0x000000888905723e */ /* 0x020fcc00000010ff */
[----:B------:R4:W-:Y:S01]  /*6420*/  MUFU.EX2 R215, R2 ;  /* 0x0000000200d77308 */ /* 0x0009e20000000800 */
[----:B-1----:R-:W-:-:S07]  /*6430*/  F2FP.BF16.PACK_AB R6, R142, R140 ;  /* 0x0000008c8e06723e */ /* 0x002fce00000010ff */
[----:B------:R1:W5:Y:S01]  /*6440*/  MUFU.EX2 R138, R4 ;  /* 0x00000004008a7308 */ /* 0x0003620000000800 */
[----:B----4-:R-:W-:Y:S01]  /*6450*/  FFMA.FTZ R2, R159, c[0x0][0x2d0], -R0 ;  /* 0x0000b4009f027a23 */ /* 0x010fe20000010800 */
[----:B-1----:R-:W-:Y:S02]  /*6460*/  F2FP.BF16.PACK_AB R4, R141, R139 ;  /* 0x0000008b8d04723e */ /* 0x002fe400000010ff */
[----:B-----5:R-:W-:-:S07]  /*6470*/  F2FP.BF16.PACK_AB R7, R138, R70 ;  /* 0x000000468a07723e */ /* 0x020fce00000010ff */
[C---:B------:R-:W-:Y:S08]  /*6480*/  HMMA.16816.F32.BF16 R100, R4.reuse, R8, R100 ;  /* 0x000000080464723c */ /* 0x040ff00000041864 */
[C---:B------:R-:W-:Y:S01]  /*6490*/  HMMA.16816.F32.BF16 R60, R4.reuse, R10, R60 ;  /* 0x0000000a043c723c */ /* 0x040fe2000004183c */
[----:B------:R-:W1:Y:S07]  /*64a0*/  LDSM.16.MT88.4 R8, [R192+0x6000] ;  /* 0x00600000c008783b */ /* 0x000e6e0000004200 */
[C---:B--2---:R-:W-:Y:S01]  /*64b0*/  HMMA.16816.F32.BF16 R124, R4.reuse, R20, R112 ;  /* 0x00000014047c723c */ /* 0x044fe20000041870 */
[----:B------:R-:W-:Y:S07]  /*64c0*/  LDSM.16.MT88.4 R112, [R191+0x3000] ;  /* 0x00300000bf70783b */ /* 0x000fee0000004200 */
[C---:B------:R-:W-:Y:S01]  /*64d0*/  HMMA.16816.F32.BF16 R36, R4.reuse, R22, R108 ;  /* 0x000000160424723c */ /* 0x040fe2000004186c */
[----:B------:R-:W2:Y:S07]  /*64e0*/  LDSM.16.MT88.4 R20, [R189+0x6000] ;  /* 0x00600000bd14783b */ /* 0x000eae0000004200 */
[C---:B---3--:R-:W-:Y:S08]  /*64f0*/  HMMA.16816.F32.BF16 R116, R4.reuse, R16, R116 ;  /* 0x000000100474723c */ /* 0x048ff00000041874 */
[C---:B------:R-:W-:Y:S01]  /*6500*/  HMMA.16816.F32.BF16 R44, R4.reuse, R18, R76 ;  /* 0x00000012042c723c */ /* 0x040fe2000004184c */
[----:B------:R-:W3:Y:S07]  /*6510*/  LDSM.16.MT88.4 R16, [R191+0x6000] ;  /* 0x00600000bf10783b */ /* 0x000eee0000004200 */
[C---:B------:R-:W-:Y:S01]  /*6520*/  HMMA.16816.F32.BF16 R108, R4.reuse, R12, R72 ;  /* 0x0000000c046c723c */ /* 0x040fe20000041848 */
[----:B------:R-:W-:Y:S07]  /*6530*/  LDSM.16.MT88.4 R72, [R190+0x6800] ;  /* 0x00680000be48783b */ /* 0x000fee0000004200 */
[C---:B------:R-:W-:Y:S01]  /*6540*/  HMMA.16816.F32.BF16 R52, R4.reuse, R14, R64 ;  /* 0x0000000e0434723c */ /* 0x040fe20000041840 */
[----:B------:R-:W4:Y:S06]  /*6550*/  LDSM.16.MT88.4 R12, [R190+0x6000] ;  /* 0x00600000be0c783b */ /* 0x000f2c0000004200 */
[----:B------:R-:W-:Y:S01]  /*6560*/  F2FP.BF16.PACK_AB R64, R26, R27 ;  /* 0x0000001b1a40723e */ /* 0x000fe200000010ff */
[----:B-1----:R-:W-:Y:S01]  /*6570*/  HMMA.16816.F32.BF16 R28, R4, R10, R28 ;  /* 0x0000000a041c723c */ /* 0x002fe2000004181c */
[----:B------:R1:W-:Y:S01]  /*6580*/  MUFU.EX2 R10, R2 ;  /* 0x00000002000a7308 */ /* 0x0003e20000000800 */
[----:B------:R-:W-:-:S06]  /*6590*/  F2FP.BF16.PACK_AB R66, R215, R25 ;  /* 0x00000019d742723e */ /* 0x000fcc00000010ff */
[C---:B--2---:R-:W-:Y:S08]  /*65a0*/  HMMA.16816.F32.BF16 R92, R4.reuse, R20, R92 ;  /* 0x00000014045c723c */ /* 0x044ff0000004185c */
[----:B------:R-:W-:Y:S01]  /*65b0*/  HMMA.16816.F32.BF16 R20, R4, R22, R84 ;  /* 0x000000160414723c */ /* 0x000fe20000041854 */
[----:B-1----:R-:W-:-:S07]  /*65c0*/  FFMA.FTZ R2, R158, c[0x0][0x2d0], -R0 ;  /* 0x0000b4009e027a23 */ /* 0x002fce0000010800 */
[C---:B---3--:R-:W-:Y:S01]  /*65d0*/  HMMA.16816.F32.BF16 R84, R4.reuse, R16, R80 ;  /* 0x000000100454723c */ /* 0x048fe20000041850 */
[----:B------:R-:W1:Y:S07]  /*65e0*/  LDSM.16.MT88.4 R80, [R191+0x6800] ;  /* 0x00680000bf50783b */ /* 0x000e6e0000004200 */
[C---:B------:R-:W-:Y:S08]  /*65f0*/  HMMA.16816.F32.BF16 R56, R4.reuse, R18, R56 ;  /* 0x000000120438723c */ /* 0x040ff00000041838 */
[C---:B----4-:R-:W-:Y:S08]  /*6600*/  HMMA.16816.F32.BF16 R48, R4.reuse, R12, R48 ;  /* 0x0000000c0430723c */ /* 0x050ff00000041830 */
[C---:B------:R-:W-:Y:S08]  /*6610*/  HMMA.16816.F32.BF16 R40, R4.reuse, R14, R40 ;  /* 0x0000000e0428723c */ /* 0x040ff00000041828 */
[----:B------:R-:W-:Y:S01]  /*6620*/  HMMA.16816.F32.BF16 R32, R4, R8, R32 ;  /* 0x000000080420723c */ /* 0x000fe20000041820 */
[----:B------:R2:W3:Y:S06]  /*6630*/  MUFU.EX2 R9, R2 ;  /* 0x0000000200097308 */ /* 0x0004ec0000000800 */
[----:B------:R-:W-:-:S04]  /*6640*/  FADD.FTZ R4, R228, R24 ;  /* 0x00000018e4047221 */ /* 0x000fc80000010000 */
[----:B------:R-:W-:Y:S02]  /*6650*/  FADD.FTZ R4, R216, R4 ;  /* 0x00000004d8047221 */ /* 0x000fe40000010000 */
[----:B--2---:R-:W-:Y:S01]  /*6660*/  FFMA.FTZ R2, R161, c[0x0][0x2d0], -R0 ;  /* 0x0000b400a1027a23 */ /* 0x004fe20000010800 */
[----:B---3--:R-:W-:-:S03]  /*6670*/  F2FP.BF16.PACK_AB R65, R9, R10 ;  /* 0x0000000a0941723e */ /* 0x008fc600000010ff */
[----:B------:R2:W-:Y:S02]  /*6680*/  MUFU.EX2 R8, R2 ;  /* 0x0000000200087308 */ /* 0x0005e40000000800 */
[----:B--2---:R-:W-:Y:S02]  /*6690*/  FFMA.FTZ R2, R160, c[0x0][0x2d0], -R0 ;  /* 0x0000b400a0027a23 */ /* 0x004fe40000010800 */
[----:B------:R-:W-:-:S04]  /*66a0*/  FADD.FTZ R0, R212, R4 ;  /* 0x00000004d4007221 */ /* 0x000fc80000010000 */
[----:B------:R2:W3:Y:S01]  /*66b0*/  MUFU.EX2 R230, R2 ;  /* 0x0000000200e67308 */ /* 0x0004e20000000800 */
[----:B------:R-:W4:Y:S01]  /*66c0*/  LDSM.16.MT88.4 R4, [R192+0x6800] ;  /* 0x00680000c004783b */ /* 0x000f220000004200 */
[----:B------:R-:W-:-:S04]  /*66d0*/  FADD.FTZ R0, R213, R0 ;  /* 0x00000000d5007221 */ /* 0x000fc80000010000 */
[----:B------:R-:W-:-:S04]  /*66e0*/  FADD.FTZ R0, R227, R0 ;  /* 0x00000000e3007221 */ /* 0x000fc80000010000 */
[----:B------:R-:W-:-:S04]  /*66f0*/  FADD.FTZ R0, R145, R0 ;  /* 0x0000000091007221 */ /* 0x000fc80000010000 */
[----:B------:R-:W-:Y:S02]  /*6700*/  FADD.FTZ R0, R163, R0 ;  /* 0x00000000a3007221 */ /* 0x000fe40000010000 */
[----:B--2---:R-:W-:Y:S01]  /*6710*/  FADD.FTZ R2, R199, R3 ;  /* 0x00000003c7027221 */ /* 0x004fe20000010000 */
[----:B---3--:R-:W-:Y:S01]  /*6720*/  F2FP.BF16.PACK_AB R67, R230, R8 ;  /* 0x00000008e643723e */ /* 0x008fe200000010ff */
[----:B------:R-:W-:Y:S02]  /*6730*/  FADD.FTZ R0, R143, R0 ;  /* 0x000000008f007221 */ /* 0x000fe40000010000 */
[----:B------:R-:W-:Y:S02]  /*6740*/  FADD.FTZ R2, R202, R2 ;  /* 0x00000002ca027221 */ /* 0x000fe40000010000 */
[----:B------:R-:W-:Y:S02]  /*6750*/  FADD.FTZ R0, R144, R0 ;  /* 0x0000000090007221 */ /* 0x000fe40000010000 */
[----:B------:R-:W-:Y:S01]  /*6760*/  FADD.FTZ R2, R201, R2 ;  /* 0x00000002c9027221 */ /* 0x000fe20000010000 */
[----:B------:R-:W-:Y:S01]  /*6770*/  HMMA.16816.F32.BF16 R100, R64, R96, R100 ;  /* 0x000000604064723c */ /* 0x000fe20000041864 */
[----:B------:R-:W-:-:S02]  /*6780*/  FADD.FTZ R0, R136, R0 ;  /* 0x0000000088007221 */ /* 0x000fc40000010000 */
[----:B------:R-:W-:Y:S02]  /*6790*/  FADD.FTZ R2, R207, R2 ;  /* 0x00000002cf027221 */ /* 0x000fe40000010000 */
[----:B------:R-:W-:Y:S02]  /*67a0*/  FADD.FTZ R0, R137, R0 ;  /* 0x0000000089007221 */ /* 0x000fe40000010000 */
[----:B------:R-:W-:Y:S01]  /*67b0*/  FADD.FTZ R2, R139, R2 ;  /* 0x000000028b027221 */ /* 0x000fe20000010000 */
[----:B------:R-:W-:Y:S01]  /*67c0*/  HMMA.16816.F32.BF16 R124, R64, R120, R124 ;  /* 0x00000078407c723c */ /* 0x000fe2000004187c */
[----:B------:R-:W-:Y:S02]  /*67d0*/  FADD.FTZ R0, R70, R0 ;  /* 0x0000000046007221 */ /* 0x000fe40000010000 */
[----:B------:R-:W-:Y:S02]  /*67e0*/  FADD.FTZ R2, R141, R2 ;  /* 0x000000028d027221 */ /* 0x000fe40000010000 */
[----:B------:R-:W-:-:S02]  /*67f0*/  FADD.FTZ R0, R138, R0 ;  /* 0x000000008a007221 */ /* 0x000fc40000010000 */
[----:B------:R-:W-:Y:S01]  /*6800*/  FADD.FTZ R2, R140, R2 ;  /* 0x000000028c027221 */ /* 0x000fe20000010000 */
[C---:B------:R-:W-:Y:S01]  /*6810*/  HMMA.16816.F32.BF16 R116, R64.reuse, R112, R116 ;  /* 0x000000704074723c */ /* 0x040fe20000041874 */
        /* <DEDUP_REMOVED lines=9> */
[----:B------:R-:W-:Y:S03]  /*68b0*/  HMMA.16816.F32.BF16 R96, R64, R98, R60 ;  /* 0x000000624060723c */ /* 0x000fe6000004183c */
[----:B------:R-:W-:-:S05]  /*68c0*/  FADD.FTZ R215, R215, R2 ;  /* 0x00000002d7d77221 */ /* 0x000fca0000010000 */
[C---:B------:R-:W-:Y:S08]  /*68d0*/  HMMA.16816.F32.BF16 R92, R64.reuse, R88, R92 ;  /* 0x00000058405c723c */ /* 0x040ff0000004185c */
        /* <DEDUP_REMOVED lines=8> */
[C---:B----4-:R-:W-:Y:S08]  /*6960*/  HMMA.16816.F32.BF16 R60, R64.reuse, R4, R32 ;  /* 0x00000004403c723c */ /* 0x050ff00000041820 */
[----:B------:R-:W-:Y:S01]  /*6970*/  HMMA.16816.F32.BF16 R64, R64, R6, R28 ;  /* 0x000000064040723c */ /* 0x000fe2000004181c */
[----:B------:R-:W-:Y:S07]  /*6980*/  @!UPT UIADD3 URZ, URZ, URZ, URZ ;  /* 0x0000003f3f3ff290 */ /* 0x000fee000fffe03f */
[----:B------:R-:W-:Y:S11]  /*6990*/  @!P0 BRA `(.L_x_201) ;  /* 0x00003eb000008947 */ /* 0x000ff60003800000 */
.L_x_216:
[----:B------:R-:W-:Y:S04]  /*69a0*/  DEPBAR.LE SB0, 0x0 ;  /* 0x000080000000791a */ /* 0x000fe80000000000 */
[----:B------:R-:W-:Y:S01]  /*69b0*/  WARPSYNC 0xffffffff ;  /* 0xffffffff00007948 */ /* 0x000fe20003800000 */
[----:B------:R-:W-:Y:S01]  /*69c0*/  BAR.SYNC.DEFER_BLOCKING 0x0 ;  /* 0x0000000000007b1d */ /* 0x000fe20000010000 */
[----:B------:R-:W-:Y:S01]  /*69d0*/  SHF.R.S32.HI R0, RZ, 0x1f, R206 ;  /* 0x0000001fff007819 */ /* 0x000fe200000114ce */
[----:B------:R-:W-:Y:S01]  /*69e0*/  IMAD.WIDE.U32 R2, R206, c[0x0][0x208], RZ ;  /* 0x00008200ce027a25 */ /* 0x000fe200078e00ff */
[----:B------:R-:W-:Y:S02]  /*69f0*/  LOP3.LUT P0, RZ, R233, 0x2, RZ, 0xc0, !PT ;  /* 0x00000002e9ff7812 */ /* 0x000fe4000780c0ff */
[----:B------:R-:W-:Y:S01]  /*6a00*/  SHF.R.S32.HI R4, RZ, 0x1f, R205 ;  /* 0x0000001fff047819 */ /* 0x000fe200000114cd */
[----:B------:R-:W-:Y:S02]  /*6a10*/  IMAD R0, R0, c[0x0][0x208], RZ ;  /* 0x0000820000007a24 */ /* 0x000fe400078e02ff */
[----:B------:R-:W-:Y:S02]  /*6a20*/  IMAD.MOV.U32 R70, RZ, RZ, R69 ;  /* 0x000000ffff467224 */ /* 0x000fe400078e0045 */
[----:B------:R-:W-:Y:S02]  /*6a30*/  IMAD R0, R206, c[0x0][0x20c], R0 ;  /* 0x00008300ce007a24 */ /* 0x000fe400078e0200 */
[----:B------:R-:W-:Y:S02]  /*6a40*/  IMAD R4, R4, c[0x0][0x218], RZ ;  /* 0x0000860004047a24 */ /* 0x000fe400078e02ff */
[----:B------:R-:W-:Y:S01]  /*6a50*/  IMAD.IADD R3, R3, 0x1, R0 ;  /* 0x0000000103037824 */ /* 0x000fe200078e0200 */
[----:B------:R-:W-:Y:S01]  /*6a60*/  IADD3 R0, R71, 0x20, RZ ;  /* 0x0000002047007810 */ /* 0x000fe20007ffe0ff */
[----:B------:R-:W-:Y:S01]  /*6a70*/  IMAD R4, R205, c[0x0][0x21c], R4 ;  /* 0x00008700cd047a24 */ /* 0x000fe200078e0204 */
[----:B------:R-:W-:Y:S01]  /*6a80*/  @P0 IADD3 R0, R71, -0x20, RZ ;  /* 0xffffffe047000810 */ /* 0x000fe20007ffe0ff */
[----:B------:R-:W-:Y:S05]  /*6a90*/  IMAD.WIDE.U32 R2, R205, c[0x0][0x218], R2 ;  /* 0x00008600cd027a25 */ /* 0x000fea00078e0002 */
[----:B------:R-:W-:Y:S01]  /*6aa0*/  IADD3 R2, P1, R242, R2, RZ ;  /* 0x00000002f2027210 */ /* 0x000fe20007f3e0ff */
[----:B------:R1:W2:Y:S03]  /*6ab0*/  LDSM.16.M88.4 R136, [R0] ;  /* 0x000000000088783b */ /* 0x0002a60000000200 */
[----:B------:R-:W-:Y:S01]  /*6ac0*/  IADD3.X R3, R250, R3, R4, P1, !PT ;  /* 0x00000003fa037210 */ /* 0x000fe20000ffe404 */
[----:B------:R1:W3:Y:S01]  /*6ad0*/  LDSM.16.M88.4 R140, [R0+0x800] ;  /* 0x00080000008c783b */ /* 0x0002e20000000200 */
[C---:B------:R-:W-:Y:S03]  /*6ae0*/  LEA R5, P0, R2.reuse, c[0x0][0x1f8], 0x1 ;  /* 0x00007e0002057a11 */ /* 0x040fe600078008ff */
[----:B------:R1:W4:Y:S01]  /*6af0*/  LDSM.16.M88.4 R144, [R0+0x1000] ;  /* 0x001000000090783b */ /* 0x0003220000000200 */
[----:B------:R-:W-:Y:S02]  /*6b00*/  LEA.HI.X R4, R2, c[0x0][0x1fc], R3, 0x1, P0 ;  /* 0x00007f0002047a11 */ /* 0x000fe400000f0c03 */
[----:B------:R-:W-:Y:S01]  /*6b10*/  ISETP.GE.AND P0, PT, R235, c[0x0][0x1d4], PT ;  /* 0x00007500eb007a0c */ /* 0x000fe20003f06270 */
        /* <DEDUP_REMOVED lines=10> */
[----:B------:R1:W1:Y:S01]  /*6bc0*/  LDSM.16.M88.4 R56, [R71+0x3000] ;  /* 0x003000004738783b */ /* 0x0002620000000200 */
[----:B------:R-:W-:-:S05]  /*6bd0*/  BRA.DIV ~URZ, `(.L_x_202) ;  /* 0x000084027f007947 */ /* 0x000fca000b800000 */
[----:B-1234-:R1:W2:Y:S02]  /*6be0*/  SHFL.IDX PT, R0, R4, RZ, 0x181f ;  /* 0x00181fff04007589 */ /* 0x01e2a400000e0000 */
.L_x_289:
[----:B------:R-:W3:Y:S01]  /*6bf0*/  SHFL.IDX PT, R2, R5, RZ, 0x181f ;  /* 0x00181fff05027589 */ /* 0x000ee200000e0000 */
[----:B------:R-:W-:Y:S01]  /*6c00*/  IMAD.SHL.U32 R13, R231, 0x2, RZ ;  /* 0x00000002e70d7824 */ /* 0x000fe200078e00ff */
[----:B------:R-:W-:Y:S01]  /*6c10*/  SEL R207, RZ, 0x10, P3 ;  /* 0x00000010ffcf7807 */ /* 0x000fe20001800000 */
[----:B------:R-:W-:Y:S01]  /*6c20*/  IMAD.SHL.U32 R12, R235, 0x2, RZ ;  /* 0x00000002eb0c7824 */ /* 0x000fe200078e00ff */
[----:B------:R-:W-:Y:S01]  /*6c30*/  SEL R199, RZ, 0x10, P0 ;  /* 0x00000010ffc77807 */ /* 0x000fe20000000000 */
[----:B------:R-:W-:Y:S01]  /*6c40*/  BSSY B0, `(.L_x_203) ;  /* 0x0000037000007945 */ /* 0x000fe20003800000 */
[C---:B------:R-:W-:Y:S02]  /*6c50*/  ISETP.NE.U32.AND P5, PT, R207.reuse, RZ, PT ;  /* 0x000000ffcf00720c */ /* 0x040fe40003fa5070 */
[-C--:B---3--:R-:W-:Y:S05]  /*6c60*/  IADD3 R6, P1, R2, R13.reuse, RZ ;  /* 0x0000000d02067210 */ /* 0x088fea0007f3e0ff */
[--C-:B--2---:R-:W-:Y:S01]  /*6c70*/  IMAD.X R7, R0, 0x1, R203.reuse, P1 ;  /* 0x0000000100077824 */ /* 0x104fe200008e06cb */
[-C--:B------:R-:W-:Y:S04]  /*6c80*/  IADD3 R2, P1, R2, R12.reuse, RZ ;  /* 0x0000000c02027210 */ /* 0x080fe80007f3e0ff */
[----:B------:R-:W-:Y:S01]  /*6c90*/  @!PT LDS RZ, [RZ] ;  /* 0x00000000fffff984 */ /* 0x000fe20000000800 */
[----:B------:R-:W-:Y:S01]  /*6ca0*/  @!PT LDS RZ, [RZ] ;  /* 0x00000000fffff984 */ /* 0x000fe20000000800 */
[----:B------:R2:W-:Y:S01]  /*6cb0*/  LDGSTS.E.BYPASS.LTC128B.128 [R200+0x100], [R6.64], !P3 ;  /* 0x0010000006c87fae */ /* 0x0005e2000d901d48 */
[--C-:B------:R-:W-:Y:S03]  /*6cc0*/  IMAD.X R3, R0, 0x1, R204.reuse, P1 ;  /* 0x0000000100037824 */ /* 0x100fe600008e06cc */
[----:B------:R-:W3:Y:S04]  /*6cd0*/  SHFL.IDX PT, R0, R5, 0x1, 0x181f ;  /* 0x00381f0005007f89 */ /* 0x000ee800000e0000 */
[----:B------:R3:W-:Y:S04]  /*6ce0*/  LDGSTS.E.BYPASS.LTC128B.128 [R200+0x3900], [R2.64], !P0 ;  /* 0x0390000002c87fae */ /* 0x0007e8000c101d48 */
[----:B--2---:R-:W2:Y:S01]  /*6cf0*/  SHFL.IDX PT, R6, R4, 0x1, 0x181f ;  /* 0x00381f0004067f89 */ /* 0x004ea200000e0000 */
[----:B---3--:R-:W-:Y:S05]  /*6d00*/  IADD3 R2, P1, R0, R13, RZ ;  /* 0x0000000d00027210 */ /* 0x008fea0007f3e0ff */
[----:B--2---:R-:W-:Y:S05]  /*6d10*/  IMAD.X R3, R6, 0x1, R203, P1 ;  /* 0x0000000106037824 */ /* 0x004fea00008e06cb */
[----:B------:R2:W-:Y:S02]  /*6d20*/  LDGSTS.E.BYPASS.LTC128B.128 [R200+0x1100], [R2.64], !P3 ;  /* 0x0110000002c87fae */ /* 0x0005e4000d901d48 */
[----:B--2---:R-:W-:Y:S02]  /*6d30*/  IADD3 R2, P1, R0, R12, RZ ;  /* 0x0000000c00027210 */ /* 0x004fe40007f3e0ff */
[----:B------:R-:W2:Y:S03]  /*6d40*/  SHFL.IDX PT, R0, R5, 0x2, 0x181f ;  /* 0x00581f0005007f89 */ /* 0x000ea600000e0000 */
[----:B------:R-:W-:Y:S02]  /*6d50*/  IMAD.X R3, R6, 0x1, R204, P1 ;  /* 0x0000000106037824 */ /* 0x000fe400008e06cc */
[----:B------:R-:W3:Y:S04]  /*6d60*/  SHFL.IDX PT, R6, R4, 0x2, 0x181f ;  /* 0x00581f0004067f89 */ /* 0x000ee800000e0000 */
[----:B------:R4:W-:Y:S02]  /*6d70*/  LDGSTS.E.BYPASS.LTC128B.128 [R200+0x4900], [R2.64], !P0 ;  /* 0x0490000002c87fae */ /* 0x0009e4000c101d48 */
[----:B----4-:R-:W-:Y:S04]  /*6d80*/  IADD3 R2, -R207, 0x10, RZ ;  /* 0x00000010cf027810 */ /* 0x010fe80007ffe1ff */
[----:B------:R-:W-:Y:S04]  /*6d90*/  LOP3.LUT R2, R2, 0xf, RZ, 0xc0, !PT ;  /* 0x0000000f02027812 */ /* 0x000fe800078ec0ff */
[----:B--2---:R-:W-:Y:S04]  /*6da0*/  IADD3 R2, P2, P1, R2, R0, R13 ;  /* 0x0000000002027210 */ /* 0x004fe8000795e00d */
[----:B---3--:R-:W-:Y:S02]  /*6db0*/  IADD3.X R3, RZ, R6, R203, P2, P1 ;  /* 0x00000006ff037210 */ /* 0x008fe400017e24cb */
[C---:B------:R-:W-:Y:S03]  /*6dc0*/  ISETP.NE.U32.AND P2, PT, R199.reuse, RZ, PT ;  /* 0x000000ffc700720c */ /* 0x040fe60003f45070 */
[----:B------:R2:W-:Y:S02]  /*6dd0*/  LDGSTS.E.BYPASS.LTC128B.128.ZFILL [R200+0x2100], [R2.64], P5 ;  /* 0x0210000002c87fae */ /* 0x0005e4000a941d48 */
[----:B--2---:R-:W-:Y:S04]  /*6de0*/  IADD3 R2, -R199, 0x10, RZ ;  /* 0x00000010c7027810 */ /* 0x004fe80007ffe1ff */
[----:B------:R-:W-:Y:S04]  /*6df0*/  LOP3.LUT R2, R2, 0xf, RZ, 0xc0, !PT ;  /* 0x0000000f02027812 */ /* 0x000fe800078ec0ff */
[----:B------:R-:W-:Y:S02]  /*6e00*/  IADD3 R2, P1, P0, R2, R0, R12 ;  /* 0x0000000002027210 */ /* 0x000fe4000783e00c */
[----:B------:R-:W2:Y:S02]  /*6e10*/  S2R R12, SR_TID.X ;  /* 0x00000000000c7919 */ /* 0x000ea40000002100 */
[----:B------:R-:W-:Y:S05]  /*6e20*/  IADD3.X R3, RZ, R6, R204, P1, P0 ;  /* 0x00000006ff037210 */ /* 0x000fea0000fe04cc */
[----:B------:R3:W-:Y:S01]  /*6e30*/  LDGSTS.E.BYPASS.LTC128B.128.ZFILL [R200+0x5900], [R2.64], P2 ;  /* 0x0590000002c87fae */ /* 0x0007e20009141d48 */
[----:B--2---:R-:W-:Y:S11]  /*6e40*/  ISETP.GT.AND P0, PT, R12, 0x7f, PT ;  /* 0x0000007f0c00780c */ /* 0x004ff60003f04270 */
[----:B------:R-:W-:Y:S02]  /*6e50*/  @!UPT UIADD3 URZ, URZ, URZ, URZ ;  /* 0x0000003f3f3ff290 */ /* 0x000fe4000fffe03f */
[----:B------:R-:W-:-:S05]  /*6e60*/  @P0 BRA `(.L_x_204) ;  /* 0x0000014000000947 */ /* 0x000fca0003800000 */
[----:B---3--:R-:W-:-:S05]  /*6e70*/  BRA.DIV ~URZ, `(.L_x_205) ;  /* 0x000081d27f007947 */ /* 0x008fca000b800000 */
[----:B-1----:R-:W1:Y:S04]  /*6e80*/  SHFL.IDX PT, R4, R4, 0x3, 0x181f ;  /* 0x00781f0004047f89 */ /* 0x002e6800000e0000 */
[----:B------:R2:W3:Y:S02]  /*6e90*/  SHFL.IDX PT, R0, R5, 0x3, 0x181f ;  /* 0x00781f0005007f89 */ /* 0x0004e400000e0000 */
.L_x_290:
[----:B------:R-:W-:Y:S01]  /*6ea0*/  IADD3 R2, -R207, 0x10, RZ ;  /* 0x00000010cf027810 */ /* 0x000fe20007ffe1ff */
[----:B------:R-:W-:Y:S01]  /*6eb0*/  IMAD.SHL.U32 R3, R231, 0x2, RZ ;  /* 0x00000002e7037824 */ /* 0x000fe200078e00ff */
[----:B------:R-:W-:Y:S01]  /*6ec0*/  ISETP.NE.U32.AND P0, PT, R207, RZ, PT ;  /* 0x000000ffcf00720c */ /* 0x000fe20003f05070 */
[----:B--2---:R-:W-:Y:S01]  /*6ed0*/  IMAD.SHL.U32 R5, R235, 0x2, RZ ;  /* 0x00000002eb057824 */ /* 0x004fe200078e00ff */
[----:B------:R-:W-:Y:S04]  /*6ee0*/  LOP3.LUT R2, R2, 0xf, RZ, 0xc0, !PT ;  /* 0x0000000f02027812 */ /* 0x000fe800078ec0ff */
[----:B---3--:R-:W-:Y:S04]  /*6ef0*/  IADD3 R2, P2, P1, R2, R0, R3 ;  /* 0x0000000002027210 */ /* 0x008fe8000795e003 */
[----:B-1----:R-:W-:Y:S05]  /*6f00*/  IADD3.X R3, RZ, R4, R203, P2, P1 ;  /* 0x00000004ff037210 */ /* 0x002fea00017e24cb */
[----:B------:R-:W-:Y:S01]  /*6f10*/  @!PT LDS RZ, [RZ] ;  /* 0x00000000fffff984 */ /* 0x000fe20000000800 */
[----:B------:R-:W-:Y:S01]  /*6f20*/  @!PT LDS RZ, [RZ] ;  /* 0x00000000fffff984 */ /* 0x000fe20000000800 */
[----:B------:R-:W-:Y:S01]  /*6f30*/  @!PT LDS RZ, [RZ] ;  /* 0x00000000fffff984 */ /* 0x000fe20000000800 */
[----:B------:R1:W-:Y:S01]  /*6f40*/  LDGSTS.E.BYPASS.LTC128B.128.ZFILL [R200+0x3100], [R2.64], P0 ;  /* 0x0310000002c87fae */ /* 0x0003e20008141d48 */
[C---:B------:R-:W-:Y:S02]  /*6f50*/  ISETP.NE.U32.AND P0, PT, R199.reuse, RZ, PT ;  /* 0x000000ffc700720c */ /* 0x040fe40003f05070 */
[----:B-1----:R-:W-:Y:S04]  /*6f60*/  IADD3 R2, -R199, 0x10, RZ ;  /* 0x00000010c7027810 */ /* 0x002fe80007ffe1ff */
[----:B------:R-:W-:Y:S04]  /*6f70*/  LOP3.LUT R2, R2, 0xf, RZ, 0xc0, !PT ;  /* 0x0000000f02027812 */ /* 0x000fe800078ec0ff */
[----:B------:R-:W-:Y:S04]  /*6f80*/  IADD3 R2, P2, P1, R2, R0, R5 ;  /* 0x0000000002027210 */ /* 0x000fe8000795e005 */
[----:B------:R-:W-:Y:S05]  /*6f90*/  IADD3.X R3, RZ, R4, R204, P2, P1 ;  /* 0x00000004ff037210 */ /* 0x000fea00017e24cc */
[----:B------:R1:W-:Y:S04]  /*6fa0*/  LDGSTS.E.BYPASS.LTC128B.128.ZFILL [R200+0x6900], [R2.64], P0 ;  /* 0x0690000002c87fae */ /* 0x0003e80008141d48 */
.L_x_204:
[----:B---3--:R-:W-:Y:S05]  /*6fb0*/  BSYNC B0 ;  /* 0x0000000000007941 */ /* 0x008fea0003800000 */
.L_x_203:
[----:B------:R-:W0:Y:S01]  /*6fc0*/  LDGDEPBAR ;  /* 0x00000000000079af */ /* 0x000e220000000000 */
[----:B------:R-:W-:Y:S01]  /*6fd0*/  WARPSYNC 0xffffffff ;  /* 0xffffffff00007948 */ /* 0x000fe20003800000 */
[C---:B-1----:R-:W-:Y:S01]  /*6fe0*/  HMMA.16816.F32.BF16 R4, R128.reuse, R8, RZ ;  /* 0x000000088004723c */ /* 0x042fe200000418ff */
[----:B------:R-:W-:Y:S02]  /*6ff0*/  BSSY B0, `(.L_x_206) ;  /* 0x0000187000007945 */ /* 0x000fe40003800000 */
[----:B------:R-:W-:Y:S02]  /*7000*/  LOP3.LUT P0, RZ, R233, 0x4, RZ, 0xc0, !PT ;  /* 0x00000004e9ff7812 */ /* 0x000fe4000780c0ff */
[C---:B------:R-:W-:Y:S03]  /*7010*/  IADD3 R0, R71.reuse, 0x40, RZ ;  /* 0x0000004047007810 */ /* 0x040fe60007ffe0ff */
[C---:B------:R-:W-:Y:S08]  /*7020*/  HMMA.16816.F32.BF16 R8, R128.reuse, R10, RZ ;  /* 0x0000000a8008723c */ /* 0x040ff000000418ff */
[C---:B------:R-:W-:Y:S01]  /*7030*/  HMMA.16816.F32.BF16 R12, R128.reuse, R16, RZ ;  /* 0x00000010800c723c */ /* 0x040fe200000418ff */
[----:B------:R-:W-:Y:S02]  /*7040*/  @P0 IADD3 R0, R71, -0x40, RZ ;  /* 0xffffffc047000810 */ /* 0x000fe40007ffe0ff */
[----:B------:R-:W-:Y:S05]  /*7050*/  ISETP.GT.AND P0, PT, R214, R236, PT ;  /* 0x000000ecd600720c */ /* 0x000fea0003f04270 */
        /* <DEDUP_REMOVED lines=16> */
[----:B------:R-:W2:Y:S07]  /*7160*/  LDSM.16.M88.4 R140, [R0+0x800] ;  /* 0x00080000008c783b */ /* 0x000eae0000000200 */
        /* <DEDUP_REMOVED lines=11> */
[----:B------:R-:W3:Y:S07]  /*7220*/  LDSM.16.M88.4 R156, [R0+0x2800] ;  /* 0x00280000009c783b */ /* 0x000eee0000000200 */
[C---:B------:R-:W-:Y:S08]  /*7230*/  HMMA.16816.F32.BF16 R52, R132.reuse, R160, R52 ;  /* 0x000000a08434723c */ /* 0x040ff00000041834 */
[----:B------:R-:W-:Y:S08]  /*7240*/  HMMA.16816.F32.BF16 R56, R132, R162, R56 ;  /* 0x000000a28438723c */ /* 0x000ff00000041838 */
[C---:B-1----:R-:W-:Y:S08]  /*7250*/  HMMA.16816.F32.BF16 R4, R164.reuse, R136, R4 ;  /* 0x00000088a404723c */ /* 0x042ff00000041804 */
[C---:B------:R-:W-:Y:S01]  /*7260*/  HMMA.16816.F32.BF16 R8, R164.reuse, R138, R8 ;  /* 0x0000008aa408723c */ /* 0x040fe20000041808 */
[----:B------:R-:W1:Y:S07]  /*7270*/  LDSM.16.M88.4 R136, [R0+0x3000] ;  /* 0x003000000088783b */ /* 0x000e6e0000000200 */
        /* <DEDUP_REMOVED lines=12> */
[C---:B------:R-:W-:Y:S08]  /*7340*/  HMMA.16816.F32.BF16 R44, R164.reuse, R156, R44 ;  /* 0x0000009ca42c723c */ /* 0x040ff0000004182c */
[C---:B------:R-:W-:Y:S01]  /*7350*/  HMMA.16816.F32.BF16 R48, R164.reuse, R158, R48 ;  /* 0x0000009ea430723c */ /* 0x040fe20000041830 */
[----:B------:R-:W4:Y:S07]  /*7360*/  LDSM.16.M88.4 R156, [R188+0x2000] ;  /* 0x00200000bc9c783b */ /* 0x000f2e0000000200 */
[C---:B-1----:R-:W-:Y:S08]  /*7370*/  HMMA.16816.F32.BF16 R52, R164.reuse, R136, R52 ;  /* 0x00000088a434723c */ /* 0x042ff00000041834 */
[----:B------:R-:W-:Y:S01]  /*7380*/  HMMA.16816.F32.BF16 R56, R164, R138, R56 ;  /* 0x0000008aa438723c */ /* 0x000fe20000041838 */
        /* <DEDUP_REMOVED lines=17> */
[C---:B------:R-:W-:Y:S01]  /*74a0*/  HMMA.16816.F32.BF16 R48, R168.reuse, R138, R48 ;  /* 0x0000008aa830723c */ /* 0x040fe20000041830 */
[----:B------:R-:W1:Y:S07]  /*74b0*/  LDSM.16.M88.4 R136, [R71+0x5800] ;  /* 0x005800004788783b */ /* 0x000e6e0000000200 */
[C---:B--2---:R-:W-:Y:S08]  /*74c0*/  HMMA.16816.F32.BF16 R52, R168.reuse, R140, R52 ;  /* 0x0000008ca834723c */ /* 0x044ff00000041834 */
[----:B------:R-:W-:Y:S01]  /*74d0*/  HMMA.16816.F32.BF16 R56, R168, R142, R56 ;  /* 0x0000008ea838723c */ /* 0x000fe20000041838 */
        /* <DEDUP_REMOVED lines=17> */
[C---:B------:R-:W-:Y:S01]  /*75f0*/  HMMA.16816.F32.BF16 R48, R172.reuse, R142, R48 ;  /* 0x0000008eac30723c */ /* 0x040fe20000041830 */
[----:B------:R-:W2:Y:S07]  /*7600*/  LDSM.16.M88.4 R140, [R193+0x5800] ;  /* 0x00580000c18c783b */ /* 0x000eae0000000200 */
[C---:B---3--:R-:W-:Y:S08]  /*7610*/  HMMA.16816.F32.BF16 R52, R172.reuse, R144, R52 ;  /* 0x00000090ac34723c */ /* 0x048ff00000041834 */
[----:B------:R-:W-:Y:S01]  /*7620*/  HMMA.16816.F32.BF16 R56, R172, R146, R56 ;  /* 0x00000092ac38723c */ /* 0x000fe20000041838 */
        /* <DEDUP_REMOVED lines=32> */
[C---:B------:R-:W-:Y:S08]  /*7830*/  HMMA.16816.F32.BF16 R32, R180.reuse, R142, R32 ;  /* 0x0000008eb420723c */ /* 0x040ff00000041820 */
[C---:B---3--:R-:W-:Y:S08]  /*7840*/  HMMA.16816.F32.BF16 R36, R180.reuse, R144, R36 ;  /* 0x00000090b424723c */ /* 0x048ff00000041824 */
[C---:B------:R-:W-:Y:S08]  /*7850*/  HMMA.16816.F32.BF16 R40, R180.reuse, R146, R40 ;  /* 0x00000092b428723c */ /* 0x040ff00000041828 */
[C---:B----4-:R-:W-:Y:S08]  /*7860*/  HMMA.16816.F32.BF16 R44, R180.reuse, R148, R44 ;  /* 0x00000094b42c723c */ /* 0x050ff0000004182c */
[C---:B------:R-:W-:Y:S08]  /*7870*/  HMMA.16816.F32.BF16 R48, R180.reuse, R150, R48 ;  /* 0x00000096b430723c */ /* 0x040ff00000041830 */
[C---:B-----5:R-:W-:Y:S08]  /*7880*/  HMMA.16816.F32.BF16 R52, R180.reuse, R152, R52 ;  /* 0x00000098b434723c */ /* 0x060ff00000041834 */
[----:B------:R-:W-:Y:S08]  /*7890*/  HMMA.16816.F32.BF16 R56, R180, R154, R56 ;  /* 0x0000009ab438723c */ /* 0x000ff00000041838 */
[C---:B------:R-:W-:Y:S08]  /*78a0*/  HMMA.16816.F32.BF16 R4, R184.reuse, R156, R4 ;  /* 0x0000009cb804723c */ /* 0x040ff00000041804 */
[C---:B------:R-:W-:Y:S08]  /*78b0*/  HMMA.16816.F32.BF16 R8, R184.reuse, R158, R8 ;  /* 0x0000009eb808723c */ /* 0x040ff00000041808 */
[C---:B-1----:R-:W-:Y:S08]  /*78c0*/  HMMA.16816.F32.BF16 R12, R184.reuse, R136, R12 ;  /* 0x00000088b80c723c */ /* 0x042ff0000004180c */
[----:B------:R-:W-:Y:S01]  /*78d0*/  FMUL.FTZ R0, R4, c[0x0][0x320] ;  /* 0x0000c80004007a20 */ /* 0x000fe20000410000 */
[C---:B------:R-:W-:Y:S03]  /*78e0*/  HMMA.16816.F32.BF16 R16, R184.reuse, R138, R16 ;  /* 0x0000008ab810723c */ /* 0x040fe60000041810 */
[----:B------:R1:W2:Y:S04]  /*78f0*/  MUFU.TANH R201, R0 ;  /* 0x0000000000c97308 */ /* 0x0002a80000002400 */
[----:B------:R-:W-:Y:S06]  /*7900*/  FMUL.FTZ R2, R11, c[0x0][0x320] ;  /* 0x0000c8000b027a20 */ /* 0x000fec0000410000 */
[----:B------:R3:W4:Y:S01]  /*7910*/  MUFU.TANH R160, R2 ;  /* 0x0000000200a07308 */ /* 0x0007220000002400 */
[----:B-1----:R-:W-:Y:S09]  /*7920*/  FMUL.FTZ R0, R5, c[0x0][0x320] ;  /* 0x0000c80005007a20 */ /* 0x002ff20000410000 */
[----:B------:R1:W1:Y:S01]  /*7930*/  MUFU.TANH R162, R0 ;  /* 0x0000000000a27308 */ /* 0x0002620000002400 */
[----:B---3--:R-:W-:Y:S09]  /*7940*/  FMUL.FTZ R2, R19, c[0x0][0x320] ;  /* 0x0000c80013027a20 */ /* 0x008ff20000410000 */
[----:B------:R-:W3:Y:S01]  /*7950*/  MUFU.TANH R152, R2 ;  /* 0x0000000200987308 */ /* 0x000ee20000002400 */
[----:B-1----:R-:W-:Y:S09]  /*7960*/  FMUL.FTZ R0, R6, c[0x0][0x320] ;  /* 0x0000c80006007a20 */ /* 0x002ff20000410000 */
[----:B------:R1:W1:Y:S02]  /*7970*/  MUFU.TANH R163, R0 ;  /* 0x0000000000a37308 */ /* 0x0002640000002400 */
[----:B-1----:R-:W-:Y:S02]  /*7980*/  FMUL.FTZ R0, R7, c[0x0][0x320] ;  /* 0x0000c80007007a20 */ /* 0x002fe40000410000 */
[----:B------:R-:W1:Y:S06]  /*7990*/  LDSM.16.M88.4 R4, [R188+0x4800] ;  /* 0x00480000bc04783b */ /* 0x000e6c0000000200 */
[----:B------:R5:W1:Y:S02]  /*79a0*/  MUFU.TANH R202, R0 ;  /* 0x0000000000ca7308 */ /* 0x000a640000002400 */
[----:B-----5:R-:W-:Y:S08]  /*79b0*/  FMUL.FTZ R0, R8, c[0x0][0x320] ;  /* 0x0000c80008007a20 */ /* 0x020ff00000410000 */
[----:B------:R5:W2:Y:S01]  /*79c0*/  MUFU.TANH R159, R0 ;  /* 0x00000000009f7308 */ /* 0x000aa20000002400 */
[C---:B-1----:R-:W-:Y:S08]  /*79d0*/  HMMA.16816.F32.BF16 R20, R184.reuse, R4, R20 ;  /* 0x00000004b814723c */ /* 0x042ff00000041814 */
[C---:B------:R-:W-:Y:S01]  /*79e0*/  HMMA.16816.F32.BF16 R24, R184.reuse, R6, R24 ;  /* 0x00000006b818723c */ /* 0x040fe20000041818 */
[----:B------:R-:W-:Y:S03]  /*79f0*/  LDSM.16.M88.4 R4, [R188+0x5800] ;  /* 0x00580000bc04783b */ /* 0x000fe60000000200 */
[----:B-----5:R-:W-:Y:S04]  /*7a00*/  FMUL.FTZ R0, R9, c[0x0][0x320] ;  /* 0x0000c80009007a20 */ /* 0x020fe80000410000 */
[----:B------:R1:W1:Y:S11]  /*7a10*/  MUFU.TANH R158, R0 ;  /* 0x00000000009e7308 */ /* 0x0002760000002400 */
[----:B------:R-:W-:Y:S05]  /*7a20*/  @!UPT UIADD3 URZ, URZ, URZ, URZ ;  /* 0x0000003f3f3ff290 */ /* 0x000fea000fffe03f */
[----:B------:R-:W-:Y:S02]  /*7a30*/  FMUL.FTZ R2, R27, c[0x0][0x320] ;  /* 0x0000c8001b027a20 */ /* 0x000fe40000410000 */
[----:B------:R-:W-:Y:S02]  /*7a40*/  FMUL.FTZ R3, R26, c[0x0][0x320] ;  /* 0x0000c8001a037a20 */ /* 0x000fe40000410000 */
[----:B------:R-:W2:Y:S01]  /*7a50*/  MUFU.TANH R144, R2 ;  /* 0x0000000200907308 */ /* 0x000ea20000002400 */
[----:B-1----:R-:W-:Y:S02]  /*7a60*/  FMUL.FTZ R0, R10, c[0x0][0x320] ;  /* 0x0000c8000a007a20 */ /* 0x002fe40000410000 */
[----:B------:R-:W1:Y:S07]  /*7a70*/  LDSM.16.M88.4 R8, [R188+0x5000] ;  /* 0x00500000bc08783b */ /* 0x000e6e0000000200 */
[----:B------:R5:W1:Y:S10]  /*7a80*/  MUFU.TANH R161, R0 ;  /* 0x0000000000a17308 */ /* 0x000a740000002400 */
[----:B------:R-:W1:Y:S01]  /*7a90*/  MUFU.TANH R145, R3 ;  /* 0x0000000300917308 */ /* 0x000e620000002400 */
[----:B-----5:R-:W-:Y:S09]  /*7aa0*/  FMUL.FTZ R0, R12, c[0x0][0x320] ;  /* 0x0000c8000c007a20 */ /* 0x020ff20000410000 */
[----:B------:R5:W2:Y:S01]  /*7ab0*/  MUFU.TANH R155, R0 ;  /* 0x00000000009b7308 */ /* 0x000aa20000002400 */
[C---:B-1----:R-:W-:Y:S08]  /*7ac0*/  HMMA.16816.F32.BF16 R28, R184.reuse, R8, R28 ;  /* 0x00000008b81c723c */ /* 0x042ff0000004181c */
[C---:B------:R-:W-:Y:S01]  /*7ad0*/  HMMA.16816.F32.BF16 R32, R184.reuse, R10, R32 ;  /* 0x0000000ab820723c */ /* 0x040fe20000041820 */
[----:B------:R-:W1:Y:S03]  /*7ae0*/  LDSM.16.M88.4 R8, [R188+0x6000] ;  /* 0x00600000bc08783b */ /* 0x000e660000000200 */
[----:B-----5:R-:W-:Y:S04]  /*7af0*/  FMUL.FTZ R0, R13, c[0x0][0x320] ;  /* 0x0000c8000d007a20 */ /* 0x020fe80000410000 */
[C---:B------:R-:W-:Y:S01]  /*7b00*/  HMMA.16816.F32.BF16 R36, R184.reuse, R4, R36 ;  /* 0x00000004b824723c */ /* 0x040fe20000041824 */
[----:B------:R5:W1:Y:S07]  /*7b10*/  MUFU.TANH R154, R0 ;  /* 0x00000000009a7308 */ /* 0x000a6e0000002400 */
[C---:B------:R-:W-:Y:S08]  /*7b20*/  HMMA.16816.F32.BF16 R40, R184.reuse, R6, R40 ;  /* 0x00000006b828723c */ /* 0x040ff00000041828 */
[----:B------:R-:W-:Y:S04]  /*7b30*/  FMUL.FTZ R4, R34, c[0x0][0x320] ;  /* 0x0000c80022047a20 */ /* 0x000fe80000410000 */
[----:B------:R2:W2:Y:S01]  /*7b40*/  MUFU.TANH R139, R4 ;  /* 0x00000004008b7308 */ /* 0x0004a20000002400 */
[----:B------:R-:W-:Y:S03]  /*7b50*/  FMUL.FTZ R3, R35, c[0x0][0x320] ;  /* 0x0000c80023037a20 */ /* 0x000fe60000410000 */
[----:B------:R-:W-:Y:S02]  /*7b60*/  FMUL.FTZ R2, R36, c[0x0][0x320] ;  /* 0x0000c80024027a20 */ /* 0x000fe40000410000 */
[----:B-----5:R-:W-:Y:S04]  /*7b70*/  FMUL.FTZ R0, R14, c[0x0][0x320] ;  /* 0x0000c8000e007a20 */ /* 0x020fe80000410000 */
[----:B------:R5:W3:Y:S01]  /*7b80*/  MUFU.TANH R157, R0 ;  /* 0x00000000009d7308 */ /* 0x000ae20000002400 */
[C---:B-1----:R-:W-:Y:S09]  /*7b90*/  HMMA.16816.F32.BF16 R44, R184.reuse, R8, R44 ;  /* 0x00000008b82c723c */ /* 0x042ff2000004182c */
[----:B------:R1:W1:Y:S01]  /*7ba0*/  MUFU.TANH R34, R3 ;  /* 0x0000000300227308 */ /* 0x0002620000002400 */
[C---:B------:R-:W-:Y:S01]  /*7bb0*/  HMMA.16816.F32.BF16 R48, R184.reuse, R10, R48 ;  /* 0x0000000ab830723c */ /* 0x040fe20000041830 */
[----:B--2---:R-:W2:Y:S01]  /*7bc0*/  LDSM.16.M88.4 R4, [R188+0x6800] ;  /* 0x00680000bc04783b */ /* 0x004ea20000000200 */
[----:B------:R-:W-:Y:S04]  /*7bd0*/  DEPBAR.LE SB0, 0x0 ;  /* 0x000080000000791a */ /* 0x000fe80000000000 */
[----:B------:R-:W-:Y:S03]  /*7be0*/  FMUL.FTZ R8, R42, c[0x0][0x320] ;  /* 0x0000c8002a087a20 */ /* 0x000fe60000410000 */
[----:B------:R-:W-:Y:S03]  /*7bf0*/  BAR.SYNC.DEFER_BLOCKING 0x0 ;  /* 0x0000000000007b1d */ /* 0x000fe60000010000 */
[----:B-----5:R-:W-:Y:S04]  /*7c00*/  FMUL.FTZ R0, R15, c[0x0][0x320] ;  /* 0x0000c8000f007a20 */ /* 0x020fe80000410000 */
[----:B------:R5:W2:Y:S01]  /*7c10*/  MUFU.TANH R156, R0 ;  /* 0x00000000009c7308 */ /* 0x000aa20000002400 */
[----:B-1----:R-:W-:Y:S02]  /*7c20*/  FMUL.FTZ R3, R43, c[0x0][0x320] ;  /* 0x0000c8002b037a20 */ /* 0x002fe40000410000 */
[----:B-----5:R-:W-:Y:S01]  /*7c30*/  FMUL.FTZ R0, R16, c[0x0][0x320] ;  /* 0x0000c80010007a20 */ /* 0x020fe20000410000 */
[C---:B--2---:R-:W-:Y:S06]  /*7c40*/  HMMA.16816.F32.BF16 R52, R184.reuse, R4, R52 ;  /* 0x00000004b834723c */ /* 0x044fec0000041834 */
[----:B------:R1:W2:Y:S02]  /*7c50*/  MUFU.TANH R151, R0 ;  /* 0x0000000000977308 */ /* 0x0002a40000002400 */
[----:B------:R-:W-:Y:S04]  /*7c60*/  HMMA.16816.F32.BF16 R56, R184, R6, R56 ;  /* 0x00000006b838723c */ /* 0x000fe80000041838 */
[----:B-1----:R-:W-:Y:S04]  /*7c70*/  FMUL.FTZ R0, R17, c[0x0][0x320] ;  /* 0x0000c80011007a20 */ /* 0x002fe80000410000 */
[----:B------:R1:W1:Y:S04]  /*7c80*/  MUFU.TANH R150, R0 ;  /* 0x0000000000967308 */ /* 0x0002680000002400 */
[----:B-1----:R-:W-:Y:S06]  /*7c90*/  FMUL.FTZ R0, R18, c[0x0][0x320] ;  /* 0x0000c80012007a20 */ /* 0x002fec0000410000 */
[----:B------:R1:W1:Y:S02]  /*7ca0*/  MUFU.TANH R153, R0 ;  /* 0x0000000000997308 */ /* 0x0002640000002400 */
[----:B-1----:R-:W-:Y:S08]  /*7cb0*/  FMUL.FTZ R0, R20, c[0x0][0x320] ;  /* 0x0000c80014007a20 */ /* 0x002ff00000410000 */
        /* <DEDUP_REMOVED lines=12> */
[----:B------:R1:W1:Y:S10]  /*7d80*/  MUFU.TANH R28, R2 ;  /* 0x00000002001c7308 */ /* 0x0002740000002400 */
[----:B------:R5:W2:Y:S01]  /*7d90*/  MUFU.TANH R138, R0 ;  /* 0x00000000008a7308 */ /* 0x000aa20000002400 */
[----:B-1----:R-:W-:Y:S09]  /*7da0*/  FMUL.FTZ R2, R45, c[0x0][0x320] ;  /* 0x0000c8002d027a20 */ /* 0x002ff20000410000 */
[----:B------:R-:W1:Y:S01]  /*7db0*/  MUFU.TANH R20, R2 ;  /* 0x0000000200147308 */ /* 0x000e620000002400 */
[----:B-----5:R-:W-:Y:S09]  /*7dc0*/  FMUL.FTZ R0, R29, c[0x0][0x320] ;  /* 0x0000c8001d007a20 */ /* 0x020ff20000410000 */
[----:B------:R5:W1:Y:S10]  /*7dd0*/  MUFU.TANH R137, R0 ;  /* 0x0000000000897308 */ /* 0x000a740000002400 */
[----:B------:R-:W1:Y:S01]  /*7de0*/  MUFU.TANH R29, R3 ;  /* 0x00000003001d7308 */ /* 0x000e620000002400 */
[----:B-----5:R-:W-:Y:S09]  /*7df0*/  FMUL.FTZ R0, R30, c[0x0][0x320] ;  /* 0x0000c8001e007a20 */ /* 0x020ff20000410000 */
[----:B------:R-:W1:Y:S10]  /*7e00*/  MUFU.TANH R30, R8 ;  /* 0x00000008001e7308 */ /* 0x000e740000002400 */
[----:B------:R5:W1:Y:S02]  /*7e10*/  MUFU.TANH R142, R0 ;  /* 0x00000000008e7308 */ /* 0x000a640000002400 */
[----:B-----5:R-:W-:Y:S08]  /*7e20*/  FMUL.FTZ R0, R31, c[0x0][0x320] ;  /* 0x0000c8001f007a20 */ /* 0x020ff00000410000 */
        /* <DEDUP_REMOVED lines=44> */
[----:B------:R1:W1:Y:S01]  /*80f0*/  MUFU.TANH R13, R0 ;  /* 0x00000000000d7308 */ /* 0x0002620000002400 */
[----:B------:R-:W-:-:S05]  /*8100*/  @!P0 BRA `(.L_x_207) ;  /* 0x0000075000008947 */ /* 0x000fca0003800000 */
[----:B-1234-:R-:W-:Y:S01]  /*8110*/  IMAD.MOV.U32 R0, RZ, RZ, c[0x0][0x2b8] ;  /* 0x0000ae00ff007624 */ /* 0x01efe200078e00ff */
[----:B------:R-:W-:Y:S01]  /*8120*/  IADD3 R5, -R234, 0x70, RZ ;  /* 0x00000070ea057810 */ /* 0x000fe20007ffe1ff */
[----:B------:R-:W-:Y:S02]  /*8130*/  IMAD R2, R214, 0x70, R237 ;  /* 0x00000070d6027824 */ /* 0x000fe400078e02ed */
[----:B------:R-:W-:Y:S01]  /*8140*/  IMAD.MOV.U32 R205, RZ, RZ, RZ ;  /* 0x000000ffffcd7224 */ /* 0x000fe200078e00ff */
[----:B------:R-:W-:Y:S01]  /*8150*/  ISETP.NE.AND P0, PT, R0, 0x1, PT ;  /* 0x000000010000780c */ /* 0x000fe20003f05270 */
[----:B------:R-:W-:Y:S01]  /*8160*/  IMAD R0, R233, 0x20, R234 ;  /* 0x00000020e9007824 */ /* 0x000fe200078e02ea */
[----:B------:R-:W-:Y:S04]  /*8170*/  ISETP.GE.AND P1, PT, R5, 0x1, PT ;  /* 0x000000010500780c */ /* 0x000fe80003f26270 */
[----:B------:R-:W-:Y:S05]  /*8180*/  IADD3 R2, R2, -0x70, R0 ;  /* 0xffffff9002027810 */ /* 0x000fea0007ffe000 */
[----:B------:R-:W-:Y:S02]  /*8190*/  IMAD.MOV.U32 R0, RZ, RZ, R2 ;  /* 0x000000ffff007224 */ /* 0x000fe400078e0002 */
[----:B------:R-:W-:Y:S05]  /*81a0*/  @P0 IMAD.HI.U32 R3, R2, c[0x0][0x2bc], RZ ;  /* 0x0000af0002030a27 */ /* 0x000fea00078e00ff */
[----:B------:R-:W-:Y:S04]  /*81b0*/  @P0 SHF.R.U32.HI R0, RZ, c[0x0][0x2c0], R3 ;  /* 0x0000b000ff000a19 */ /* 0x000fe80000011603 */
[C---:B------:R-:W-:Y:S01]  /*81c0*/  @!P4 IADD3 R3, P0, R0.reuse, R240, RZ ;  /* 0x000000f00003c210 */ /* 0x040fe20007f1e0ff */
[----:B------:R-:W-:Y:S03]  /*81d0*/  IMAD.MOV R4, RZ, RZ, -R0 ;  /* 0x000000ffff047224 */ /* 0x000fe600078e0a00 */
[----:B------:R-:W-:Y:S01]  /*81e0*/  @!P4 LEA.HI.X.SX32 R0, R0, R249, 0x1, P0 ;  /* 0x000000f90000c211 */ /* 0x000fe200000f0eff */
[----:B------:R-:W-:Y:S01]  /*81f0*/  IMAD R206, R4, c[0x0][0x2b8], R2 ;  /* 0x0000ae0004ce7a24 */ /* 0x000fe200078e0202 */
[C---:B------:R-:W-:Y:S04]  /*8200*/  @!P4 LEA R2, P0, R3.reuse, c[0x0][0x2a0], 0x2 ;  /* 0x0000a8000302ca11 */ /* 0x040fe800078010ff */
[----:B------:R-:W-:Y:S02]  /*8210*/  @!P4 LEA.HI.X R3, R3, c[0x0][0x2a4], R0, 0x2, P0 ;  /* 0x0000a9000303ca11 */ /* 0x000fe400000f1400 */
[----:B------:R-:W-:Y:S03]  /*8220*/  SHF.R.S32.HI R0, RZ, 0x1f, R206 ;  /* 0x0000001fff007819 */ /* 0x000fe600000114ce */
[----:B------:R1:W2:Y:S02]  /*8230*/  @!P4 LDG.E R205, [R2.64] ;  /* 0x0000000802cdc981 */ /* 0x0002a4000c1e1900 */
[----:B------:R-:W-:Y:S04]  /*8240*/  IMAD R0, R0, c[0x0][0x1e0], RZ ;  /* 0x0000780000007a24 */ /* 0x000fe800078e02ff */
[C---:B------:R-:W-:Y:S02]  /*8250*/  IMAD R0, R206.reuse, c[0x0][0x1e4], R0 ;  /* 0x00007900ce007a24 */ /* 0x040fe400078e0200 */
[----:B-1----:R-:W-:Y:S04]  /*8260*/  IMAD.WIDE.U32 R2, R206, c[0x0][0x1e0], RZ ;  /* 0x00007800ce027a25 */ /* 0x002fe800078e00ff */
[----:B------:R-:W-:Y:S01]  /*8270*/  IMAD.IADD R3, R3, 0x1, R0 ;  /* 0x0000000103037824 */ /* 0x000fe200078e0200 */
[----:B--2---:R-:W-:Y:S03]  /*8280*/  SHF.R.S32.HI R0, RZ, 0x1f, R205 ;  /* 0x0000001fff007819 */ /* 0x004fe600000114cd */
[C---:B------:R-:W-:Y:S04]  /*8290*/  IMAD.WIDE.U32 R2, R205.reuse, c[0x0][0x1f0], R2 ;  /* 0x00007c00cd027a25 */ /* 0x040fe800078e0002 */
[----:B------:R-:W-:Y:S01]  /*82a0*/  IMAD R4, R0, c[0x0][0x1f0], RZ ;  /* 0x00007c0000047a24 */ /* 0x000fe200078e02ff */
[----:B------:R-:W-:Y:S03]  /*82b0*/  IADD3 R0, P0, R238, R2, RZ ;  /* 0x00000002ee007210 */ /* 0x000fe60007f1e0ff */
[----:B------:R-:W-:Y:S05]  /*82c0*/  IMAD R4, R205, c[0x0][0x1f4], R4 ;  /* 0x00007d00cd047a24 */ /* 0x000fea00078e0204 */
[----:B------:R-:W-:Y:S02]  /*82d0*/  IADD3.X R2, R248, R3, R4, P0, !PT ;  /* 0x00000003f8027210 */ /* 0x000fe400007fe404 */
[C---:B------:R-:W-:Y:S04]  /*82e0*/  LEA R4, P0, R0.reuse, c[0x0][0x1c8], 0x1 ;  /* 0x0000720000047a11 */ /* 0x040fe800078008ff */
[----:B------:R-:W-:Y:S01]  /*82f0*/  LEA.HI.X R0, R0, c[0x0][0x1cc], R2, 0x1, P0 ;  /* 0x0000730000007a11 */ /* 0x000fe200000f0c02 */
[----:B------:R-:W-:-:S06]  /*8300*/  BRA.DIV ~URZ, `(.L_x_208) ;  /* 0x00006e127f007947 */ /* 0x000fcc000b800000 */
[----:B------:R1:W2:Y:S02]  /*8310*/  SHFL.IDX PT, R7, R0, RZ, 0x181f ;  /* 0x00181fff00077589 */ /* 0x0002a400000e0000 */
.L_x_291:
[----:B------:R-:W-:-:S05]  /*8320*/  BRA.DIV ~URZ, `(.L_x_209) ;  /* 0x00006e627f007947 */ /* 0x000fca000b800000 */
[----:B------:R3:W4:Y:S02]  /*8330*/  SHFL.IDX PT, R6, R4, RZ, 0x181f ;  /* 0x00181fff04067589 */ /* 0x00072400000e0000 */
.L_x_292:
[----:B------:R-:W-:Y:S01]  /*8340*/  @P1 IADD3 R2, -R207, 0x10, RZ ;  /* 0x00000010cf021810 */ /* 0x000fe20007ffe1ff */
[----:B------:R-:W-:Y:S01]  /*8350*/  IMAD.SHL.U32 R3, R231, 0x2, RZ ;  /* 0x00000002e7037824 */ /* 0x000fe200078e00ff */
[----:B------:R-:W-:Y:S01]  /*8360*/  @P1 ISETP.NE.U32.AND P0, PT, R207, RZ, PT ;  /* 0x000000ffcf00120c */ /* 0x000fe20003f05070 */
[----:B------:R-:W-:Y:S01]  /*8370*/  IMAD.SHL.U32 R8, R235, 0x2, RZ ;  /* 0x00000002eb087824 */ /* 0x000fe200078e00ff */
[----:B------:R-:W-:Y:S04]  /*8380*/  @P1 LOP3.LUT R2, R2, 0xf, RZ, 0xc0, !PT ;  /* 0x0000000f02021812 */ /* 0x000fe800078ec0ff */
[-C--:B----4-:R-:W-:Y:S04]  /*8390*/  @P1 IADD3 R2, P5, P2, R2, R6.reuse, R3 ;  /* 0x0000000602021210 */ /* 0x090fe80007abe003 */
[-C--:B--2---:R-:W-:Y:S05]  /*83a0*/  @P1 IADD3.X R3, RZ, R7.reuse, R203, P5, P2 ;  /* 0x00000007ff031210 */ /* 0x084fea0002fe44cb */
[----:B------:R-:W-:Y:S01]  /*83b0*/  @!PT LDS RZ, [RZ] ;  /* 0x00000000fffff984 */ /* 0x000fe20000000800 */
[----:B------:R-:W-:Y:S01]  /*83c0*/  @!PT LDS RZ, [RZ] ;  /* 0x00000000fffff984 */ /* 0x000fe20000000800 */
[----:B------:R-:W-:Y:S01]  /*83d0*/  @!PT LDS RZ, [RZ] ;  /* 0x00000000fffff984 */ /* 0x000fe20000000800 */
[----:B------:R2:W-:Y:S01]  /*83e0*/  @P1 LDGSTS.E.BYPASS.LTC128B.128.ZFILL [R200+0x8100], [R2.64], P0 ;  /* 0x0810000002c81fae */ /* 0x0005e20008141d48 */
[C---:B------:R-:W-:Y:S02]  /*83f0*/  @P1 ISETP.NE.U32.AND P0, PT, R199.reuse, RZ, PT ;  /* 0x000000ffc700120c */ /* 0x040fe40003f05070 */
[----:B--2---:R-:W-:Y:S04]  /*8400*/  @P1 IADD3 R2, -R199, 0x10, RZ ;  /* 0x00000010c7021810 */ /* 0x004fe80007ffe1ff */
[----:B------:R-:W-:Y:S04]  /*8410*/  @P1 LOP3.LUT R2, R2, 0xf, RZ, 0xc0, !PT ;  /* 0x0000000f02021812 */ /* 0x000fe800078ec0ff */
[----:B------:R-:W-:Y:S04]  /*8420*/  @P1 IADD3 R2, P5, P2, R2, R6, R8 ;  /* 0x0000000602021210 */ /* 0x000fe80007abe008 */
[----:B------:R-:W-:Y:S05]  /*8430*/  @P1 IADD3.X R3, RZ, R7, R204, P5, P2 ;  /* 0x00000007ff031210 */ /* 0x000fea0002fe44cc */
[----:B------:R2:W-:Y:S01]  /*8440*/  @P1 LDGSTS.E.BYPASS.LTC128B.128.ZFILL [R200+0xb900], [R2.64], P0 ;  /* 0x0b90000002c81fae */ /* 0x0005e20008141d48 */
[----:B------:R-:W-:Y:S01]  /*8450*/  ISETP.GE.AND P1, PT, R5, 0x21, PT ;  /* 0x000000210500780c */ /* 0x000fe20003f26270 */
[----:B------:R-:W-:-:S06]  /*8460*/  BRA.DIV ~URZ, `(.L_x_210) ;  /* 0x00006d927f007947 */ /* 0x000fcc000b800000 */
[----:B------:R4:W1:Y:S04]  /*8470*/  SHFL.IDX PT, R6, R0, 0x1, 0x181f ;  /* 0x00381f0000067f89 */ /* 0x00086800000e0000 */
[----:B------:R4:W2:Y:S02]  /*8480*/  SHFL.IDX PT, R5, R4, 0x1, 0x181f ;  /* 0x00381f0004057f89 */ /* 0x0008a400000e0000 */
.L_x_293:
[----:B--2---:R-:W-:Y:S01]  /*8490*/  @P1 IADD3 R2, -R207, 0x10, RZ ;  /* 0x00000010cf021810 */ /* 0x004fe20007ffe1ff */
[----:B------:R-:W-:Y:S01]  /*84a0*/  IMAD.SHL.U32 R3, R231, 0x2, RZ ;  /* 0x00000002e7037824 */ /* 0x000fe200078e00ff */
[----:B------:R-:W-:Y:S01]  /*84b0*/  @P1 ISETP.NE.U32.AND P0, PT, R207, RZ, PT ;  /* 0x000000ffcf00120c */ /* 0x000fe20003f05070 */
[----:B------:R-:W-:Y:S01]  /*84c0*/  IMAD.SHL.U32 R7, R235, 0x2, RZ ;  /* 0x00000002eb077824 */ /* 0x000fe200078e00ff */
[----:B------:R-:W-:Y:S04]  /*84d0*/  @P1 LOP3.LUT R2, R2, 0xf, RZ, 0xc0, !PT ;  /* 0x0000000f02021812 */ /* 0x000fe800078ec0ff */
[-C--:B------:R-:W-:Y:S04]  /*84e0*/  @P1 IADD3 R2, P5, P2, R2, R5.reuse, R3 ;  /* 0x0000000502021210 */ /* 0x080fe80007abe003 */
[-C--:B-1----:R-:W-:Y:S05]  /*84f0*/  @P1 IADD3.X R3, RZ, R6.reuse, R203, P5, P2 ;  /* 0x00000006ff031210 */ /* 0x082fea0002fe44cb */
[----:B------:R-:W-:Y:S01]  /*8500*/  @!PT LDS RZ, [RZ] ;  /* 0x00000000fffff984 */ /* 0x000fe20000000800 */
[----:B------:R-:W-:Y:S01]  /*8510*/  @!PT LDS RZ, [RZ] ;  /* 0x00000000fffff984 */ /* 0x000fe20000000800 */
[----:B------:R-:W-:Y:S01]  /*8520*/  @!PT LDS RZ, [RZ] ;  /* 0x00000000fffff984 */ /* 0x000fe20000000800 */
[----:B------:R1:W-:Y:S01]  /*8530*/  @P1 LDGSTS.E.BYPASS.LTC128B.128.ZFILL [R200+0x9100], [R2.64], P0 ;  /* 0x0910000002c81fae */ /* 0x0003e20008141d48 */
[C---:B------:R-:W-:Y:S02]  /*8540*/  @P1 ISETP.NE.U32.AND P0, PT, R199.reuse, RZ, PT ;  /* 0x000000ffc700120c */ /* 0x040fe40003f05070 */
[----:B-1----:R-:W-:Y:S04]  /*8550*/  @P1 IADD3 R2, -R199, 0x10, RZ ;  /* 0x00000010c7021810 */ /* 0x002fe80007ffe1ff */
[----:B------:R-:W-:Y:S04]  /*8560*/  @P1 LOP3.LUT R2, R2, 0xf, RZ, 0xc0, !PT ;  /* 0x0000000f02021812 */ /* 0x000fe800078ec0ff */
[----:B------:R-:W-:Y:S02]  /*8570*/  @P1 IADD3 R2, P5, P2, R2, R5, R7 ;  /* 0x0000000502021210 */ /* 0x000fe40007abe007 */
[----:B------:R-:W-:Y:S02]  /*8580*/  IADD3 R5, -R234, 0x70, RZ ;  /* 0x00000070ea057810 */ /* 0x000fe40007ffe1ff */
[----:B------:R-:W-:Y:S05]  /*8590*/  @P1 IADD3.X R3, RZ, R6, R204, P5, P2 ;  /* 0x00000006ff031210 */ /* 0x000fea0002fe44cc */
[----:B------:R1:W-:Y:S01]  /*85a0*/  @P1 LDGSTS.E.BYPASS.LTC128B.128.ZFILL [R200+0xc900], [R2.64], P0 ;  /* 0x0c90000002c81fae */ /* 0x0003e20008141d48 */
[----:B------:R-:W-:Y:S01]  /*85b0*/  ISETP.GE.AND P1, PT, R5, 0x41, PT ;  /* 0x000000410500780c */ /* 0x000fe20003f26270 */
[----:B------:R-:W-:-:S10]  /*85c0*/  BRA.DIV ~URZ, `(.L_x_211) ;  /* 0x00006d027f007947 */ /* 0x000fd4000b800000 */
[----:B------:R2:W1:Y:S02]  /*85d0*/  SHFL.IDX PT, R7, R0, 0x2, 0x181f ;  /* 0x00581f0000077f89 */ /* 0x00046400000e0000 */
.L_x_294:
[----:B------:R-:W-:-:S05]  /*85e0*/  BRA.DIV ~URZ, `(.L_x_212) ;  /* 0x00006d527f007947 */ /* 0x000fca000b800000 */
[----:B------:R2:W3:Y:S02]  /*85f0*/  SHFL.IDX PT, R6, R4, 0x2, 0x181f ;  /* 0x00581f0004067f89 */ /* 0x0004e400000e0000 */
.L_x_295:
[----:B-1----:R-:W-:Y:S01]  /*8600*/  @P1 IADD3 R2, -R207, 0x10, RZ ;  /* 0x00000010cf021810 */ /* 0x002fe20007ffe1ff */
[----:B------:R-:W-:Y:S01]  /*8610*/  IMAD.SHL.U32 R3, R231, 0x2, RZ ;  /* 0x00000002e7037824 */ /* 0x000fe200078e00ff */
[----:B------:R-:W-:Y:S01]  /*8620*/  @P1 ISETP.NE.U32.AND P0, PT, R207, RZ, PT ;  /* 0x000000ffcf00120c */ /* 0x000fe20003f05070 */
[----:B------:R-:W-:Y:S01]  /*8630*/  IMAD.SHL.U32 R8, R235, 0x2, RZ ;  /* 0x00000002eb087824 */ /* 0x000fe200078e00ff */
[----:B------:R-:W-:Y:S04]  /*8640*/  @P1 LOP3.LUT R2, R2, 0xf, RZ, 0xc0, !PT ;  /* 0x0000000f02021812 */ /* 0x000fe800078ec0ff */
[-C--:B---3--:R-:W-:Y:S04]  /*8650*/  @P1 IADD3 R2, P5, P2, R2, R6.reuse, R3 ;  /* 0x0000000602021210 */ /* 0x088fe80007abe003 */
[-C--:B------:R-:W-:Y:S05]  /*8660*/  @P1 IADD3.X R3, RZ, R7.reuse, R203, P5, P2 ;  /* 0x00000007ff031210 */ /* 0x080fea0002fe44cb */
[----:B------:R-:W-:Y:S01]  /*8670*/  @!PT LDS RZ, [RZ] ;  /* 0x00000000fffff984 */ /* 0x000fe20000000800 */
[----:B------:R-:W-:Y:S01]  /*8680*/  @!PT LDS RZ, [RZ] ;  /* 0x00000000fffff984 */ /* 0x000fe20000000800 */
[----:B------:R-:W-:Y:S01]  /*8690*/  @!PT LDS RZ, [RZ] ;  /* 0x00000000fffff984 */ /* 0x000fe20000000800 */
[----:B------:R1:W-:Y:S01]  /*86a0*/  @P1 LDGSTS.E.BYPASS.LTC128B.128.ZFILL [R200+0xa100], [R2.64], P0 ;  /* 0x0a10000002c81fae */ /* 0x0003e20008141d48 */
[C---:B------:R-:W-:Y:S02]  /*86b0*/  @P1 ISETP.NE.U32.AND P0, PT, R199.reuse, RZ, PT ;  /* 0x000000ffc700120c */ /* 0x040fe40003f05070 */
[----:B-1----:R-:W-:Y:S04]  /*86c0*/  @P1 IADD3 R2, -R199, 0x10, RZ ;  /* 0x00000010c7021810 */ /* 0x002fe80007ffe1ff */
[----:B------:R-:W-:Y:S04]  /*86d0*/  @P1 LOP3.LUT R2, R2, 0xf, RZ, 0xc0, !PT ;  /* 0x0000000f02021812 */ /* 0x000fe800078ec0ff */
[----:B------:R-:W-:Y:S04]  /*86e0*/  @P1 IADD3 R2, P5, P2, R2, R6, R8 ;  /* 0x0000000602021210 */ /* 0x000fe80007abe008 */
[----:B------:R-:W-:Y:S05]  /*86f0*/  @P1 IADD3.X R3, RZ, R7, R204, P5, P2 ;  /* 0x00000007ff031210 */ /* 0x000fea0002fe44cc */
[----:B------:R1:W-:Y:S01]  /*8700*/  @P1 LDGSTS.E.BYPASS.LTC128B.128.ZFILL [R200+0xd900], [R2.64], P0 ;  /* 0x0d90000002c81fae */ /* 0x0003e20008141d48 */
[----:B------:R-:W-:Y:S01]  /*8710*/  ISETP.GE.AND P1, PT, R5, 0x61, PT ;  /* 0x000000610500780c */ /* 0x000fe20003f26270 */
[----:B------:R-:W-:-:S06]  /*8720*/  BRA.DIV ~URZ, `(.L_x_213) ;  /* 0x00006c827f007947 */ /* 0x000fcc000b800000 */
[----:B------:R3:W1:Y:S04]  /*8730*/  SHFL.IDX PT, R5, R0, 0x3, 0x181f ;  /* 0x00781f0000057f89 */ /* 0x00066800000e0000 */
[----:B--2-4-:R3:W2:Y:S02]  /*8740*/  SHFL.IDX PT, R0, R4, 0x3, 0x181f ;  /* 0x00781f0004007f89 */ /* 0x0146a400000e0000 */
.L_x_296:
[----:B-1----:R-:W-:Y:S01]  /*8750*/  @P1 IADD3 R2, -R207, 0x10, RZ ;  /* 0x00000010cf021810 */ /* 0x002fe20007ffe1ff */
[----:B------:R-:W-:Y:S01]  /*8760*/  IMAD.SHL.U32 R3, R231, 0x2, RZ ;  /* 0x00000002e7037824 */ /* 0x000fe200078e00ff */
[----:B------:R-:W-:Y:S01]  /*8770*/  @P1 ISETP.NE.U32.AND P0, PT, R207, RZ, PT ;  /* 0x000000ffcf00120c */ /* 0x000fe20003f05070 */
[----:B---3--:R-:W-:Y:S01]  /*8780*/  IMAD.SHL.U32 R4, R235, 0x2, RZ ;  /* 0x00000002eb047824 */ /* 0x008fe200078e00ff */
[----:B------:R-:W-:Y:S04]  /*8790*/  @P1 LOP3.LUT R2, R2, 0xf, RZ, 0xc0, !PT ;  /* 0x0000000f02021812 */ /* 0x000fe800078ec0ff */
[-C--:B--2---:R-:W-:Y:S04]  /*87a0*/  @P1 IADD3 R2, P5, P2, R2, R0.reuse, R3 ;  /* 0x0000000002021210 */ /* 0x084fe80007abe003 */
        /* <DEDUP_REMOVED lines=10> */
[----:B------:R1:W-:Y:S04]  /*8850*/  @P1 LDGSTS.E.BYPASS.LTC128B.128.ZFILL [R200+0xe900], [R2.64], P0 ;  /* 0x0e90000002c81fae */ /* 0x0003e80008141d48 */
.L_x_207:
[----:B--234-:R-:W-:Y:S05]  /*8860*/  BSYNC B0 ;  /* 0x0000000000007941 */ /* 0x01cfea0003800000 */
.L_x_206:
[----:B-1----:R-:W-:Y:S01]  /*8870*/  FMNMX.FTZ R2, R201, R69, !PT ;  /* 0x00000045c9027209 */ /* 0x002fe20007810000 */
        /* <DEDUP_REMOVED lines=57> */
[----:B------:R1:W2:Y:S02]  /*8c10*/  SHFL.BFLY PT, R0, R4, 0x2, 0x1f ;  /* 0x0c401f0004007f89 */ /* 0x0002a400000e0000 */
.L_x_297:
[----:B-12---:R-:W-:Y:S01]  /*8c20*/  FMNMX.FTZ R4, R4, R0, !PT ;  /* 0x0000000004047209 */ /* 0x006fe20007810000 */
[----:B------:R-:W-:-:S05]  /*8c30*/  BRA.DIV ~URZ, `(.L_x_215) ;  /* 0x000068827f007947 */ /* 0x000fca000b800000 */
[----:B------:R-:W1:Y:S02]  /*8c40*/  SHFL.BFLY PT, R0, R4, 0x1, 0x1f ;  /* 0x0c201f0004007f89 */ /* 0x000e6400000e0000 */
[----:B-1----:R-:W-:Y:S02]  /*8c50*/  FMNMX.FTZ R69, R4, R0, !PT ;  /* 0x0000000004457209 */ /* 0x002fe40007810000 */
[----:B------:R-:W1:Y:S02]  /*8c60*/  SHFL.BFLY PT, R0, R5, 0x2, 0x1f ;  /* 0x0c401f0005007f89 */ /* 0x000e6400000e0000 */
[----:B-1----:R-:W-:Y:S05]  /*8c70*/  FMNMX.FTZ R4, R5, R0, !PT ;  /* 0x0000000005047209 */ /* 0x002fea0007810000 */
[----:B------:R1:W2:Y:S02]  /*8c80*/  SHFL.BFLY PT, R0, R4, 0x1, 0x1f ;  /* 0x0c201f0004007f89 */ /* 0x0002a400000e0000 */
.L_x_298:
[----:B--2---:R-:W-:Y:S01]  /*8c90*/  FMNMX.FTZ R3, R0, R4, !PT ;  /* 0x0000000400037209 */ /* 0x004fe20007810000 */
[C---:B-1----:R-:W-:Y:S01]  /*8ca0*/  FMUL.FTZ R4, R69.reuse, c[0x0][0x2d0] ;  /* 0x0000b40045047a20 */ /* 0x042fe20000410000 */
[----:B------:R-:W-:Y:S01]  /*8cb0*/  WARPSYNC 0xffffffff ;  /* 0xffffffff00007948 */ /* 0x000fe20003800000 */
[----:B------:R-:W-:Y:S01]  /*8cc0*/  FADD.FTZ R0, -R69, R70 ;  /* 0x0000004645007221 */ /* 0x000fe20000010100 */
[----:B------:R-:W-:Y:S01]  /*8cd0*/  ISETP.GT.AND P0, PT, R214, R236, PT ;  /* 0x000000ecd600720c */ /* 0x000fe20003f04270 */
        /* <DEDUP_REMOVED lines=38> */
[----:B------:R-:W-:Y:S01]  /*8f40*/  FFMA.FTZ R143, R157, c[0x0][0x2d0], -R4 ;  /* 0x0000b4009d8f7a23 */ /* 0x000fe20000010804 */
[C---:B-1----:R-:W-:Y:S01]  /*8f50*/  F2FP.BF16.PACK_AB R136, R5.reuse, R6 ;  /* 0x000000060588723e */ /* 0x042fe200000010ff */
[----:B------:R-:W-:Y:S01]  /*8f60*/  FFMA.FTZ R0, R2, R215, R6 ;  /* 0x000000d702007223 */ /* 0x000fe20000010006 */
[----:B--2---:R-:W-:Y:S01]  /*8f70*/  F2FP.BF16.PACK_AB R138, R8, R9 ;  /* 0x00000009088a723e */ /* 0x004fe200000010ff */
[C---:B------:R-:W-:Y:S02]  /*8f80*/  FMUL.FTZ R56, R2.reuse, R72 ;  /* 0x0000004802387220 */ /* 0x040fe40000410000 */
[----:B------:R-:W-:Y:S02]  /*8f90*/  FADD.FTZ R7, R5, R0 ;  /* 0x0000000005077221 */ /* 0x000fe40000010000 */
        /* <DEDUP_REMOVED lines=10> */
[--C-:B------:R-:W-:Y:S01]  /*9040*/  FFMA.FTZ R140, R156, c[0x0][0x2d0], -R4.reuse ;  /* 0x0000b4009c8c7a23 */ /* 0x100fe20000010804 */
[----:B------:R2:W-:Y:S01]  /*9050*/  MUFU.EX2 R10, R5 ;  /* 0x00000005000a7308 */ /* 0x0005e20000000800 */
        /* <DEDUP_REMOVED lines=8> */
[C---:B-1----:R-:W-:Y:S02]  /*90e0*/  FMUL.FTZ R58, R0.reuse, R74 ;  /* 0x0000004a003a7220 */ /* 0x042fe40000410000 */
[----:B------:R-:W-:Y:S02]  /*90f0*/  FMUL.FTZ R59, R0, R75 ;  /* 0x0000004b003b7220 */ /* 0x000fe40000410000 */
[----:B------:R-:W1:Y:S01]  /*9100*/  LDSM.16.MT88.4 R72, [R189] ;  /* 0x00000000bd48783b */ /* 0x000e620000004200 */
        /* <DEDUP_REMOVED lines=11> */
[----:B------:R-:W-:Y:S02]  /*91c0*/  FFMA.FTZ R229, R13, c[0x0][0x2d0], -R4 ;  /* 0x0000b4000de57a23 */ /* 0x000fe40000010804 */
[----:B------:R-:W-:Y:S02]  /*91d0*/  FADD.FTZ R4, R9, R7 ;  /* 0x0000000709047221 */ /* 0x000fe40000010000 */
[----:B------:R-:W3:Y:S01]  /*91e0*/  MUFU.EX2 R7, R6 ;  /* 0x0000000600077308 */ /* 0x000ee20000000800 */
[----:B------:R-:W-:Y:S02]  /*91f0*/  FMUL.FTZ R21, R2, R109 ;  /* 0x0000006d02157220 */ /* 0x000fe40000410000 */
[----:B------:R-:W-:Y:S02]  /*9200*/  FMUL.FTZ R22, R0, R110 ;  /* 0x0000006e00167220 */ /* 0x000fe40000410000 */
[----:B------:R-:W-:Y:S02]  /*9210*/  FADD.FTZ R141, R8, R4 ;  /* 0x00000004088d7221 */ /* 0x000fe40000010000 */
[C---:B------:R-:W-:Y:S02]  /*9220*/  FMUL.FTZ R4, R2.reuse, R124 ;  /* 0x0000007c02047220 */ /* 0x040fe40000410000 */
[C---:B--2---:R-:W-:Y:S01]  /*9230*/  FMUL.FTZ R5, R2.reuse, R125 ;  /* 0x0000007d02057220 */ /* 0x044fe20000410000 */
[----:B------:R-:W-:Y:S01]  /*9240*/  MUFU.EX2 R109, R68 ;  /* 0x00000044006d7308 */ /* 0x000fe20000000800 */
[C---:B------:R-:W-:Y:S02]  /*9250*/  FMUL.FTZ R20, R2.reuse, R108 ;  /* 0x0000006c02147220 */ /* 0x040fe40000410000 */
[C---:B------:R-:W-:Y:S02]  /*9260*/  FMUL.FTZ R8, R2.reuse, R120 ;  /* 0x0000007802087220 */ /* 0x040fe40000410000 */
[----:B------:R-:W-:Y:S02]  /*9270*/  FMUL.FTZ R9, R2, R121 ;  /* 0x0000007902097220 */ /* 0x000fe40000410000 */
[----:B------:R-:W-:Y:S02]  /*9280*/  FMUL.FTZ R11, R0, R123 ;  /* 0x0000007b000b7220 */ /* 0x000fe40000410000 */
[C---:B------:R-:W-:Y:S01]  /*9290*/  FMUL.FTZ R12, R2.reuse, R116 ;  /* 0x00000074020c7220 */ /* 0x040fe20000410000 */
[----:B------:R-:W2:Y:S01]  /*92a0*/  MUFU.EX2 R110, R70 ;  /* 0x00000046006e7308 */ /* 0x000ea20000000800 */
[----:B------:R-:W-:Y:S02]  /*92b0*/  FMUL.FTZ R13, R2, R117 ;  /* 0x00000075020d7220 */ /* 0x000fe40000410000 */
[C---:B------:R-:W-:Y:S01]  /*92c0*/  FMUL.FTZ R14, R0.reuse, R118 ;  /* 0x00000076000e7220 */ /* 0x040fe20000410000 */
[C---:B---3--:R-:W-:Y:S01]  /*92d0*/  F2FP.BF16.PACK_AB R137, R7.reuse, R10 ;  /* 0x0000000a0789723e */ /* 0x048fe200000010ff */
[C---:B------:R-:W-:Y:S02]  /*92e0*/  FFMA.FTZ R6, R0.reuse, R230, R10 ;  /* 0x000000e600067223 */ /* 0x040fe4000001000a */
[C---:B------:R-:W-:Y:S02]  /*92f0*/  FMUL.FTZ R10, R0.reuse, R122 ;  /* 0x0000007a000a7220 */ /* 0x040fe40000410000 */
[----:B------:R-:W-:Y:S01]  /*9300*/  FADD.FTZ R108, R7, R6 ;  /* 0x00000006076c7221 */ /* 0x000fe20000010000 */
[----:B------:R-:W3:Y:S01]  /*9310*/  MUFU.EX2 R68, R155 ;  /* 0x0000009b00447308 */ /* 0x000ee20000000800 */
[C---:B------:R-:W-:Y:S01]  /*9320*/  FMUL.FTZ R6, R0.reuse, R126 ;  /* 0x0000007e00067220 */ /* 0x040fe20000410000 */
[----:B------:R-:W-:Y:S01]  /*9330*/  LDSM.16.MT88.4 R120, [R189+0x3000] ;  /* 0x00300000bd78783b */ /* 0x000fe20000004200 */
[C---:B------:R-:W-:Y:S02]  /*9340*/  FMUL.FTZ R7, R0.reuse, R127 ;  /* 0x0000007f00077220 */ /* 0x040fe40000410000 */
[----:B------:R-:W-:Y:S02]  /*9350*/  FMUL.FTZ R15, R0, R119 ;  /* 0x00000077000f7220 */ /* 0x000fe40000410000 */
[C---:B------:R-:W-:Y:S02]  /*9360*/  FMUL.FTZ R16, R2.reuse, R112 ;  /* 0x0000007002107220 */ /* 0x040fe40000410000 */
[----:B------:R-:W-:Y:S01]  /*9370*/  FMUL.FTZ R17, R2, R113 ;  /* 0x0000007102117220 */ /* 0x000fe20000410000 */
[----:B------:R-:W-:Y:S01]  /*9380*/  MUFU.EX2 R70, R150 ;  /* 0x0000009600467308 */ /* 0x000fe20000000800 */
[C---:B------:R-:W-:Y:S02]  /*9390*/  FMUL.FTZ R18, R0.reuse, R114 ;  /* 0x0000007200127220 */ /* 0x040fe40000410000 */
[----:B------:R-:W-:Y:S01]  /*93a0*/  FMUL.FTZ R19, R0, R115 ;  /* 0x0000007300137220 */ /* 0x000fe20000410000 */
[----:B--2---:R-:W-:Y:S01]  /*93b0*/  F2FP.BF16.PACK_AB R139, R110, R109 ;  /* 0x0000006d6e8b723e */ /* 0x004fe200000010ff */
[----:B------:R-:W-:Y:S01]  /*93c0*/  LDSM.16.MT88.4 R112, [R191+0x3000] ;  /* 0x00300000bf70783b */ /* 0x000fe20000004200 */
[C---:B------:R-:W-:Y:S02]  /*93d0*/  FMUL.FTZ R24, R2.reuse, R104 ;  /* 0x0000006802187220 */ /* 0x040fe40000410000 */
[----:B------:R-:W-:Y:S02]  /*93e0*/  FMUL.FTZ R25, R2, R105 ;  /* 0x0000006902197220 */ /* 0x000fe40000410000 */
[C---:B------:R-:W-:Y:S01]  /*93f0*/  FMUL.FTZ R26, R0.reuse, R106 ;  /* 0x0000006a001a7220 */ /* 0x040fe20000410000 */
[C---:B-1----:R-:W-:Y:S01]  /*9400*/  HMMA.16816.F32.BF16 R4, R136.reuse, R72, R4 ;  /* 0x000000488804723c */ /* 0x042fe20000041804 */
[----:B------:R-:W-:Y:S04]  /*9410*/  MUFU.EX2 R155, R152 ;  /* 0x00000098009b7308 */ /* 0x000fe80000000800 */
[C---:B------:R-:W-:Y:S02]  /*9420*/  FMUL.FTZ R27, R0.reuse, R107 ;  /* 0x0000006b001b7220 */ /* 0x040fe40000410000 */
[----:B------:R-:W-:Y:S01]  /*9430*/  LDSM.16.MT88.4 R104, [R190+0x3000] ;  /* 0x00300000be68783b */ /* 0x000fe20000004200 */
[C---:B------:R-:W-:Y:S03]  /*9440*/  HMMA.16816.F32.BF16 R8, R136.reuse, R74, R8 ;  /* 0x0000004a8808723c */ /* 0x040fe60000041808 */
[----:B------:R-:W-:Y:S01]  /*9450*/  MUFU.EX2 R152, R156 ;  /* 0x0000009c00987308 */ /* 0x000fe20000000800 */
[----:B------:R-:W-:Y:S02]  /*9460*/  FMUL.FTZ R23, R0, R111 ;  /* 0x0000006f00177220 */ /* 0x000fe40000410000 */
[C---:B------:R-:W-:Y:S01]  /*9470*/  FMUL.FTZ R28, R2.reuse, R100 ;  /* 0x00000064021c7220 */ /* 0x040fe20000410000 */
[----:B------:R-:W1:Y:S01]  /*9480*/  LDSM.16.MT88.4 R72, [R191] ;  /* 0x00000000bf48783b */ /* 0x000e620000004200 */
[----:B------:R-:W-:Y:S04]  /*9490*/  FMUL.FTZ R33, R2, R97 ;  /* 0x0000006102217220 */ /* 0x000fe80000410000 */
[C---:B------:R-:W-:Y:S01]  /*94a0*/  FMUL.FTZ R34, R0.reuse, R98 ;  /* 0x0000006200227220 */ /* 0x040fe20000410000 */
[----:B------:R-:W-:Y:S01]  /*94b0*/  MUFU.EX2 R150, R160 ;  /* 0x000000a000967308 */ /* 0x000fe20000000800 */
[----:B------:R-:W-:Y:S02]  /*94c0*/  FMUL.FTZ R35, R0, R99 ;  /* 0x0000006300237220 */ /* 0x000fe40000410000 */
[----:B------:R-:W-:Y:S02]  /*94d0*/  FMUL.FTZ R37, R2, R93 ;  /* 0x0000005d02257220 */ /* 0x000fe40000410000 */
[C---:B------:R-:W-:Y:S02]  /*94e0*/  FMUL.FTZ R38, R0.reuse, R94 ;  /* 0x0000005e00267220 */ /* 0x040fe40000410000 */
[----:B------:R-:W-:Y:S02]  /*94f0*/  FMUL.FTZ R39, R0, R95 ;  /* 0x0000005f00277220 */ /* 0x000fe40000410000 */
[C---:B------:R-:W-:Y:S01]  /*9500*/  FMUL.FTZ R40, R2.reuse, R88 ;  /* 0x0000005802287220 */ /* 0x040fe20000410000 */
[----:B------:R-:W-:Y:S01]  /*9510*/  MUFU.EX2 R230, R147 ;  /* 0x0000009300e67308 */ /* 0x000fe20000000800 */
[----:B------:R-:W-:Y:S02]  /*9520*/  FMUL.FTZ R41, R2, R89 ;  /* 0x0000005902297220 */ /* 0x000fe40000410000 */
[C---:B------:R-:W-:Y:S02]  /*9530*/  FMUL.FTZ R42, R0.reuse, R90 ;  /* 0x0000005a002a7220 */ /* 0x040fe40000410000 */
[----:B------:R-:W-:Y:S02]  /*9540*/  FMUL.FTZ R43, R0, R91 ;  /* 0x0000005b002b7220 */ /* 0x000fe40000410000 */
[----:B------:R-:W-:Y:S01]  /*9550*/  LDSM.16.MT88.4 R88, [R191+0x1800] ;  /* 0x00180000bf58783b */ /* 0x000fe20000004200 */
[----:B------:R-:W-:Y:S02]  /*9560*/  FMUL.FTZ R45, R2, R85 ;  /* 0x00000055022d7220 */ /* 0x000fe40000410000 */
        /* <DEDUP_REMOVED lines=8> */
[----:B------:R-:W-:Y:S01]  /*95f0*/  FMUL.FTZ R53, R2, R77 ;  /* 0x0000004d02357220 */ /* 0x000fe20000410000 */
[C---:B-1----:R-:W-:Y:S03]  /*9600*/  HMMA.16816.F32.BF16 R12, R136.reuse, R72, R12 ;  /* 0x00000048880c723c */ /* 0x042fe6000004180c */
[C---:B------:R-:W-:Y:S02]  /*9610*/  FMUL.FTZ R54, R0.reuse, R78 ;  /* 0x0000004e00367220 */ /* 0x040fe40000410000 */
[----:B------:R-:W-:Y:S02]  /*9620*/  FMUL.FTZ R55, R0, R79 ;  /* 0x0000004f00377220 */ /* 0x000fe40000410000 */
[----:B------:R-:W-:Y:S01]  /*9630*/  LDSM.16.MT88.4 R76, [R189+0x800] ;  /* 0x00080000bd4c783b */ /* 0x000fe20000004200 */
[C---:B------:R-:W-:Y:S04]  /*9640*/  HMMA.16816.F32.BF16 R16, R136.reuse, R74, R16 ;  /* 0x0000004a8810723c */ /* 0x040fe80000041810 */
[----:B------:R-:W-:Y:S02]  /*9650*/  FMUL.FTZ R29, R2, R101 ;  /* 0x00000065021d7220 */ /* 0x000fe40000410000 */
[C---:B------:R-:W-:Y:S01]  /*9660*/  FMUL.FTZ R30, R0.reuse, R102 ;  /* 0x00000066001e7220 */ /* 0x040fe20000410000 */
[----:B------:R-:W1:Y:S01]  /*9670*/  LDSM.16.MT88.4 R72, [R190] ;  /* 0x00000000be48783b */ /* 0x000e620000004200 */
[----:B------:R-:W-:Y:S01]  /*9680*/  FMUL.FTZ R31, R0, R103 ;  /* 0x00000067001f7220 */ /* 0x000fe20000410000 */
[----:B------:R-:W-:Y:S03]  /*9690*/  MUFU.EX2 R102, R140 ;  /* 0x0000008c00667308 */ /* 0x000fe60000000800 */
[C---:B------:R-:W-:Y:S02]  /*96a0*/  FMUL.FTZ R32, R2.reuse, R96 ;  /* 0x0000006002207220 */ /* 0x040fe40000410000 */
[C---:B------:R-:W-:Y:S02]  /*96b0*/  FMUL.FTZ R36, R2.reuse, R92 ;  /* 0x0000005c02247220 */ /* 0x040fe40000410000 */
[C---:B------:R-:W-:Y:S02]  /*96c0*/  FMUL.FTZ R44, R2.reuse, R84 ;  /* 0x00000054022c7220 */ /* 0x040fe40000410000 */
[C---:B------:R-:W-:Y:S01]  /*96d0*/  FMUL.FTZ R48, R2.reuse, R80 ;  /* 0x0000005002307220 */ /* 0x040fe20000410000 */
[----:B------:R-:W-:Y:S01]  /*96e0*/  MUFU.EX2 R84, R159 ;  /* 0x0000009f00547308 */ /* 0x000fe20000000800 */
[C---:B------:R-:W-:Y:S02]  /*96f0*/  FMUL.FTZ R60, R2.reuse, R60 ;  /* 0x0000003c023c7220 */ /* 0x040fe40000410000 */
[C---:B------:R-:W-:Y:S02]  /*9700*/  FMUL.FTZ R61, R2.reuse, R61 ;  /* 0x0000003d023d7220 */ /* 0x040fe40000410000 */
[C---:B------:R-:W-:Y:S02]  /*9710*/  FMUL.FTZ R64, R2.reuse, R64 ;  /* 0x0000004002407220 */ /* 0x040fe40000410000 */
[----:B------:R-:W-:Y:S02]  /*9720*/  FMUL.FTZ R65, R2, R65 ;  /* 0x0000004102417220 */ /* 0x000fe40000410000 */
[C---:B------:R-:W-:Y:S01]  /*9730*/  FMUL.FTZ R62, R0.reuse, R62 ;  /* 0x0000003e003e7220 */ /* 0x040fe20000410000 */
[----:B------:R-:W-:Y:S01]  /*9740*/  MUFU.EX2 R80, R151 ;  /* 0x0000009700507308 */ /* 0x000fe20000000800 */
[C---:B------:R-:W-:Y:S02]  /*9750*/  FMUL.FTZ R63, R0.reuse, R63 ;  /* 0x0000003f003f7220 */ /* 0x040fe40000410000 */
[C---:B------:R-:W-:Y:S02]  /*9760*/  FMUL.FTZ R66, R0.reuse, R66 ;  /* 0x0000004200427220 */ /* 0x040fe40000410000 */
[----:B------:R-:W-:Y:S02]  /*9770*/  FMUL.FTZ R67, R0, R67 ;  /* 0x0000004300437220 */ /* 0x000fe40000410000 */
[----:B---3--:R-:W-:Y:S03]  /*9780*/  FADD.FTZ R0, R68, R141 ;  /* 0x0000008d44007221 */ /* 0x008fe60000010000 */
[----:B------:R-:W-:Y:S01]  /*9790*/  MUFU.EX2 R92, R207 ;  /* 0x000000cf005c7308 */ /* 0x000fe20000000800 */
[C---:B-1----:R-:W-:Y:S09]  /*97a0*/  HMMA.16816.F32.BF16 R20, R136.reuse, R72, R20 ;  /* 0x000000488814723c */ /* 0x042ff20000041814 */
[----:B------:R-:W-:Y:S01]  /*97b0*/  MUFU.EX2 R159, R145 ;  /* 0x00000091009f7308 */ /* 0x000fe20000000800 */
[C---:B------:R-:W-:Y:S01]  /*97c0*/  HMMA.16816.F32.BF16 R24, R136.reuse, R74, R24 ;  /* 0x0000004a8818723c */ /* 0x040fe20000041818 */
[----:B------:R-:W1:Y:S08]  /*97d0*/  LDSM.16.MT88.4 R72, [R194] ;  /* 0x00000000c248783b */ /* 0x000e700000004200 */
[----:B------:R-:W-:Y:S10]  /*97e0*/  MUFU.EX2 R96, R211 ;  /* 0x000000d300607308 */ /* 0x000ff40000000800 */
[----:B------:R-:W-:Y:S10]  /*97f0*/  MUFU.EX2 R151, R157 ;  /* 0x0000009d00977308 */ /* 0x000ff40000000800 */
[----:B------:R-:W2:Y:S10]  /*9800*/  MUFU.EX2 R2, R154 ;  /* 0x0000009a00027308 */ /* 0x000eb40000000800 */
[----:B------:R-:W-:Y:S01]  /*9810*/  MUFU.EX2 R154, R142 ;  /* 0x0000008e009a7308 */ /* 0x000fe20000000800 */
[C---:B-1----:R-:W-:Y:S09]  /*9820*/  HMMA.16816.F32.BF16 R28, R136.reuse, R72, R28 ;  /* 0x00000048881c723c */ /* 0x042ff2000004181c */
[----:B------:R-:W1:Y:S03]  /*9830*/  MUFU.EX2 R103, R143 ;  /* 0x0000008f00677308 */ /* 0x000e660000000800 */
[----:B--2---:R-:W-:Y:S01]  /*9840*/  FADD.FTZ R0, R2, R0 ;  /* 0x0000000002007221 */ /* 0x004fe20000010000 */
[C---:B------:R-:W-:Y:S01]  /*9850*/  HMMA.16816.F32.BF16 R32, R136.reuse, R74, R32 ;  /* 0x0000004a8820723c */ /* 0x040fe20000041820 */
[----:B------:R-:W2:Y:S02]  /*9860*/  LDSM.16.MT88.4 R72, [R189+0x3800] ;  /* 0x00380000bd48783b */ /* 0x000ea40000004200 */
[----:B------:R-:W-:Y:S03]  /*9870*/  FADD.FTZ R0, R80, R0 ;  /* 0x0000000050007221 */ /* 0x000fe60000010000 */
[----:B------:R-:W-:Y:S01]  /*9880*/  MUFU.EX2 R145, R216 ;  /* 0x000000d800917308 */ /* 0x000fe20000000800 */
[----:B------:R-:W-:Y:S09]  /*9890*/  FADD.FTZ R0, R70, R0 ;  /* 0x0000000046007221 */ /* 0x000ff20000010000 */
[----:B------:R-:W3:Y:S10]  /*98a0*/  MUFU.EX2 R101, R225 ;  /* 0x000000e100657308 */ /* 0x000ef40000000800 */
[----:B------:R-:W-:Y:S10]  /*98b0*/  MUFU.EX2 R143, R222 ;  /* 0x000000de008f7308 */ /* 0x000ff40000000800 */
[----:B------:R-:W4:Y:S01]  /*98c0*/  MUFU.EX2 R142, R223 ;  /* 0x000000df008e7308 */ /* 0x000f220000000800 */
[C---:B--2---:R-:W-:Y:S09]  /*98d0*/  HMMA.16816.F32.BF16 R36, R136.reuse, R72, R36 ;  /* 0x000000488824723c */ /* 0x044ff20000041824 */
[----:B------:R-:W-:Y:S01]  /*98e0*/  MUFU.EX2 R141, R227 ;  /* 0x000000e3008d7308 */ /* 0x000fe20000000800 */
[C---:B------:R-:W-:Y:S01]  /*98f0*/  HMMA.16816.F32.BF16 R40, R136.reuse, R74, R40 ;  /* 0x0000004a8828723c */ /* 0x040fe20000041828 */
[----:B------:R-:W2:Y:S08]  /*9900*/  LDSM.16.MT88.4 R72, [R191+0x3800] ;  /* 0x00380000bf48783b */ /* 0x000eb00000004200 */
[----:B------:R-:W5:Y:S01]  /*9910*/  MUFU.EX2 R140, R229 ;  /* 0x000000e5008c7308 */ /* 0x000f620000000800 */
[C---:B--2---:R-:W-:Y:S08]  /*9920*/  HMMA.16816.F32.BF16 R44, R136.reuse, R72, R44 ;  /* 0x00000048882c723c */ /* 0x044ff0000004182c */
[C---:B------:R-:W-:Y:S01]  /*9930*/  HMMA.16816.F32.BF16 R48, R136.reuse, R74, R48 ;  /* 0x0000004a8830723c */ /* 0x040fe20000041830 */
[----:B------:R-:W2:Y:S07]  /*9940*/  LDSM.16.MT88.4 R72, [R190+0x3800] ;  /* 0x00380000be48783b */ /* 0x000eae0000004200 */
[C---:B--2---:R-:W-:Y:S08]  /*9950*/  HMMA.16816.F32.BF16 R52, R136.reuse, R72, R52 ;  /* 0x000000488834723c */ /* 0x044ff00000041834 */
[C---:B------:R-:W-:Y:S01]  /*9960*/  HMMA.16816.F32.BF16 R56, R136.reuse, R74, R56 ;  /* 0x0000004a8838723c */ /* 0x040fe20000041838 */
[----:B------:R-:W2:Y:S07]  /*9970*/  LDSM.16.MT88.4 R72, [R192+0x3800] ;  /* 0x00380000c048783b */ /* 0x000eae0000004200 */
[C---:B--2---:R-:W-:Y:S07]  /*9980*/  HMMA.16816.F32.BF16 R60, R136.reuse, R72, R60 ;  /* 0x00000048883c723c */ /* 0x044fee000004183c */
[----:B------:R-:W-:Y:S01]  /*9990*/  F2FP.BF16.PACK_AB R72, R2, R68 ;  /* 0x000000440248723e */ /* 0x000fe200000010ff */
[----:B------:R-:W-:Y:S01]  /*99a0*/  HMMA.16816.F32.BF16 R64, R136, R74, R64 ;  /* 0x0000004a8840723c */ /* 0x000fe20000041840 */
[----:B------:R-:W2:Y:S03]  /*99b0*/  MUFU.EX2 R68, R199 ;  /* 0x000000c700447308 */ /* 0x000ea60000000800 */
[----:B-1----:R-:W-:Y:S03]  /*99c0*/  F2FP.BF16.PACK_AB R73, R102, R103 ;  /* 0x000000676649723e */ /* 0x002fe600000010ff */
[----:B------:R-:W-:Y:S02]  /*99d0*/  F2FP.BF16.PACK_AB R74, R70, R80 ;  /* 0x00000050464a723e */ /* 0x000fe400000010ff */
[----:B------:R-:W1:Y:S02]  /*99e0*/  LDSM.16.MT88.4 R80, [R191+0x800] ;  /* 0x00080000bf50783b */ /* 0x000e640000004200 */
[----:B------:R-:W2:Y:S01]  /*99f0*/  MUFU.EX2 R2, R162 ;  /* 0x000000a200027308 */ /* 0x000ea20000000800 */
[----:B------:R-:W-:Y:S02]  /*9a00*/  F2FP.BF16.PACK_AB R75, R230, R232 ;  /* 0x000000e8e64b723e */ /* 0x000fe400000010ff */
[----:B---3--:R-:W-:Y:S02]  /*9a10*/  F2FP.BF16.PACK_AB R136, R100, R101 ;  /* 0x000000656488723e */ /* 0x008fe400000010ff */
[----:B----4-:R-:W-:Y:S02]  /*9a20*/  F2FP.BF16.PACK_AB R137, R142, R143 ;  /* 0x0000008f8e89723e */ /* 0x010fe400000010ff */
[----:B-----5:R-:W-:Y:S01]  /*9a30*/  F2FP.BF16.PACK_AB R139, R140, R141 ;  /* 0x0000008d8c8b723e */ /* 0x020fe200000010ff */
[C---:B------:R-:W-:Y:S02]  /*9a40*/  HMMA.16816.F32.BF16 R4, R72.reuse, R76, R4 ;  /* 0x0000004c4804723c */ /* 0x040fe40000041804 */
[----:B------:R-:W3:Y:S03]  /*9a50*/  MUFU.EX2 R70, R158 ;  /* 0x0000009e00467308 */ /* 0x000ee60000000800 */
[----:B--2---:R-:W-:Y:S03]  /*9a60*/  FADD.FTZ R0, R68, R0 ;  /* 0x0000000044007221 */ /* 0x004fe60000010000 */
[C---:B------:R-:W-:Y:S01]  /*9a70*/  HMMA.16816.F32.BF16 R8, R72.reuse, R78, R8 ;  /* 0x0000004e4808723c */ /* 0x040fe20000041808 */
[----:B------:R-:W2:Y:S03]  /*9a80*/  LDSM.16.MT88.4 R76, [R190+0x800] ;  /* 0x00080000be4c783b */ /* 0x000ea60000004200 */
[----:B------:R-:W-:Y:S01]  /*9a90*/  MUFU.EX2 R199, R149 ;  /* 0x0000009500c77308 */ /* 0x000fe20000000800 */
[----:B------:R-:W-:Y:S04]  /*9aa0*/  FADD.FTZ R0, R2, R0 ;  /* 0x0000000002007221 */ /* 0x000fe80000010000 */
[----:B------:R-:W-:Y:S05]  /*9ab0*/  FADD.FTZ R0, R84, R0 ;  /* 0x0000000054007221 */ /* 0x000fea0000010000 */
[----:B------:R-:W4:Y:S01]  /*9ac0*/  MUFU.EX2 R162, R148 ;  /* 0x0000009400a27308 */ /* 0x000f220000000800 */
[C---:B---3--:R-:W-:Y:S01]  /*9ad0*/  FADD.FTZ R0, R70.reuse, R0 ;  /* 0x0000000046007221 */ /* 0x048fe20000010000 */
[C---:B-1----:R-:W-:Y:S08]  /*9ae0*/  HMMA.16816.F32.BF16 R12, R72.reuse, R80, R12 ;  /* 0x00000050480c723c */ /* 0x042ff0000004180c */
[----:B------:R-:W1:Y:S01]  /*9af0*/  MUFU.EX2 R158, R144 ;  /* 0x00000090009e7308 */ /* 0x000e620000000800 */
[C---:B------:R-:W-:Y:S01]  /*9b00*/  HMMA.16816.F32.BF16 R16, R72.reuse, R82, R16 ;  /* 0x000000524810723c */ /* 0x040fe20000041810 */
[----:B------:R-:W3:Y:S08]  /*9b10*/  LDSM.16.MT88.4 R80, [R192+0x800] ;  /* 0x00080000c050783b */ /* 0x000ef00000004200 */
[----:B------:R-:W-:Y:S01]  /*9b20*/  MUFU.EX2 R149, R161 ;  /* 0x000000a100957308 */ /* 0x000fe20000000800 */
[C---:B--2---:R-:W-:Y:S09]  /*9b30*/  HMMA.16816.F32.BF16 R20, R72.reuse, R76, R20 ;  /* 0x0000004c4814723c */ /* 0x044ff20000041814 */
[----:B------:R-:W-:Y:S01]  /*9b40*/  MUFU.EX2 R148, R163 ;  /* 0x000000a300947308 */ /* 0x000fe20000000800 */
[C---:B------:R-:W-:Y:S01]  /*9b50*/  HMMA.16816.F32.BF16 R24, R72.reuse, R78, R24 ;  /* 0x0000004e4818723c */ /* 0x040fe20000041818 */
[----:B------:R-:W2:Y:S08]  /*9b60*/  LDSM.16.MT88.4 R76, [R189+0x4000] ;  /* 0x00400000bd4c783b */ /* 0x000eb00000004200 */
[----:B------:R-:W-:Y:S01]  /*9b70*/  MUFU.EX2 R144, R220 ;  /* 0x000000dc00907308 */ /* 0x000fe20000000800 */
[C---:B---3--:R-:W-:Y:S08]  /*9b80*/  HMMA.16816.F32.BF16 R28, R72.reuse, R80, R28 ;  /* 0x00000050481c723c */ /* 0x048ff0000004181c */
[C---:B------:R-:W-:Y:S01]  /*9b90*/  HMMA.16816.F32.BF16 R32, R72.reuse, R82, R32 ;  /* 0x000000524820723c */ /* 0x040fe20000041820 */
[----:B------:R-:W3:Y:S07]  /*9ba0*/  LDSM.16.MT88.4 R80, [R191+0x4000] ;  /* 0x00400000bf50783b */ /* 0x000eee0000004200 */
[C---:B--2---:R-:W-:Y:S08]  /*9bb0*/  HMMA.16816.F32.BF16 R36, R72.reuse, R76, R36 ;  /* 0x0000004c4824723c */ /* 0x044ff00000041824 */
[C---:B------:R-:W-:Y:S01]  /*9bc0*/  HMMA.16816.F32.BF16 R40, R72.reuse, R78, R40 ;  /* 0x0000004e4828723c */ /* 0x040fe20000041828 */
[----:B------:R-:W2:Y:S07]  /*9bd0*/  LDSM.16.MT88.4 R76, [R190+0x4000] ;  /* 0x00400000be4c783b */ /* 0x000eae0000004200 */
[C---:B---3--:R-:W-:Y:S08]  /*9be0*/  HMMA.16816.F32.BF16 R44, R72.reuse, R80, R44 ;  /* 0x00000050482c723c */ /* 0x048ff0000004182c */
[C---:B------:R-:W-:Y:S01]  /*9bf0*/  HMMA.16816.F32.BF16 R48, R72.reuse, R82, R48 ;  /* 0x000000524830723c */ /* 0x040fe20000041830 */
[----:B------:R-:W3:Y:S07]  /*9c00*/  LDSM.16.MT88.4 R80, [R192+0x4000] ;  /* 0x00400000c050783b */ /* 0x000eee0000004200 */
[C---:B--2---:R-:W-:Y:S08]  /*9c10*/  HMMA.16816.F32.BF16 R52, R72.reuse, R76, R52 ;  /* 0x0000004c4834723c */ /* 0x044ff00000041834 */
[C---:B------:R-:W-:Y:S01]  /*9c20*/  HMMA.16816.F32.BF16 R56, R72.reuse, R78, R56 ;  /* 0x0000004e4838723c */ /* 0x040fe20000041838 */
[----:B------:R-:W2:Y:S07]  /*9c30*/  LDSM.16.MT88.4 R76, [R189+0x1000] ;  /* 0x00100000bd4c783b */ /* 0x000eae0000004200 */
[C---:B---3--:R-:W-:Y:S08]  /*9c40*/  HMMA.16816.F32.BF16 R60, R72.reuse, R80, R60 ;  /* 0x00000050483c723c */ /* 0x048ff0000004183c */
[----:B------:R-:W-:Y:S01]  /*9c50*/  HMMA.16816.F32.BF16 R64, R72, R82, R64 ;  /* 0x000000524840723c */ /* 0x000fe20000041840 */
[----:B------:R-:W3:Y:S06]  /*9c60*/  LDSM.16.MT88.4 R80, [R191+0x1000] ;  /* 0x00100000bf50783b */ /* 0x000eec0000004200 */
[----:B------:R-:W-:Y:S02]  /*9c70*/  F2FP.BF16.PACK_AB R74, R70, R84 ;  /* 0x00000054464a723e */ /* 0x000fe400000010ff */
[----:B------:R-:W5:Y:S01]  /*9c80*/  LDSM.16.MT88.4 R84, [R190+0x1000] ;  /* 0x00100000be54783b */ /* 0x000f620000004200 */
[----:B------:R-:W-:Y:S02]  /*9c90*/  MUFU.EX2 R70, R201 ;  /* 0x000000c900467308 */ /* 0x000fe40000000800 */
[----:B------:R-:W-:Y:S02]  /*9ca0*/  F2FP.BF16.PACK_AB R72, R2, R68 ;  /* 0x000000440248723e */ /* 0x000fe400000010ff */
[----:B----4-:R-:W-:Y:S02]  /*9cb0*/  F2FP.BF16.PACK_AB R73, R162, R199 ;  /* 0x000000c7a249723e */ /* 0x010fe400000010ff */
[----:B-1----:R-:W-:Y:S04]  /*9cc0*/  F2FP.BF16.PACK_AB R75, R158, R159 ;  /* 0x0000009f9e4b723e */ /* 0x002fe800000010ff */
[----:B------:R-:W1:Y:S03]  /*9cd0*/  MUFU.EX2 R68, R209 ;  /* 0x000000d100447308 */ /* 0x000e660000000800 */
[C---:B--2---:R-:W-:Y:S07]  /*9ce0*/  HMMA.16816.F32.BF16 R4, R72.reuse, R76, R4 ;  /* 0x0000004c4804723c */ /* 0x044fee0000041804 */
[----:B------:R-:W2:Y:S01]  /*9cf0*/  MUFU.EX2 R2, R208 ;  /* 0x000000d000027308 */ /* 0x000ea20000000800 */
[C---:B------:R-:W-:Y:S01]  /*9d00*/  HMMA.16816.F32.BF16 R8, R72.reuse, R78, R8 ;  /* 0x0000004e4808723c */ /* 0x040fe20000041808 */
[----:B------:R-:W4:Y:S07]  /*9d10*/  LDSM.16.MT88.4 R76, [R192+0x1000] ;  /* 0x00100000c04c783b */ /* 0x000f2e0000004200 */
[C---:B---3--:R-:W-:Y:S04]  /*9d20*/  HMMA.16816.F32.BF16 R12, R72.reuse, R80, R12 ;  /* 0x00000050480c723c */ /* 0x048fe8000004180c */
[----:B-1----:R-:W-:Y:S04]  /*9d30*/  FADD.FTZ R0, R68, R0 ;  /* 0x0000000044007221 */ /* 0x002fe80000010000 */
[C---:B------:R-:W-:Y:S01]  /*9d40*/  HMMA.16816.F32.BF16 R16, R72.reuse, R82, R16 ;  /* 0x000000524810723c */ /* 0x040fe20000041810 */
[----:B------:R-:W1:Y:S03]  /*9d50*/  LDSM.16.MT88.4 R80, [R189+0x4800] ;  /* 0x00480000bd50783b */ /* 0x000e660000004200 */
[----:B--2---:R-:W-:Y:S04]  /*9d60*/  FADD.FTZ R0, R2, R0 ;  /* 0x0000000002007221 */ /* 0x004fe80000010000 */
[C---:B-----5:R-:W-:Y:S04]  /*9d70*/  HMMA.16816.F32.BF16 R20, R72.reuse, R84, R20 ;  /* 0x000000544814723c */ /* 0x060fe80000041814 */
[----:B------:R-:W-:Y:S04]  /*9d80*/  FADD.FTZ R0, R92, R0 ;  /* 0x000000005c007221 */ /* 0x000fe80000010000 */
[C---:B------:R-:W-:Y:S01]  /*9d90*/  HMMA.16816.F32.BF16 R24, R72.reuse, R86, R24 ;  /* 0x000000564818723c */ /* 0x040fe20000041818 */
[----:B------:R-:W2:Y:S03]  /*9da0*/  LDSM.16.MT88.4 R84, [R191+0x4800] ;  /* 0x00480000bf54783b */ /* 0x000ea60000004200 */
[----:B------:R-:W-:Y:S04]  /*9db0*/  FADD.FTZ R0, R70, R0 ;  /* 0x0000000046007221 */ /* 0x000fe80000010000 */
[C---:B----4-:R-:W-:Y:S08]  /*9dc0*/  HMMA.16816.F32.BF16 R28, R72.reuse, R76, R28 ;  /* 0x0000004c481c723c */ /* 0x050ff0000004181c */
        /* <DEDUP_REMOVED lines=23> */
[----:B---3--:R-:W-:Y:S03]  /*9f40*/  FADD.FTZ R0, R68, R0 ;  /* 0x0000000044007221 */ /* 0x008fe60000010000 */
[C---:B------:R-:W-:Y:S01]  /*9f50*/  HMMA.16816.F32.BF16 R8, R76.reuse, R86, R8 ;  /* 0x000000564c08723c */ /* 0x040fe20000041808 */
[----:B------:R-:W3:Y:S03]  /*9f60*/  LDSM.16.MT88.4 R84, [R189+0x5000] ;  /* 0x00500000bd54783b */ /* 0x000ee60000004200 */
[----:B-1----:R-:W-:Y:S04]  /*9f70*/  FADD.FTZ R0, R2, R0 ;  /* 0x0000000002007221 */ /* 0x002fe80000010000 */
        /* <DEDUP_REMOVED lines=40> */
[----:B------:R-:W2:Y:S03]  /*a200*/  LDSM.16.MT88.4 R92, [R190+0x5800] ;  /* 0x00580000be5c783b */ /* 0x000ea60000004200 */
[----:B------:R-:W-:Y:S04]  /*a210*/  FADD.FTZ R0, R101, R0 ;  /* 0x0000000065007221 */ /* 0x000fe80000010000 */
[C---:B----4-:R-:W-:Y:S04]  /*a220*/  HMMA.16816.F32.BF16 R20, R72.reuse, R88, R20 ;  /* 0x000000584814723c */ /* 0x050fe80000041814 */
[----:B------:R-:W-:Y:S04]  /*a230*/  FADD.FTZ R0, R100, R0 ;  /* 0x0000000064007221 */ /* 0x000fe80000010000 */
        /* <DEDUP_REMOVED lines=11> */
[----:B------:R-:W1:Y:S01]  /*a2f0*/  MUFU.EX2 R68, R228 ;  /* 0x000000e400447308 */ /* 0x000e620000000800 */
[----:B------:R-:W-:Y:S02]  /*a300*/  FADD.FTZ R2, R109, R108 ;  /* 0x0000006c6d027221 */ /* 0x000fe40000010000 */
[C---:B------:R-:W-:Y:S01]  /*a310*/  HMMA.16816.F32.BF16 R40, R72.reuse, R82, R40 ;  /* 0x000000524828723c */ /* 0x040fe20000041828 */
[----:B------:R-:W4:Y:S07]  /*a320*/  LDSM.16.MT88.4 R80, [R189+0x2800] ;  /* 0x00280000bd50783b */ /* 0x000f2e0000004200 */
[C---:B---3--:R-:W-:Y:S04]  /*a330*/  HMMA.16816.F32.BF16 R44, R72.reuse, R84, R44 ;  /* 0x00000054482c723c */ /* 0x048fe8000004182c */
[----:B-----5:R-:W-:Y:S04]  /*a340*/  FADD.FTZ R0, R70, R0 ;  /* 0x0000000046007221 */ /* 0x020fe80000010000 */
[C---:B------:R-:W-:Y:S01]  /*a350*/  HMMA.16816.F32.BF16 R48, R72.reuse, R86, R48 ;  /* 0x000000564830723c */ /* 0x040fe20000041830 */
[----:B------:R-:W3:Y:S03]  /*a360*/  LDSM.16.MT88.4 R84, [R191+0x2800] ;  /* 0x00280000bf54783b */ /* 0x000ee60000004200 */
[C---:B-1----:R-:W-:Y:S01]  /*a370*/  F2FP.BF16.PACK_AB R138, R68.reuse, R70 ;  /* 0x00000046448a723e */ /* 0x042fe200000010ff */
[----:B------:R-:W-:Y:S01]  /*a380*/  FADD.FTZ R215, R68, R0 ;  /* 0x0000000044d77221 */ /* 0x000fe20000010000 */
[----:B------:R-:W-:Y:S02]  /*a390*/  MOV R68, R3 ;  /* 0x0000000300447202 */ /* 0x000fe40000000f00 */
[C---:B--2---:R-:W-:Y:S04]  /*a3a0*/  HMMA.16816.F32.BF16 R52, R72.reuse, R92, R52 ;  /* 0x0000005c4834723c */ /* 0x044fe80000041834 */
[----:B------:R-:W-:Y:S04]  /*a3b0*/  FADD.FTZ R0, R110, R2 ;  /* 0x000000026e007221 */ /* 0x000fe80000010000 */
[C---:B------:R-:W-:Y:S01]  /*a3c0*/  HMMA.16816.F32.BF16 R56, R72.reuse, R94, R56 ;  /* 0x0000005e4838723c */ /* 0x040fe20000041838 */
[----:B------:R-:W1:Y:S03]  /*a3d0*/  LDSM.16.MT88.4 R92, [R190+0x2800] ;  /* 0x00280000be5c783b */ /* 0x000e660000004200 */
[----:B------:R-:W-:Y:S04]  /*a3e0*/  FADD.FTZ R0, R103, R0 ;  /* 0x0000000067007221 */ /* 0x000fe80000010000 */
[C---:B----4-:R-:W-:Y:S04]  /*a3f0*/  HMMA.16816.F32.BF16 R60, R72.reuse, R88, R60 ;  /* 0x00000058483c723c */ /* 0x050fe8000004183c */
[----:B------:R-:W-:Y:S04]  /*a400*/  FADD.FTZ R0, R102, R0 ;  /* 0x0000000066007221 */ /* 0x000fe80000010000 */
[----:B------:R-:W-:Y:S01]  /*a410*/  HMMA.16816.F32.BF16 R64, R72, R90, R64 ;  /* 0x0000005a4840723c */ /* 0x000fe20000041840 */
[----:B------:R-:W2:Y:S03]  /*a420*/  LDSM.16.MT88.4 R72, [R192+0x2800] ;  /* 0x00280000c048783b */ /* 0x000ea60000004200 */
[----:B------:R-:W-:Y:S04]  /*a430*/  FADD.FTZ R0, R232, R0 ;  /* 0x00000000e8007221 */ /* 0x000fe80000010000 */
[C---:B------:R-:W-:Y:S01]  /*a440*/  HMMA.16816.F32.BF16 R4, R76.reuse, R80, R4 ;  /* 0x000000504c04723c */ /* 0x040fe20000041804 */
[----:B------:R-:W4:Y:S04]  /*a450*/  LDSM.16.MT88.4 R88, [R189+0x6000] ;  /* 0x00600000bd58783b */ /* 0x000f280000004200 */
[----:B------:R-:W-:Y:S03]  /*a460*/  FADD.FTZ R0, R230, R0 ;  /* 0x00000000e6007221 */ /* 0x000fe60000010000 */
[C---:B------:R-:W-:Y:S01]  /*a470*/  HMMA.16816.F32.BF16 R8, R76.reuse, R82, R8 ;  /* 0x000000524c08723c */ /* 0x040fe20000041808 */
[----:B------:R-:W5:Y:S03]  /*a480*/  LDSM.16.MT88.4 R80, [R190+0x6000] ;  /* 0x00600000be50783b */ /* 0x000f660000004200 */
[----:B------:R-:W-:Y:S04]  /*a490*/  FADD.FTZ R0, R199, R0 ;  /* 0x00000000c7007221 */ /* 0x000fe80000010000 */
[C---:B---3--:R-:W-:Y:S04]  /*a4a0*/  HMMA.16816.F32.BF16 R12, R76.reuse, R84, R12 ;  /* 0x000000544c0c723c */ /* 0x048fe8000004180c */
[----:B------:R-:W-:Y:S04]  /*a4b0*/  FADD.FTZ R0, R162, R0 ;  /* 0x00000000a2007221 */ /* 0x000fe80000010000 */
[C---:B------:R-:W-:Y:S01]  /*a4c0*/  HMMA.16816.F32.BF16 R16, R76.reuse, R86, R16 ;  /* 0x000000564c10723c */ /* 0x040fe20000041810 */
[----:B------:R-:W3:Y:S03]  /*a4d0*/  LDSM.16.MT88.4 R84, [R192+0x6000] ;  /* 0x00600000c054783b */ /* 0x000ee60000004200 */
[----:B------:R-:W-:Y:S04]  /*a4e0*/  FADD.FTZ R0, R159, R0 ;  /* 0x000000009f007221 */ /* 0x000fe80000010000 */
[C---:B-1----:R-:W-:Y:S04]  /*a4f0*/  HMMA.16816.F32.BF16 R20, R76.reuse, R92, R20 ;  /* 0x0000005c4c14723c */ /* 0x042fe80000041814 */
[----:B------:R-:W-:Y:S04]  /*a500*/  FADD.FTZ R0, R158, R0 ;  /* 0x000000009e007221 */ /* 0x000fe80000010000 */
[C---:B------:R-:W-:Y:S04]  /*a510*/  HMMA.16816.F32.BF16 R24, R76.reuse, R94, R24 ;  /* 0x0000005e4c18723c */ /* 0x040fe80000041818 */
[----:B------:R-:W-:Y:S04]  /*a520*/  FADD.FTZ R0, R155, R0 ;  /* 0x000000009b007221 */ /* 0x000fe80000010000 */
[C---:B--2---:R-:W-:Y:S04]  /*a530*/  HMMA.16816.F32.BF16 R28, R76.reuse, R72, R28 ;  /* 0x000000484c1c723c */ /* 0x044fe8000004181c */
[----:B------:R-:W-:Y:S04]  /*a540*/  FADD.FTZ R0, R154, R0 ;  /* 0x000000009a007221 */ /* 0x000fe80000010000 */
[C---:B------:R-:W-:Y:S01]  /*a550*/  HMMA.16816.F32.BF16 R32, R76.reuse, R74, R32 ;  /* 0x0000004a4c20723c */ /* 0x040fe20000041820 */
[----:B------:R-:W-:Y:S03]  /*a560*/  LDSM.16.MT88.4 R72, [R190+0x6800] ;  /* 0x00680000be48783b */ /* 0x000fe60000004200 */
[----:B------:R-:W-:Y:S04]  /*a570*/  FADD.FTZ R0, R153, R0 ;  /* 0x0000000099007221 */ /* 0x000fe80000010000 */
[C---:B----4-:R-:W-:Y:S04]  /*a580*/  HMMA.16816.F32.BF16 R36, R76.reuse, R88, R36 ;  /* 0x000000584c24723c */ /* 0x050fe80000041824 */
[----:B------:R-:W-:Y:S04]  /*a590*/  FADD.FTZ R0, R152, R0 ;  /* 0x0000000098007221 */ /* 0x000fe80000010000 */
[C---:B------:R-:W-:Y:S01]  /*a5a0*/  HMMA.16816.F32.BF16 R40, R76.reuse, R90, R40 ;  /* 0x0000005a4c28723c */ /* 0x040fe20000041828 */
[----:B------:R-:W-:Y:S03]  /*a5b0*/  LDSM.16.MT88.4 R88, [R189+0x6800] ;  /* 0x00680000bd58783b */ /* 0x000fe60000004200 */
[----:B------:R-:W-:Y:S04]  /*a5c0*/  FADD.FTZ R0, R151, R0 ;  /* 0x0000000097007221 */ /* 0x000fe80000010000 */
[C---:B------:R-:W-:Y:S04]  /*a5d0*/  HMMA.16816.F32.BF16 R44, R76.reuse, R96, R44 ;  /* 0x000000604c2c723c */ /* 0x040fe8000004182c */
[----:B------:R-:W-:Y:S04]  /*a5e0*/  FADD.FTZ R0, R150, R0 ;  /* 0x0000000096007221 */ /* 0x000fe80000010000 */
[C---:B------:R-:W-:Y:S01]  /*a5f0*/  HMMA.16816.F32.BF16 R48, R76.reuse, R98, R48 ;  /* 0x000000624c30723c */ /* 0x040fe20000041830 */
[----:B------:R-:W1:Y:S03]  /*a600*/  LDSM.16.MT88.4 R96, [R192+0x3000] ;  /* 0x00300000c060783b */ /* 0x000e660000004200 */
[----:B------:R-:W-:Y:S04]  /*a610*/  FADD.FTZ R0, R149, R0 ;  /* 0x0000000095007221 */ /* 0x000fe80000010000 */
[C---:B-----5:R-:W-:Y:S04]  /*a620*/  HMMA.16816.F32.BF16 R52, R76.reuse, R80, R52 ;  /* 0x000000504c34723c */ /* 0x060fe80000041834 */
[----:B------:R-:W-:Y:S04]  /*a630*/  FADD.FTZ R0, R148, R0 ;  /* 0x0000000094007221 */ /* 0x000fe80000010000 */
[C---:B------:R-:W-:Y:S01]  /*a640*/  HMMA.16816.F32.BF16 R56, R76.reuse, R82, R56 ;  /* 0x000000524c38723c */ /* 0x040fe20000041838 */
[----:B------:R-:W2:Y:S03]  /*a650*/  LDSM.16.MT88.4 R80, [R191+0x6800] ;  /* 0x00680000bf50783b */ /* 0x000ea60000004200 */
[----:B------:R-:W-:Y:S04]  /*a660*/  FADD.FTZ R0, R147, R0 ;  /* 0x0000000093007221 */ /* 0x000fe80000010000 */
[C---:B---3--:R-:W-:Y:S04]  /*a670*/  HMMA.16816.F32.BF16 R60, R76.reuse, R84, R60 ;  /* 0x000000544c3c723c */ /* 0x048fe8000004183c */
[----:B------:R-:W-:Y:S04]  /*a680*/  FADD.FTZ R0, R146, R0 ;  /* 0x0000000092007221 */ /* 0x000fe80000010000 */
[----:B------:R-:W-:Y:S04]  /*a690*/  HMMA.16816.F32.BF16 R64, R76, R86, R64 ;  /* 0x000000564c40723c */ /* 0x000fe80000041840 */
[----:B------:R-:W-:Y:S04]  /*a6a0*/  FADD.FTZ R0, R145, R0 ;  /* 0x0000000091007221 */ /* 0x000fe80000010000 */
[C---:B------:R-:W-:Y:S01]  /*a6b0*/  HMMA.16816.F32.BF16 R124, R136.reuse, R120, R4 ;  /* 0x00000078887c723c */ /* 0x040fe20000041804 */
[----:B------:R-:W3:Y:S04]  /*a6c0*/  LDSM.16.MT88.4 R4, [R192+0x6800] ;  /* 0x00680000c004783b */ /* 0x000ee80000004200 */
[----:B------:R-:W-:Y:S03]  /*a6d0*/  FADD.FTZ R0, R144, R0 ;  /* 0x0000000090007221 */ /* 0x000fe60000010000 */
[C---:B------:R-:W-:Y:S04]  /*a6e0*/  HMMA.16816.F32.BF16 R120, R136.reuse, R122, R8 ;  /* 0x0000007a8878723c */ /* 0x040fe80000041808 */
[----:B------:R-:W-:Y:S04]  /*a6f0*/  FADD.FTZ R0, R143, R0 ;  /* 0x000000008f007221 */ /* 0x000fe80000010000 */
[C---:B------:R-:W-:Y:S04]  /*a700*/  HMMA.16816.F32.BF16 R116, R136.reuse, R112, R12 ;  /* 0x000000708874723c */ /* 0x040fe8000004180c */
[----:B------:R-:W-:Y:S04]  /*a710*/  FADD.FTZ R0, R142, R0 ;  /* 0x000000008e007221 */ /* 0x000fe80000010000 */
[C---:B------:R-:W-:Y:S04]  /*a720*/  HMMA.16816.F32.BF16 R112, R136.reuse, R114, R16 ;  /* 0x000000728870723c */ /* 0x040fe80000041810 */
[----:B------:R-:W-:Y:S01]  /*a730*/  FADD.FTZ R2, R141, R0 ;  /* 0x000000008d027221 */ /* 0x000fe20000010000 */
[----:B------:R-:W-:Y:S03]  /*a740*/  IADD3 R0, R214, -0x1, RZ ;  /* 0xffffffffd6007810 */ /* 0x000fe60007ffe0ff */
[C---:B------:R-:W-:Y:S04]  /*a750*/  HMMA.16816.F32.BF16 R108, R136.reuse, R104, R20 ;  /* 0x00000068886c723c */ /* 0x040fe80000041814 */
[----:B------:R-:W-:Y:S01]  /*a760*/  FADD.FTZ R230, R140, R2 ;  /* 0x000000028ce67221 */ /* 0x000fe20000010000 */
[----:B------:R-:W-:Y:S03]  /*a770*/  MOV R214, R0 ;  /* 0x0000000000d67202 */ /* 0x000fe60000000f00 */
[C---:B------:R-:W-:Y:S08]  /*a780*/  HMMA.16816.F32.BF16 R104, R136.reuse, R106, R24 ;  /* 0x0000006a8868723c */ /* 0x040ff00000041818 */
[C---:B-1----:R-:W-:Y:S08]  /*a790*/  HMMA.16816.F32.BF16 R100, R136.reuse, R96, R28 ;  /* 0x000000608864723c */ /* 0x042ff0000004181c */
[C---:B------:R-:W-:Y:S08]  /*a7a0*/  HMMA.16816.F32.BF16 R96, R136.reuse, R98, R32 ;  /* 0x000000628860723c */ /* 0x040ff00000041820 */
[C---:B------:R-:W-:Y:S08]  /*a7b0*/  HMMA.16816.F32.BF16 R92, R136.reuse, R88, R36 ;  /* 0x00000058885c723c */ /* 0x040ff00000041824 */
[C---:B------:R-:W-:Y:S08]  /*a7c0*/  HMMA.16816.F32.BF16 R88, R136.reuse, R90, R40 ;  /* 0x0000005a8858723c */ /* 0x040ff00000041828 */
[C---:B--2---:R-:W-:Y:S08]  /*a7d0*/  HMMA.16816.F32.BF16 R84, R136.reuse, R80, R44 ;  /* 0x000000508854723c */ /* 0x044ff0000004182c */
[C---:B------:R-:W-:Y:S08]  /*a7e0*/  HMMA.16816.F32.BF16 R80, R136.reuse, R82, R48 ;  /* 0x000000528850723c */ /* 0x040ff00000041830 */
[C---:B------:R-:W-:Y:S08]  /*a7f0*/  HMMA.16816.F32.BF16 R76, R136.reuse, R72, R52 ;  /* 0x00000048884c723c */ /* 0x040ff00000041834 */
[C---:B------:R-:W-:Y:S08]  /*a800*/  HMMA.16816.F32.BF16 R72, R136.reuse, R74, R56 ;  /* 0x0000004a8848723c */ /* 0x040ff00000041838 */
[C---:B---3--:R-:W-:Y:S08]  /*a810*/  HMMA.16816.F32.BF16 R60, R136.reuse, R4, R60 ;  /* 0x00000004883c723c */ /* 0x048ff0000004183c */
[----:B------:R-:W-:Y:S01]  /*a820*/  HMMA.16816.F32.BF16 R64, R136, R6, R64 ;  /* 0x000000068840723c */ /* 0x000fe20000041840 */
[----:B------:R-:W-:Y:S07]  /*a830*/  @!UPT UIADD3 URZ, URZ, URZ, URZ ;  /* 0x0000003f3f3ff290 */ /* 0x000fee000fffe03f */
[----:B------:R-:W-:-:S11]  /*a840*/  @P0 BRA `(.L_x_216) ;  /* 0xffffc15000000947 */ /* 0x000fd6000383ffff */
.L_x_201:
[----:B------:R-:W-:Y:S05]  /*a850*/  BRA.DIV ~URZ, `(.L_x_217) ;  /* 0x00004d327f007947 */ /* 0x000fea000b800000 */
[----:B------:R-:W1:Y:S04]  /*a860*/  SHFL.BFLY PT, R0, R215, 0x2, 0x1f ;  /* 0x0c401f00d7007f89 */ /* 0x000e6800000e0000 */
[----:B------:R-:W2:Y:S01]  /*a870*/  SHFL.BFLY PT, R2, R230, 0x2, 0x1f ;  /* 0x0c401f00e6027f89 */ /* 0x000ea200000e0000 */
[----:B-1----:R-:W-:-:S02]  /*a880*/  FADD.FTZ R0, R0, R215 ;  /* 0x000000d700007221 */ /* 0x002fc40000010000 */
[----:B--2---:R-:W-:-:S03]  /*a890*/  FADD.FTZ R4, R2, R230 ;  /* 0x000000e602047221 */ /* 0x004fc60000010000 */
[----:B------:R-:W1:Y:S04]  /*a8a0*/  SHFL.BFLY PT, R5, R0, 0x1, 0x1f ;  /* 0x0c201f0000057f89 */ /* 0x000e6800000e0000 */
[----:B------:R2:W3:Y:S01]  /*a8b0*/  SHFL.BFLY PT, R3, R4, 0x1, 0x1f ;  /* 0x0c201f0004037f89 */ /* 0x0004e200000e0000 */
[----:B-1----:R-:W-:-:S05]  /*a8c0*/  FADD.FTZ R5, R0, R5 ;  /* 0x0000000500057221 */ /* 0x002fca0000010000 */
.L_x_299:
[----:B------:R-:W-:Y:S01]  /*a8d0*/  FSETP.NE.FTZ.AND P1, PT, R5, RZ, PT ;  /* 0x000000ff0500720b */ /* 0x000fe20003f35000 */
[----:B---3--:R-:W-:Y:S01]  /*a8e0*/  FADD.FTZ R3, R3, R4 ;  /* 0x0000000403037221 */ /* 0x008fe20000010000 */
[----:B------:R-:W-:Y:S02]  /*a8f0*/  MOV R2, RZ ;  /* 0x000000ff00027202 */ /* 0x000fe40000000f00 */
[----:B------:R-:W-:Y:S02]  /*a900*/  MOV R0, RZ ;  /* 0x000000ff00007202 */ /* 0x000fe40000000f00 */
[----:B------:R-:W-:-:S02]  /*a910*/  FSETP.NE.FTZ.AND P0, PT, R3, RZ, PT ;  /* 0x000000ff0300720b */ /* 0x000fc40003f15000 */
[----:B------:R-:W-:Y:S02]  /*a920*/  MOV R23, 0xff800000 ;  /* 0xff80000000177802 */ /* 0x000fe40000000f00 */
[----:B------:R-:W-:-:S03]  /*a930*/  MOV R22, 0xff800000 ;  /* 0xff80000000167802 */ /* 0x000fc60000000f00 */
[----:B------:R-:W1:Y:S01]  /*a940*/  @P1 MUFU.RCP R2, R5 ;  /* 0x0000000500021308 */ /* 0x000e620000001000 */
[----:B--2---:R-:W-:-:S05]  /*a950*/  @P1 MOV R4, 0x3f317218 ;  /* 0x3f31721800041802 */ /* 0x004fca0000000f00 */
        /* <DEDUP_REMOVED lines=37> */
[----:B-1----:R-:W-:Y:S02]  /*abb0*/  FMUL.FTZ R96, R0, R126 ;  /* 0x0000007e00607220 */ /* 0x002fe40000410000 */
[----:B------:R-:W-:Y:S01]  /*abc0*/  @P1 FFMA.FTZ R23, R4, R69, R6 ;  /* 0x0000004504171223 */ /* 0x000fe20000010006 */
[----:B------:R-:W-:Y:S01]  /*abd0*/  MOV R4, 0x1 ;  /* 0x0000000100047802 */ /* 0x000fe20000000f00 */
[C---:B------:R-:W-:Y:S02]  /*abe0*/  FMUL.FTZ R97, R0.reuse, R127 ;  /* 0x0000007f00617220 */ /* 0x040fe40000410000 */
[----:B------:R-:W-:-:S02]  /*abf0*/  FMUL.FTZ R76, R0, R122 ;  /* 0x0000007a004c7220 */ /* 0x000fc40000410000 */
[C---:B------:R-:W-:Y:S02]  /*ac00*/  FMUL.FTZ R77, R0.reuse, R123 ;  /* 0x0000007b004d7220 */ /* 0x040fe40000410000 */
[C---:B------:R-:W-:Y:S02]  /*ac10*/  FMUL.FTZ R56, R0.reuse, R118 ;  /* 0x0000007600387220 */ /* 0x040fe40000410000 */
[----:B------:R-:W-:Y:S01]  /*ac20*/  FMUL.FTZ R57, R0, R119 ;  /* 0x0000007700397220 */ /* 0x000fe20000410000 */
[----:B---3--:R-:W-:Y:S01]  /*ac30*/  @P0 MOV R3, 0x3f317218 ;  /* 0x3f31721800030802 */ /* 0x008fe20000000f00 */
[----:B----4-:R-:W-:Y:S02]  /*ac40*/  @P0 FMUL.FTZ R2, R2, 0.69314718246459960938 ;  /* 0x3f31721802020820 */ /* 0x010fe40000410000 */
        /* <DEDUP_REMOVED lines=29> */
.L_x_181:
[----:B------:R-:W2:Y:S01]  /*ae20*/  S2R R2, SR_TID.X ;  /* 0x0000000000027919 */ /* 0x000ea20000002100 */
[----:B------:R-:W-:Y:S01]  /*ae30*/  BSSY B0, `(.L_x_218) ;  /* 0x0000010000007945 */ /* 0x000fe20003800000 */
[----:B--2---:R-:W-:-:S13]  /*ae40*/  LOP3.LUT P0, RZ, R2, 0xff, RZ, 0xc0, !PT ;  /* 0x000000ff02ff7812 */ /* 0x004fda000780c0ff */
[----:B------:R-:W-:Y:S05]  /*ae50*/  @P0 BRA `(.L_x_219) ;  /* 0x000000d000000947 */ /* 0x000fea0003800000 */
[----:B------:R-:W2:Y:S01]  /*ae60*/  S2R R4, SR_LANEID ;  /* 0x0000000000047919 */ /* 0x000ea20000000000 */
[----:B------:R-:W-:Y:S01]  /*ae70*/  VOTEU.ANY UR4, UPT, PT ;  /* 0x0000000000047886 */ /* 0x000fe200038e0100 */
[----:B-1----:R-:W-:Y:S01]  /*ae80*/  IMAD.MOV.U32 R5, RZ, RZ, c[0x0][0x564] ;  /* 0x00015900ff057624 */ /* 0x002fe200078e00ff */
[----:B------:R-:W2:Y:S08]  /*ae90*/  FLO.U32 R3, UR4 ;  /* 0x0000000400037d00 */ /* 0x000eb000080e0000 */
[----:B------:R-:W1:Y:S01]  /*aea0*/  POPC R2, UR4 ;  /* 0x0000000400027d09 */ /* 0x000e620008000000 */
[----:B--2---:R-:W-:Y:S01]  /*aeb0*/  ISETP.EQ.U32.AND P0, PT, R3, R4, PT ;  /* 0x000000040300720c */ /* 0x004fe20003f02070 */
[----:B------:R-:W-:-:S12]  /*aec0*/  IMAD.MOV.U32 R4, RZ, RZ, c[0x0][0x560] ;  /* 0x00015800ff047624 */ /* 0x000fd800078e00ff */
[----:B-1----:R1:W2:Y:S04]  /*aed0*/  @P0 ATOMG.E.ADD.STRONG.GPU PT, R2, [R4.64], R2 ;  /* 0x00000002040209a8 */ /* 0x0022a800081ee1c8 */
[----:B-1----:R-:W1:Y:S04]  /*aee0*/  S2R R4, SR_LTMASK ;  /* 0x0000000000047919 */ /* 0x002e680000003900 */
[----:B--2---:R1:W2:Y:S02]  /*aef0*/  SHFL.IDX PT, R3, R2, R3, 0x1f ;  /* 0x00001f0302037589 */ /* 0x0042a400000e0000 */
[----:B-1----:R-:W-:-:S06]  /*af00*/  LOP3.LUT R2, R4, UR4, RZ, 0xc0, !PT ;  /* 0x0000000404027c12 */ /* 0x002fcc000f8ec0ff */
[----:B------:R-:W2:Y:S02]  /*af10*/  POPC R2, R2 ;  /* 0x0000000200027309 */ /* 0x000ea40000000000 */
[----:B--2---:R-:W-:-:S06]  /*af20*/  IADD3 R244, R3, c[0x0][0xc], R2 ;  /* 0x0000030003f47a10 */ /* 0x004fcc0007ffe002 */
.L_x_219:
[----:B------:R-:W-:Y:S05]  /*af30*/  BSYNC B0 ;  /* 0x0000000000007941 */ /* 0x000fea0003800000 */
.L_x_218:
[----:B------:R-:W-:Y:S01]  /*af40*/  PRMT R0, R0, 0x9910, RZ ;  /* 0x0000991000007816 */ /* 0x000fe200000000ff */
[----:B------:R-:W-:Y:S01]  /*af50*/  BSSY B1, `(.L_x_220) ;  /* 0x00002c1000017945 */ /* 0x000fe20003800000 */
[----:B------:R-:W-:Y:S02]  /*af60*/  IMAD.MOV.U32 R62, RZ, RZ, R244 ;  /* 0x000000ffff3e7224 */ /* 0x000fe400078e00f4 */
[----:B------:R-:W-:-:S13]  /*af70*/  ISETP.NE.AND P0, PT, R0, RZ, PT ;  /* 0x000000ff0000720c */ /* 0x000fda0003f05270 */
[----:B------:R-:W-:Y:S05]  /*af80*/  @!P0 BRA `(.L_x_221) ;  /* 0x0000204000008947 */ /* 0x000fea0003800000 */
[----:B------:R-:W2:Y:S04]  /*af90*/  LDL R7, [R1+0x50] ;  /* 0x0000500001077983 */ /* 0x000ea80000100800 */
[----:B------:R-:W3:Y:S04]  /*afa0*/  LDL R12, [R1+0x54] ;  /* 0x00005400010c7983 */ /* 0x000ee80000100800 */
[----:B------:R-:W4:Y:S04]  /*afb0*/  LDL R6, [R1+0x5c] ;  /* 0x00005c0001067983 */ /* 0x000f280000100800 */
[----:B------:R-:W4:Y:S04]  /*afc0*/  LDL R11, [R1+0x58] ;  /* 0x00005800010b7983 */ /* 0x000f280000100800 */
[----:B------:R-:W4:Y:S04]  /*afd0*/  LDL R10, [R1+0x6c] ;  /* 0x00006c00010a7983 */ /* 0x000f280000100800 */
[----:B-1----:R-:W4:Y:S04]  /*afe0*/  LDL R5, [R1+0x64] ;  /* 0x0000640001057983 */ /* 0x002f280000100800 */
[----:B------:R-:W4:Y:S04]  /*aff0*/  LDL R9, [R1+0x68] ;  /* 0x0000680001097983 */ /* 0x000f280000100800 */
[----:B------:R-:W4:Y:S01]  /*b000*/  LDL R8, [R1+0x60] ;  /* 0x0000600001087983 */ /* 0x000f220000100800 */
[----:B------:R-:W-:Y:S01]  /*b010*/  WARPSYNC 0xffffffff ;  /* 0xffffffff00007948 */ /* 0x000fe20003800000 */
[----:B------:R-:W-:-:S02]  /*b020*/  F2FP.BF16.PACK_AB R0, R125, R124 ;  /* 0x0000007c7d00723e */ /* 0x000fc400000010ff */
[----:B------:R-:W-:Y:S01]  /*b030*/  BAR.SYNC.DEFER_BLOCKING 0x1, 0x100 ;  /* 0x0044000000007b1d */ /* 0x000fe20000010000 */
[----:B------:R-:W-:Y:S02]  /*b040*/  F2FP.BF16.PACK_AB R2, R97, R96 ;  /* 0x000000606102723e */ /* 0x000fe400000010ff */
[----:B------:R-:W-:Y:S02]  /*b050*/  F2FP.BF16.PACK_AB R3, R29, R28 ;  /* 0x0000001c1d03723e */ /* 0x000fe400000010ff */
[----:B------:R-:W-:Y:S01]  /*b060*/  F2FP.BF16.PACK_AB R4, R43, R42 ;  /* 0x0000002a2b04723e */ /* 0x000fe200000010ff */
[----:B--2---:R1:W-:Y:S04]  /*b070*/  STS [R7], R0 ;  /* 0x0000000007007388 */ /* 0x0043e80000000800 */
[----:B------:R2:W-:Y:S04]  /*b080*/  STS [R7+0x400], R2 ;  /* 0x0004000207007388 */ /* 0x0005e80000000800 */
[----:B---3--:R3:W-:Y:S01]  /*b090*/  STS [R12], R3 ;  /* 0x000000030c007388 */ /* 0x0087e20000000800 */
[----:B-1----:R-:W-:-:S02]  /*b0a0*/  F2FP.BF16.PACK_AB R0, R77, R76 ;  /* 0x0000004c4d00723e */ /* 0x002fc400000010ff */
[----:B--2---:R-:W-:-:S03]  /*b0b0*/  F2FP.BF16.PACK_AB R2, R31, R30 ;  /* 0x0000001e1f02723e */ /* 0x004fc600000010ff */
[----:B------:R1:W-:Y:S01]  /*b0c0*/  STS [R12+0x400], R0 ;  /* 0x000400000c007388 */ /* 0x0003e20000000800 */
[----:B---3--:R-:W-:-:S03]  /*b0d0*/  F2FP.BF16.PACK_AB R3, R57, R56 ;  /* 0x000000383903723e */ /* 0x008fc600000010ff */
[----:B----4-:R2:W-:Y:S04]  /*b0e0*/  STS [R6], R2 ;  /* 0x0000000206007388 */ /* 0x0105e80000000800 */
[----:B------:R3:W-:Y:S01]  /*b0f0*/  STS [R6+0x400], R3 ;  /* 0x0004000306007388 */ /* 0x0007e20000000800 */
[----:B-1----:R-:W-:Y:S02]  /*b100*/  F2FP.BF16.PACK_AB R0, R33, R32 ;  /* 0x000000202100723e */ /* 0x002fe400000010ff */
[----:B--2---:R-:W-:-:S03]  /*b110*/  F2FP.BF16.PACK_AB R2, R101, R100 ;  /* 0x000000646502723e */ /* 0x004fc600000010ff */
[----:B------:R1:W-:Y:S01]  /*b120*/  STS [R11], R0 ;  /* 0x000000000b007388 */ /* 0x0003e20000000800 */
[----:B---3--:R-:W-:-:S03]  /*b130*/  F2FP.BF16.PACK_AB R3, R35, R34 ;  /* 0x000000222303723e */ /* 0x008fc600000010ff */
[----:B------:R2:W-:Y:S04]  /*b140*/  STS [R11+0x400], R2 ;  /* 0x000400020b007388 */ /* 0x0005e80000000800 */
[----:B------:R3:W-:Y:S01]  /*b150*/  STS [R10], R3 ;  /* 0x000000030a007388 */ /* 0x0007e20000000800 */
[----:B-1----:R-:W-:Y:S02]  /*b160*/  F2FP.BF16.PACK_AB R0, R81, R80 ;  /* 0x000000505100723e */ /* 0x002fe400000010ff */
[----:B--2---:R-:W-:-:S03]  /*b170*/  F2FP.BF16.PACK_AB R2, R39, R38 ;  /* 0x000000262702723e */ /* 0x004fc600000010ff */
[----:B------:R1:W-:Y:S01]  /*b180*/  STS [R10+0x400], R0 ;  /* 0x000400000a007388 */ /* 0x0003e20000000800 */
[----:B---3--:R-:W-:-:S03]  /*b190*/  F2FP.BF16.PACK_AB R3, R59, R58 ;  /* 0x0000003a3b03723e */ /* 0x008fc600000010ff */
[----:B------:R2:W-:Y:S04]  /*b1a0*/  STS [R5], R2 ;  /* 0x0000000205007388 */ /* 0x0005e80000000800 */
        /* <DEDUP_REMOVED lines=11> */
[----:B------:R-:W-:Y:S04]  /*b260*/  STS [R7+0x4000], R3 ;  /* 0x0040000307007388 */ /* 0x000fe80000000800 */
[----:B------:R2:W-:Y:S01]  /*b270*/  STS [R7+0x4400], R4 ;  /* 0x0044000407007388 */ /* 0x0005e20000000800 */
[----:B-1----:R-:W-:-:S03]  /*b280*/  F2FP.BF16.PACK_AB R0, R61, R60 ;  /* 0x0000003c3d00723e */ /* 0x002fc600000010ff */
[----:B--2---:R-:W2:Y:S01]  /*b290*/  LDL.LU R7, [R1] ;  /* 0x0000000001077983 */ /* 0x004ea20000300800 */
[----:B------:R-:W-:Y:S02]  /*b2a0*/  F2FP.BF16.PACK_AB R4, R49, R48 ;  /* 0x000000303104723e */ /* 0x000fe400000010ff */
[----:B------:R-:W-:Y:S01]  /*b2b0*/  F2FP.BF16.PACK_AB R3, R65, R64 ;  /* 0x000000404103723e */ /* 0x000fe200000010ff */
[----:B------:R1:W-:Y:S04]  /*b2c0*/  STS [R12+0x4000], R2 ;  /* 0x004000020c007388 */ /* 0x0003e80000000800 */
[----:B------:R3:W-:Y:S04]  /*b2d0*/  STS [R12+0x4400], R0 ;  /* 0x004400000c007388 */ /* 0x0007e80000000800 */
[----:B------:R4:W-:Y:S04]  /*b2e0*/  STS [R6+0x4000], R4 ;  /* 0x0040000406007388 */ /* 0x0009e80000000800 */
[----:B------:R4:W-:Y:S01]  /*b2f0*/  STS [R6+0x4400], R3 ;  /* 0x0044000306007388 */ /* 0x0009e20000000800 */
[----:B-1----:R-:W-:-:S02]  /*b300*/  F2FP.BF16.PACK_AB R2, R51, R50 ;  /* 0x000000323302723e */ /* 0x002fc400000010ff */
[----:B---3--:R-:W-:-:S03]  /*b310*/  F2FP.BF16.PACK_AB R0, R83, R82 ;  /* 0x000000525300723e */ /* 0x008fc600000010ff */
[----:B------:R1:W-:Y:S04]  /*b320*/  STS [R11+0x4000], R2 ;  /* 0x004000020b007388 */ /* 0x0003e80000000800 */
[----:B------:R3:W-:Y:S01]  /*b330*/  STS [R11+0x4400], R0 ;  /* 0x004400000b007388 */ /* 0x0007e20000000800 */
[----:B----4-:R-:W-:Y:S02]  /*b340*/  F2FP.BF16.PACK_AB R4, R79, R78 ;  /* 0x0000004e4f04723e */ /* 0x010fe400000010ff */
[----:B------:R-:W-:Y:S01]  /*b350*/  F2FP.BF16.PACK_AB R3, R73, R72 ;  /* 0x000000484903723e */ /* 0x000fe200000010ff */
[----:B------:R-:W4:Y:S01]  /*b360*/  LDL.LU R6, [R1+0x4] ;  /* 0x0000040001067983 */ /* 0x000f220000300800 */
[----:B------:R-:W-:Y:S01]  /*b370*/  ISETP.NE.U32.AND P2, PT, RZ, c[0x0][0x500], PT ;  /* 0x00014000ff007a0c */ /* 0x000fe20003f45070 */
[----:B------:R-:W-:Y:S01]  /*b380*/  IMAD.MOV.U32 R14, RZ, RZ, c[0x0][0x388] ;  /* 0x0000e200ff0e7624 */ /* 0x000fe200078e00ff */
[----:B------:R-:W-:-:S02]  /*b390*/  ISETP.NE.U32.AND P3, PT, RZ, c[0x0][0x508], PT ;  /* 0x00014200ff007a0c */ /* 0x000fc40003f65070 */
[----:B------:R-:W-:Y:S02]  /*b3a0*/  ISETP.NE.AND.EX P2, PT, RZ, c[0x0][0x504], PT, P2 ;  /* 0x00014100ff007a0c */ /* 0x000fe40003f45320 */
[----:B------:R-:W-:Y:S02]  /*b3b0*/  ISETP.NE.AND.EX P3, PT, RZ, c[0x0][0x50c], PT, P3 ;  /* 0x00014300ff007a0c */ /* 0x000fe40003f65330 */
[----:B-1----:R-:W-:Y:S02]  /*b3c0*/  F2FP.BF16.PACK_AB R2, R75, R74 ;  /* 0x0000004a4b02723e */ /* 0x002fe400000010ff */
[----:B---3--:R-:W-:-:S05]  /*b3d0*/  F2FP.BF16.PACK_AB R0, R89, R88 ;  /* 0x000000585900723e */ /* 0x008fca00000010ff */
[----:B------:R1:W-:Y:S04]  /*b3e0*/  STS [R10+0x4000], R0 ;  /* 0x004000000a007388 */ /* 0x0003e80000000800 */
[----:B------:R3:W-:Y:S04]  /*b3f0*/  STS [R10+0x4400], R4 ;  /* 0x004400040a007388 */ /* 0x0007e80000000800 */
[----:B------:R3:W-:Y:S04]  /*b400*/  STS [R5+0x4000], R3 ;  /* 0x0040000305007388 */ /* 0x0007e80000000800 */
[----:B------:R3:W-:Y:S01]  /*b410*/  STS [R5+0x4400], R2 ;  /* 0x0044000205007388 */ /* 0x0007e20000000800 */
[----:B-1----:R-:W-:-:S02]  /*b420*/  F2FP.BF16.PACK_AB R0, R53, R52 ;  /* 0x000000343500723e */ /* 0x002fc400000010ff */
[----:B---3--:R-:W-:-:S03]  /*b430*/  @P3 IADD3 R4, P0, R252, c[0x0][0x508], RZ ;  /* 0x00014200fc043a10 */ /* 0x008fc60007f1e0ff */
[----:B------:R1:W-:Y:S01]  /*b440*/  STS [R9+0x4000], R0 ;  /* 0x0040000009007388 */ /* 0x0003e20000000800 */
[----:B------:R-:W-:Y:S02]  /*b450*/  F2FP.BF16.PACK_AB R3, R27, R26 ;  /* 0x0000001a1b03723e */ /* 0x000fe400000010ff */
[----:B------:R-:W-:-:S05]  /*b460*/  F2FP.BF16.PACK_AB R2, R55, R54 ;  /* 0x000000363702723e */ /* 0x000fca00000010ff */
[----:B------:R3:W-:Y:S01]  /*b470*/  STS [R9+0x4400], R2 ;  /* 0x0044000209007388 */ /* 0x0007e20000000800 */
[----:B-1----:R-:W-:-:S05]  /*b480*/  F2FP.BF16.PACK_AB R0, R25, R24 ;  /* 0x000000181900723e */ /* 0x002fca00000010ff */
[----:B------:R1:W-:Y:S04]  /*b490*/  STS [R8+0x4000], R0 ;  /* 0x0040000008007388 */ /* 0x0003e80000000800 */
[----:B------:R2:W-:Y:S04]  /*b4a0*/  STS [R8+0x4400], R3 ;  /* 0x0044000308007388 */ /* 0x0005e80000000800 */
[----:B------:R-:W-:Y:S01]  /*b4b0*/  BAR.SYNC.DEFER_BLOCKING 0x1, 0x100 ;  /* 0x0044000000007b1d */ /* 0x000fe20000010000 */
[----:B---3--:R-:W-:Y:S01]  /*b4c0*/  IADD3 R2, P1, R252, c[0x0][0x500], RZ ;  /* 0x00014000fc027a10 */ /* 0x008fe20007f3e0ff */
[----:B-1----:R-:W-:-:S03]  /*b4d0*/  IMAD.MOV.U32 R0, RZ, RZ, RZ ;  /* 0x000000ffff007224 */ /* 0x002fc600078e00ff */
[C---:B--2---:R-:W-:Y:S02]  /*b4e0*/  IADD3.X R3, R7.reuse, c[0x0][0x504], RZ, P1, !PT ;  /* 0x0001410007037a10 */ /* 0x044fe40000ffe4ff */
[----:B------:R-:W-:-:S03]  /*b4f0*/  @P3 IADD3.X R5, R7, c[0x0][0x50c], RZ, P0, !PT ;  /* 0x0001430007053a10 */ /* 0x000fc600007fe4ff */
[----:B------:R1:W5:Y:S04]  /*b500*/  @P2 LDG.E R0, [R2.64] ;  /* 0x0000000802002981 */ /* 0x000368000c1e1900 */
[----:B------:R2:W5:Y:S01]  /*b510*/  @P3 LDG.E R14, [R4.64] ;  /* 0x00000008040e3981 */ /* 0x000562000c1e1900 */
[----:B----4-:R-:W-:-:S04]  /*b520*/  ISETP.NE.AND P0, PT, R6, RZ, PT ;  /* 0x000000ff0600720c */ /* 0x010fc80003f05270 */
[----:B--2---:R-:W-:Y:S01]  /*b530*/  SEL R5, R6, c[0x0][0x3d4], P0 ;  /* 0x0000f50006057a07 */ /* 0x004fe20000000000 */
[----:B------:R-:W-:Y:S05]  /*b540*/  @P3 BRA `(.L_x_222) ;  /* 0x0000004000003947 */ /* 0x000fea0003800000 */
[----:B-1----:R-:W-:Y:S05]  /*b550*/  @!P2 BRA `(.L_x_222) ;  /* 0x000000300000a947 */ /* 0x002fea0003800000 */
[----:B------:R1:W2:Y:S04]  /*b560*/  LDG.E R4, [R2.64] ;  /* 0x0000000802047981 */ /* 0x0002a8000c1e1900 */
[----:B-1----:R-:W2:Y:S02]  /*b570*/  LDG.E R2, [R2.64+0x4] ;  /* 0x0000040802027981 */ /* 0x002ea4000c1e1900 */
[----:B--2--5:R-:W-:Y:S02]  /*b580*/  IADD3 R14, -R4, R2, RZ ;  /* 0x00000002040e7210 */ /* 0x024fe40007ffe1ff */
.L_x_222:
[----:B-1----:R-:W-:Y:S01]  /*b590*/  IMAD.MOV.U32 R2, RZ, RZ, 0x368 ;  /* 0x00000368ff027424 */ /* 0x002fe200078e00ff */
[----:B------:R-:W-:Y:S01]  /*b5a0*/  ISETP.GT.AND P3, PT, R5, 0x1, PT ;  /* 0x000000010500780c */ /* 0x000fe20003f64270 */
[----:B------:R-:W2:Y:S03]  /*b5b0*/  LDL R6, [R1+0xb0] ;  /* 0x0000b00001067983 */ /* 0x000ea60000100800 */
[----:B------:R-:W-:Y:S01]  /*b5c0*/  SEL R2, R2, 0x328, P3 ;  /* 0x0000032802027807 */ /* 0x000fe20001800000 */
[----:B------:R-:W3:Y:S03]  /*b5d0*/  LDL.LU R3, [R1+0xc] ;  /* 0x00000c0001037983 */ /* 0x000ee60000300800 */
[----:B------:R1:W4:Y:S01]  /*b5e0*/  LDC.64 R16, c[0x0][R2+0x168] ;  /* 0x00005a0002107b82 */ /* 0x0003220000000a00 */
[----:B------:R-:W3:Y:S01]  /*b5f0*/  LDL R13, [R1+0x8] ;  /* 0x00000800010d7983 */ /* 0x000ee20000100800 */
[----:B------:R-:W-:-:S02]  /*b600*/  LOP3.LUT R9, R246, 0xffff, RZ, 0xc0, !PT ;  /* 0x0000fffff6097812 */ /* 0x000fc400078ec0ff */
[----:B------:R-:W-:-:S04]  /*b610*/  ISETP.NE.U32.AND P0, PT, RZ, c[0x0][0x500], PT ;  /* 0x00014000ff007a0c */ /* 0x000fc80003f05070 */
[----:B------:R1:W4:Y:S01]  /*b620*/  LDC.64 R4, c[0x0][R2+0x170] ;  /* 0x00005c0002047b82 */ /* 0x0003220000000a00 */
[----:B------:R-:W-:-:S04]  /*b630*/  ISETP.NE.AND.EX P0, PT, RZ, c[0x0][0x504], PT, P0 ;  /* 0x00014100ff007a0c */ /* 0x000fc80003f05300 */
[----:B------:R-:W-:-:S03]  /*b640*/  SEL R8, R251, RZ, !P0 ;  /* 0x000000fffb087207 */ /* 0x000fc60004000000 */
[----:B------:R1:W2:Y:S08]  /*b650*/  LDC.64 R18, c[0x0][R2+0x178] ;  /* 0x00005e0002127b82 */ /* 0x0002b00000000a00 */
[----:B------:R1:W2:Y:S02]  /*b660*/  LDC.64 R20, c[0x0][R2+0x160] ;  /* 0x0000580002147b82 */ /* 0x0002a40000000a00 */
[----:B-1----:R-:W-:-:S02]  /*b670*/  IMAD.MOV.U32 R2, RZ, RZ, c[0x0][0x4e8] ;  /* 0x00013a00ff027624 */ /* 0x002fc400078e00ff */
[-C--:B----4-:R-:W-:Y:S02]  /*b680*/  IMAD R10, R17, R9.reuse, RZ ;  /* 0x00000009110a7224 */ /* 0x090fe400078e02ff */
[----:B------:R-:W4:Y:S01]  /*b690*/  LDL R17, [R1+0xac] ;  /* 0x0000ac0001117983 */ /* 0x000f220000100800 */
[----:B------:R-:W-:Y:S01]  /*b6a0*/  ISETP.NE.AND P2, PT, R2, 0x1, PT ;  /* 0x000000010200780c */ /* 0x000fe20003f45270 */
[----:B------:R-:W-:Y:S02]  /*b6b0*/  IMAD R2, R5, R8, RZ ;  /* 0x0000000805027224 */ /* 0x000fe400078e02ff */
[----:B------:R-:W1:Y:S01]  /*b6c0*/  S2R R36, SR_TID.X ;  /* 0x0000000000247919 */ /* 0x000e620000002100 */
[----:B--2---:R-:W-:Y:S02]  /*b6d0*/  IMAD R11, R245, 0x80, R6 ;  /* 0x00000080f50b7824 */ /* 0x004fe400078e0206 */
[----:B------:R-:W-:Y:S01]  /*b6e0*/  IMAD.WIDE.U32 R6, R16, R9, RZ ;  /* 0x0000000910067225 */ /* 0x000fe200078e00ff */
[----:B---3--:R-:W-:-:S05]  /*b6f0*/  SEL R3, R3, RZ, !P0 ;  /* 0x000000ff03037207 */ /* 0x008fca0004000000 */
[----:B------:R-:W-:Y:S02]  /*b700*/  IMAD R12, R4, R3, R2 ;  /* 0x00000003040c7224 */ /* 0x000fe400078e0202 */
[----:B------:R-:W-:-:S04]  /*b710*/  @P2 IMAD.HI.U32 R3, R11, c[0x0][0x4ec], RZ ;  /* 0x00013b000b032a27 */ /* 0x000fc800078e00ff */
[----:B------:R-:W-:-:S04]  /*b720*/  IMAD.WIDE.U32 R4, R4, R8, RZ ;  /* 0x0000000804047225 */ /* 0x000fc800078e00ff */
[----:B------:R-:W-:Y:S01]  /*b730*/  IMAD.MOV.U32 R2, RZ, RZ, R11 ;  /* 0x000000ffff027224 */ /* 0x000fe200078e000b */
[----:B------:R-:W-:Y:S02]  /*b740*/  @P2 SHF.R.U32.HI R2, RZ, c[0x0][0x4f0], R3 ;  /* 0x00013c00ff022a19 */ /* 0x000fe40000011603 */
[----:B------:R-:W-:Y:S02]  /*b750*/  SEL R3, R13, RZ, P3 ;  /* 0x000000ff0d037207 */ /* 0x000fe40001800000 */
[----:B-----5:R-:W-:Y:S01]  /*b760*/  IADD3 R15, P1, P0, R4, R6, R0 ;  /* 0x00000006040f7210 */ /* 0x020fe2000783e000 */
[----:B------:R-:W-:Y:S02]  /*b770*/  IMAD.IADD R6, R7, 0x1, R10 ;  /* 0x0000000107067824 */ /* 0x000fe400078e020a */
[----:B------:R-:W-:Y:S01]  /*b780*/  IMAD.IADD R13, R5, 0x1, R12 ;  /* 0x00000001050d7824 */ /* 0x000fe200078e020c */
[----:B------:R-:W-:Y:S01]  /*b790*/  SHF.R.S32.HI R12, RZ, 0x1f, R0 ;  /* 0x0000001fff0c7819 */ /* 0x000fe20000011400 */
[----:B------:R-:W-:-:S02]  /*b7a0*/  IMAD.MOV R7, RZ, RZ, -R2 ;  /* 0x000000ffff077224 */ /* 0x000fc400078e0a02 */
[-C--:B------:R-:W-:Y:S02]  /*b7b0*/  IMAD R10, R19, R3.reuse, RZ ;  /* 0x00000003130a7224 */ /* 0x080fe400078e02ff */
[----:B------:R-:W-:Y:S01]  /*b7c0*/  IMAD.WIDE.U32 R4, R18, R3, RZ ;  /* 0x0000000312047225 */ /* 0x000fe200078e00ff */
[----:B------:R-:W-:-:S03]  /*b7d0*/  IADD3.X R13, R13, R6, R12, P1, P0 ;  /* 0x000000060d0d7210 */ /* 0x000fc60000fe040c */
[----:B------:R-:W-:Y:S01]  /*b7e0*/  IMAD R3, R7, c[0x0][0x4e8], R11 ;  /* 0x00013a0007037a24 */ /* 0x000fe200078e020b */
[----:B------:R-:W-:Y:S01]  /*b7f0*/  IADD3 R4, P1, P0, R2, R15, R4 ;  /* 0x0000000f02047210 */ /* 0x000fe2000783e004 */
[----:B------:R-:W-:Y:S01]  /*b800*/  IMAD.IADD R10, R5, 0x1, R10 ;  /* 0x00000001050a7824 */ /* 0x000fe200078e020a */
[----:B------:R-:W-:Y:S01]  /*b810*/  SHF.R.S32.HI R5, RZ, 0x1f, R2 ;  /* 0x0000001fff057819 */ /* 0x000fe20000011402 */
[----:B------:R-:W-:Y:S01]  /*b820*/  IMAD R2, R21, R3, RZ ;  /* 0x0000000315027224 */ /* 0x000fe200078e02ff */
[----:B------:R-:W-:Y:S02]  /*b830*/  SHF.R.S32.HI R6, RZ, 0x1f, R3 ;  /* 0x0000001fff067819 */ /* 0x000fe40000011403 */
[----:B------:R-:W-:Y:S01]  /*b840*/  IADD3.X R5, R5, R13, R10, P1, P0 ;  /* 0x0000000d05057210 */ /* 0x000fe20000fe040a */
[----:B------:R-:W-:Y:S02]  /*b850*/  IMAD.MOV.U32 R7, RZ, RZ, c[0x0][0x4a8] ;  /* 0x00012a00ff077624 */ /* 0x000fe400078e00ff */
[----:B------:R-:W-:-:S02]  /*b860*/  IMAD R6, R20, R6, R2 ;  /* 0x0000000614067224 */ /* 0x000fc400078e0202 */
[----:B------:R-:W-:Y:S01]  /*b870*/  IMAD.WIDE.U32 R2, R20, R3, R4 ;  /* 0x0000000314027225 */ /* 0x000fe200078e0004 */
[----:B------:R-:W-:-:S03]  /*b880*/  SEL R4, R7, c[0x0][0x450], P3 ;  /* 0x0001140007047a07 */ /* 0x000fc60001800000 */
[----:B------:R-:W-:Y:S01]  /*b890*/  IMAD.MOV.U32 R5, RZ, RZ, c[0x0][0x4ac] ;  /* 0x00012b00ff057624 */ /* 0x000fe200078e00ff */
[----:B-1----:R-:W-:Y:S01]  /*b8a0*/  SHF.R.S32.HI R16, RZ, 0x1f, R36 ;  /* 0x0000001fff107819 */ /* 0x002fe20000011424 */
[----:B------:R-:W-:Y:S01]  /*b8b0*/  IMAD.IADD R3, R3, 0x1, R6 ;  /* 0x0000000103037824 */ /* 0x000fe200078e0206 */
[----:B------:R-:W-:Y:S02]  /*b8c0*/  LEA R4, P0, R2, R4, 0x2 ;  /* 0x0000000402047211 */ /* 0x000fe400078010ff */
[----:B------:R-:W-:Y:S02]  /*b8d0*/  SEL R5, R5, c[0x0][0x454], P3 ;  /* 0x0001150005057a07 */ /* 0x000fe40001800000 */
[----:B------:R-:W-:Y:S02]  /*b8e0*/  LEA.HI R16, R16, R36, RZ, 0x5 ;  /* 0x0000002410107211 */ /* 0x000fe400078f28ff */
[----:B------:R-:W-:Y:S02]  /*b8f0*/  LEA.HI.X R2, R2, R5, R3, 0x2, P0 ;  /* 0x0000000502027211 */ /* 0x000fe400000f1403 */
[----:B------:R-:W-:Y:S01]  /*b900*/  LOP3.LUT R16, R16, 0xffffffe0, RZ, 0xc0, !PT ;  /* 0xffffffe010107812 */ /* 0x000fe200078ec0ff */
[----:B------:R-:W-:Y:S04]  /*b910*/  SHFL.IDX PT, R6, R4, RZ, 0x1c1f ;  /* 0x001c1fff04067589 */ /* 0x000fe800000e0000 */
[----:B------:R-:W1:Y:S01]  /*b920*/  SHFL.IDX PT, R7, R2, RZ, 0x1c1f ;  /* 0x001c1fff02077589 */ /* 0x000e6200000e0000 */
[----:B------:R-:W-:-:S03]  /*b930*/  IMAD.IADD R16, R36, 0x1, -R16 ;  /* 0x0000000124107824 */ /* 0x000fc600078e0a10 */
[----:B------:R-:W-:Y:S04]  /*b940*/  SHFL.IDX PT, R4, R4, 0x1, 0x1c1f ;  /* 0x003c1f0004047f89 */ /* 0x000fe800000e0000 */
[----:B------:R4:W2:Y:S01]  /*b950*/  SHFL.IDX PT, R5, R2, 0x1, 0x1c1f ;  /* 0x003c1f0002057f89 */ /* 0x0008a200000e0000 */
[----:B------:R-:W-:Y:S01]  /*b960*/  IMAD R10, R14, c[0x0][0x4e8], RZ ;  /* 0x00013a000e0a7a24 */ /* 0x000fe200078e02ff */
[----:B------:R-:W-:Y:S01]  /*b970*/  LOP3.LUT P0, RZ, R16, 0x3, RZ, 0xc0, !PT ;  /* 0x0000000310ff7812 */ /* 0x000fe2000780c0ff */
[----:B----4-:R-:W-:-:S05]  /*b980*/  IMAD R2, R245, 0x80, R17 ;  /* 0x00000080f5027824 */ /* 0x010fca00078e0211 */
[C---:B------:R-:W-:Y:S02]  /*b990*/  IADD3 R3, R2.reuse, 0x8, RZ ;  /* 0x0000000802037810 */ /* 0x040fe40007ffe0ff */
[-C--:B------:R-:W-:Y:S02]  /*b9a0*/  ISETP.GE.OR P1, PT, R2, R10.reuse, P0 ;  /* 0x0000000a0200720c */ /* 0x080fe40000726670 */
[----:B------:R-:W-:-:S11]  /*b9b0*/  ISETP.GE.OR P0, PT, R3, R10, P0 ;  /* 0x0000000a0300720c */ /* 0x000fd60000706670 */
[----:B-1----:R1:W-:Y:S01]  /*b9c0*/  @!P1 ST.E [R6.64], R23 ;  /* 0x0000001706009985 */ /* 0x0023e2000c101908 */
[----:B------:R-:W-:-:S03]  /*b9d0*/  ISETP.GE.AND P1, PT, R2, R10, PT ;  /* 0x0000000a0200720c */ /* 0x000fc60003f26270 */
[----:B--2---:R1:W-:Y:S01]  /*b9e0*/  @!P0 ST.E [R4.64], R22 ;  /* 0x0000001604008985 */ /* 0x0043e2000c101908 */
[----:B------:R-:W-:Y:S01]  /*b9f0*/  ISETP.GE.AND P0, PT, R3, R10, PT ;  /* 0x0000000a0300720c */ /* 0x000fe20003f06270 */
[----:B------:R-:W-:Y:S05]  /*ba00*/  @P3 BRA `(.L_x_223) ;  /* 0x0000070000003947 */ /* 0x000fea0003800000 */
[----:B------:R-:W-:Y:S01]  /*ba10*/  IMAD R12, R12, c[0x0][0x3a0], RZ ;  /* 0x0000e8000c0c7a24 */ /* 0x000fe200078e02ff */
[----:B-1----:R-:W-:Y:S01]  /*ba20*/  LEA R4, R233, R234, 0x5 ;  /* 0x000000eae9047211 */ /* 0x002fe200078e28ff */
[C---:B------:R-:W-:Y:S01]  /*ba30*/  IMAD.WIDE.U32 R2, R0.reuse, c[0x0][0x3a0], RZ ;  /* 0x0000e80000027a25 */ /* 0x040fe200078e00ff */
[----:B------:R-:W-:Y:S01]  /*ba40*/  SHF.R.S32.HI R5, RZ, 0x1f, R8 ;  /* 0x0000001fff057819 */ /* 0x000fe20000011408 */
[----:B------:R1:W2:Y:S01]  /*ba50*/  LDS.128 R16, [R200+0x80] ;  /* 0x00008000c8107984 */ /* 0x0002a20000000c00 */
[----:B------:R-:W-:Y:S01]  /*ba60*/  LEA R4, R245, R4, 0x7 ;  /* 0x00000004f5047211 */ /* 0x000fe200078e38ff */
[----:B------:R-:W-:Y:S02]  /*ba70*/  IMAD R0, R0, c[0x0][0x3a4], R12 ;  /* 0x0000e90000007a24 */ /* 0x000fe400078e020c */
[----:B------:R1:W3:Y:S01]  /*ba80*/  LDS.128 R24, [R200+0x1080] ;  /* 0x00108000c8187984 */ /* 0x0002e20000000c00 */
[----:B------:R-:W-:-:S02]  /*ba90*/  IMAD R5, R5, c[0x0][0x3f0], RZ ;  /* 0x0000fc0005057a24 */ /* 0x000fc400078e02ff */
[----:B------:R-:W-:Y:S01]  /*baa0*/  IADD3 R3, R3, R0, RZ ;  /* 0x0000000003037210 */ /* 0x000fe20007ffe0ff */
[----:B------:R-:W-:Y:S01]  /*bab0*/  @P2 IMAD.HI.U32 R6, R4, c[0x0][0x4ec], RZ ;  /* 0x00013b0004062a27 */ /* 0x000fe200078e00ff */
[----:B------:R1:W4:Y:S01]  /*bac0*/  LDS.128 R32, [R200+0x2080] ;  /* 0x00208000c8207984 */ /* 0x0003220000000c00 */
[----:B------:R-:W-:Y:S02]  /*bad0*/  MOV R0, R4 ;  /* 0x0000000400007202 */ /* 0x000fe40000000f00 */
[C---:B------:R-:W-:Y:S01]  /*bae0*/  IMAD.WIDE.U32 R2, R9.reuse, c[0x0][0x3e8], R2 ;  /* 0x0000fa0009027a25 */ /* 0x040fe200078e0002 */
[----:B------:R1:W1:Y:S01]  /*baf0*/  LDS.128 R40, [R200+0x3080] ;  /* 0x00308000c8287984 */ /* 0x0002620000000c00 */
[----:B------:R-:W-:Y:S02]  /*bb00*/  @P2 SHF.R.U32.HI R0, RZ, c[0x0][0x4f0], R6 ;  /* 0x00013c00ff002a19 */ /* 0x000fe40000011606 */
[----:B------:R-:W-:Y:S01]  /*bb10*/  IMAD R3, R9, c[0x0][0x3ec], R3 ;  /* 0x0000fb0009037a24 */ /* 0x000fe200078e0203 */
[----:B------:R1:W1:Y:S01]  /*bb20*/  LDS.128 R12, [R200+0x4080] ;  /* 0x00408000c80c7984 */ /* 0x0002620000000c00 */
[C---:B------:R-:W-:Y:S01]  /*bb30*/  IMAD R7, R8.reuse, c[0x0][0x3f4], R5 ;  /* 0x0000fd0008077a24 */ /* 0x040fe200078e0205 */
[----:B------:R-:W-:Y:S01]  /*bb40*/  SHF.R.S32.HI R6, RZ, 0x1f, R0 ;  /* 0x0000001fff067819 */ /* 0x000fe20000011400 */
[----:B------:R-:W-:Y:S01]  /*bb50*/  IMAD.WIDE.U32 R2, R8, c[0x0][0x3f0], R2 ;  /* 0x0000fc0008027a25 */ /* 0x000fe200078e0002 */
[----:B------:R1:W1:Y:S01]  /*bb60*/  LDS.128 R20, [R200+0x5080] ;  /* 0x00508000c8147984 */ /* 0x0002620000000c00 */
[----:B------:R-:W-:-:S02]  /*bb70*/  IADD3 R5, -R0, RZ, RZ ;  /* 0x000000ff00057210 */ /* 0x000fc40007ffe1ff */
[----:B------:R-:W-:Y:S01]  /*bb80*/  IMAD R6, R6, c[0x0][0x3e0], RZ ;  /* 0x0000f80006067a24 */ /* 0x000fe200078e02ff */
[----:B------:R1:W1:Y:S01]  /*bb90*/  LDS.128 R28, [R200+0x6080] ;  /* 0x00608000c81c7984 */ /* 0x0002620000000c00 */
[----:B------:R-:W-:Y:S01]  /*bba0*/  IADD3 R3, R3, R7, RZ ;  /* 0x0000000703037210 */ /* 0x000fe20007ffe0ff */
[----:B------:R-:W-:Y:S02]  /*bbb0*/  IMAD R4, R5, c[0x0][0x4e8], R4 ;  /* 0x00013a0005047a24 */ /* 0x000fe400078e0204 */
[----:B------:R1:W1:Y:S01]  /*bbc0*/  LDS.128 R44, [R200+0x7080] ;  /* 0x00708000c82c7984 */ /* 0x0002620000000c00 */
[C---:B------:R-:W-:Y:S02]  /*bbd0*/  IMAD R5, R0.reuse, c[0x0][0x3e4], R6 ;  /* 0x0000f90000057a24 */ /* 0x040fe400078e0206 */
[----:B------:R-:W-:Y:S01]  /*bbe0*/  IMAD.WIDE.U32 R2, R0, c[0x0][0x3e0], R2 ;  /* 0x0000f80000027a25 */ /* 0x000fe200078e0002 */
[----:B------:R-:W-:-:S04]  /*bbf0*/  SHF.R.S32.HI R0, RZ, 0x1f, R4 ;  /* 0x0000001fff007819 */ /* 0x000fc80000011404 */
[----:B------:R-:W-:Y:S01]  /*bc00*/  IADD3 R3, R3, R5, RZ ;  /* 0x0000000503037210 */ /* 0x000fe20007ffe0ff */
[----:B------:R-:W-:-:S04]  /*bc10*/  IMAD R0, R0, c[0x0][0x3d8], RZ ;  /* 0x0000f60000007a24 */ /* 0x000fc800078e02ff */
[----:B------:R-:W-:-:S04]  /*bc20*/  IMAD.WIDE.U32 R2, R4, c[0x0][0x3d8], R2 ;  /* 0x0000f60004027a25 */ /* 0x000fc800078e0002 */
[----:B------:R-:W-:Y:S01]  /*bc30*/  IMAD R0, R4, c[0x0][0x3dc], R0 ;  /* 0x0000f70004007a24 */ /* 0x000fe200078e0200 */
[----:B------:R-:W-:-:S04]  /*bc40*/  LEA R9, P0, R2, c[0x0][0x380], 0x1 ;  /* 0x0000e00002097a11 */ /* 0x000fc800078008ff */
[----:B------:R-:W-:-:S04]  /*bc50*/  IADD3 R0, R3, R0, RZ ;  /* 0x0000000003007210 */ /* 0x000fc80007ffe0ff */
[----:B------:R-:W-:Y:S01]  /*bc60*/  LEA.HI.X R7, R2, c[0x0][0x384], R0, 0x1, P0 ;  /* 0x0000e10002077a11 */ /* 0x000fe200000f0c00 */
[----:B------:R-:W-:Y:S05]  /*bc70*/  BRA.DIV ~URZ, `(.L_x_224) ;  /* 0x00003a427f007947 */ /* 0x000fea000b800000 */
[----:B--234-:R2:W3:Y:S02]  /*bc80*/  SHFL.IDX PT, R8, R7, RZ, 0x181f ;  /* 0x00181fff07087589 */ /* 0x01c4e400000e0000 */
.L_x_300:
[----:B------:R-:W-:Y:S05]  /*bc90*/  BRA.DIV ~URZ, `(.L_x_225) ;  /* 0x00003a927f007947 */ /* 0x000fea000b800000 */
[----:B------:R4:W2:Y:S02]  /*bca0*/  SHFL.IDX PT, R0, R9, RZ, 0x181f ;  /* 0x00181fff09007589 */ /* 0x0008a400000e0000 */
.L_x_301:
[----:B------:R-:W-:Y:S01]  /*bcb0*/  LEA R6, R245, R234, 0x7 ;  /* 0x000000eaf5067211 */ /* 0x000fe200078e38ff */
[----:B------:R-:W-:Y:S03]  /*bcc0*/  BSSY B0, `(.L_x_226) ;  /* 0x000000d000007945 */ /* 0x000fe60003800000 */
[----:B------:R-:W-:-:S13]  /*bcd0*/  ISETP.GE.AND P0, PT, R6, R10, PT ;  /* 0x0000000a0600720c */ /* 0x000fda0003f06270 */
[----:B------:R-:W-:Y:S05]  /*bce0*/  @P0 BRA `(.L_x_227) ;  /* 0x000000a000000947 */ /* 0x000fea0003800000 */
[----:B------:R-:W-:Y:S02]  /*bcf0*/  ISETP.GE.AND P3, PT, R231, c[0x0][0x3c8], PT ;  /* 0x0000f200e7007a0c */ /* 0x000fe40003f66270 */
[----:B------:R-:W-:Y:S02]  /*bd00*/  ISETP.GE.AND P2, PT, R235, c[0x0][0x3c8], PT ;  /* 0x0000f200eb007a0c */ /* 0x000fe40003f46270 */
[----:B------:R-:W-:Y:S02]  /*bd10*/  SHF.R.S32.HI R36, RZ, 0x1f, R231 ;  /* 0x0000001fff247819 */ /* 0x000fe400000114e7 */
[----:B------:R-:W-:-:S07]  /*bd20*/  SHF.R.S32.HI R11, RZ, 0x1f, R235 ;  /* 0x0000001fff0b7819 */ /* 0x000fce00000114eb */
[-C--:B--2---:R-:W-:Y:S02]  /*bd30*/  @!P3 LEA R4, P1, R231, R0.reuse, 0x1 ;  /* 0x00000000e704b211 */ /* 0x084fe400078208ff */
[----:B------:R-:W-:Y:S02]  /*bd40*/  @!P2 LEA R2, P0, R235, R0, 0x1 ;  /* 0x00000000eb02a211 */ /* 0x000fe400078008ff */
[-C--:B---3--:R-:W-:Y:S02]  /*bd50*/  @!P3 LEA.HI.X R5, R231, R8.reuse, R36, 0x1, P1 ;  /* 0x00000008e705b211 */ /* 0x088fe400008f0c24 */
[----:B------:R-:W-:-:S03]  /*bd60*/  @!P2 LEA.HI.X R3, R235, R8, R11, 0x1, P0 ;  /* 0x00000008eb03a211 */ /* 0x000fc600000f0c0b */
[----:B------:R2:W-:Y:S04]  /*bd70*/  @!P3 ST.E.128 [R4.64], R16 ;  /* 0x000000100400b985 */ /* 0x0005e8000c101d08 */
[----:B-1----:R2:W-:Y:S02]  /*bd80*/  @!P2 ST.E.128 [R2.64], R12 ;  /* 0x0000000c0200a985 */ /* 0x0025e4000c101d08 */
.L_x_227:
[----:B------:R-:W-:Y:S05]  /*bd90*/  BSYNC B0 ;  /* 0x0000000000007941 */ /* 0x000fea0003800000 */
.L_x_226:
[----:B------:R-:W-:Y:S05]  /*bda0*/  BRA.DIV ~URZ, `(.L_x_228) ;  /* 0x000039f27f007947 */ /* 0x000fea000b800000 */
[----:B---3--:R3:W4:Y:S04]  /*bdb0*/  SHFL.IDX PT, R8, R7, 0x1, 0x181f ;  /* 0x00381f0007087f89 */ /* 0x00872800000e0000 */
[----:B--2---:R3:W2:Y:S02]  /*bdc0*/  SHFL.IDX PT, R0, R9, 0x1, 0x181f ;  /* 0x00381f0009007f89 */ /* 0x0046a400000e0000 */
.L_x_302:
[----:B------:R-:W-:Y:S01]  /*bdd0*/  IADD3 R2, R6, 0x20, RZ ;  /* 0x0000002006027810 */ /* 0x000fe20007ffe0ff */
[----:B------:R-:W-:Y:S03]  /*bde0*/  BSSY B0, `(.L_x_229) ;  /* 0x000000d000007945 */ /* 0x000fe60003800000 */
[----:B------:R-:W-:-:S13]  /*bdf0*/  ISETP.GE.AND P0, PT, R2, R10, PT ;  /* 0x0000000a0200720c */ /* 0x000fda0003f06270 */
[----:B------:R-:W-:Y:S05]  /*be00*/  @P0 BRA `(.L_x_230) ;  /* 0x000000a000000947 */ /* 0x000fea0003800000 */
[----:B------:R-:W-:Y:S02]  /*be10*/  ISETP.GE.AND P1, PT, R231, c[0x0][0x3c8], PT ;  /* 0x0000f200e7007a0c */ /* 0x000fe40003f26270 */
[----:B------:R-:W-:Y:S02]  /*be20*/  ISETP.GE.AND P0, PT, R235, c[0x0][0x3c8], PT ;  /* 0x0000f200eb007a0c */ /* 0x000fe40003f06270 */
[----:B-1----:R-:W-:Y:S02]  /*be30*/  SHF.R.S32.HI R12, RZ, 0x1f, R231 ;  /* 0x0000001fff0c7819 */ /* 0x002fe400000114e7 */
[----:B------:R-:W-:-:S07]  /*be40*/  SHF.R.S32.HI R11, RZ, 0x1f, R235 ;  /* 0x0000001fff0b7819 */ /* 0x000fce00000114eb */
[-C--:B--2---:R-:W-:Y:S02]  /*be50*/  @!P1 LEA R4, P3, R231, R0.reuse, 0x1 ;  /* 0x00000000e7049211 */ /* 0x084fe400078608ff */
[----:B------:R-:W-:Y:S02]  /*be60*/  @!P0 LEA R2, P2, R235, R0, 0x1 ;  /* 0x00000000eb028211 */ /* 0x000fe400078408ff */
[-C--:B----4-:R-:W-:Y:S02]  /*be70*/  @!P1 LEA.HI.X R5, R231, R8.reuse, R12, 0x1, P3 ;  /* 0x00000008e7059211 */ /* 0x090fe400018f0c0c */
[----:B------:R-:W-:-:S03]  /*be80*/  @!P0 LEA.HI.X R3, R235, R8, R11, 0x1, P2 ;  /* 0x00000008eb038211 */ /* 0x000fc600010f0c0b */
[----:B------:R1:W-:Y:S04]  /*be90*/  @!P1 ST.E.128 [R4.64], R24 ;  /* 0x0000001804009985 */ /* 0x0003e8000c101d08 */
[----:B------:R1:W-:Y:S02]  /*bea0*/  @!P0 ST.E.128 [R2.64], R20 ;  /* 0x0000001402008985 */ /* 0x0003e4000c101d08 */
.L_x_230:
[----:B------:R-:W-:Y:S05]  /*beb0*/  BSYNC B0 ;  /* 0x0000000000007941 */ /* 0x000fea0003800000 */
.L_x_229:
[----:B------:R-:W-:Y:S05]  /*bec0*/  BRA.DIV ~URZ, `(.L_x_231) ;  /* 0x000039a27f007947 */ /* 0x000fea000b800000 */
[----:B----4-:R4:W3:Y:S02]  /*bed0*/  SHFL.IDX PT, R8, R7, 0x2, 0x181f ;  /* 0x00581f0007087f89 */ /* 0x0108e400000e0000 */
.L_x_303:
[----:B------:R-:W-:Y:S05]  /*bee0*/  BRA.DIV ~URZ, `(.L_x_232) ;  /* 0x000039f27f007947 */ /* 0x000fea000b800000 */
[----:B--2---:R2:W4:Y:S02]  /*bef0*/  SHFL.IDX PT, R0, R9, 0x2, 0x181f ;  /* 0x00581f0009007f89 */ /* 0x00452400000e0000 */
.L_x_304:
[----:B-1----:R-:W-:Y:S01]  /*bf00*/  IADD3 R2, R6, 0x40, RZ ;  /* 0x0000004006027810 */ /* 0x002fe20007ffe0ff */
[----:B------:R-:W-:Y:S03]  /*bf10*/  BSSY B0, `(.L_x_233) ;  /* 0x000000d000007945 */ /* 0x000fe60003800000 */
[----:B------:R-:W-:-:S13]  /*bf20*/  ISETP.GE.AND P0, PT, R2, R10, PT ;  /* 0x0000000a0200720c */ /* 0x000fda0003f06270 */
[----:B------:R-:W-:Y:S05]  /*bf30*/  @P0 BRA `(.L_x_234) ;  /* 0x000000a000000947 */ /* 0x000fea0003800000 */
[----:B------:R-:W-:Y:S02]  /*bf40*/  ISETP.GE.AND P1, PT, R231, c[0x0][0x3c8], PT ;  /* 0x0000f200e7007a0c */ /* 0x000fe40003f26270 */
[----:B------:R-:W-:Y:S02]  /*bf50*/  ISETP.GE.AND P0, PT, R235, c[0x0][0x3c8], PT ;  /* 0x0000f200eb007a0c */ /* 0x000fe40003f06270 */
[----:B------:R-:W-:Y:S02]  /*bf60*/  SHF.R.S32.HI R12, RZ, 0x1f, R231 ;  /* 0x0000001fff0c7819 */ /* 0x000fe400000114e7 */
[----:B------:R-:W-:-:S07]  /*bf70*/  SHF.R.S32.HI R11, RZ, 0x1f, R235 ;  /* 0x0000001fff0b7819 */ /* 0x000fce00000114eb */
[-C--:B----4-:R-:W-:Y:S02]  /*bf80*/  @!P1 LEA R4, P3, R231, R0.reuse, 0x1 ;  /* 0x00000000e7049211 */ /* 0x090fe400078608ff */
[----:B------:R-:W-:Y:S02]  /*bf90*/  @!P0 LEA R2, P2, R235, R0, 0x1 ;  /* 0x00000000eb028211 */ /* 0x000fe400078408ff */
[-C--:B---3--:R-:W-:Y:S02]  /*bfa0*/  @!P1 LEA.HI.X R5, R231, R8.reuse, R12, 0x1, P3 ;  /* 0x00000008e7059211 */ /* 0x088fe400018f0c0c */
[----:B------:R-:W-:-:S03]  /*bfb0*/  @!P0 LEA.HI.X R3, R235, R8, R11, 0x1, P2 ;  /* 0x00000008eb038211 */ /* 0x000fc600010f0c0b */
[----:B------:R1:W-:Y:S04]  /*bfc0*/  @!P1 ST.E.128 [R4.64], R32 ;  /* 0x0000002004009985 */ /* 0x0003e8000c101d08 */
[----:B------:R1:W-:Y:S02]  /*bfd0*/  @!P0 ST.E.128 [R2.64], R28 ;  /* 0x0000001c02008985 */ /* 0x0003e4000c101d08 */
.L_x_234:
[----:B------:R-:W-:Y:S05]  /*bfe0*/  BSYNC B0 ;  /* 0x0000000000007941 */ /* 0x000fea0003800000 */
.L_x_233:
[----:B------:R-:W-:Y:S05]  /*bff0*/  BRA.DIV ~URZ, `(.L_x_235) ;  /* 0x000039527f007947 */ /* 0x000fea000b800000 */
[----:B---34-:R-:W3:Y:S04]  /*c000*/  SHFL.IDX PT, R7, R7, 0x3, 0x181f ;  /* 0x00781f0007077f89 */ /* 0x018ee800000e0000 */
[----:B------:R4:W1:Y:S02]  /*c010*/  SHFL.IDX PT, R0, R9, 0x3, 0x181f ;  /* 0x00781f0009007f89 */ /* 0x00086400000e0000 */
.L_x_305:
[----:B-1----:R-:W-:-:S04]  /*c020*/  IADD3 R2, R6, 0x60, RZ ;  /* 0x0000006006027810 */ /* 0x002fc80007ffe0ff */
[----:B------:R-:W-:-:S13]  /*c030*/  ISETP.GE.AND P0, PT, R2, R10, PT ;  /* 0x0000000a0200720c */ /* 0x000fda0003f06270 */
[----:B------:R-:W-:Y:S05]  /*c040*/  @P0 BRA `(.L_x_236) ;  /* 0x00001b1000000947 */ /* 0x000fea0003800000 */
[----:B------:R-:W-:Y:S02]  /*c050*/  ISETP.GE.AND P0, PT, R231, c[0x0][0x3c8], PT ;  /* 0x0000f200e7007a0c */ /* 0x000fe40003f06270 */
[----:B------:R-:W-:-:S11]  /*c060*/  SHF.R.S32.HI R4, RZ, 0x1f, R231 ;  /* 0x0000001fff047819 */ /* 0x000fd600000114e7 */
[----:B------:R-:W-:-:S04]  /*c070*/  @!P0 LEA R2, P1, R231, R0, 0x1 ;  /* 0x00000000e7028211 */ /* 0x000fc800078208ff */
[----:B---3--:R-:W-:-:S05]  /*c080*/  @!P0 LEA.HI.X R3, R231, R7, R4, 0x1, P1 ;  /* 0x00000007e7038211 */ /* 0x008fca00008f0c04 */
[----:B------:R1:W-:Y:S01]  /*c090*/  @!P0 ST.E.128 [R2.64], R40 ;  /* 0x0000002802008985 */ /* 0x0003e2000c101d08 */
[----:B------:R-:W-:-:S13]  /*c0a0*/  ISETP.GE.AND P0, PT, R235, c[0x0][0x3c8], PT ;  /* 0x0000f200eb007a0c */ /* 0x000fda0003f06270 */
[----:B------:R-:W-:Y:S05]  /*c0b0*/  @P0 BRA `(.L_x_236) ;  /* 0x00001aa000000947 */ /* 0x000fea0003800000 */
[----:B------:R-:W-:Y:S02]  /*c0c0*/  SHF.R.S32.HI R4, RZ, 0x1f, R235 ;  /* 0x0000001fff047819 */ /* 0x000fe400000114eb */
[----:B-1----:R-:W-:-:S04]  /*c0d0*/  LEA R2, P0, R235, R0, 0x1 ;  /* 0x00000000eb027211 */ /* 0x002fc800078008ff */
[----:B------:R-:W-:-:S05]  /*c0e0*/  LEA.HI.X R3, R235, R7, R4, 0x1, P0 ;  /* 0x00000007eb037211 */ /* 0x000fca00000f0c04 */
[----:B------:R1:W-:Y:S01]  /*c0f0*/  ST.E.128 [R2.64], R44 ;  /* 0x0000002c02007985 */ /* 0x0003e2000c101d08 */
[----:B------:R-:W-:Y:S05]  /*c100*/  BRA `(.L_x_236) ;  /* 0x00001a5000007947 */ /* 0x000fea0003800000 */
.L_x_223:
[----:B-1----:R-:W2:Y:S01]  /*c110*/  LDL.LU R6, [R1+0x8] ;  /* 0x0000080001067983 */ /* 0x002ea20000300800 */
[----:B------:R-:W-:Y:S02]  /*c120*/  IMAD R12, R12, c[0x0][0x408], RZ ;  /* 0x000102000c0c7a24 */ /* 0x000fe400078e02ff */
[----:B------:R-:W-:-:S04]  /*c130*/  IMAD.WIDE.U32 R2, R0, c[0x0][0x408], RZ ;  /* 0x0001020000027a25 */ /* 0x000fc800078e00ff */
[----:B------:R-:W-:Y:S02]  /*c140*/  IMAD R0, R0, c[0x0][0x40c], R12 ;  /* 0x0001030000007a24 */ /* 0x000fe400078e020c */
[----:B------:R-:W-:-:S03]  /*c150*/  @P2 IMAD.HI.U32 R5, R11, c[0x0][0x4ec], RZ ;  /* 0x00013b000b052a27 */ /* 0x000fc600078e00ff */
[----:B------:R-:W-:Y:S02]  /*c160*/  IADD3 R3, R3, R0, RZ ;  /* 0x0000000003037210 */ /* 0x000fe40007ffe0ff */
[----:B------:R-:W-:-:S03]  /*c170*/  SHF.R.S32.HI R0, RZ, 0x1f, R8 ;  /* 0x0000001fff007819 */ /* 0x000fc60000011408 */
[----:B------:R-:W-:-:S04]  /*c180*/  IMAD.WIDE.U32 R2, R9, c[0x0][0x438], R2 ;  /* 0x00010e0009027a25 */ /* 0x000fc800078e0002 */
[----:B------:R-:W-:Y:S02]  /*c190*/  IMAD R0, R0, c[0x0][0x440], RZ ;  /* 0x0001100000007a24 */ /* 0x000fe400078e02ff */
[----:B------:R-:W-:Y:S02]  /*c1a0*/  IMAD R3, R9, c[0x0][0x43c], R3 ;  /* 0x00010f0009037a24 */ /* 0x000fe400078e0203 */
[C---:B------:R-:W-:Y:S01]  /*c1b0*/  IMAD R4, R8.reuse, c[0x0][0x444], R0 ;  /* 0x0001110008047a24 */ /* 0x040fe200078e0200 */
[----:B------:R-:W-:Y:S01]  /*c1c0*/  MOV R0, R11 ;  /* 0x0000000b00007202 */ /* 0x000fe20000000f00 */
[----:B------:R-:W-:Y:S01]  /*c1d0*/  IMAD.WIDE.U32 R2, R8, c[0x0][0x440], R2 ;  /* 0x0001100008027a25 */ /* 0x000fe200078e0002 */
[----:B------:R-:W-:-:S04]  /*c1e0*/  @P2 SHF.R.U32.HI R0, RZ, c[0x0][0x4f0], R5 ;  /* 0x00013c00ff002a19 */ /* 0x000fc80000011605 */
[----:B------:R-:W-:Y:S02]  /*c1f0*/  IADD3 R3, R3, R4, RZ ;  /* 0x0000000403037210 */ /* 0x000fe40007ffe0ff */
[----:B------:R-:W-:Y:S02]  /*c200*/  SHF.R.S32.HI R5, RZ, 0x1f, R0 ;  /* 0x0000001fff057819 */ /* 0x000fe40000011400 */
[----:B------:R-:W-:-:S03]  /*c210*/  IADD3 R4, -R0, RZ, RZ ;  /* 0x000000ff00047210 */ /* 0x000fc60007ffe1ff */
[----:B------:R-:W-:Y:S02]  /*c220*/  IMAD R5, R5, c[0x0][0x430], RZ ;  /* 0x00010c0005057a24 */ /* 0x000fe400078e02ff */
[----:B------:R-:W-:Y:S02]  /*c230*/  IMAD R4, R4, c[0x0][0x4e8], R11 ;  /* 0x00013a0004047a24 */ /* 0x000fe400078e020b */
[----:B------:R-:W-:Y:S02]  /*c240*/  IMAD R5, R0, c[0x0][0x434], R5 ;  /* 0x00010d0000057a24 */ /* 0x000fe400078e0205 */
[----:B--2---:R-:W-:-:S04]  /*c250*/  IMAD.WIDE.U32 R2, R6, c[0x0][0x448], R2 ;  /* 0x0001120006027a25 */ /* 0x004fc800078e0002 */
[----:B------:R-:W-:-:S04]  /*c260*/  IMAD R3, R6, c[0x0][0x44c], R3 ;  /* 0x0001130006037a24 */ /* 0x000fc800078e0203 */
        /* <DEDUP_REMOVED lines=10> */
[----:B------:R1:W2:Y:S02]  /*c310*/  SHFL.IDX PT, R4, R5, RZ, 0x1c1f ;  /* 0x001c1fff05047589 */ /* 0x0002a400000e0000 */
.L_x_306:
[----:B------:R-:W-:Y:S05]  /*c320*/  BRA.DIV ~URZ, `(.L_x_238) ;  /* 0x000037627f007947 */ /* 0x000fea000b800000 */
[----:B------:R3:W4:Y:S02]  /*c330*/  SHFL.IDX PT, R0, R12, RZ, 0x1c1f ;  /* 0x001c1fff0c007589 */ /* 0x00072400000e0000 */
.L_x_307:
[----:B------:R-:W-:Y:S01]  /*c340*/  BSSY B0, `(.L_x_239) ;  /* 0x0000062000007945 */ /* 0x000fe20003800000 */
[----:B------:R-:W-:Y:S05]  /*c350*/  @P1 BRA `(.L_x_240) ;  /* 0x0000060000001947 */ /* 0x000fea0003800000 */
[----:B------:R-:W5:Y:S04]  /*c360*/  LDL R20, [R1+0x4c] ;  /* 0x00004c0001147983 */ /* 0x000f680000100800 */
[----:B---3--:R-:W3:Y:S04]  /*c370*/  LDL R17, [R1+0x48] ;  /* 0x0000480001117983 */ /* 0x008ee80000100800 */
[----:B----4-:R-:W4:Y:S04]  /*c380*/  LDL R9, [R1+0x44] ;  /* 0x0000440001097983 */ /* 0x010f280000100800 */
[----:B--2---:R-:W2:Y:S04]  /*c390*/  LDL R13, [R1+0x40] ;  /* 0x00004000010d7983 */ /* 0x004ea80000100800 */
[----:B------:R-:W2:Y:S04]  /*c3a0*/  LDL R19, [R1+0xa8] ;  /* 0x0000a80001137983 */ /* 0x000ea80000100800 */
        /* <DEDUP_REMOVED lines=12> */
[----:B------:R-:W2:Y:S01]  /*c470*/  LDL R22, [R1+0x84] ;  /* 0x0000840001167983 */ /* 0x000ea20000100800 */
[----:B-----5:R-:W-:-:S02]  /*c480*/  ISETP.GE.AND P4, PT, R20, c[0x0][0x3c8], PT ;  /* 0x0000f20014007a0c */ /* 0x020fc40003f86270 */
[----:B---3--:R-:W-:Y:S02]  /*c490*/  ISETP.GE.AND P2, PT, R17, c[0x0][0x3c8], PT ;  /* 0x0000f20011007a0c */ /* 0x008fe40003f46270 */
[----:B----4-:R-:W-:-:S09]  /*c4a0*/  ISETP.GE.AND P5, PT, R9, c[0x0][0x3c8], PT ;  /* 0x0000f20009007a0c */ /* 0x010fd20003fa6270 */
[----:B------:R-:W-:Y:S02]  /*c4b0*/  @!P4 IMAD.MOV.U32 R6, RZ, RZ, R0 ;  /* 0x000000ffff06c224 */ /* 0x000fe400078e0000 */
[----:B------:R-:W-:-:S04]  /*c4c0*/  @!P4 IMAD.MOV.U32 R7, RZ, RZ, R4 ;  /* 0x000000ffff07c224 */ /* 0x000fc800078e0004 */
[----:B------:R-:W-:Y:S01]  /*c4d0*/  @!P4 IMAD.WIDE R6, R20, 0x4, R6 ;  /* 0x000000041406c825 */ /* 0x000fe200078e0206 */
[----:B--2---:R-:W-:Y:S01]  /*c4e0*/  ISETP.GE.AND P1, PT, R13, c[0x0][0x3c8], PT ;  /* 0x0000f2000d007a0c */ /* 0x004fe20003f26270 */
[----:B------:R-:W2:Y:S01]  /*c4f0*/  LDL R20, [R1+0x7c] ;  /* 0x00007c0001147983 */ /* 0x000ea20000100800 */
[----:B------:R-:W-:-:S03]  /*c500*/  @!P2 LEA R2, P3, R17, R0, 0x2 ;  /* 0x000000001102a211 */ /* 0x000fc600078610ff */
[----:B------:R3:W-:Y:S01]  /*c510*/  @!P4 ST.E.64 [R6.64], R124 ;  /* 0x0000007c0600c985 */ /* 0x0007e2000c101b08 */
[----:B------:R-:W-:-:S03]  /*c520*/  @!P2 LEA.HI.X R3, R17, R4, R19, 0x2, P3 ;  /* 0x000000041103a211 */ /* 0x000fc600018f1413 */
[----:B------:R-:W4:Y:S04]  /*c530*/  LDL R19, [R1+0x1c] ;  /* 0x00001c0001137983 */ /* 0x000f280000100800 */
[----:B------:R5:W-:Y:S01]  /*c540*/  @!P2 ST.E.64 [R2.64], R28 ;  /* 0x0000001c0200a985 */ /* 0x000be2000c101b08 */
[----:B------:R-:W-:Y:S02]  /*c550*/  ISETP.GE.AND P2, PT, R11, c[0x0][0x3c8], PT ;  /* 0x0000f2000b007a0c */ /* 0x000fe40003f46270 */
[----:B------:R-:W-:Y:S01]  /*c560*/  ISETP.GE.AND P6, PT, R16, c[0x0][0x3c8], PT ;  /* 0x0000f20010007a0c */ /* 0x000fe20003fc6270 */
[----:B------:R-:W2:Y:S01]  /*c570*/  LDL R17, [R1+0x18] ;  /* 0x0000180001117983 */ /* 0x000ea20000100800 */
[----:B---3--:R-:W-:-:S04]  /*c580*/  @!P5 LEA R6, P4, R9, R0, 0x2 ;  /* 0x000000000906d211 */ /* 0x008fc800078810ff */
[----:B------:R-:W-:Y:S02]  /*c590*/  @!P5 LEA.HI.X R7, R9, R4, R10, 0x2, P4 ;  /* 0x000000040907d211 */ /* 0x000fe400020f140a */
[----:B------:R-:W3:Y:S01]  /*c5a0*/  LDL R9, [R1+0x90] ;  /* 0x0000900001097983 */ /* 0x000ee20000100800 */
[----:B-----5:R-:W-:-:S03]  /*c5b0*/  @!P1 LEA R2, P3, R13, R0, 0x2 ;  /* 0x000000000d029211 */ /* 0x020fc600078610ff */
[----:B------:R-:W5:Y:S04]  /*c5c0*/  LDL R10, [R1+0x20] ;  /* 0x00002000010a7983 */ /* 0x000f680000100800 */
[----:B------:R-:W2:Y:S01]  /*c5d0*/  LDL R29, [R1+0x8c] ;  /* 0x00008c00011d7983 */ /* 0x000ea20000100800 */
[----:B------:R-:W-:-:S03]  /*c5e0*/  @!P1 LEA.HI.X R3, R13, R4, R15, 0x2, P3 ;  /* 0x000000040d039211 */ /* 0x000fc600018f140f */
[----:B------:R-:W4:Y:S04]  /*c5f0*/  LDL R28, [R1+0x88] ;  /* 0x00008800011c7983 */ /* 0x000f280000100800 */
[----:B------:R-:W-:Y:S04]  /*c600*/  @!P5 ST.E.64 [R6.64], R30 ;  /* 0x0000001e0600d985 */ /* 0x000fe8000c101b08 */
[----:B------:R1:W-:Y:S04]  /*c610*/  @!P1 ST.E.64 [R2.64], R32 ;  /* 0x0000002002009985 */ /* 0x0003e8000c101b08 */
[----:B------:R-:W4:Y:S04]  /*c620*/  LDL R15, [R1+0x14] ;  /* 0x00001400010f7983 */ /* 0x000f280000100800 */
[----:B------:R-:W4:Y:S01]  /*c630*/  LDL R13, [R1+0x10] ;  /* 0x00001000010d7983 */ /* 0x000f220000100800 */
[----:B-1----:R-:W-:-:S04]  /*c640*/  @!P2 LEA R2, P3, R11, R0, 0x2 ;  /* 0x000000000b02a211 */ /* 0x002fc800078610ff */
[----:B------:R-:W-:Y:S02]  /*c650*/  @!P2 LEA.HI.X R3, R11, R4, R14, 0x2, P3 ;  /* 0x000000040b03a211 */ /* 0x000fe400018f140e */
[----:B------:R-:W4:Y:S01]  /*c660*/  LDL R11, [R1+0x80] ;  /* 0x00008000010b7983 */ /* 0x000f220000100800 */
[----:B------:R-:W-:-:S03]  /*c670*/  @!P6 LEA R6, P4, R16, R0, 0x2 ;  /* 0x000000001006e211 */ /* 0x000fc600078810ff */
[----:B------:R-:W4:Y:S01]  /*c680*/  LDL R14, [R1+0x70] ;  /* 0x00007000010e7983 */ /* 0x000f220000100800 */
[----:B------:R-:W-:-:S03]  /*c690*/  @!P6 LEA.HI.X R7, R16, R4, R18, 0x2, P4 ;  /* 0x000000041007e211 */ /* 0x000fc600020f1412 */
[----:B------:R-:W4:Y:S04]  /*c6a0*/  LDL R18, [R1+0x78] ;  /* 0x0000780001127983 */ /* 0x000f280000100800 */
[----:B------:R-:W4:Y:S01]  /*c6b0*/  LDL R16, [R1+0x74] ;  /* 0x0000740001107983 */ /* 0x000f220000100800 */
[----:B------:R-:W-:Y:S02]  /*c6c0*/  ISETP.GE.AND P5, PT, R37, c[0x0][0x3c8], PT ;  /* 0x0000f20025007a0c */ /* 0x000fe40003fa6270 */
[----:B------:R-:W-:Y:S01]  /*c6d0*/  ISETP.GE.AND P1, PT, R8, c[0x0][0x3c8], PT ;  /* 0x0000f20008007a0c */ /* 0x000fe20003f26270 */
[----:B------:R1:W-:Y:S01]  /*c6e0*/  @!P6 ST.E.64 [R6.64], R34 ;  /* 0x000000220600e985 */ /* 0x0003e2000c101b08 */
[----:B------:R-:W-:Y:S02]  /*c6f0*/  ISETP.GE.AND P6, PT, R36, c[0x0][0x3c8], PT ;  /* 0x0000f20024007a0c */ /* 0x000fe40003fc6270 */
[----:B------:R-:W-:Y:S01]  /*c700*/  ISETP.GE.AND P4, PT, R23, c[0x0][0x3c8], PT ;  /* 0x0000f20017007a0c */ /* 0x000fe20003f86270 */
[----:B------:R1:W-:Y:S06]  /*c710*/  @!P2 ST.E.64 [R2.64], R38 ;  /* 0x000000260200a985 */ /* 0x0003ec000c101b08 */
[----:B-1----:R-:W-:-:S02]  /*c720*/  @!P5 LEA R6, P3, R37, R0, 0x2 ;  /* 0x000000002506d211 */ /* 0x002fc400078610ff */
[----:B------:R-:W-:Y:S02]  /*c730*/  @!P1 LEA R2, P2, R8, R0, 0x2 ;  /* 0x0000000008029211 */ /* 0x000fe400078410ff */
[----:B------:R-:W-:Y:S02]  /*c740*/  @!P5 LEA.HI.X R7, R37, R4, R63, 0x2, P3 ;  /* 0x000000042507d211 */ /* 0x000fe400018f143f */
[----:B------:R-:W-:-:S03]  /*c750*/  ISETP.GE.AND P3, PT, R21, c[0x0][0x3c8], PT ;  /* 0x0000f20015007a0c */ /* 0x000fc60003f66270 */
[----:B------:R1:W-:Y:S01]  /*c760*/  @!P5 ST.E.64 [R6.64], R40 ;  /* 0x000000280600d985 */ /* 0x0003e2000c101b08 */
[----:B---3--:R-:W-:Y:S02]  /*c770*/  @!P1 LEA.HI.X R3, R8, R4, R9, 0x2, P2 ;  /* 0x0000000408039211 */ /* 0x008fe400010f1409 */
[----:B------:R-:W-:-:S03]  /*c780*/  @!P6 LEA R8, P2, R36, R0, 0x2 ;  /* 0x000000002408e211 */ /* 0x000fc600078410ff */
[----:B------:R3:W-:Y:S01]  /*c790*/  @!P1 ST.E.64 [R2.64], R42 ;  /* 0x0000002a02009985 */ /* 0x0007e2000c101b08 */
[----:B-----5:R-:W-:Y:S02]  /*c7a0*/  ISETP.GE.AND P1, PT, R10, c[0x0][0x3c8], PT ;  /* 0x0000f2000a007a0c */ /* 0x020fe40003f26270 */
[----:B--2---:R-:W-:Y:S02]  /*c7b0*/  @!P6 LEA.HI.X R9, R36, R4, R29, 0x2, P2 ;  /* 0x000000042409e211 */ /* 0x004fe400010f141d */
[----:B-1----:R-:W-:-:S03]  /*c7c0*/  @!P3 LEA R6, P2, R21, R0, 0x2 ;  /* 0x000000001506b211 */ /* 0x002fc600078410ff */
[----:B------:R-:W-:Y:S01]  /*c7d0*/  @!P6 ST.E.64 [R8.64], R92 ;  /* 0x0000005c0800e985 */ /* 0x000fe2000c101b08 */
[----:B----4-:R-:W-:Y:S02]  /*c7e0*/  ISETP.GE.AND P6, PT, R19, c[0x0][0x3c8], PT ;  /* 0x0000f20013007a0c */ /* 0x010fe40003fc6270 */
[----:B------:R-:W-:Y:S02]  /*c7f0*/  @!P3 LEA.HI.X R7, R21, R4, R22, 0x2, P2 ;  /* 0x000000041507b211 */ /* 0x000fe400010f1416 */
[----:B---3--:R-:W-:-:S04]  /*c800*/  @!P4 LEA R2, P5, R23, R0, 0x2 ;  /* 0x000000001702c211 */ /* 0x008fc800078a10ff */
[----:B------:R-:W-:Y:S02]  /*c810*/  @!P4 LEA.HI.X R3, R23, R4, R28, 0x2, P5 ;  /* 0x000000041703c211 */ /* 0x000fe400028f141c */
[----:B------:R-:W-:-:S03]  /*c820*/  ISETP.GE.AND P5, PT, R17, c[0x0][0x3c8], PT ;  /* 0x0000f20011007a0c */ /* 0x000fc60003fa6270 */
[----:B------:R1:W-:Y:S01]  /*c830*/  @!P4 ST.E.64 [R2.64], R46 ;  /* 0x0000002e0200c985 */ /* 0x0003e2000c101b08 */
[----:B------:R-:W-:-:S03]  /*c840*/  ISETP.GE.AND P4, PT, R15, c[0x0][0x3c8], PT ;  /* 0x0000f2000f007a0c */ /* 0x000fc60003f86270 */
[----:B------:R2:W-:Y:S01]  /*c850*/  @!P3 ST.E.64 [R6.64], R48 ;  /* 0x000000300600b985 */ /* 0x0005e2000c101b08 */
[----:B------:R-:W-:Y:S02]  /*c860*/  ISETP.GE.AND P3, PT, R13, c[0x0][0x3c8], PT ;  /* 0x0000f2000d007a0c */ /* 0x000fe40003f66270 */
[----:B-1----:R-:W-:-:S04]  /*c870*/  @!P1 LEA R2, P2, R10, R0, 0x2 ;  /* 0x000000000a029211 */ /* 0x002fc800078410ff */
[----:B------:R-:W-:Y:S02]  /*c880*/  @!P1 LEA.HI.X R3, R10, R4, R11, 0x2, P2 ;  /* 0x000000040a039211 */ /* 0x000fe400010f140b */
[----:B------:R-:W-:-:S03]  /*c890*/  @!P6 LEA R10, P2, R19, R0, 0x2 ;  /* 0x00000000130ae211 */ /* 0x000fc600078410ff */
[----:B------:R1:W-:Y:S01]  /*c8a0*/  @!P1 ST.E.64 [R2.64], R50 ;  /* 0x0000003202009985 */ /* 0x0003e2000c101b08 */
[----:B------:R-:W-:Y:S02]  /*c8b0*/  @!P5 LEA R8, P1, R17, R0, 0x2 ;  /* 0x000000001108d211 */ /* 0x000fe400078210ff */
[----:B------:R-:W-:Y:S02]  /*c8c0*/  @!P6 LEA.HI.X R11, R19, R4, R20, 0x2, P2 ;  /* 0x00000004130be211 */ /* 0x000fe400010f1414 */
[----:B--2---:R-:W-:Y:S02]  /*c8d0*/  @!P4 LEA R6, P2, R15, R0, 0x2 ;  /* 0x000000000f06c211 */ /* 0x004fe400078410ff */
[-C--:B------:R-:W-:Y:S02]  /*c8e0*/  @!P5 LEA.HI.X R9, R17, R4.reuse, R18, 0x2, P1 ;  /* 0x000000041109d211 */ /* 0x080fe400008f1412 */
[----:B------:R-:W-:Y:S01]  /*c8f0*/  @!P4 LEA.HI.X R7, R15, R4, R16, 0x2, P2 ;  /* 0x000000040f07c211 */ /* 0x000fe200010f1410 */
[----:B------:R2:W-:Y:S04]  /*c900*/  @!P6 ST.E.64 [R10.64], R88 ;  /* 0x000000580a00e985 */ /* 0x0005e8000c101b08 */
[----:B------:R2:W-:Y:S04]  /*c910*/  @!P5 ST.E.64 [R8.64], R72 ;  /* 0x000000480800d985 */ /* 0x0005e8000c101b08 */
[----:B------:R2:W-:Y:S01]  /*c920*/  @!P4 ST.E.64 [R6.64], R52 ;  /* 0x000000340600c985 */ /* 0x0005e2000c101b08 */
[----:B-1----:R-:W-:-:S04]  /*c930*/  @!P3 LEA R2, P1, R13, R0, 0x2 ;  /* 0x000000000d02b211 */ /* 0x002fc800078210ff */
[----:B------:R-:W-:-:S05]  /*c940*/  @!P3 LEA.HI.X R3, R13, R4, R14, 0x2, P1 ;  /* 0x000000040d03b211 */ /* 0x000fca00008f140e */
[----:B------:R2:W-:Y:S04]  /*c950*/  @!P3 ST.E.64 [R2.64], R24 ;  /* 0x000000180200b985 */ /* 0x0005e8000c101b08 */
.L_x_240:
[----:B------:R-:W-:Y:S05]  /*c960*/  BSYNC B0 ;  /* 0x0000000000007941 */ /* 0x000fea0003800000 */
.L_x_239:
[----:B------:R-:W-:Y:S05]  /*c970*/  BRA.DIV ~URZ, `(.L_x_241) ;  /* 0x000031827f007947 */ /* 0x000fea000b800000 */
[----:B--2---:R2:W1:Y:S04]  /*c980*/  SHFL.IDX PT, R4, R5, 0x1, 0x1c1f ;  /* 0x003c1f0005047f89 */ /* 0x00446800000e0000 */
[----:B----4-:R2:W4:Y:S02]  /*c990*/  SHFL.IDX PT, R0, R12, 0x1, 0x1c1f ;  /* 0x003c1f000c007f89 */ /* 0x01052400000e0000 */
.L_x_308:
[----:B------:R-:W-:Y:S05]  /*c9a0*/  @P0 BRA `(.L_x_236) ;  /* 0x000011b000000947 */ /* 0x000fea0003800000 */
[----:B------:R-:W5:Y:S04]  /*c9b0*/  LDL R10, [R1+0x44] ;  /* 0x00004400010a7983 */ /* 0x000f680000100800 */
[----:B--2---:R-:W2:Y:S04]  /*c9c0*/  LDL R18, [R1+0x4c] ;  /* 0x00004c0001127983 */ /* 0x004ea80000100800 */
[----:B---3--:R-:W3:Y:S04]  /*c9d0*/  LDL R14, [R1+0x48] ;  /* 0x00004800010e7983 */ /* 0x008ee80000100800 */
[----:B----4-:R-:W4:Y:S04]  /*c9e0*/  LDL R12, [R1+0xa4] ;  /* 0x0000a400010c7983 */ /* 0x010f280000100800 */
[----:B------:R-:W4:Y:S04]  /*c9f0*/  LDL R11, [R1+0x40] ;  /* 0x00004000010b7983 */ /* 0x000f280000100800 */
[----:B------:R-:W4:Y:S04]  /*ca00*/  LDL R16, [R1+0xa8] ;  /* 0x0000a80001107983 */ /* 0x000f280000100800 */
[----:B------:R-:W4:Y:S04]  /*ca10*/  LDL R15, [R1+0x3c] ;  /* 0x00003c00010f7983 */ /* 0x000f280000100800 */
[----:B-1----:R-:W4:Y:S04]  /*ca20*/  LDL R5, [R1+0x38] ;  /* 0x0000380001057983 */ /* 0x002f280000100800 */
[----:B------:R-:W4:Y:S04]  /*ca30*/  LDL R19, [R1+0xa0] ;  /* 0x0000a00001137983 */ /* 0x000f280000100800 */
        /* <DEDUP_REMOVED lines=9> */
[----:B------:R-:W4:Y:S01]  /*cad0*/  LDL R21, [R1+0x88] ;  /* 0x0000880001157983 */ /* 0x000f220000100800 */
[----:B-----5:R-:W-:-:S02]  /*cae0*/  ISETP.GE.AND P0, PT, R10, c[0x0][0x3c8], PT ;  /* 0x0000f2000a007a0c */ /* 0x020fc40003f06270 */
[----:B--2---:R-:W-:Y:S02]  /*caf0*/  ISETP.GE.AND P2, PT, R18, c[0x0][0x3c8], PT ;  /* 0x0000f20012007a0c */ /* 0x004fe40003f46270 */
[----:B---3--:R-:W-:-:S09]  /*cb00*/  ISETP.GE.AND P1, PT, R14, c[0x0][0x3c8], PT ;  /* 0x0000f2000e007a0c */ /* 0x008fd20003f26270 */
[C---:B------:R-:W-:Y:S02]  /*cb10*/  @!P0 LEA R2, P6, R10.reuse, R0, 0x2 ;  /* 0x000000000a028211 */ /* 0x040fe400078c10ff */
[----:B----4-:R-:W-:Y:S02]  /*cb20*/  ISETP.GE.AND P5, PT, R11, c[0x0][0x3c8], PT ;  /* 0x0000f2000b007a0c */ /* 0x010fe40003fa6270 */
[----:B------:R-:W-:Y:S01]  /*cb30*/  @!P0 LEA.HI.X R3, R10, R4, R12, 0x2, P6 ;  /* 0x000000040a038211 */ /* 0x000fe200030f140c */
[----:B------:R-:W-:Y:S01]  /*cb40*/  @!P2 IMAD.MOV.U32 R8, RZ, RZ, R0 ;  /* 0x000000ffff08a224 */ /* 0x000fe200078e0000 */
[----:B------:R-:W2:Y:S01]  /*cb50*/  LDL R10, [R1+0x24] ;  /* 0x00002400010a7983 */ /* 0x000ea20000100800 */
[----:B------:R-:W-:Y:S01]  /*cb60*/  @!P2 IMAD.MOV.U32 R9, RZ, RZ, R4 ;  /* 0x000000ffff09a224 */ /* 0x000fe200078e0004 */
[----:B------:R-:W-:Y:S02]  /*cb70*/  @!P1 LEA R6, P3, R14, R0, 0x2 ;  /* 0x000000000e069211 */ /* 0x000fe400078610ff */
[----:B------:R-:W-:Y:S01]  /*cb80*/  ISETP.GE.AND P4, PT, R15, c[0x0][0x3c8], PT ;  /* 0x0000f2000f007a0c */ /* 0x000fe20003f86270 */
[----:B------:R-:W-:Y:S01]  /*cb90*/  @!P2 IMAD.WIDE R8, R18, 0x4, R8 ;  /* 0x000000041208a825 */ /* 0x000fe200078e0208 */
[----:B------:R-:W3:Y:S01]  /*cba0*/  LDL R12, [R1+0x14] ;  /* 0x00001400010c7983 */ /* 0x000ee20000100800 */
[----:B------:R-:W-:-:S03]  /*cbb0*/  @!P1 LEA.HI.X R7, R14, R4, R16, 0x2, P3 ;  /* 0x000000040e079211 */ /* 0x000fc600018f1410 */
[----:B------:R-:W4:Y:S01]  /*cbc0*/  LDL R18, [R1+0x20] ;  /* 0x0000200001127983 */ /* 0x000f220000100800 */
[----:B------:R-:W-:-:S03]  /*cbd0*/  ISETP.GE.AND P3, PT, R5, c[0x0][0x3c8], PT ;  /* 0x0000f20005007a0c */ /* 0x000fc60003f66270 */
[----:B------:R-:W5:Y:S04]  /*cbe0*/  LDL R16, [R1+0x1c] ;  /* 0x00001c0001107983 */ /* 0x000f680000100800 */
[----:B------:R-:W5:Y:S04]  /*cbf0*/  LDL R14, [R1+0x18] ;  /* 0x00001800010e7983 */ /* 0x000f680000100800 */
[----:B------:R1:W-:Y:S04]  /*cc00*/  @!P2 ST.E.64 [R8.64], R96 ;  /* 0x000000600800a985 */ /* 0x0003e8000c101b08 */
[----:B------:R1:W-:Y:S04]  /*cc10*/  @!P1 ST.E.64 [R6.64], R76 ;  /* 0x0000004c06009985 */ /* 0x0003e8000c101b08 */
[----:B------:R1:W-:Y:S02]  /*cc20*/  @!P0 ST.E.64 [R2.64], R56 ;  /* 0x0000003802008985 */ /* 0x0003e4000c101b08 */
[----:B-1----:R-:W-:-:S04]  /*cc30*/  @!P5 LEA R8, P6, R11, R0, 0x2 ;  /* 0x000000000b08d211 */ /* 0x002fc800078c10ff */
[----:B------:R-:W-:Y:S02]  /*cc40*/  @!P5 LEA.HI.X R9, R11, R4, R19, 0x2, P6 ;  /* 0x000000040b09d211 */ /* 0x000fe400030f1413 */
[----:B------:R-:W5:Y:S01]  /*cc50*/  LDL R11, [R1+0x84] ;  /* 0x00008400010b7983 */ /* 0x000f620000100800 */
[-C--:B------:R-:W-:Y:S02]  /*cc60*/  @!P4 LEA R6, P0, R15, R0.reuse, 0x2 ;  /* 0x000000000f06c211 */ /* 0x080fe400078010ff */
[----:B------:R-:W-:Y:S01]  /*cc70*/  @!P3 LEA R2, P6, R5, R0, 0x2 ;  /* 0x000000000502b211 */ /* 0x000fe200078c10ff */
[----:B------:R-:W5:Y:S01]  /*cc80*/  LDL R19, [R1+0x80] ;  /* 0x0000800001137983 */ /* 0x000f620000100800 */
[-C--:B------:R-:W-:Y:S02]  /*cc90*/  @!P4 LEA.HI.X R7, R15, R4.reuse, R17, 0x2, P0 ;  /* 0x000000040f07c211 */ /* 0x080fe400000f1411 */
[----:B------:R-:W-:Y:S01]  /*cca0*/  @!P3 LEA.HI.X R3, R5, R4, R13, 0x2, P6 ;  /* 0x000000040503b211 */ /* 0x000fe200030f140d */
[----:B------:R-:W5:Y:S04]  /*ccb0*/  LDL R17, [R1+0x7c] ;  /* 0x00007c0001117983 */ /* 0x000f680000100800 */
[----:B------:R-:W5:Y:S04]  /*ccc0*/  LDL R15, [R1+0x78] ;  /* 0x00007800010f7983 */ /* 0x000f680000100800 */
[----:B------:R-:W5:Y:S04]  /*ccd0*/  LDL R13, [R1+0x74] ;  /* 0x00007400010d7983 */ /* 0x000f680000100800 */
[----:B------:R-:W5:Y:S01]  /*cce0*/  LDL R5, [R1+0x10] ;  /* 0x0000100001057983 */ /* 0x000f620000100800 */
[----:B------:R-:W-:-:S02]  /*ccf0*/  ISETP.GE.AND P2, PT, R28, c[0x0][0x3c8], PT ;  /* 0x0000f2001c007a0c */ /* 0x000fc40003f46270 */
[----:B------:R-:W-:Y:S02]  /*cd00*/  ISETP.GE.AND P1, PT, R24, c[0x0][0x3c8], PT ;  /* 0x0000f20018007a0c */ /* 0x000fe40003f26270 */
[----:B------:R-:W-:Y:S01]  /*cd10*/  ISETP.GE.AND P0, PT, R22, c[0x0][0x3c8], PT ;  /* 0x0000f20016007a0c */ /* 0x000fe20003f06270 */
[----:B------:R1:W-:Y:S04]  /*cd20*/  @!P5 ST.E.64 [R8.64], R100 ;  /* 0x000000640800d985 */ /* 0x0003e8000c101b08 */
[----:B------:R1:W-:Y:S01]  /*cd30*/  @!P4 ST.E.64 [R6.64], R80 ;  /* 0x000000500600c985 */ /* 0x0003e2000c101b08 */
[----:B------:R-:W-:-:S03]  /*cd40*/  ISETP.GE.AND P4, PT, R20, c[0x0][0x3c8], PT ;  /* 0x0000f20014007a0c */ /* 0x000fc60003f86270 */
[----:B------:R1:W-:Y:S02]  /*cd50*/  @!P3 ST.E.64 [R2.64], R58 ;  /* 0x0000003a0200b985 */ /* 0x0003e4000c101b08 */
[-C--:B-1----:R-:W-:Y:S02]  /*cd60*/  @!P2 LEA R8, P5, R28, R0.reuse, 0x2 ;  /* 0x000000001c08a211 */ /* 0x082fe400078a10ff */
[----:B------:R-:W-:Y:S02]  /*cd70*/  @!P1 LEA R6, P6, R24, R0, 0x2 ;  /* 0x0000000018069211 */ /* 0x000fe400078c10ff */
[----:B------:R-:W-:Y:S02]  /*cd80*/  @!P2 LEA.HI.X R9, R28, R4, R29, 0x2, P5 ;  /* 0x000000041c09a211 */ /* 0x000fe400028f141d */
[----:B------:R-:W-:Y:S02]  /*cd90*/  @!P0 LEA R2, P3, R22, R0, 0x2 ;  /* 0x0000000016028211 */ /* 0x000fe400078610ff */
[----:B------:R-:W-:-:S02]  /*cda0*/  @!P1 LEA.HI.X R7, R24, R4, R25, 0x2, P6 ;  /* 0x0000000418079211 */ /* 0x000fc400030f1419 */
[----:B------:R-:W-:Y:S01]  /*cdb0*/  @!P0 LEA.HI.X R3, R22, R4, R23, 0x2, P3 ;  /* 0x0000000416038211 */ /* 0x000fe200018f1417 */
[----:B------:R-:W-:Y:S04]  /*cdc0*/  @!P2 ST.E.64 [R8.64], R102 ;  /* 0x000000660800a985 */ /* 0x000fe8000c101b08 */
[----:B------:R1:W-:Y:S04]  /*cdd0*/  @!P1 ST.E.64 [R6.64], R84 ;  /* 0x0000005406009985 */ /* 0x0003e8000c101b08 */
[----:B------:R2:W-:Y:S01]  /*cde0*/  @!P0 ST.E.64 [R2.64], R44 ;  /* 0x0000002c02008985 */ /* 0x0005e2000c101b08 */
[----:B-1----:R-:W-:-:S04]  /*cdf0*/  @!P4 LEA R6, P0, R20, R0, 0x2 ;  /* 0x000000001406c211 */ /* 0x002fc800078010ff */
[----:B------:R-:W-:-:S05]  /*ce00*/  @!P4 LEA.HI.X R7, R20, R4, R21, 0x2, P0 ;  /* 0x000000041407c211 */ /* 0x000fca00000f1415 */
[----:B------:R1:W-:Y:S01]  /*ce10*/  @!P4 ST.E.64 [R6.64], R60 ;  /* 0x0000003c0600c985 */ /* 0x0003e2000c101b08 */
[----:B--2---:R-:W-:Y:S02]  /*ce20*/  ISETP.GE.AND P5, PT, R10, c[0x0][0x3c8], PT ;  /* 0x0000f2000a007a0c */ /* 0x004fe40003fa6270 */
[----:B----4-:R-:W-:Y:S02]  /*ce30*/  ISETP.GE.AND P3, PT, R18, c[0x0][0x3c8], PT ;  /* 0x0000f20012007a0c */ /* 0x010fe40003f66270 */
[----:B---3--:R-:W-:Y:S02]  /*ce40*/  ISETP.GE.AND P0, PT, R12, c[0x0][0x3c8], PT ;  /* 0x0000f2000c007a0c */ /* 0x008fe40003f06270 */
[----:B-----5:R-:W-:Y:S02]  /*ce50*/  ISETP.GE.AND P2, PT, R16, c[0x0][0x3c8], PT ;  /* 0x0000f20010007a0c */ /* 0x020fe40003f46270 */
[----:B------:R-:W-:-:S05]  /*ce60*/  ISETP.GE.AND P1, PT, R14, c[0x0][0x3c8], PT ;  /* 0x0000f2000e007a0c */ /* 0x000fca0003f26270 */
[----:B------:R-:W-:-:S04]  /*ce70*/  @!P5 LEA R2, P6, R10, R0, 0x2 ;  /* 0x000000000a02d211 */ /* 0x000fc800078c10ff */
[----:B------:R-:W-:Y:S02]  /*ce80*/  @!P5 LEA.HI.X R3, R10, R4, R11, 0x2, P6 ;  /* 0x000000040a03d211 */ /* 0x000fe400030f140b */
[-C--:B------:R-:W-:Y:S02]  /*ce90*/  @!P3 LEA R10, P4, R18, R0.reuse, 0x2 ;  /* 0x00000000120ab211 */ /* 0x080fe400078810ff */
[-C--:B------:R-:W-:Y:S01]  /*cea0*/  @!P2 LEA R8, P6, R16, R0.reuse, 0x2 ;  /* 0x000000001008a211 */ /* 0x080fe200078c10ff */
[----:B------:R2:W-:Y:S01]  /*ceb0*/  @!P5 ST.E.64 [R2.64], R64 ;  /* 0x000000400200d985 */ /* 0x0005e2000c101b08 */
[----:B-1----:R-:W-:Y:S02]  /*cec0*/  @!P1 LEA R6, P5, R14, R0, 0x2 ;  /* 0x000000000e069211 */ /* 0x002fe400078a10ff */
[-C--:B------:R-:W-:Y:S02]  /*ced0*/  @!P3 LEA.HI.X R11, R18, R4.reuse, R19, 0x2, P4 ;  /* 0x00000004120bb211 */ /* 0x080fe400020f1413 */
[----:B------:R-:W-:-:S02]  /*cee0*/  @!P2 LEA.HI.X R9, R16, R4, R17, 0x2, P6 ;  /* 0x000000041009a211 */ /* 0x000fc400030f1411 */
[----:B------:R-:W-:Y:S01]  /*cef0*/  @!P1 LEA.HI.X R7, R14, R4, R15, 0x2, P5 ;  /* 0x000000040e079211 */ /* 0x000fe200028f140f */
[----:B------:R1:W-:Y:S04]  /*cf00*/  @!P3 ST.E.64 [R10.64], R82 ;  /* 0x000000520a00b985 */ /* 0x0003e8000c101b08 */
[----:B------:R1:W-:Y:S04]  /*cf10*/  @!P2 ST.E.64 [R8.64], R78 ;  /* 0x0000004e0800a985 */ /* 0x0003e8000c101b08 */
[----:B------:R1:W-:Y:S01]  /*cf20*/  @!P1 ST.E.64 [R6.64], R74 ;  /* 0x0000004a06009985 */ /* 0x0003e2000c101b08 */
[----:B--2---:R-:W-:-:S04]  /*cf30*/  @!P0 LEA R2, P4, R12, R0, 0x2 ;  /* 0x000000000c028211 */ /* 0x004fc800078810ff */
[----:B------:R-:W-:-:S05]  /*cf40*/  @!P0 LEA.HI.X R3, R12, R4, R13, 0x2, P4 ;  /* 0x000000040c038211 */ /* 0x000fca00020f140d */
[----:B------:R1:W-:Y:S01]  /*cf50*/  @!P0 ST.E.64 [R2.64], R54 ;  /* 0x0000003602008985 */ /* 0x0003e2000c101b08 */
[----:B------:R-:W-:-:S13]  /*cf60*/  ISETP.GE.AND P0, PT, R5, c[0x0][0x3c8], PT ;  /* 0x0000f20005007a0c */ /* 0x000fda0003f06270 */
[----:B------:R-:W-:Y:S05]  /*cf70*/  @P0 BRA `(.L_x_236) ;  /* 0x00000be000000947 */ /* 0x000fea0003800000 */
[----:B------:R-:W2:Y:S01]  /*cf80*/  LDL R12, [R1+0x70] ;  /* 0x00007000010c7983 */ /* 0x000ea20000100800 */
[----:B-1----:R-:W-:-:S04]  /*cf90*/  LEA R2, P0, R5, R0, 0x2 ;  /* 0x0000000005027211 */ /* 0x002fc800078010ff */
[----:B--2---:R-:W-:-:S05]  /*cfa0*/  LEA.HI.X R3, R5, R4, R12, 0x2, P0 ;  /* 0x0000000405037211 */ /* 0x004fca00000f140c */
[----:B------:R1:W-:Y:S01]  /*cfb0*/  ST.E.64 [R2.64], R26 ;  /* 0x0000001a02007985 */ /* 0x0003e2000c101b08 */
[----:B------:R-:W-:Y:S05]  /*cfc0*/  BRA `(.L_x_236) ;  /* 0x00000b9000007947 */ /* 0x000fea0003800000 */
.L_x_221:
[----:B------:R-:W2:Y:S01]  /*cfd0*/  LDL.LU R6, [R1] ;  /* 0x0000000001067983 */ /* 0x000ea20000300800 */
[----:B------:R-:W-:Y:S02]  /*cfe0*/  ISETP.NE.U32.AND P1, PT, RZ, c[0x0][0x508], PT ;  /* 0x00014200ff007a0c */ /* 0x000fe40003f25070 */
[----:B------:R-:W-:Y:S01]  /*cff0*/  ISETP.NE.U32.AND P3, PT, RZ, c[0x0][0x500], PT ;  /* 0x00014000ff007a0c */ /* 0x000fe20003f65070 */
[----:B------:R-:W3:Y:S01]  /*d000*/  LDL.LU R0, [R1+0x4] ;  /* 0x0000040001007983 */ /* 0x000ee20000300800 */
[----:B------:R-:W-:Y:S01]  /*d010*/  ISETP.NE.AND.EX P1, PT, RZ, c[0x0][0x50c], PT, P1 ;  /* 0x00014300ff007a0c */ /* 0x000fe20003f25310 */
[----:B------:R-:W-:Y:S01]  /*d020*/  IMAD.MOV.U32 R8, RZ, RZ, RZ ;  /* 0x000000ffff087224 */ /* 0x000fe200078e00ff */
[----:B------:R-:W-:Y:S01]  /*d030*/  ISETP.NE.AND.EX P3, PT, RZ, c[0x0][0x504], PT, P3 ;  /* 0x00014100ff007a0c */ /* 0x000fe20003f65330 */
[----:B------:R-:W-:Y:S01]  /*d040*/  IMAD.MOV.U32 R20, RZ, RZ, c[0x0][0x388] ;  /* 0x0000e200ff147624 */ /* 0x000fe200078e00ff */
[----:B------:R-:W-:-:S09]  /*d050*/  IADD3 R2, P2, R252, c[0x0][0x500], RZ ;  /* 0x00014000fc027a10 */ /* 0x000fd20007f5e0ff */
[----:B------:R-:W-:Y:S02]  /*d060*/  @P1 IADD3 R4, P0, R252, c[0x0][0x508], RZ ;  /* 0x00014200fc041a10 */ /* 0x000fe40007f1e0ff */
[C---:B--2---:R-:W-:Y:S02]  /*d070*/  IADD3.X R3, R6.reuse, c[0x0][0x504], RZ, P2, !PT ;  /* 0x0001410006037a10 */ /* 0x044fe400017fe4ff */
[----:B-1----:R-:W-:-:S03]  /*d080*/  @P1 IADD3.X R5, R6, c[0x0][0x50c], RZ, P0, !PT ;  /* 0x0001430006051a10 */ /* 0x002fc600007fe4ff */
[----:B------:R1:W5:Y:S04]  /*d090*/  @P3 LDG.E R8, [R2.64] ;  /* 0x0000000802083981 */ /* 0x000368000c1e1900 */
[----:B------:R1:W5:Y:S01]  /*d0a0*/  @P1 LDG.E R20, [R4.64] ;  /* 0x0000000804141981 */ /* 0x000362000c1e1900 */
[----:B---3--:R-:W-:-:S04]  /*d0b0*/  ISETP.NE.AND P0, PT, R0, RZ, PT ;  /* 0x000000ff0000720c */ /* 0x008fc80003f05270 */
[----:B------:R-:W-:Y:S01]  /*d0c0*/  SEL R19, R0, c[0x0][0x3d4], P0 ;  /* 0x0000f50000137a07 */ /* 0x000fe20000000000 */
[----:B------:R-:W-:Y:S05]  /*d0d0*/  @P1 BRA `(.L_x_242) ;  /* 0x0000004000001947 */ /* 0x000fea0003800000 */
[----:B------:R-:W-:Y:S05]  /*d0e0*/  @!P3 BRA `(.L_x_242) ;  /* 0x000000300000b947 */ /* 0x000fea0003800000 */
[----:B------:R2:W3:Y:S04]  /*d0f0*/  LDG.E R0, [R2.64] ;  /* 0x0000000802007981 */ /* 0x0004e8000c1e1900 */
[----:B-12---:R-:W3:Y:S02]  /*d100*/  LDG.E R2, [R2.64+0x4] ;  /* 0x0000040802027981 */ /* 0x006ee4000c1e1900 */
[----:B---3-5:R-:W-:Y:S02]  /*d110*/  IADD3 R20, -R0, R2, RZ ;  /* 0x0000000200147210 */ /* 0x028fe40007ffe1ff */
.L_x_242:
[----:B------:R-:W2:Y:S01]  /*d120*/  LDL.LU R0, [R1+0xc] ;  /* 0x00000c0001007983 */ /* 0x000ea20000300800 */
[----:B------:R-:W-:Y:S01]  /*d130*/  BSSY B0, `(.L_x_243) ;  /* 0x0000038000007945 */ /* 0x000fe20003800000 */
[----:B------:R-:W-:Y:S02]  /*d140*/  LOP3.LUT R9, R246, 0xffff, RZ, 0xc0, !PT ;  /* 0x0000fffff6097812 */ /* 0x000fe400078ec0ff */
[----:B-1----:R-:W1:Y:S01]  /*d150*/  S2R R2, SR_TID.X ;  /* 0x0000000000027919 */ /* 0x002e620000002100 */
[----:B------:R-:W-:-:S02]  /*d160*/  SEL R15, R251, RZ, !P3 ;  /* 0x000000fffb0f7207 */ /* 0x000fc40005800000 */
[----:B-----5:R-:W-:Y:S02]  /*d170*/  SHF.R.S32.HI R18, RZ, 0x1f, R8 ;  /* 0x0000001fff127819 */ /* 0x020fe40000011408 */
[----:B-1----:R-:W-:Y:S02]  /*d180*/  ISETP.GT.AND P0, PT, R2, 0x7f, PT ;  /* 0x0000007f0200780c */ /* 0x002fe40003f04270 */
[----:B--2---:R-:W-:-:S11]  /*d190*/  SEL R21, R0, RZ, !P3 ;  /* 0x000000ff00157207 */ /* 0x004fd60005800000 */
[----:B------:R-:W-:Y:S05]  /*d1a0*/  @P0 BRA `(.L_x_244) ;  /* 0x0000030000000947 */ /* 0x000fea0003800000 */
[----:B------:R-:W-:Y:S01]  /*d1b0*/  IMAD R0, R20, c[0x0][0x4e8], RZ ;  /* 0x00013a0014007a24 */ /* 0x000fe200078e02ff */
[----:B------:R-:W-:-:S04]  /*d1c0*/  LEA R14, R245, R2, 0x7 ;  /* 0x00000002f50e7211 */ /* 0x000fc800078e38ff */
[----:B------:R-:W-:-:S13]  /*d1d0*/  ISETP.GE.AND P0, PT, R14, R0, PT ;  /* 0x000000000e00720c */ /* 0x000fda0003f06270 */
[----:B------:R-:W-:Y:S05]  /*d1e0*/  @P0 BRA `(.L_x_244) ;  /* 0x000002c000000947 */ /* 0x000fea0003800000 */
[----:B------:R-:W2:Y:S01]  /*d1f0*/  LDL.LU R22, [R1+0x8] ;  /* 0x0000080001167983 */ /* 0x000ea20000300800 */
[----:B------:R-:W-:Y:S01]  /*d200*/  IMAD.MOV.U32 R0, RZ, RZ, 0x368 ;  /* 0x00000368ff007424 */ /* 0x000fe200078e00ff */
[----:B------:R-:W-:-:S04]  /*d210*/  ISETP.GT.AND P2, PT, R19, 0x1, PT ;  /* 0x000000011300780c */ /* 0x000fc80003f44270 */
[----:B------:R-:W-:-:S04]  /*d220*/  SEL R0, R0, 0x328, P2 ;  /* 0x0000032800007807 */ /* 0x000fc80001000000 */
[----:B------:R1:W3:Y:S08]  /*d230*/  LDC.64 R6, c[0x0][R0+0x170] ;  /* 0x00005c0000067b82 */ /* 0x0002f00000000a00 */
[----:B------:R1:W4:Y:S08]  /*d240*/  LDC.64 R4, c[0x0][R0+0x168] ;  /* 0x00005a0000047b82 */ /* 0x0003300000000a00 */
[----:B------:R1:W5:Y:S08]  /*d250*/  LDC.64 R12, c[0x0][R0+0x178] ;  /* 0x00005e00000c7b82 */ /* 0x0003700000000a00 */
[----:B------:R1:W2:Y:S02]  /*d260*/  LDC.64 R10, c[0x0][R0+0x160] ;  /* 0x00005800000a7b82 */ /* 0x0002a40000000a00 */
[----:B-1----:R-:W-:-:S02]  /*d270*/  IMAD.MOV.U32 R0, RZ, RZ, c[0x0][0x4e8] ;  /* 0x00013a00ff007624 */ /* 0x002fc400078e00ff */
[-C--:B---3--:R-:W-:Y:S02]  /*d280*/  IMAD R7, R7, R15.reuse, RZ ;  /* 0x0000000f07077224 */ /* 0x088fe400078e02ff */
[----:B------:R-:W-:Y:S01]  /*d290*/  IMAD.WIDE.U32 R2, R6, R15, RZ ;  /* 0x0000000f06027225 */ /* 0x000fe200078e00ff */
[----:B------:R-:W-:Y:S02]  /*d2a0*/  ISETP.NE.AND P0, PT, R0, 0x1, PT ;  /* 0x000000010000780c */ /* 0x000fe40003f05270 */
[----:B------:R-:W-:Y:S01]  /*d2b0*/  MOV R0, R14 ;  /* 0x0000000e00007202 */ /* 0x000fe20000000f00 */
[----:B------:R-:W-:Y:S02]  /*d2c0*/  IMAD R7, R6, R21, R7 ;  /* 0x0000001506077224 */ /* 0x000fe400078e0207 */
[-C--:B----4-:R-:W-:Y:S02]  /*d2d0*/  IMAD R16, R5, R9.reuse, RZ ;  /* 0x0000000905107224 */ /* 0x090fe400078e02ff */
[----:B------:R-:W-:Y:S01]  /*d2e0*/  IMAD.WIDE.U32 R4, R4, R9, RZ ;  /* 0x0000000904047225 */ /* 0x000fe200078e00ff */
[----:B------:R-:W-:-:S03]  /*d2f0*/  IADD3 R3, R3, R7, RZ ;  /* 0x0000000703037210 */ /* 0x000fc60007ffe0ff */
[----:B------:R-:W-:Y:S02]  /*d300*/  IMAD.IADD R16, R5, 0x1, R16 ;  /* 0x0000000105107824 */ /* 0x000fe400078e0210 */
[----:B------:R-:W-:-:S05]  /*d310*/  @P0 IMAD.HI.U32 R17, R14, c[0x0][0x4ec], RZ ;  /* 0x00013b000e110a27 */ /* 0x000fca00078e00ff */
[----:B------:R-:W-:Y:S02]  /*d320*/  @P0 SHF.R.U32.HI R0, RZ, c[0x0][0x4f0], R17 ;  /* 0x00013c00ff000a19 */ /* 0x000fe40000011611 */
[----:B------:R-:W-:-:S03]  /*d330*/  IADD3 R17, P1, P0, R2, R4, R8 ;  /* 0x0000000402117210 */ /* 0x000fc6000783e008 */
[----:B------:R-:W-:-:S04]  /*d340*/  IMAD.MOV R2, RZ, RZ, -R0 ;  /* 0x000000ffff027224 */ /* 0x000fc800078e0a00 */
[----:B------:R-:W-:Y:S01]  /*d350*/  IMAD R2, R2, c[0x0][0x4e8], R14 ;  /* 0x00013a0002027a24 */ /* 0x000fe200078e020e */
[----:B--2---:R-:W-:-:S05]  /*d360*/  SEL R6, R22, RZ, P2 ;  /* 0x000000ff16067207 */ /* 0x004fca0001000000 */
[-C--:B-----5:R-:W-:Y:S02]  /*d370*/  IMAD R7, R13, R6.reuse, RZ ;  /* 0x000000060d077224 */ /* 0x0a0fe400078e02ff */
[----:B------:R-:W-:Y:S01]  /*d380*/  IMAD.WIDE.U32 R4, R12, R6, RZ ;  /* 0x000000060c047225 */ /* 0x000fe200078e00ff */
[----:B------:R-:W-:Y:S02]  /*d390*/  IADD3.X R12, R3, R16, R18, P1, P0 ;  /* 0x00000010030c7210 */ /* 0x000fe40000fe0412 */
[----:B------:R-:W-:Y:S02]  /*d3a0*/  SHF.R.S32.HI R3, RZ, 0x1f, R0 ;  /* 0x0000001fff037819 */ /* 0x000fe40000011400 */
[----:B------:R-:W-:Y:S01]  /*d3b0*/  IADD3 R5, R5, R7, RZ ;  /* 0x0000000705057210 */ /* 0x000fe20007ffe0ff */
[----:B------:R-:W-:Y:S01]  /*d3c0*/  IMAD.MOV.U32 R7, RZ, RZ, c[0x0][0x4a8] ;  /* 0x00012a00ff077624 */ /* 0x000fe200078e00ff */
[----:B------:R-:W-:Y:S01]  /*d3d0*/  IADD3 R4, P1, P0, R0, R17, R4 ;  /* 0x0000001100047210 */ /* 0x000fe2000783e004 */
[----:B------:R-:W-:Y:S01]  /*d3e0*/  IMAD R0, R11, R2, RZ ;  /* 0x000000020b007224 */ /* 0x000fe200078e02ff */
[----:B------:R-:W-:-:S02]  /*d3f0*/  SHF.R.S32.HI R6, RZ, 0x1f, R2 ;  /* 0x0000001fff067819 */ /* 0x000fc40000011402 */
[----:B------:R-:W-:-:S03]  /*d400*/  IADD3.X R5, R3, R12, R5, P1, P0 ;  /* 0x0000000c03057210 */ /* 0x000fc60000fe0405 */
[C---:B------:R-:W-:Y:S02]  /*d410*/  IMAD R0, R10.reuse, R6, R0 ;  /* 0x000000060a007224 */ /* 0x040fe400078e0200 */
[----:B------:R-:W-:Y:S01]  /*d420*/  IMAD.WIDE.U32 R2, R10, R2, R4 ;  /* 0x000000020a027225 */ /* 0x000fe200078e0004 */
[----:B------:R-:W-:Y:S02]  /*d430*/  MOV R5, c[0x0][0x4ac] ;  /* 0x00012b0000057a02 */ /* 0x000fe40000000f00 */
[----:B------:R-:W-:Y:S01]  /*d440*/  SEL R4, R7, c[0x0][0x450], P2 ;  /* 0x0001140007047a07 */ /* 0x000fe20001000000 */
[----:B------:R-:W-:Y:S01]  /*d450*/  IMAD.IADD R0, R3, 0x1, R0 ;  /* 0x0000000103007824 */ /* 0x000fe200078e0200 */
[----:B------:R-:W-:Y:S02]  /*d460*/  SEL R5, R5, c[0x0][0x454], P2 ;  /* 0x0001150005057a07 */ /* 0x000fe40001000000 */
[----:B------:R-:W-:-:S04]  /*d470*/  LEA R4, P0, R2, R4, 0x2 ;  /* 0x0000000402047211 */ /* 0x000fc800078010ff */
[----:B------:R-:W-:Y:S02]  /*d480*/  LEA.HI.X R5, R2, R5, R0, 0x2, P0 ;  /* 0x0000000502057211 */ /* 0x000fe400000f1400 */
[----:B------:R-:W-:-:S05]  /*d490*/  MOV R0, 0xff800000 ;  /* 0xff80000000007802 */ /* 0x000fca0000000f00 */
[----:B------:R1:W-:Y:S02]  /*d4a0*/  STG.E [R4.64], R0 ;  /* 0x0000000004007986 */ /* 0x0003e4000c101908 */
.L_x_244:
[----:B------:R-:W-:Y:S05]  /*d4b0*/  BSYNC B0 ;  /* 0x0000000000007941 */ /* 0x000fea0003800000 */
.L_x_243:
[----:B------:R-:W-:-:S13]  /*d4c0*/  ISETP.GT.AND P0, PT, R19, 0x1, PT ;  /* 0x000000011300780c */ /* 0x000fda0003f04270 */
[----:B------:R-:W-:Y:S05]  /*d4d0*/  @P0 BRA `(.L_x_236) ;  /* 0x0000068000000947 */ /* 0x000fea0003800000 */
[----:B------:R-:W-:Y:S01]  /*d4e0*/  MOV R2, c[0x0][0x4e8] ;  /* 0x00013a0000027a02 */ /* 0x000fe20000000f00 */
[----:B-1----:R-:W-:Y:S01]  /*d4f0*/  IMAD R0, R18, c[0x0][0x3a0], RZ ;  /* 0x0000e80012007a24 */ /* 0x002fe200078e02ff */
[----:B------:R-:W-:Y:S01]  /*d500*/  LEA R4, R233, R234, 0x5 ;  /* 0x000000eae9047211 */ /* 0x000fe200078e28ff */
[----:B------:R-:W-:Y:S01]  /*d510*/  IMAD R5, R21, c[0x0][0x3f0], RZ ;  /* 0x0000fc0015057a24 */ /* 0x000fe200078e02ff */
[----:B------:R-:W-:Y:S01]  /*d520*/  ISETP.NE.AND P0, PT, R2, 0x1, PT ;  /* 0x000000010200780c */ /* 0x000fe20003f05270 */
[----:B------:R-:W-:Y:S01]  /*d530*/  IMAD.WIDE.U32 R2, R8, c[0x0][0x3a0], RZ ;  /* 0x0000e80008027a25 */ /* 0x000fe200078e00ff */
[----:B------:R-:W-:-:S03]  /*d540*/  LEA R4, R245, R4, 0x7 ;  /* 0x00000004f5047211 */ /* 0x000fc600078e38ff */
[----:B------:R-:W-:Y:S01]  /*d550*/  IMAD R8, R8, c[0x0][0x3a4], R0 ;  /* 0x0000e90008087a24 */ /* 0x000fe200078e0200 */
[----:B------:R-:W-:Y:S01]  /*d560*/  MOV R0, R4 ;  /* 0x0000000400007202 */ /* 0x000fe20000000f00 */
[----:B------:R-:W-:-:S03]  /*d570*/  IMAD R7, R15, c[0x0][0x3f4], R5 ;  /* 0x0000fd000f077a24 */ /* 0x000fc600078e0205 */
[----:B------:R-:W-:-:S03]  /*d580*/  IADD3 R3, R3, R8, RZ ;  /* 0x0000000803037210 */ /* 0x000fc60007ffe0ff */
[----:B------:R-:W-:-:S04]  /*d590*/  @P0 IMAD.HI.U32 R6, R4, c[0x0][0x4ec], RZ ;  /* 0x00013b0004060a27 */ /* 0x000fc800078e00ff */
[----:B------:R-:W-:Y:S01]  /*d5a0*/  IMAD.WIDE.U32 R2, R9, c[0x0][0x3e8], R2 ;  /* 0x0000fa0009027a25 */ /* 0x000fe200078e0002 */
[----:B------:R-:W-:-:S03]  /*d5b0*/  @P0 SHF.R.U32.HI R0, RZ, c[0x0][0x4f0], R6 ;  /* 0x00013c00ff000a19 */ /* 0x000fc60000011606 */
[----:B------:R-:W-:Y:S01]  /*d5c0*/  IMAD R3, R9, c[0x0][0x3ec], R3 ;  /* 0x0000fb0009037a24 */ /* 0x000fe200078e0203 */
[----:B------:R-:W-:Y:S02]  /*d5d0*/  SHF.R.S32.HI R6, RZ, 0x1f, R0 ;  /* 0x0000001fff067819 */ /* 0x000fe40000011400 */
[----:B------:R-:W-:Y:S01]  /*d5e0*/  IADD3 R5, -R0, RZ, RZ ;  /* 0x000000ff00057210 */ /* 0x000fe20007ffe1ff */
[----:B------:R-:W-:-:S04]  /*d5f0*/  IMAD.WIDE.U32 R2, R15, c[0x0][0x3f0], R2 ;  /* 0x0000fc000f027a25 */ /* 0x000fc800078e0002 */
[----:B------:R-:W-:Y:S01]  /*d600*/  IMAD R6, R6, c[0x0][0x3e0], RZ ;  /* 0x0000f80006067a24 */ /* 0x000fe200078e02ff */
[----:B------:R-:W-:Y:S01]  /*d610*/  IADD3 R3, R3, R7, RZ ;  /* 0x0000000703037210 */ /* 0x000fe20007ffe0ff */
[----:B------:R-:W-:Y:S02]  /*d620*/  IMAD R4, R5, c[0x0][0x4e8], R4 ;  /* 0x00013a0005047a24 */ /* 0x000fe400078e0204 */
        /* <DEDUP_REMOVED lines=12> */
.L_x_309:
[----:B------:R-:W-:Y:S05]  /*d6f0*/  BRA.DIV ~URZ, `(.L_x_246) ;  /* 0x000025427f007947 */ /* 0x000fea000b800000 */
[----:B------:R3:W4:Y:S02]  /*d700*/  SHFL.IDX PT, R0, R10, RZ, 0x181f ;  /* 0x00181fff0a007589 */ /* 0x00072400000e0000 */
.L_x_310:
[----:B------:R-:W-:Y:S01]  /*d710*/  IMAD R8, R20, c[0x0][0x4e8], RZ ;  /* 0x00013a0014087a24 */ /* 0x000fe200078e02ff */
        /* <DEDUP_REMOVED lines=10> */
[-C--:B--2---:R-:W-:Y:S02]  /*d7c0*/  @!P1 LEA.HI.X R5, R231, R9.reuse, R12, 0x1, P3 ;  /* 0x00000009e7059211 */ /* 0x084fe400018f0c0c */
[----:B------:R-:W-:-:S03]  /*d7d0*/  @!P0 LEA.HI.X R3, R235, R9, R11, 0x1, P2 ;  /* 0x00000009eb038211 */ /* 0x000fc600010f0c0b */
[----:B------:R2:W-:Y:S04]  /*d7e0*/  @!P1 ST.E.128 [R4.64], RZ ;  /* 0x000000ff04009985 */ /* 0x0005e8000c101d08 */
[----:B------:R2:W-:Y:S02]  /*d7f0*/  @!P0 ST.E.128 [R2.64], RZ ;  /* 0x000000ff02008985 */ /* 0x0005e4000c101d08 */
.L_x_248:
[----:B------:R-:W-:Y:S05]  /*d800*/  BSYNC B0 ;  /* 0x0000000000007941 */ /* 0x000fea0003800000 */
.L_x_247:
[----:B------:R-:W-:Y:S05]  /*d810*/  BRA.DIV ~URZ, `(.L_x_249) ;  /* 0x000024927f007947 */ /* 0x000fea000b800000 */
[----:B--2---:R2:W1:Y:S04]  /*d820*/  SHFL.IDX PT, R9, R7, 0x1, 0x181f ;  /* 0x00381f0007097f89 */ /* 0x00446800000e0000 */
[----:B----4-:R2:W4:Y:S02]  /*d830*/  SHFL.IDX PT, R0, R10, 0x1, 0x181f ;  /* 0x00381f000a007f89 */ /* 0x01052400000e0000 */
.L_x_311:
[----:B------:R-:W-:Y:S01]  /*d840*/  IADD3 R2, R6, 0x20, RZ ;  /* 0x0000002006027810 */ /* 0x000fe20007ffe0ff */
        /* <DEDUP_REMOVED lines=9> */
[-C--:B-1----:R-:W-:Y:S02]  /*d8e0*/  @!P1 LEA.HI.X R5, R231, R9.reuse, R12, 0x1, P3 ;  /* 0x00000009e7059211 */ /* 0x082fe400018f0c0c */
[----:B------:R-:W-:-:S03]  /*d8f0*/  @!P0 LEA.HI.X R3, R235, R9, R11, 0x1, P2 ;  /* 0x00000009eb038211 */ /* 0x000fc600010f0c0b */
[----:B------:R1:W-:Y:S04]  /*d900*/  @!P1 ST.E.128 [R4.64], RZ ;  /* 0x000000ff04009985 */ /* 0x0003e8000c101d08 */
[----:B------:R1:W-:Y:S02]  /*d910*/  @!P0 ST.E.128 [R2.64], RZ ;  /* 0x000000ff02008985 */ /* 0x0003e4000c101d08 */
.L_x_251:
[----:B------:R-:W-:Y:S05]  /*d920*/  BSYNC B0 ;  /* 0x0000000000007941 */ /* 0x000fea0003800000 */
.L_x_250:
[----:B------:R-:W-:Y:S05]  /*d930*/  BRA.DIV ~URZ, `(.L_x_252) ;  /* 0x000024427f007947 */ /* 0x000fea000b800000 */
[----:B-1----:R1:W2:Y:S02]  /*d940*/  SHFL.IDX PT, R9, R7, 0x2, 0x181f ;  /* 0x00581f0007097f89 */ /* 0x0022a400000e0000 */
.L_x_312:
[----:B------:R-:W-:Y:S05]  /*d950*/  BRA.DIV ~URZ, `(.L_x_253) ;  /* 0x000024927f007947 */ /* 0x000fea000b800000 */
[----:B----4-:R4:W1:Y:S02]  /*d960*/  SHFL.IDX PT, R0, R10, 0x2, 0x181f ;  /* 0x00581f000a007f89 */ /* 0x01086400000e0000 */
.L_x_313:
        /* <DEDUP_REMOVED lines=8> */
[-C--:B-1----:R-:W-:Y:S02]  /*d9f0*/  @!P1 LEA R4, P3, R231, R0.reuse, 0x1 ;  /* 0x00000000e7049211 */ /* 0x082fe400078608ff */
[----:B------:R-:W-:Y:S02]  /*da00*/  @!P0 LEA R2, P2, R235, R0, 0x1 ;  /* 0x00000000eb028211 */ /* 0x000fe400078408ff */
[-C--:B--2---:R-:W-:Y:S02]  /*da10*/  @!P1 LEA.HI.X R5, R231, R9.reuse, R12, 0x1, P3 ;  /* 0x00000009e7059211 */ /* 0x084fe400018f0c0c */
[----:B------:R-:W-:-:S03]  /*da20*/  @!P0 LEA.HI.X R3, R235, R9, R11, 0x1, P2 ;  /* 0x00000009eb038211 */ /* 0x000fc600010f0c0b */
[----:B------:R1:W-:Y:S04]  /*da30*/  @!P1 ST.E.128 [R4.64], RZ ;  /* 0x000000ff04009985 */ /* 0x0003e8000c101d08 */
[----:B------:R1:W-:Y:S02]  /*da40*/  @!P0 ST.E.128 [R2.64], RZ ;  /* 0x000000ff02008985 */ /* 0x0003e4000c101d08 */
.L_x_255:
[----:B------:R-:W-:Y:S05]  /*da50*/  BSYNC B0 ;  /* 0x0000000000007941 */ /* 0x000fea0003800000 */
.L_x_254:
[----:B------:R-:W-:Y:S05]  /*da60*/  BRA.DIV ~URZ, `(.L_x_256) ;  /* 0x000023f27f007947 */ /* 0x000fea000b800000 */
[----:B-12---:R-:W1:Y:S04]  /*da70*/  SHFL.IDX PT, R7, R7, 0x3, 0x181f ;  /* 0x00781f0007077f89 */ /* 0x006e6800000e0000 */
[----:B------:R2:W3:Y:S02]  /*da80*/  SHFL.IDX PT, R0, R10, 0x3, 0x181f ;  /* 0x00781f000a007f89 */ /* 0x0004e400000e0000 */
.L_x_314:
[----:B------:R-:W-:-:S04]  /*da90*/  IADD3 R6, R6, 0x60, RZ ;  /* 0x0000006006067810 */ /* 0x000fc80007ffe0ff */
[----:B------:R-:W-:-:S13]  /*daa0*/  ISETP.GE.AND P0, PT, R6, R8, PT ;  /* 0x000000080600720c */ /* 0x000fda0003f06270 */
[----:B------:R-:W-:Y:S05]  /*dab0*/  @P0 BRA `(.L_x_236) ;  /* 0x000000a000000947 */ /* 0x000fea0003800000 */
[----:B------:R-:W-:Y:S02]  /*dac0*/  ISETP.GE.AND P1, PT, R231, c[0x0][0x3c8], PT ;  /* 0x0000f200e7007a0c */ /* 0x000fe40003f26270 */
[----:B------:R-:W-:Y:S02]  /*dad0*/  ISETP.GE.AND P0, PT, R235, c[0x0][0x3c8], PT ;  /* 0x0000f200eb007a0c */ /* 0x000fe40003f06270 */
[----:B--234-:R-:W-:Y:S02]  /*dae0*/  SHF.R.S32.HI R10, RZ, 0x1f, R231 ;  /* 0x0000001fff0a7819 */ /* 0x01cfe400000114e7 */
[----:B------:R-:W-:-:S07]  /*daf0*/  SHF.R.S32.HI R9, RZ, 0x1f, R235 ;  /* 0x0000001fff097819 */ /* 0x000fce00000114eb */
[-C--:B------:R-:W-:Y:S02]  /*db00*/  @!P1 LEA R4, P3, R231, R0.reuse, 0x1 ;  /* 0x00000000e7049211 */ /* 0x080fe400078608ff */
[----:B------:R-:W-:Y:S02]  /*db10*/  @!P0 LEA R2, P2, R235, R0, 0x1 ;  /* 0x00000000eb028211 */ /* 0x000fe400078408ff */
[-C--:B-1----:R-:W-:Y:S02]  /*db20*/  @!P1 LEA.HI.X R5, R231, R7.reuse, R10, 0x1, P3 ;  /* 0x00000007e7059211 */ /* 0x082fe400018f0c0a */
[----:B------:R-:W-:-:S03]  /*db30*/  @!P0 LEA.HI.X R3, R235, R7, R9, 0x1, P2 ;  /* 0x00000007eb038211 */ /* 0x000fc600010f0c09 */
[----:B------:R1:W-:Y:S04]  /*db40*/  @!P1 ST.E.128 [R4.64], RZ ;  /* 0x000000ff04009985 */ /* 0x0003e8000c101d08 */
[----:B------:R1:W-:Y:S02]  /*db50*/  @!P0 ST.E.128 [R2.64], RZ ;  /* 0x000000ff02008985 */ /* 0x0003e4000c101d08 */
.L_x_236:
[----:B------:R-:W-:Y:S05]  /*db60*/  BSYNC B1 ;  /* 0x0000000000017941 */ /* 0x000fea0003800000 */
.L_x_220:
[----:B------:R-:W-:-:S13]  /*db70*/  ISETP.NE.AND P0, PT, RZ, UR6, PT ;  /* 0x00000006ff007c0c */ /* 0x000fda000bf05270 */
[----:B------:R-:W-:Y:S01]  /*db80*/  @P0 WARPSYNC 0xffffffff ;  /* 0xffffffff00000948 */ /* 0x000fe20003800000 */
[----:B------:R-:W-:Y:S06]  /*db90*/  @P0 BAR.SYNC.DEFER_BLOCKING 0x5, 0x100 ;  /* 0x0144000000000b1d */ /* 0x000fec0000010000 */
[----:B------:R-:W2:Y:S04]  /*dba0*/  @P0 LDS.128 R244, [0xf100] ;  /* 0x00f10000fff40984 */ /* 0x000ea80000000c00 */
[----:B------:R-:W-:Y:S06]  /*dbb0*/  @P0 BAR.ARV 0x4, 0x100 ;  /* 0x0104000000000b1d */ /* 0x000fec0000002000 */
[----:B------:R-:W-:Y:S05]  /*dbc0*/  @P0 BRA `(.L_x_257) ;  /* 0x00000ad000000947 */ /* 0x000fea0003800000 */
[----:B-1-34-:R-:W1:Y:S01]  /*dbd0*/  S2R R0, SR_TID.X ;  /* 0x0000000000007919 */ /* 0x01ae620000002100 */
[----:B------:R-:W-:Y:S01]  /*dbe0*/  IMAD.MOV.U32 R7, RZ, RZ, RZ ;  /* 0x000000ffff077224 */ /* 0x000fe200078e00ff */
[----:B-1----:R-:W-:-:S04]  /*dbf0*/  LOP3.LUT R13, R0, 0x1f, RZ, 0xc0, !PT ;  /* 0x0000001f000d7812 */ /* 0x002fc800078ec0ff */
[----:B------:R-:W-:Y:S01]  /*dc00*/  ISETP.NE.AND P5, PT, R13, 0x1f, PT ;  /* 0x0000001f0d00780c */ /* 0x000fe20003fa5270 */
[----:B------:R-:W-:Y:S10]  /*dc10*/  BRA.DIV ~URZ, `(.L_x_258) ;  /* 0x000023127f007947 */ /* 0x000ff4000b800000 */
[----:B--2---:R1:W2:Y:S02]  /*dc20*/  SHFL.IDX PT, R9, R62, RZ, 0x1f ;  /* 0x00001fff3e097589 */ /* 0x0042a400000e0000 */
.L_x_315:
[----:B------:R-:W-:Y:S05]  /*dc30*/  BRA.DIV ~URZ, `(.L_x_259) ;  /* 0x000023627f007947 */ /* 0x000fea000b800000 */
[----:B------:R3:W4:Y:S02]  /*dc40*/  SHFL.IDX PT, R8, R62, 0x1, 0x1f ;  /* 0x00201f003e087f89 */ /* 0x00072400000e0000 */
.L_x_316:
[----:B------:R-:W-:Y:S02]  /*dc50*/  IMAD.IADD R0, R247, 0x1, R13 ;  /* 0x00000001f7007824 */ /* 0x000fe400078e020d */
[----:B------:R-:W-:-:S03]  /*dc60*/  IMAD.MOV.U32 R6, RZ, RZ, RZ ;  /* 0x000000ffff067224 */ /* 0x000fc600078e00ff */
[----:B------:R-:W-:-:S13]  /*dc70*/  ISETP.GE.OR P0, PT, R0, c[0x0][0x53c], !P5 ;  /* 0x00014f0000007a0c */ /* 0x000fda0006f06670 */
[----:B------:R-:W-:Y:S01]  /*dc80*/  @!P0 IMAD.MOV.U32 R2, RZ, RZ, 0x4 ;  /* 0x00000004ff028424 */ /* 0x000fe200078e00ff */
[----:B------:R-:W-:-:S03]  /*dc90*/  @!P0 MOV R3, 0x4 ;  /* 0x0000000400038802 */ /* 0x000fc60000000f00 */
[----:B------:R-:W-:-:S04]  /*dca0*/  @!P0 IMAD.WIDE R4, R0, R2, c[0x0][0x580] ;  /* 0x0001600000048625 */ /* 0x000fc800078e0202 */
[----:B------:R-:W-:Y:S01]  /*dcb0*/  @!P0 IMAD.WIDE R2, R0, R3, c[0x0][0x578] ;  /* 0x00015e0000028625 */ /* 0x000fe200078e0203 */
[----:B------:R-:W5:Y:S04]  /*dcc0*/  @!P0 LDG.E R6, [R4.64] ;  /* 0x0000000804068981 */ /* 0x000f68000c1e1900 */
[----:B------:R-:W5:Y:S01]  /*dcd0*/  @!P0 LDG.E R7, [R2.64] ;  /* 0x0000000802078981 */ /* 0x000f62000c1e1900 */
[C---:B------:R-:W-:Y:S02]  /*dce0*/  ISETP.GE.U32.AND P4, PT, R13.reuse, 0x10, PT ;  /* 0x000000100d00780c */ /* 0x040fe40003f86070 */
[C---:B------:R-:W-:Y:S02]  /*dcf0*/  ISETP.GE.U32.AND P3, PT, R13.reuse, 0x8, PT ;  /* 0x000000080d00780c */ /* 0x040fe40003f66070 */
[----:B------:R-:W-:-:S02]  /*dd00*/  ISETP.GE.U32.AND P2, PT, R13, 0x4, PT ;  /* 0x000000040d00780c */ /* 0x000fc40003f46070 */
[C---:B------:R-:W-:Y:S02]  /*dd10*/  ISETP.GE.U32.AND P1, PT, R13.reuse, 0x2, PT ;  /* 0x000000020d00780c */ /* 0x040fe40003f26070 */
[----:B------:R-:W-:Y:S02]  /*dd20*/  ISETP.NE.AND P0, PT, R13, RZ, PT ;  /* 0x000000ff0d00720c */ /* 0x000fe40003f05270 */
[----:B------:R-:W-:Y:S01]  /*dd30*/  MOV R10, RZ ;  /* 0x000000ff000a7202 */ /* 0x000fe20000000f00 */
[----:B-----5:R-:W-:Y:S01]  /*dd40*/  IMAD R0, R7, R6, RZ ;  /* 0x0000000607007224 */ /* 0x020fe200078e02ff */
[----:B------:R-:W-:Y:S07]  /*dd50*/  BRA.DIV ~URZ, `(.L_x_260) ;  /* 0x000022b27f007947 */ /* 0x000fee000b800000 */
[----:B------:R1:W3:Y:S02]  /*dd60*/  SHFL.UP PT, R4, R0, 0x1, RZ ;  /* 0x0420000000047989 */ /* 0x0002e400000e00ff */
.L_x_317:
[----:B---3--:R-:W-:-:S04]  /*dd70*/  SEL R4, R4, RZ, P0 ;  /* 0x000000ff04047207 */ /* 0x008fc80000000000 */
[----:B-1----:R-:W-:Y:S01]  /*dd80*/  IADD3 R0, R0, R4, RZ ;  /* 0x0000000400007210 */ /* 0x002fe20007ffe0ff */
[----:B------:R-:W-:Y:S05]  /*dd90*/  BRA.DIV ~URZ, `(.L_x_261) ;  /* 0x000022b27f007947 */ /* 0x000fea000b800000 */
[----:B------:R-:W1:Y:S02]  /*dda0*/  SHFL.UP PT, R2, R0, 0x2, RZ ;  /* 0x0440000000027989 */ /* 0x000e6400000e00ff */
[----:B-1----:R-:W-:-:S05]  /*ddb0*/  SEL R2, R2, RZ, P1 ;  /* 0x000000ff02027207 */ /* 0x002fca0000800000 */
[----:B------:R-:W-:-:S05]  /*ddc0*/  IMAD.IADD R4, R0, 0x1, R2 ;  /* 0x0000000100047824 */ /* 0x000fca00078e0202 */
        /* <DEDUP_REMOVED lines=9> */
[----:B------:R1:W3:Y:S02]  /*de60*/  SHFL.IDX PT, R0, R4, 0x1f, 0x1f ;  /* 0x03e01f0004007f89 */ /* 0x0002e400000e0000 */
.L_x_318:
[----:B---3--:R-:W-:Y:S01]  /*de70*/  IMAD R0, R0, c[0x0][0x538], RZ ;  /* 0x00014e0000007a24 */ /* 0x008fe200078e02ff */
[----:B------:R-:W-:Y:S04]  /*de80*/  BSSY B1, `(.L_x_262) ;  /* 0x000007c000017945 */ /* 0x000fe80003800000 */
[----:B----4-:R-:W-:-:S04]  /*de90*/  IADD3 R8, R0, R8, RZ ;  /* 0x0000000800087210 */ /* 0x010fc80007ffe0ff */
[----:B--2---:R-:W-:-:S13]  /*dea0*/  ISETP.GT.AND P6, PT, R8, R9, PT ;  /* 0x000000090800720c */ /* 0x004fda0003fc4270 */
[----:B------:R-:W-:Y:S05]  /*deb0*/  @P6 BRA `(.L_x_263) ;  /* 0x0000024000006947 */ /* 0x000fea0003800000 */
.L_x_267:
[----:B------:R-:W-:-:S04]  /*dec0*/  IADD3 R0, R247, 0x1f, RZ ;  /* 0x0000001ff7007810 */ /* 0x000fc80007ffe0ff */
[----:B------:R-:W-:-:S13]  /*ded0*/  ISETP.GE.AND P6, PT, R0, c[0x0][0x53c], PT ;  /* 0x00014f0000007a0c */ /* 0x000fda0003fc6270 */
[----:B------:R-:W-:Y:S05]  /*dee0*/  @P6 BRA `(.L_x_264) ;  /* 0x0000071000006947 */ /* 0x000fea0003800000 */
[----:B------:R-:W-:Y:S01]  /*def0*/  MOV R247, R0 ;  /* 0x0000000000f77202 */ /* 0x000fe20000000f00 */
[----:B------:R-:W-:-:S03]  /*df00*/  CS2R R6, SRZ ;  /* 0x0000000000067805 */ /* 0x000fc6000001ff00 */
[----:B------:R-:W-:-:S04]  /*df10*/  IADD3 R0, R247, R13, RZ ;  /* 0x0000000df7007210 */ /* 0x000fc80007ffe0ff */
[----:B------:R-:W-:-:S13]  /*df20*/  ISETP.GE.OR P6, PT, R0, c[0x0][0x53c], !P5 ;  /* 0x00014f0000007a0c */ /* 0x000fda0006fc6670 */
[----:B------:R-:W-:Y:S02]  /*df30*/  @!P6 MOV R2, 0x4 ;  /* 0x000000040002e802 */ /* 0x000fe40000000f00 */
[----:B------:R-:W-:-:S03]  /*df40*/  @!P6 MOV R3, 0x4 ;  /* 0x000000040003e802 */ /* 0x000fc60000000f00 */
[----:B-1----:R-:W-:-:S04]  /*df50*/  @!P6 IMAD.WIDE R4, R0, R2, c[0x0][0x580] ;  /* 0x000160000004e625 */ /* 0x002fc800078e0202 */
[----:B------:R-:W-:Y:S01]  /*df60*/  @!P6 IMAD.WIDE R2, R0, R3, c[0x0][0x578] ;  /* 0x00015e000002e625 */ /* 0x000fe200078e0203 */
[----:B------:R-:W2:Y:S04]  /*df70*/  @!P6 LDG.E R6, [R4.64] ;  /* 0x000000080406e981 */ /* 0x000ea8000c1e1900 */
[----:B------:R-:W2:Y:S02]  /*df80*/  @!P6 LDG.E R7, [R2.64] ;  /* 0x000000080207e981 */ /* 0x000ea4000c1e1900 */
[----:B--2---:R-:W-:Y:S01]  /*df90*/  IMAD R0, R7, R6, RZ ;  /* 0x0000000607007224 */ /* 0x004fe200078e02ff */
[----:B------:R-:W-:Y:S05]  /*dfa0*/  BRA.DIV ~URZ, `(.L_x_265) ;  /* 0x000022527f007947 */ /* 0x000fea000b800000 */
[----:B------:R1:W2:Y:S02]  /*dfb0*/  SHFL.UP PT, R2, R0, 0x1, RZ ;  /* 0x0420000000027989 */ /* 0x0002a400000e00ff */
.L_x_319:
[----:B--2---:R-:W-:-:S04]  /*dfc0*/  SEL R2, R2, RZ, P0 ;  /* 0x000000ff02027207 */ /* 0x004fc80000000000 */
        /* <DEDUP_REMOVED lines=14> */
[----:B------:R1:W2:Y:S02]  /*e0b0*/  SHFL.IDX PT, R0, R4, 0x1f, 0x1f ;  /* 0x03e01f0004007f89 */ /* 0x0002a400000e0000 */
.L_x_320:
[----:B--2---:R-:W-:-:S05]  /*e0c0*/  IMAD R0, R0, c[0x0][0x538], RZ ;  /* 0x00014e0000007a24 */ /* 0x004fca00078e02ff */
[----:B------:R-:W-:-:S04]  /*e0d0*/  IADD3 R8, R0, R8, RZ ;  /* 0x0000000800087210 */ /* 0x000fc80007ffe0ff */
[----:B------:R-:W-:-:S13]  /*e0e0*/  ISETP.GT.AND P6, PT, R8, R9, PT ;  /* 0x000000090800720c */ /* 0x000fda0003fc4270 */
[----:B-1----:R-:W-:Y:S05]  /*e0f0*/  @!P6 BRA `(.L_x_267) ;  /* 0xfffffdc00000e947 */ /* 0x002fea000383ffff */
.L_x_263:
[----:B------:R-:W-:-:S05]  /*e100*/  IADD3 R8, -R0, R8, RZ ;  /* 0x0000000800087210 */ /* 0x000fca0007ffe1ff */
[----:B------:R-:W-:-:S05]  /*e110*/  IMAD R0, R4, c[0x0][0x538], R8 ;  /* 0x00014e0004007a24 */ /* 0x000fca00078e0208 */
[----:B------:R-:W-:Y:S01]  /*e120*/  ISETP.GT.AND P0, PT, R0, R9, PT ;  /* 0x000000090000720c */ /* 0x000fe20003f04270 */
[----:B------:R-:W-:-:S12]  /*e130*/  BRA.DIV ~URZ, `(.L_x_268) ;  /* 0x000022c27f007947 */ /* 0x000fd8000b800000 */
[----:B------:R-:W-:-:S04]  /*e140*/  VOTE.ANY R0, PT, !P0 ;  /* 0x0000000000007806 */ /* 0x000fc800040e0100 */
.L_x_321:
[----:B------:R2:W3:Y:S01]  /*e150*/  POPC R11, R0 ;  /* 0x00000000000b7309 */ /* 0x0004e20000000000 */
[----:B------:R-:W-:Y:S05]  /*e160*/  BRA.DIV ~URZ, `(.L_x_269) ;  /* 0x000022d27f007947 */ /* 0x000fea000b800000 */
[----:B---3--:R3:W4:Y:S04]  /*e170*/  SHFL.IDX PT, R6, R6, R11, 0x1f ;  /* 0x00001f0b06067589 */ /* 0x00872800000e0000 */
[----:B------:R3:W1:Y:S02]  /*e180*/  SHFL.IDX PT, R7, R7, R11, 0x1f ;  /* 0x00001f0b07077589 */ /* 0x00066400000e0000 */
.L_x_322:
[----:B------:R-:W-:Y:S01]  /*e190*/  ISETP.NE.AND P0, PT, R0, RZ, PT ;  /* 0x000000ff0000720c */ /* 0x000fe20003f05270 */
[----:B------:R-:W-:-:S12]  /*e1a0*/  BSSY B0, `(.L_x_270) ;  /* 0x0000005000007945 */ /* 0x000fd80003800000 */
[----:B------:R-:W-:Y:S05]  /*e1b0*/  @!P0 BRA `(.L_x_271) ;  /* 0x0000003000008947 */ /* 0x000fea0003800000 */
[----:B--2---:R-:W-:Y:S01]  /*e1c0*/  IADD3 R0, R11, -0x1, RZ ;  /* 0xffffffff0b007810 */ /* 0x004fe20007ffe0ff */
[----:B------:R-:W-:Y:S05]  /*e1d0*/  BRA.DIV ~URZ, `(.L_x_272) ;  /* 0x000023327f007947 */ /* 0x000fea000b800000 */
[----:B------:R2:W3:Y:S02]  /*e1e0*/  SHFL.IDX PT, R10, R4, R0, 0x1f ;  /* 0x00001f00040a7589 */ /* 0x0004e400000e0000 */
.L_x_271:
[----:B------:R-:W-:Y:S05]  /*e1f0*/  BSYNC B0 ;  /* 0x0000000000007941 */ /* 0x000fea0003800000 */
.L_x_270:
[-C--:B-12-4-:R-:W-:Y:S01]  /*e200*/  IABS R4, R6.reuse ;  /* 0x0000000600047213 */ /* 0x096fe20000000000 */
[----:B---3--:R-:W-:Y:S01]  /*e210*/  IMAD R244, R10, c[0x0][0x538], R8 ;  /* 0x00014e000af47a24 */ /* 0x008fe200078e0208 */
[----:B------:R-:W-:Y:S01]  /*e220*/  IABS R0, R7 ;  /* 0x0000000700007213 */ /* 0x000fe20000000000 */
[----:B------:R-:W-:Y:S01]  /*e230*/  IMAD.IADD R247, R11, 0x1, R247 ;  /* 0x000000010bf77824 */ /* 0x000fe200078e02f7 */
[----:B------:R-:W1:Y:S01]  /*e240*/  I2F.RP R2, R4 ;  /* 0x0000000400027306 */ /* 0x000e620000209400 */
[----:B------:R-:W-:Y:S02]  /*e250*/  IMAD.IADD R10, R9, 0x1, -R244 ;  /* 0x00000001090a7824 */ /* 0x000fe400078e0af4 */
[----:B------:R-:W-:Y:S01]  /*e260*/  IMAD.MOV.U32 R5, RZ, RZ, R0 ;  /* 0x000000ffff057224 */ /* 0x000fe200078e0000 */
[----:B------:R-:W-:Y:S02]  /*e270*/  IABS R0, R6 ;  /* 0x0000000600007213 */ /* 0x000fe40000000000 */
[----:B------:R-:W-:-:S02]  /*e280*/  IABS R9, R10 ;  /* 0x0000000a00097213 */ /* 0x000fc40000000000 */
[----:B------:R-:W-:Y:S01]  /*e290*/  I2F.RP R12, R5 ;  /* 0x00000005000c7306 */ /* 0x000fe20000209400 */
[----:B------:R-:W-:-:S07]  /*e2a0*/  IMAD.MOV R0, RZ, RZ, -R0 ;  /* 0x000000ffff007224 */ /* 0x000fce00078e0a00 */
[----:B-1----:R-:W1:Y:S02]  /*e2b0*/  MUFU.RCP R2, R2 ;  /* 0x0000000200027308 */ /* 0x002e640000001000 */
[----:B-1----:R-:W-:-:S06]  /*e2c0*/  IADD3 R2, R2, 0xffffffe, RZ ;  /* 0x0ffffffe02027810 */ /* 0x002fcc0007ffe0ff */
[----:B------:R-:W1:Y:S02]  /*e2d0*/  F2I.FTZ.U32.TRUNC.NTZ R3, R2 ;  /* 0x0000000200037305 */ /* 0x000e64000021f000 */
[----:B-1----:R-:W-:-:S04]  /*e2e0*/  IMAD.MOV R2, RZ, RZ, -R3 ;  /* 0x000000ffff027224 */ /* 0x002fc800078e0a03 */
[----:B------:R-:W-:Y:S01]  /*e2f0*/  IMAD R8, R2, R4, RZ ;  /* 0x0000000402087224 */ /* 0x000fe200078e02ff */
[----:B------:R-:W-:-:S05]  /*e300*/  MOV R2, RZ ;  /* 0x000000ff00027202 */ /* 0x000fca0000000f00 */
[----:B------:R-:W-:-:S04]  /*e310*/  IMAD.HI.U32 R8, R3, R8, R2 ;  /* 0x0000000803087227 */ /* 0x000fc800078e0002 */
[----:B------:R-:W-:Y:S02]  /*e320*/  IMAD.MOV.U32 R2, RZ, RZ, R9 ;  /* 0x000000ffff027224 */ /* 0x000fe400078e0009 */
[----:B------:R-:W-:Y:S02]  /*e330*/  IMAD.MOV.U32 R3, RZ, RZ, R0 ;  /* 0x000000ffff037224 */ /* 0x000fe400078e0000 */
[----:B------:R-:W-:-:S04]  /*e340*/  IMAD.HI.U32 R0, R8, R2, RZ ;  /* 0x0000000208007227 */ /* 0x000fc800078e00ff */
[----:B------:R-:W-:Y:S02]  /*e350*/  IMAD R2, R0, R3, R2 ;  /* 0x0000000300027224 */ /* 0x000fe400078e0202 */
[----:B------:R-:W1:Y:S03]  /*e360*/  MUFU.RCP R3, R12 ;  /* 0x0000000c00037308 */ /* 0x000e660000001000 */
[----:B------:R-:W-:Y:S02]  /*e370*/  ISETP.GT.U32.AND P1, PT, R4, R2, PT ;  /* 0x000000020400720c */ /* 0x000fe40003f24070 */
[----:B-1----:R-:W-:-:S11]  /*e380*/  IADD3 R3, R3, 0xffffffe, RZ ;  /* 0x0ffffffe03037810 */ /* 0x002fd60007ffe0ff */
[-C--:B------:R-:W-:Y:S02]  /*e390*/  @!P1 IADD3 R2, R2, -R4.reuse, RZ ;  /* 0x8000000402029210 */ /* 0x080fe40007ffe0ff */
[----:B------:R-:W-:Y:S01]  /*e3a0*/  @!P1 IADD3 R0, R0, 0x1, RZ ;  /* 0x0000000100009810 */ /* 0x000fe20007ffe0ff */
[----:B------:R-:W1:Y:S01]  /*e3b0*/  F2I.FTZ.U32.TRUNC.NTZ R3, R3 ;  /* 0x0000000300037305 */ /* 0x000e62000021f000 */
[----:B------:R-:W-:Y:S02]  /*e3c0*/  ISETP.GE.U32.AND P2, PT, R2, R4, PT ;  /* 0x000000040200720c */ /* 0x000fe40003f46070 */
[----:B------:R-:W-:Y:S02]  /*e3d0*/  LOP3.LUT R2, R10, R6, RZ, 0x3c, !PT ;  /* 0x000000060a027212 */ /* 0x000fe400078e3cff */
[----:B------:R-:W-:Y:S02]  /*e3e0*/  ISETP.NE.AND P1, PT, R6, RZ, PT ;  /* 0x000000ff0600720c */ /* 0x000fe40003f25270 */
[----:B------:R-:W-:-:S07]  /*e3f0*/  ISETP.GE.AND P0, PT, R2, RZ, PT ;  /* 0x000000ff0200720c */ /* 0x000fce0003f06270 */
[----:B------:R-:W-:Y:S01]  /*e400*/  @P2 IADD3 R0, R0, 0x1, RZ ;  /* 0x0000000100002810 */ /* 0x000fe20007ffe0ff */
[----:B-1----:R-:W-:-:S04]  /*e410*/  IMAD.MOV R2, RZ, RZ, -R3 ;  /* 0x000000ffff027224 */ /* 0x002fc800078e0a03 */
[----:B------:R-:W-:Y:S01]  /*e420*/  IMAD.MOV.U32 R4, RZ, RZ, R2 ;  /* 0x000000ffff047224 */ /* 0x000fe200078e0002 */
[----:B------:R-:W-:Y:S01]  /*e430*/  IABS R2, R7 ;  /* 0x0000000700027213 */ /* 0x000fe20000000000 */
[----:B------:R-:W-:Y:S01]  /*e440*/  @!P0 IMAD.MOV R0, RZ, RZ, -R0 ;  /* 0x000000ffff008224 */ /* 0x000fe200078e0a00 */
[----:B------:R-:W-:Y:S01]  /*e450*/  @!P1 LOP3.LUT R0, RZ, R6, RZ, 0x33, !PT ;  /* 0x00000006ff009212 */ /* 0x000fe200078e33ff */
[----:B------:R-:W-:Y:S01]  /*e460*/  IMAD R4, R4, R5, RZ ;  /* 0x0000000504047224 */ /* 0x000fe200078e02ff */
[----:B------:R-:W-:Y:S01]  /*e470*/  IADD3 R8, RZ, -R2, RZ ;  /* 0x80000002ff087210 */ /* 0x000fe20007ffe0ff */
[----:B------:R-:W-:Y:S01]  /*e480*/  IMAD.MOV.U32 R2, RZ, RZ, RZ ;  /* 0x000000ffff027224 */ /* 0x000fe200078e00ff */
[----:B------:R-:W-:Y:S01]  /*e490*/  IABS R9, R0 ;  /* 0x0000000000097213 */ /* 0x000fe20000000000 */
[----:B------:R-:W-:Y:S02]  /*e4a0*/  IMAD R6, R0, R6, RZ ;  /* 0x0000000600067224 */ /* 0x000fe400078e02ff */
[----:B------:R-:W-:Y:S01]  /*e4b0*/  IMAD.HI.U32 R2, R3, R4, R2 ;  /* 0x0000000403027227 */ /* 0x000fe200078e0002 */
[----:B------:R-:W-:-:S02]  /*e4c0*/  MOV R4, R8 ;  /* 0x0000000800047202 */ /* 0x000fc40000000f00 */
[----:B------:R-:W-:Y:S01]  /*e4d0*/  IADD3 R245, R10, -R6, RZ ;  /* 0x800000060af57210 */ /* 0x000fe20007ffe0ff */
[----:B------:R-:W-:-:S04]  /*e4e0*/  IMAD.MOV.U32 R3, RZ, RZ, R9 ;  /* 0x000000ffff037224 */ /* 0x000fc800078e0009 */
        /* <DEDUP_REMOVED lines=11> */
[----:B------:R-:W-:-:S04]  /*e5a0*/  @!P1 LOP3.LUT R2, RZ, R7, RZ, 0x33, !PT ;  /* 0x00000007ff029212 */ /* 0x000fc800078e33ff */
[----:B------:R-:W-:Y:S01]  /*e5b0*/  IADD3 R3, -R2, RZ, RZ ;  /* 0x000000ff02037210 */ /* 0x000fe20007ffe1ff */
[----:B------:R-:W-:-:S04]  /*e5c0*/  IMAD R2, R7, 0x1000000, R2 ;  /* 0x0100000007027824 */ /* 0x000fc800078e0202 */
[----:B------:R-:W-:-:S04]  /*e5d0*/  IMAD R0, R7, R3, R0 ;  /* 0x0000000307007224 */ /* 0x000fc800078e0200 */
[----:B------:R-:W-:Y:S01]  /*e5e0*/  IMAD R246, R0, 0x10000, R2 ;  /* 0x0001000000f67824 */ /* 0x000fe200078e0202 */
[----:B------:R-:W-:Y:S05]  /*e5f0*/  BRA `(.L_x_273) ;  /* 0x0000004000007947 */ /* 0x000fea0003800000 */
.L_x_264:
[----:B------:R-:W-:Y:S01]  /*e600*/  IMAD.MOV.U32 R244, RZ, RZ, R9 ;  /* 0x000000fffff47224 */ /* 0x000fe200078e0009 */
[----:B------:R-:W-:Y:S01]  /*e610*/  MOV R246, RZ ;  /* 0x000000ff00f67202 */ /* 0x000fe20000000f00 */
[----:B------:R-:W-:Y:S01]  /*e620*/  IMAD.MOV.U32 R245, RZ, RZ, RZ ;  /* 0x000000fffff57224 */ /* 0x000fe200078e00ff */
[----:B------:R-:W-:Y:S02]  /*e630*/  MOV R247, c[0x0][0x53c] ;  /* 0x00014f0000f77a02 */ /* 0x000fe40000000f00 */
.L_x_273:
[----:B------:R-:W-:Y:S05]  /*e640*/  BSYNC B1 ;  /* 0x0000000000017941 */ /* 0x000fea0003800000 */
.L_x_262:
[----:B------:R-:W-:Y:S01]  /*e650*/  WARPSYNC 0xffffffff ;  /* 0xffffffff00007948 */ /* 0x000fe20003800000 */
[----:B------:R-:W-:Y:S01]  /*e660*/  BAR.SYNC.DEFER_BLOCKING 0x4, 0x100 ;  /* 0x0104000000007b1d */ /* 0x000fe20000010000 */
[----:B------:R-:W-:-:S13]  /*e670*/  ISETP.NE.AND P0, PT, R13, RZ, PT ;  /* 0x000000ff0d00720c */ /* 0x000fda0003f05270 */
[----:B------:R2:W-:Y:S04]  /*e680*/  @!P0 STS.128 [0xf100], R244 ;  /* 0x00f100f4ff008388 */ /* 0x0005e80000000c00 */
[----:B------:R-:W-:Y:S06]  /*e690*/  BAR.ARV 0x5, 0x100 ;  /* 0x0144000000007b1d */ /* 0x000fec0000002000 */
.L_x_257:
[----:B--2---:R-:W-:-:S13]  /*e6a0*/  ISETP.GE.AND P0, PT, R247, c[0x0][0x53c], PT ;  /* 0x00014f00f7007a0c */ /* 0x004fda0003f06270 */
[----:B-1-34-:R-:W-:Y:S01]  /*e6b0*/  @P0 CALL.REL.NOINC `(.L_x_274) ;  /* 0x0000001000000944 */ /* 0x01afe20003c00000 */
[----:B------:R-:W-:Y:S05]  /*e6c0*/  BRA `(.L_x_275) ;  /* 0xffff300000007947 */ /* 0x000fea000383ffff */
.L_x_274:
[----:B------:R-:W-:Y:S05]  /*e6d0*/  EXIT ;  /* 0x000000000000794d */ /* 0x000fea0003800000 */
.L_x_167:
[----:B------:R-:W-:Y:S01]  /*e6e0*/  IMAD.MOV.U32 R0, RZ, RZ, R5 ;  /* 0x000000ffff007224 */ /* 0x000fe200078e0005 */
[----:B------:R-:W-:Y:S02]  /*e6f0*/  MOV R2, 0x1 ;  /* 0x0000000100027802 */ /* 0x000fe40000000f00 */
[----:B------:R-:W-:Y:S02]  /*e700*/  MOV R3, 0xe720 ;  /* 0x0000e72000037802 */ /* 0x000fe40000000f00 */
[----:B-1----:R-:W-:Y:S05]  /*e710*/  CALL.REL.NOINC `($__internal_4_$__cuda_sm70_shflsync_up_p) ;  /* 0x00001f1000007944 */ /* 0x002fea0003c00000 */
[----:B------:R-:W-:Y:S01]  /*e720*/  MOV R0, R4 ;  /* 0x0000000400007202 */ /* 0x000fe20000000f00 */
[----:B------:R-:W-:Y:S05]  /*e730*/  BRA `(.L_x_276) ;  /* 0xffff1d1000007947 */ /* 0x000fea000383ffff */
.L_x_168:
[----:B------:R-:W-:Y:S01]  /*e740*/  IMAD.MOV.U32 R0, RZ, RZ, R5 ;  /* 0x000000ffff007224 */ /* 0x000fe200078e0005 */
[----:B------:R-:W-:Y:S02]  /*e750*/  MOV R2, 0x2 ;  /* 0x0000000200027802 */ /* 0x000fe40000000f00 */
[----:B------:R-:W-:Y:S02]  /*e760*/  MOV R3, 0xe780 ;  /* 0x0000e78000037802 */ /* 0x000fe40000000f00 */
[----:B-1----:R-:W-:Y:S05]  /*e770*/  CALL.REL.NOINC `($__internal_4_$__cuda_sm70_shflsync_up_p) ;  /* 0x00001eb000007944 */ /* 0x002fea0003c00000 */
[----:B------:R-:W-:Y:S01]  /*e780*/  SEL R0, R4, RZ, P4 ;  /* 0x000000ff04007207 */ /* 0x000fe20002000000 */
[----:B------:R-:W-:Y:S01]  /*e790*/  IMAD.MOV.U32 R2, RZ, RZ, 0x4 ;  /* 0x00000004ff027424 */ /* 0x000fe200078e00ff */
[----:B------:R-:W-:-:S03]  /*e7a0*/  MOV R3, 0xe7d0 ;  /* 0x0000e7d000037802 */ /* 0x000fc60000000f00 */
[----:B------:R-:W-:Y:S02]  /*e7b0*/  IMAD.IADD R0, R5, 0x1, R0 ;  /* 0x0000000105007824 */ /* 0x000fe400078e0200 */
[----:B------:R-:W-:Y:S05]  /*e7c0*/  CALL.REL.NOINC `($__internal_4_$__cuda_sm70_shflsync_up_p) ;  /* 0x00001e6000007944 */ /* 0x000fea0003c00000 */
        /* <DEDUP_REMOVED lines=12> */
[----:B------:R-:W-:Y:S02]  /*e890*/  MOV R3, 0x1f ;  /* 0x0000001f00037802 */ /* 0x000fe40000000f00 */
[----:B------:R-:W-:Y:S01]  /*e8a0*/  MOV R2, 0xe8e0 ;  /* 0x0000e8e000027802 */ /* 0x000fe20000000f00 */
[----:B------:R-:W-:-:S04]  /*e8b0*/  IMAD.IADD R4, R0, 0x1, R4 ;  /* 0x0000000100047824 */ /* 0x000fc800078e0204 */
[----:B------:R-:W-:Y:S02]  /*e8c0*/  IMAD.MOV.U32 R37, RZ, RZ, R4 ;  /* 0x000000ffff257224 */ /* 0x000fe400078e0004 */
[----:B------:R-:W-:Y:S05]  /*e8d0*/  CALL.REL.NOINC `($__internal_3_$__cuda_sm70_shflsync_idx_p) ;  /* 0x00001d0000007944 */ /* 0x000fea0003c00000 */
[----:B------:R-:W-:Y:S01]  /*e8e0*/  MOV R0, R36 ;  /* 0x0000002400007202 */ /* 0x000fe20000000f00 */
[----:B------:R-:W-:Y:S05]  /*e8f0*/  BRA `(.L_x_277) ;  /* 0xffff1c5000007947 */ /* 0x000fea000383ffff */
.L_x_170:
[----:B------:R-:W-:Y:S02]  /*e900*/  SEL R0, RZ, 0x1, P0 ;  /* 0x00000001ff007807 */ /* 0x000fe40000000000 */
[----:B------:R-:W-:Y:S02]  /*e910*/  MOV R2, 0xe930 ;  /* 0x0000e93000027802 */ /* 0x000fe40000000f00 */
[----:B-1----:R-:W-:Y:S05]  /*e920*/  CALL.REL.NOINC `($__internal_5_$__cuda_sm70_votesync_ballot) ;  /* 0x00001d7000007944 */ /* 0x002fea0003c00000 */
[----:B------:R-:W-:Y:S05]  /*e930*/  BRA `(.L_x_278) ;  /* 0xffff1ca000007947 */ /* 0x000fea000383ffff */
.L_x_171:
[----:B------:R-:W-:Y:S01]  /*e940*/  IMAD.MOV.U32 R37, RZ, RZ, R8 ;  /* 0x000000ffff257224 */ /* 0x000fe200078e0008 */
[----:B--2---:R-:W-:Y:S01]  /*e950*/  MOV R36, R247 ;  /* 0x000000f700247202 */ /* 0x004fe20000000f00 */
[----:B------:R-:W-:Y:S01]  /*e960*/  IMAD.MOV.U32 R3, RZ, RZ, 0x1f ;  /* 0x0000001fff037424 */ /* 0x000fe200078e00ff */
[----:B------:R-:W-:Y:S02]  /*e970*/  MOV R2, 0xe990 ;  /* 0x0000e99000027802 */ /* 0x000fe40000000f00 */
[----:B-1----:R-:W-:Y:S05]  /*e980*/  CALL.REL.NOINC `($__internal_3_$__cuda_sm70_shflsync_idx_p) ;  /* 0x00001c5000007944 */ /* 0x002fea0003c00000 */
[----:B------:R-:W-:Y:S01]  /*e990*/  IMAD.MOV.U32 R11, RZ, RZ, R36 ;  /* 0x000000ffff0b7224 */ /* 0x000fe200078e0024 */
[----:B------:R-:W-:Y:S01]  /*e9a0*/  MOV R37, R7 ;  /* 0x0000000700257202 */ /* 0x000fe20000000f00 */
[----:B------:R-:W-:Y:S01]  /*e9b0*/  IMAD.MOV.U32 R6, RZ, RZ, RZ ;  /* 0x000000ffff067224 */ /* 0x000fe200078e00ff */
[----:B------:R-:W-:Y:S01]  /*e9c0*/  MOV R36, R247 ;  /* 0x000000f700247202 */ /* 0x000fe20000000f00 */
[----:B------:R-:W-:Y:S01]  /*e9d0*/  IMAD.MOV.U32 R3, RZ, RZ, 0x1f ;  /* 0x0000001fff037424 */ /* 0x000fe200078e00ff */
[----:B------:R-:W-:-:S02]  /*e9e0*/  MOV R2, 0xea00 ;  /* 0x0000ea0000027802 */ /* 0x000fc40000000f00 */
[----:B------:R-:W-:Y:S05]  /*e9f0*/  CALL.REL.NOINC `($__internal_3_$__cuda_sm70_shflsync_idx_p) ;  /* 0x00001be000007944 */ /* 0x000fea0003c00000 */
[----:B------:R-:W-:Y:S01]  /*ea00*/  MOV R10, R36 ;  /* 0x00000024000a7202 */ /* 0x000fe20000000f00 */
[----:B------:R-:W-:Y:S05]  /*ea10*/  BRA `(.L_x_279) ;  /* 0xffff1c1000007947 */ /* 0x000fea000383ffff */
.L_x_174:
[----:B------:R-:W-:Y:S01]  /*ea20*/  IMAD.MOV.U32 R37, RZ, RZ, R4 ;  /* 0x000000ffff257224 */ /* 0x000fe200078e0004 */
[----:B------:R-:W-:-:S02]  /*ea30*/  MOV R3, 0x1f ;  /* 0x0000001f00037802 */ /* 0x000fc40000000f00 */
[----:B------:R-:W-:Y:S02]  /*ea40*/  MOV R2, 0xea60 ;  /* 0x0000ea6000027802 */ /* 0x000fe40000000f00 */
[----:B-1234-:R-:W-:Y:S05]  /*ea50*/  CALL.REL.NOINC `($__internal_3_$__cuda_sm70_shflsync_idx_p) ;  /* 0x00001b8000007944 */ /* 0x01efea0003c00000 */
[----:B------:R-:W-:Y:S01]  /*ea60*/  MOV R6, R36 ;  /* 0x0000002400067202 */ /* 0x000fe20000000f00 */
[----:B------:R-:W-:Y:S05]  /*ea70*/  BRA `(.L_x_173) ;  /* 0xffff1c1000007947 */ /* 0x000fea000383ffff */
.L_x_184:
[----:B------:R-:W-:Y:S01]  /*ea80*/  IMAD.MOV.U32 R37, RZ, RZ, R15 ;  /* 0x000000ffff257224 */ /* 0x000fe200078e000f */
[----:B------:R-:W-:Y:S01]  /*ea90*/  MOV R36, 0x3 ;  /* 0x0000000300247802 */ /* 0x000fe20000000f00 */
[----:B------:R-:W-:Y:S01]  /*eaa0*/  IMAD.MOV.U32 R3, RZ, RZ, 0x181f ;  /* 0x0000181fff037424 */ /* 0x000fe200078e00ff */
[----:B------:R-:W-:Y:S02]  /*eab0*/  MOV R2, 0xead0 ;  /* 0x0000ead000027802 */ /* 0x000fe40000000f00 */
[----:B------:R-:W-:Y:S05]  /*eac0*/  CALL.REL.NOINC `($__internal_3_$__cuda_sm70_shflsync_idx_p) ;  /* 0x00001b1000007944 */ /* 0x000fea0003c00000 */
[----:B------:R-:W-:Y:S01]  /*ead0*/  IMAD.MOV.U32 R0, RZ, RZ, R36 ;  /* 0x000000ffff007224 */ /* 0x000fe200078e0024 */
[----:B------:R-:W-:Y:S01]  /*eae0*/  MOV R36, 0x3 ;  /* 0x0000000300247802 */ /* 0x000fe20000000f00 */
[----:B------:R-:W-:Y:S01]  /*eaf0*/  IMAD.MOV.U32 R37, RZ, RZ, R14 ;  /* 0x000000ffff257224 */ /* 0x000fe200078e000e */
[----:B------:R-:W-:Y:S02]  /*eb00*/  MOV R3, 0x181f ;  /* 0x0000181f00037802 */ /* 0x000fe40000000f00 */
[----:B------:R-:W-:Y:S02]  /*eb10*/  MOV R2, 0xeb30 ;  /* 0x0000eb3000027802 */ /* 0x000fe40000000f00 */
[----:B------:R-:W-:Y:S05]  /*eb20*/  CALL.REL.NOINC `($__internal_3_$__cuda_sm70_shflsync_idx_p) ;  /* 0x00001ab000007944 */ /* 0x000fea0003c00000 */
[----:B------:R-:W-:Y:S01]  /*eb30*/  MOV R2, R36 ;  /* 0x0000002400027202 */ /* 0x000fe20000000f00 */
[----:B------:R-:W-:Y:S05]  /*eb40*/  BRA `(.L_x_280) ;  /* 0xffff447000007947 */ /* 0x000fea000383ffff */
.L_x_187:
[----:B------:R-:W-:Y:S01]  /*eb50*/  IMAD.MOV.U32 R37, RZ, RZ, R0 ;  /* 0x000000ffff257224 */ /* 0x000fe200078e0000 */
[----:B------:R-:W-:Y:S01]  /*eb60*/  MOV R36, RZ ;  /* 0x000000ff00247202 */ /* 0x000fe20000000f00 */
[----:B------:R-:W-:Y:S01]  /*eb70*/  IMAD.MOV.U32 R3, RZ, RZ, 0x181f ;  /* 0x0000181fff037424 */ /* 0x000fe200078e00ff */
[----:B------:R-:W-:-:S02]  /*eb80*/  MOV R2, 0xeba0 ;  /* 0x0000eba000027802 */ /* 0x000fc40000000f00 */
[----:B------:R-:W-:Y:S05]  /*eb90*/  CALL.REL.NOINC `($__internal_3_$__cuda_sm70_shflsync_idx_p) ;  /* 0x00001a4000007944 */ /* 0x000fea0003c00000 */
[----:B------:R-:W-:Y:S01]  /*eba0*/  MOV R5, R36 ;  /* 0x0000002400057202 */ /* 0x000fe20000000f00 */
[----:B------:R-:W-:Y:S05]  /*ebb0*/  BRA `(.L_x_281) ;  /* 0xffff589000007947 */ /* 0x000fea000383ffff */
.L_x_188:
[----:B------:R-:W-:Y:S01]  /*ebc0*/  IMAD.MOV.U32 R37, RZ, RZ, R4 ;  /* 0x000000ffff257224 */ /* 0x000fe200078e0004 */
[----:B------:R-:W-:Y:S01]  /*ebd0*/  MOV R36, RZ ;  /* 0x000000ff00247202 */ /* 0x000fe20000000f00 */
[----:B------:R-:W-:Y:S01]  /*ebe0*/  IMAD.MOV.U32 R3, RZ, RZ, 0x181f ;  /* 0x0000181fff037424 */ /* 0x000fe200078e00ff */
[----:B------:R-:W-:-:S02]  /*ebf0*/  MOV R2, 0xec10 ;  /* 0x0000ec1000027802 */ /* 0x000fc40000000f00 */
[----:B-12---:R-:W-:Y:S05]  /*ec00*/  CALL.REL.NOINC `($__internal_3_$__cuda_sm70_shflsync_idx_p) ;  /* 0x000019d000007944 */ /* 0x006fea0003c00000 */
[----:B------:R-:W-:Y:S01]  /*ec10*/  MOV R2, R36 ;  /* 0x0000002400027202 */ /* 0x000fe20000000f00 */
[----:B------:R-:W-:Y:S05]  /*ec20*/  BRA `(.L_x_282) ;  /* 0xffff584000007947 */ /* 0x000fea000383ffff */
.L_x_191:
[----:B------:R-:W-:Y:S01]  /*ec30*/  IMAD.MOV.U32 R37, RZ, RZ, R0 ;  /* 0x000000ffff257224 */ /* 0x000fe200078e0000 */
[----:B------:R-:W-:Y:S01]  /*ec40*/  MOV R36, 0x1 ;  /* 0x0000000100247802 */ /* 0x000fe20000000f00 */
[----:B--2---:R-:W-:Y:S01]  /*ec50*/  IMAD.MOV.U32 R3, RZ, RZ, 0x181f ;  /* 0x0000181fff037424 */ /* 0x004fe200078e00ff */
[----:B----4-:R-:W-:-:S03]  /*ec60*/  MOV R2, 0xec80 ;  /* 0x0000ec8000027802 */ /* 0x010fc60000000f00 */
[----:B-1-3--:R-:W-:Y:S05]  /*ec70*/  CALL.REL.NOINC `($__internal_3_$__cuda_sm70_shflsync_idx_p) ;  /* 0x0000196000007944 */ /* 0x00afea0003c00000 */
[----:B------:R-:W-:Y:S01]  /*ec80*/  IMAD.MOV.U32 R5, RZ, RZ, R36 ;  /* 0x000000ffff057224 */ /* 0x000fe200078e0024 */
[----:B------:R-:W-:Y:S01]  /*ec90*/  MOV R36, 0x1 ;  /* 0x0000000100247802 */ /* 0x000fe20000000f00 */
[----:B------:R-:W-:Y:S01]  /*eca0*/  IMAD.MOV.U32 R37, RZ, RZ, R4 ;  /* 0x000000ffff257224 */ /* 0x000fe200078e0004 */
[----:B------:R-:W-:-:S02]  /*ecb0*/  MOV R3, 0x181f ;  /* 0x0000181f00037802 */ /* 0x000fc40000000f00 */
[----:B------:R-:W-:Y:S02]  /*ecc0*/  MOV R2, 0xece0 ;  /* 0x0000ece000027802 */ /* 0x000fe40000000f00 */
[----:B------:R-:W-:Y:S05]  /*ecd0*/  CALL.REL.NOINC `($__internal_3_$__cuda_sm70_shflsync_idx_p) ;  /* 0x0000190000007944 */ /* 0x000fea0003c00000 */
[----:B------:R-:W-:Y:S01]  /*ece0*/  MOV R2, R36 ;  /* 0x0000002400027202 */ /* 0x000fe20000000f00 */
[----:B------:R-:W-:Y:S05]  /*ecf0*/  BRA `(.L_x_283) ;  /* 0xffff589000007947 */ /* 0x000fea000383ffff */
.L_x_194:
[----:B------:R-:W-:Y:S01]  /*ed00*/  IMAD.MOV.U32 R37, RZ, RZ, R0 ;  /* 0x000000ffff257224 */ /* 0x000fe200078e0000 */
[----:B------:R-:W-:Y:S01]  /*ed10*/  MOV R36, 0x2 ;  /* 0x0000000200247802 */ /* 0x000fe20000000f00 */
[----:B-1----:R-:W-:Y:S01]  /*ed20*/  IMAD.MOV.U32 R3, RZ, RZ, 0x181f ;  /* 0x0000181fff037424 */ /* 0x002fe200078e00ff */
[----:B----4-:R-:W-:Y:S02]  /*ed30*/  MOV R2, 0xed50 ;  /* 0x0000ed5000027802 */ /* 0x010fe40000000f00 */
[----:B--23--:R-:W-:Y:S05]  /*ed40*/  CALL.REL.NOINC `($__internal_3_$__cuda_sm70_shflsync_idx_p) ;  /* 0x0000189000007944 */ /* 0x00cfea0003c00000 */
[----:B------:R-:W-:Y:S01]  /*ed50*/  MOV R5, R36 ;  /* 0x0000002400057202 */ /* 0x000fe20000000f00 */
[----:B------:R-:W-:Y:S05]  /*ed60*/  BRA `(.L_x_284) ;  /* 0xffff594000007947 */ /* 0x000fea000383ffff */
.L_x_195:
[----:B------:R-:W-:Y:S01]  /*ed70*/  IMAD.MOV.U32 R37, RZ, RZ, R4 ;  /* 0x000000ffff257224 */ /* 0x000fe200078e0004 */
[----:B------:R-:W-:Y:S01]  /*ed80*/  MOV R36, 0x2 ;  /* 0x0000000200247802 */ /* 0x000fe20000000f00 */
[----:B------:R-:W-:Y:S01]  /*ed90*/  IMAD.MOV.U32 R3, RZ, RZ, 0x181f ;  /* 0x0000181fff037424 */ /* 0x000fe200078e00ff */
[----:B----4-:R-:W-:Y:S02]  /*eda0*/  MOV R2, 0xedc0 ;  /* 0x0000edc000027802 */ /* 0x010fe40000000f00 */
[----:B-123--:R-:W-:Y:S05]  /*edb0*/  CALL.REL.NOINC `($__internal_3_$__cuda_sm70_shflsync_idx_p) ;  /* 0x0000182000007944 */ /* 0x00efea0003c00000 */
[----:B------:R-:W-:Y:S01]  /*edc0*/  MOV R2, R36 ;  /* 0x0000002400027202 */ /* 0x000fe20000000f00 */
[----:B------:R-:W-:Y:S05]  /*edd0*/  BRA `(.L_x_285) ;  /* 0xffff58f000007947 */ /* 0x000fea000383ffff */
.L_x_198:
[----:B------:R-:W-:Y:S01]  /*ede0*/  IMAD.MOV.U32 R37, RZ, RZ, R0 ;  /* 0x000000ffff257224 */ /* 0x000fe200078e0000 */
[----:B------:R-:W-:Y:S01]  /*edf0*/  MOV R36, 0x3 ;  /* 0x0000000300247802 */ /* 0x000fe20000000f00 */
[----:B-1----:R-:W-:Y:S01]  /*ee00*/  IMAD.MOV.U32 R3, RZ, RZ, 0x181f ;  /* 0x0000181fff037424 */ /* 0x002fe200078e00ff */
[----:B------:R-:W-:-:S03]  /*ee10*/  MOV R2, 0xee30 ;  /* 0x0000ee3000027802 */ /* 0x000fc60000000f00 */
[----:B--234-:R-:W-:Y:S05]  /*ee20*/  CALL.REL.NOINC `($__internal_3_$__cuda_sm70_shflsync_idx_p) ;  /* 0x000017b000007944 */ /* 0x01cfea0003c00000 */
        /* <DEDUP_REMOVED lines=8> */
.L_x_199:
[----:B------:R-:W-:Y:S02]  /*eeb0*/  MOV R0, 0x2 ;  /* 0x0000000200007802 */ /* 0x000fe40000000f00 */
[----:B------:R-:W-:Y:S02]  /*eec0*/  MOV R2, 0xeee0 ;  /* 0x0000eee000027802 */ /* 0x000fe40000000f00 */
[----:B------:R-:W-:Y:S05]  /*eed0*/  CALL.REL.NOINC `($__internal_2_$__cuda_sm70_shflsync_bfly_p) ;  /* 0x000016a000007944 */ /* 0x000fea0003c00000 */
[----:B------:R-:W-:Y:S05]  /*eee0*/  BRA `(.L_x_287) ;  /* 0xffff62c000007947 */ /* 0x000fea000383ffff */
.L_x_200:
[----:B------:R-:W-:Y:S02]  /*eef0*/  MOV R0, 0x1 ;  /* 0x0000000100007802 */ /* 0x000fe40000000f00 */
[----:B------:R-:W-:Y:S02]  /*ef00*/  MOV R2, 0xef20 ;  /* 0x0000ef2000027802 */ /* 0x000fe40000000f00 */
[----:B------:R-:W-:Y:S05]  /*ef10*/  CALL.REL.NOINC `($__internal_2_$__cuda_sm70_shflsync_bfly_p) ;  /* 0x0000166000007944 */ /* 0x000fea0003c00000 */
[----:B------:R-:W-:Y:S01]  /*ef20*/  FMNMX.FTZ R69, R4, R0, !PT ;  /* 0x0000000004457209 */ /* 0x000fe20007810000 */
[----:B------:R-:W-:Y:S01]  /*ef30*/  IMAD.MOV.U32 R4, RZ, RZ, R5 ;  /* 0x000000ffff047224 */ /* 0x000fe200078e0005 */
[----:B------:R-:W-:Y:S01]  /*ef40*/  MOV R2, 0xef70 ;  /* 0x0000ef7000027802 */ /* 0x000fe20000000f00 */
[----:B------:R-:W-:Y:S02]  /*ef50*/  IMAD.MOV.U32 R0, RZ, RZ, 0x2 ;  /* 0x00000002ff007424 */ /* 0x000fe400078e00ff */
[----:B------:R-:W-:Y:S05]  /*ef60*/  CALL.REL.NOINC `($__internal_2_$__cuda_sm70_shflsync_bfly_p) ;  /* 0x0000161000007944 */ /* 0x000fea0003c00000 */
[----:B------:R-:W-:Y:S01]  /*ef70*/  FMNMX.FTZ R5, R5, R0, !PT ;  /* 0x0000000005057209 */ /* 0x000fe20007810000 */
[----:B------:R-:W-:Y:S01]  /*ef80*/  IMAD.MOV.U32 R0, RZ, RZ, 0x1 ;  /* 0x00000001ff007424 */ /* 0x000fe200078e00ff */
[----:B------:R-:W-:-:S03]  /*ef90*/  MOV R2, 0xefc0 ;  /* 0x0000efc000027802 */ /* 0x000fc60000000f00 */
[----:B------:R-:W-:Y:S02]  /*efa0*/  IMAD.MOV.U32 R4, RZ, RZ, R5 ;  /* 0x000000ffff047224 */ /* 0x000fe400078e0005 */
[----:B------:R-:W-:Y:S05]  /*efb0*/  CALL.REL.NOINC `($__internal_2_$__cuda_sm70_shflsync_bfly_p) ;  /* 0x000015c000007944 */ /* 0x000fea0003c00000 */
[----:B------:R-:W-:Y:S01]  /*efc0*/  MOV R3, R0 ;  /* 0x0000000000037202 */ /* 0x000fe20000000f00 */
[----:B------:R-:W-:Y:S05]  /*efd0*/  BRA `(.L_x_288) ;  /* 0xffff624000007947 */ /* 0x000fea000383ffff */
.L_x_202:
[----:B--234-:R-:W-:Y:S01]  /*efe0*/  MOV R36, RZ ;  /* 0x000000ff00247202 */ /* 0x01cfe20000000f00 */
[----:B------:R-:W-:Y:S01]  /*eff0*/  IMAD.MOV.U32 R37, RZ, RZ, R4 ;  /* 0x000000ffff257224 */ /* 0x000fe200078e0004 */
[----:B------:R-:W-:Y:S01]  /*f000*/  MOV R2, 0xf030 ;  /* 0x0000f03000027802 */ /* 0x000fe20000000f00 */
[----:B------:R-:W-:Y:S02]  /*f010*/  IMAD.MOV.U32 R3, RZ, RZ, 0x181f ;  /* 0x0000181fff037424 */ /* 0x000fe400078e00ff */
[----:B-1----:R-:W-:Y:S05]  /*f020*/  CALL.REL.NOINC `($__internal_3_$__cuda_sm70_shflsync_idx_p) ;  /* 0x000015b000007944 */ /* 0x002fea0003c00000 */
[----:B------:R-:W-:Y:S01]  /*f030*/  MOV R0, R36 ;  /* 0x0000002400007202 */ /* 0x000fe20000000f00 */
[----:B------:R-:W-:-:S05]  /*f040*/  BRA `(.L_x_289) ;  /* 0xffff7ba000007947 */ /* 0x000fca000383ffff */
.L_x_205:
[----:B------:R-:W-:Y:S01]  /*f050*/  MOV R36, 0x3 ;  /* 0x0000000300247802 */ /* 0x000fe20000000f00 */
[----:B------:R-:W-:Y:S01]  /*f060*/  IMAD.MOV.U32 R37, RZ, RZ, R4 ;  /* 0x000000ffff257224 */ /* 0x000fe200078e0004 */
[----:B------:R-:W-:Y:S01]  /*f070*/  MOV R2, 0xf0a0 ;  /* 0x0000f0a000027802 */ /* 0x000fe20000000f00 */
[----:B------:R-:W-:Y:S02]  /*f080*/  IMAD.MOV.U32 R3, RZ, RZ, 0x181f ;  /* 0x0000181fff037424 */ /* 0x000fe400078e00ff */
[----:B-1----:R-:W-:Y:S05]  /*f090*/  CALL.REL.NOINC `($__internal_3_$__cuda_sm70_shflsync_idx_p) ;  /* 0x0000154000007944 */ /* 0x002fea0003c00000 */
[----:B------:R-:W-:Y:S01]  /*f0a0*/  MOV R3, 0x181f ;  /* 0x0000181f00037802 */ /* 0x000fe20000000f00 */
[----:B------:R-:W-:Y:S01]  /*f0b0*/  IMAD.MOV.U32 R4, RZ, RZ, R36 ;  /* 0x000000ffff047224 */ /* 0x000fe200078e0024 */
[----:B------:R-:W-:Y:S01]  /*f0c0*/  MOV R36, 0x3 ;  /* 0x0000000300247802 */ /* 0x000fe20000000f00 */
[----:B------:R-:W-:Y:S01]  /*f0d0*/  IMAD.MOV.U32 R37, RZ, RZ, R5 ;  /* 0x000000ffff257224 */ /* 0x000fe200078e0005 */
[----:B------:R-:W-:Y:S02]  /*f0e0*/  MOV R2, 0xf100 ;  /* 0x0000f10000027802 */ /* 0x000fe40000000f00 */
[----:B------:R-:W-:Y:S05]  /*f0f0*/  CALL.REL.NOINC `($__internal_3_$__cuda_sm70_shflsync_idx_p) ;  /* 0x000014e000007944 */ /* 0x000fea0003c00000 */
[----:B------:R-:W-:Y:S01]  /*f100*/  MOV R0, R36 ;  /* 0x0000002400007202 */ /* 0x000fe20000000f00 */
[----:B------:R-:W-:-:S05]  /*f110*/  BRA `(.L_x_290) ;  /* 0xffff7d8000007947 */ /* 0x000fca000383ffff */
.L_x_208:
[----:B------:R-:W-:Y:S01]  /*f120*/  MOV R36, RZ ;  /* 0x000000ff00247202 */ /* 0x000fe20000000f00 */
[----:B------:R-:W-:Y:S01]  /*f130*/  IMAD.MOV.U32 R37, RZ, RZ, R0 ;  /* 0x000000ffff257224 */ /* 0x000fe200078e0000 */
[----:B------:R-:W-:Y:S01]  /*f140*/  MOV R2, 0xf170 ;  /* 0x0000f17000027802 */ /* 0x000fe20000000f00 */
[----:B------:R-:W-:Y:S02]  /*f150*/  IMAD.MOV.U32 R3, RZ, RZ, 0x181f ;  /* 0x0000181fff037424 */ /* 0x000fe400078e00ff */
[----:B------:R-:W-:Y:S05]  /*f160*/  CALL.REL.NOINC `($__internal_3_$__cuda_sm70_shflsync_idx_p) ;  /* 0x0000147000007944 */ /* 0x000fea0003c00000 */
[----:B------:R-:W-:Y:S01]  /*f170*/  MOV R7, R36 ;  /* 0x0000002400077202 */ /* 0x000fe20000000f00 */
[----:B------:R-:W-:-:S05]  /*f180*/  BRA `(.L_x_291) ;  /* 0xffff919000007947 */ /* 0x000fca000383ffff */
.L_x_209:
[----:B------:R-:W-:Y:S01]  /*f190*/  MOV R36, RZ ;  /* 0x000000ff00247202 */ /* 0x000fe20000000f00 */
[----:B------:R-:W-:Y:S01]  /*f1a0*/  IMAD.MOV.U32 R37, RZ, RZ, R4 ;  /* 0x000000ffff257224 */ /* 0x000fe200078e0004 */
[----:B------:R-:W-:Y:S01]  /*f1b0*/  MOV R2, 0xf1e0 ;  /* 0x0000f1e000027802 */ /* 0x000fe20000000f00 */
[----:B------:R-:W-:Y:S02]  /*f1c0*/  IMAD.MOV.U32 R3, RZ, RZ, 0x181f ;  /* 0x0000181fff037424 */ /* 0x000fe400078e00ff */
[----:B-12---:R-:W-:Y:S05]  /*f1d0*/  CALL.REL.NOINC `($__internal_3_$__cuda_sm70_shflsync_idx_p) ;  /* 0x0000140000007944 */ /* 0x006fea0003c00000 */
[----:B------:R-:W-:Y:S01]  /*f1e0*/  MOV R6, R36 ;  /* 0x0000002400067202 */ /* 0x000fe20000000f00 */
[----:B------:R-:W-:-:S05]  /*f1f0*/  BRA `(.L_x_292) ;  /* 0xffff914000007947 */ /* 0x000fca000383ffff */
.L_x_210:
[----:B------:R-:W-:Y:S01]  /*f200*/  MOV R36, 0x1 ;  /* 0x0000000100247802 */ /* 0x000fe20000000f00 */
[----:B------:R-:W-:Y:S01]  /*f210*/  IMAD.MOV.U32 R37, RZ, RZ, R0 ;  /* 0x000000ffff257224 */ /* 0x000fe200078e0000 */
[----:B--2---:R-:W-:Y:S01]  /*f220*/  MOV R2, 0xf250 ;  /* 0x0000f25000027802 */ /* 0x004fe20000000f00 */
[----:B------:R-:W-:Y:S03]  /*f230*/  IMAD.MOV.U32 R3, RZ, RZ, 0x181f ;  /* 0x0000181fff037424 */ /* 0x000fe600078e00ff */
[----:B-1-3--:R-:W-:Y:S05]  /*f240*/  CALL.REL.NOINC `($__internal_3_$__cuda_sm70_shflsync_idx_p) ;  /* 0x0000139000007944 */ /* 0x00afea0003c00000 */
        /* <DEDUP_REMOVED lines=8> */
.L_x_211:
[----:B------:R-:W-:Y:S01]  /*f2d0*/  MOV R36, 0x2 ;  /* 0x0000000200247802 */ /* 0x000fe20000000f00 */
[----:B------:R-:W-:Y:S01]  /*f2e0*/  IMAD.MOV.U32 R37, RZ, RZ, R0 ;  /* 0x000000ffff257224 */ /* 0x000fe200078e0000 */
[----:B-1----:R-:W-:Y:S01]  /*f2f0*/  MOV R2, 0xf320 ;  /* 0x0000f32000027802 */ /* 0x002fe20000000f00 */
[----:B------:R-:W-:Y:S02]  /*f300*/  IMAD.MOV.U32 R3, RZ, RZ, 0x181f ;  /* 0x0000181fff037424 */ /* 0x000fe400078e00ff */
[----:B---34-:R-:W-:Y:S05]  /*f310*/  CALL.REL.NOINC `($__internal_3_$__cuda_sm70_shflsync_idx_p) ;  /* 0x000012c000007944 */ /* 0x018fea0003c00000 */
[----:B------:R-:W-:Y:S01]  /*f320*/  MOV R7, R36 ;  /* 0x0000002400077202 */ /* 0x000fe20000000f00 */
[----:B------:R-:W-:-:S05]  /*f330*/  BRA `(.L_x_294) ;  /* 0xffff92a000007947 */ /* 0x000fca000383ffff */
.L_x_212:
[----:B------:R-:W-:Y:S01]  /*f340*/  MOV R36, 0x2 ;  /* 0x0000000200247802 */ /* 0x000fe20000000f00 */
[----:B------:R-:W-:Y:S01]  /*f350*/  IMAD.MOV.U32 R37, RZ, RZ, R4 ;  /* 0x000000ffff257224 */ /* 0x000fe200078e0004 */
[----:B-1----:R-:W-:Y:S01]  /*f360*/  MOV R2, 0xf390 ;  /* 0x0000f39000027802 */ /* 0x002fe20000000f00 */
[----:B------:R-:W-:Y:S02]  /*f370*/  IMAD.MOV.U32 R3, RZ, RZ, 0x181f ;  /* 0x0000181fff037424 */ /* 0x000fe400078e00ff */
[----:B--234-:R-:W-:Y:S05]  /*f380*/  CALL.REL.NOINC `($__internal_3_$__cuda_sm70_shflsync_idx_p) ;  /* 0x0000125000007944 */ /* 0x01cfea0003c00000 */
[----:B------:R-:W-:Y:S01]  /*f390*/  MOV R6, R36 ;  /* 0x0000002400067202 */ /* 0x000fe20000000f00 */
[----:B------:R-:W-:-:S05]  /*f3a0*/  BRA `(.L_x_295) ;  /* 0xffff925000007947 */ /* 0x000fca000383ffff */
.L_x_213:
[----:B------:R-:W-:Y:S01]  /*f3b0*/  MOV R36, 0x3 ;  /* 0x0000000300247802 */ /* 0x000fe20000000f00 */
[----:B------:R-:W-:Y:S01]  /*f3c0*/  IMAD.MOV.U32 R37, RZ, RZ, R0 ;  /* 0x000000ffff257224 */ /* 0x000fe200078e0000 */
[----:B-1----:R-:W-:Y:S01]  /*f3d0*/  MOV R2, 0xf400 ;  /* 0x0000f40000027802 */ /* 0x002fe20000000f00 */
[----:B------:R-:W-:Y:S03]  /*f3e0*/  IMAD.MOV.U32 R3, RZ, RZ, 0x181f ;  /* 0x0000181fff037424 */ /* 0x000fe600078e00ff */
[----:B--2-4-:R-:W-:Y:S05]  /*f3f0*/  CALL.REL.NOINC `($__internal_3_$__cuda_sm70_shflsync_idx_p) ;  /* 0x000011e000007944 */ /* 0x014fea0003c00000 */
        /* <DEDUP_REMOVED lines=8> */
.L_x_214:
[----:B------:R-:W-:Y:S02]  /*f480*/  MOV R0, 0x2 ;  /* 0x0000000200007802 */ /* 0x000fe40000000f00 */
[----:B------:R-:W-:Y:S02]  /*f490*/  MOV R2, 0xf4b0 ;  /* 0x0000f4b000027802 */ /* 0x000fe40000000f00 */
[----:B------:R-:W-:Y:S05]  /*f4a0*/  CALL.REL.NOINC `($__internal_2_$__cuda_sm70_shflsync_bfly_p) ;  /* 0x000010d000007944 */ /* 0x000fea0003c00000 */
[----:B------:R-:W-:-:S05]  /*f4b0*/  BRA `(.L_x_297) ;  /* 0xffff976000007947 */ /* 0x000fca000383ffff */
.L_x_215:
        /* <DEDUP_REMOVED lines=10> */
[----:B------:R-:W-:Y:S02]  /*f560*/  MOV R2, 0xf580 ;  /* 0x0000f58000027802 */ /* 0x000fe40000000f00 */
[----:B------:R-:W-:Y:S05]  /*f570*/  CALL.REL.NOINC `($__internal_2_$__cuda_sm70_shflsync_bfly_p) ;  /* 0x0000100000007944 */ /* 0x000fea0003c00000 */
[----:B------:R-:W-:-:S05]  /*f580*/  BRA `(.L_x_298) ;  /* 0xffff970000007947 */ /* 0x000fca000383ffff */
.L_x_217:
[----:B------:R-:W-:Y:S01]  /*f590*/  IMAD.MOV.U32 R4, RZ, RZ, R215 ;  /* 0x000000ffff047224 */ /* 0x000fe200078e00d7 */
[----:B------:R-:W-:-:S02]  /*f5a0*/  MOV R0, 0x2 ;  /* 0x0000000200007802 */ /* 0x000fc40000000f00 */
[----:B------:R-:W-:Y:S02]  /*f5b0*/  MOV R2, 0xf5d0 ;  /* 0x0000f5d000027802 */ /* 0x000fe40000000f00 */
[----:B------:R-:W-:Y:S05]  /*f5c0*/  CALL.REL.NOINC `($__internal_2_$__cuda_sm70_shflsync_bfly_p) ;  /* 0x00000fb000007944 */ /* 0x000fea0003c00000 */
[----:B------:R-:W-:Y:S01]  /*f5d0*/  FADD.FTZ R4, R215, R0 ;  /* 0x00000000d7047221 */ /* 0x000fe20000010000 */
[----:B------:R-:W-:Y:S02]  /*f5e0*/  MOV R0, 0x1 ;  /* 0x0000000100007802 */ /* 0x000fe40000000f00 */
[----:B------:R-:W-:Y:S02]  /*f5f0*/  MOV R2, 0xf610 ;  /* 0x0000f61000027802 */ /* 0x000fe40000000f00 */
[----:B------:R-:W-:Y:S05]  /*f600*/  CALL.REL.NOINC `($__internal_2_$__cuda_sm70_shflsync_bfly_p) ;  /* 0x00000f7000007944 */ /* 0x000fea0003c00000 */
[----:B------:R-:W-:Y:S01]  /*f610*/  FADD.FTZ R5, R4, R0 ;  /* 0x0000000004057221 */ /* 0x000fe20000010000 */
[----:B------:R-:W-:Y:S02]  /*f620*/  MOV R4, R230 ;  /* 0x000000e600047202 */ /* 0x000fe40000000f00 */
[----:B------:R-:W-:Y:S02]  /*f630*/  MOV R0, 0x2 ;  /* 0x0000000200007802 */ /* 0x000fe40000000f00 */
[----:B------:R-:W-:Y:S02]  /*f640*/  MOV R2, 0xf660 ;  /* 0x0000f66000027802 */ /* 0x000fe40000000f00 */
[----:B------:R-:W-:Y:S05]  /*f650*/  CALL.REL.NOINC `($__internal_2_$__cuda_sm70_shflsync_bfly_p) ;  /* 0x00000f2000007944 */ /* 0x000fea0003c00000 */
[----:B------:R-:W-:Y:S01]  /*f660*/  FADD.FTZ R4, R230, R0 ;  /* 0x00000000e6047221 */ /* 0x000fe20000010000 */
[----:B------:R-:W-:Y:S02]  /*f670*/  MOV R0, 0x1 ;  /* 0x0000000100007802 */ /* 0x000fe40000000f00 */
[----:B------:R-:W-:-:S02]  /*f680*/  MOV R2, 0xf6a0 ;  /* 0x0000f6a000027802 */ /* 0x000fc40000000f00 */
[----:B------:R-:W-:Y:S05]  /*f690*/  CALL.REL.NOINC `($__internal_2_$__cuda_sm70_shflsync_bfly_p) ;  /* 0x00000ee000007944 */ /* 0x000fea0003c00000 */
[----:B------:R-:W-:Y:S01]  /*f6a0*/  MOV R3, R0 ;  /* 0x0000000000037202 */ /* 0x000fe20000000f00 */
[----:B------:R-:W-:Y:S05]  /*f6b0*/  BRA `(.L_x_299) ;  /* 0xffffb21000007947 */ /* 0x000fea000383ffff */
.L_x_224:
[----:B--234-:R-:W-:Y:S01]  /*f6c0*/  IMAD.MOV.U32 R37, RZ, RZ, R7 ;  /* 0x000000ffff257224 */ /* 0x01cfe200078e0007 */
[----:B------:R-:W-:Y:S01]  /*f6d0*/  MOV R36, RZ ;  /* 0x000000ff00247202 */ /* 0x000fe20000000f00 */
[----:B------:R-:W-:Y:S01]  /*f6e0*/  IMAD.MOV.U32 R3, RZ, RZ, 0x181f ;  /* 0x0000181fff037424 */ /* 0x000fe200078e00ff */
[----:B------:R-:W-:-:S02]  /*f6f0*/  MOV R2, 0xf710 ;  /* 0x0000f71000027802 */ /* 0x000fc40000000f00 */
[----:B-1----:R-:W-:Y:S05]  /*f700*/  CALL.REL.NOINC `($__internal_3_$__cuda_sm70_shflsync_idx_p) ;  /* 0x00000ed000007944 */ /* 0x002fea0003c00000 */
[----:B------:R-:W-:Y:S01]  /*f710*/  MOV R8, R36 ;  /* 0x0000002400087202 */ /* 0x000fe20000000f00 */
[----:B------:R-:W-:Y:S05]  /*f720*/  BRA `(.L_x_300) ;  /* 0xffffc56000007947 */ /* 0x000fea000383ffff */
.L_x_225:
[----:B------:R-:W-:Y:S01]  /*f730*/  IMAD.MOV.U32 R37, RZ, RZ, R9 ;  /* 0x000000ffff257224 */ /* 0x000fe200078e0009 */
[----:B------:R-:W-:Y:S01]  /*f740*/  MOV R36, RZ ;  /* 0x000000ff00247202 */ /* 0x000fe20000000f00 */
[----:B------:R-:W-:Y:S01]  /*f750*/  IMAD.MOV.U32 R3, RZ, RZ, 0x181f ;  /* 0x0000181fff037424 */ /* 0x000fe200078e00ff */
[----:B------:R-:W-:-:S02]  /*f760*/  MOV R2, 0xf780 ;  /* 0x0000f78000027802 */ /* 0x000fc40000000f00 */
[----:B-123--:R-:W-:Y:S05]  /*f770*/  CALL.REL.NOINC `($__internal_3_$__cuda_sm70_shflsync_idx_p) ;  /* 0x00000e6000007944 */ /* 0x00efea0003c00000 */
[----:B------:R-:W-:Y:S01]  /*f780*/  MOV R0, R36 ;  /* 0x0000002400007202 */ /* 0x000fe20000000f00 */
[----:B------:R-:W-:Y:S05]  /*f790*/  BRA `(.L_x_301) ;  /* 0xffffc51000007947 */ /* 0x000fea000383ffff */
.L_x_228:
[----:B------:R-:W-:Y:S01]  /*f7a0*/  IMAD.MOV.U32 R37, RZ, RZ, R7 ;  /* 0x000000ffff257224 */ /* 0x000fe200078e0007 */
[----:B------:R-:W-:Y:S01]  /*f7b0*/  MOV R36, 0x1 ;  /* 0x0000000100247802 */ /* 0x000fe20000000f00 */
[----:B--2---:R-:W-:Y:S01]  /*f7c0*/  IMAD.MOV.U32 R3, RZ, RZ, 0x181f ;  /* 0x0000181fff037424 */ /* 0x004fe200078e00ff */
[----:B------:R-:W-:-:S02]  /*f7d0*/  MOV R2, 0xf7f0 ;  /* 0x0000f7f000027802 */ /* 0x000fc40000000f00 */
[----:B-1-34-:R-:W-:Y:S05]  /*f7e0*/  CALL.REL.NOINC `($__internal_3_$__cuda_sm70_shflsync_idx_p) ;  /* 0x00000df000007944 */ /* 0x01afea0003c00000 */
        /* <DEDUP_REMOVED lines=8> */
.L_x_231:
[----:B------:R-:W-:Y:S01]  /*f870*/  IMAD.MOV.U32 R37, RZ, RZ, R7 ;  /* 0x000000ffff257224 */ /* 0x000fe200078e0007 */
[----:B------:R-:W-:Y:S01]  /*f880*/  MOV R36, 0x2 ;  /* 0x0000000200247802 */ /* 0x000fe20000000f00 */
[----:B-1----:R-:W-:Y:S01]  /*f890*/  IMAD.MOV.U32 R3, RZ, RZ, 0x181f ;  /* 0x0000181fff037424 */ /* 0x002fe200078e00ff */
[----:B------:R-:W-:Y:S02]  /*f8a0*/  MOV R2, 0xf8c0 ;  /* 0x0000f8c000027802 */ /* 0x000fe40000000f00 */
[----:B--234-:R-:W-:Y:S05]  /*f8b0*/  CALL.REL.NOINC `($__internal_3_$__cuda_sm70_shflsync_idx_p) ;  /* 0x00000d2000007944 */ /* 0x01cfea0003c00000 */
[----:B------:R-:W-:Y:S01]  /*f8c0*/  MOV R8, R36 ;  /* 0x0000002400087202 */ /* 0x000fe20000000f00 */
[----:B------:R-:W-:Y:S05]  /*f8d0*/  BRA `(.L_x_303) ;  /* 0xffffc60000007947 */ /* 0x000fea000383ffff */
.L_x_232:
[----:B------:R-:W-:Y:S01]  /*f8e0*/  IMAD.MOV.U32 R37, RZ, RZ, R9 ;  /* 0x000000ffff257224 */ /* 0x000fe200078e0009 */
[----:B------:R-:W-:Y:S01]  /*f8f0*/  MOV R36, 0x2 ;  /* 0x0000000200247802 */ /* 0x000fe20000000f00 */
[----:B-1----:R-:W-:Y:S01]  /*f900*/  IMAD.MOV.U32 R3, RZ, RZ, 0x181f ;  /* 0x0000181fff037424 */ /* 0x002fe200078e00ff */
[----:B------:R-:W-:Y:S02]  /*f910*/  MOV R2, 0xf930 ;  /* 0x0000f93000027802 */ /* 0x000fe40000000f00 */
[----:B--234-:R-:W-:Y:S05]  /*f920*/  CALL.REL.NOINC `($__internal_3_$__cuda_sm70_shflsync_idx_p) ;  /* 0x00000cb000007944 */ /* 0x01cfea0003c00000 */
[----:B------:R-:W-:Y:S01]  /*f930*/  MOV R0, R36 ;  /* 0x0000002400007202 */ /* 0x000fe20000000f00 */
[----:B------:R-:W-:Y:S05]  /*f940*/  BRA `(.L_x_304) ;  /* 0xffffc5b000007947 */ /* 0x000fea000383ffff */
.L_x_235:
[----:B------:R-:W-:Y:S01]  /*f950*/  IMAD.MOV.U32 R37, RZ, RZ, R7 ;  /* 0x000000ffff257224 */ /* 0x000fe200078e0007 */
[----:B------:R-:W-:Y:S01]  /*f960*/  MOV R36, 0x3 ;  /* 0x0000000300247802 */ /* 0x000fe20000000f00 */
[----:B-1----:R-:W-:Y:S01]  /*f970*/  IMAD.MOV.U32 R3, RZ, RZ, 0x181f ;  /* 0x0000181fff037424 */ /* 0x002fe200078e00ff */
[----:B------:R-:W-:-:S02]  /*f980*/  MOV R2, 0xf9a0 ;  /* 0x0000f9a000027802 */ /* 0x000fc40000000f00 */
        /* <DEDUP_REMOVED lines=9> */
.L_x_237:
[----:B------:R-:W-:Y:S01]  /*fa20*/  IMAD.MOV.U32 R37, RZ, RZ, R5 ;  /* 0x000000ffff257224 */ /* 0x000fe200078e0005 */
[----:B------:R-:W-:Y:S01]  /*fa30*/  MOV R36, RZ ;  /* 0x000000ff00247202 */ /* 0x000fe20000000f00 */
[----:B------:R-:W-:Y:S01]  /*fa40*/  IMAD.MOV.U32 R3, RZ, RZ, 0x1c1f ;  /* 0x00001c1fff037424 */ /* 0x000fe200078e00ff */
[----:B------:R-:W-:Y:S02]  /*fa50*/  MOV R2, 0xfa70 ;  /* 0x0000fa7000027802 */ /* 0x000fe40000000f00 */
[----:B------:R-:W-:Y:S05]  /*fa60*/  CALL.REL.NOINC `($__internal_3_$__cuda_sm70_shflsync_idx_p) ;  /* 0x00000b7000007944 */ /* 0x000fea0003c00000 */
[----:B------:R-:W-:Y:S01]  /*fa70*/  MOV R4, R36 ;  /* 0x0000002400047202 */ /* 0x000fe20000000f00 */
[----:B------:R-:W-:Y:S05]  /*fa80*/  BRA `(.L_x_306) ;  /* 0xffffc89000007947 */ /* 0x000fea000383ffff */
.L_x_238:
[----:B------:R-:W-:Y:S01]  /*fa90*/  IMAD.MOV.U32 R37, RZ, RZ, R12 ;  /* 0x000000ffff257224 */ /* 0x000fe200078e000c */
[----:B------:R-:W-:Y:S01]  /*faa0*/  MOV R36, RZ ;  /* 0x000000ff00247202 */ /* 0x000fe20000000f00 */
[----:B------:R-:W-:Y:S01]  /*fab0*/  IMAD.MOV.U32 R3, RZ, RZ, 0x1c1f ;  /* 0x00001c1fff037424 */ /* 0x000fe200078e00ff */
[----:B------:R-:W-:Y:S02]  /*fac0*/  MOV R2, 0xfae0 ;  /* 0x0000fae000027802 */ /* 0x000fe40000000f00 */
[----:B-12---:R-:W-:Y:S05]  /*fad0*/  CALL.REL.NOINC `($__internal_3_$__cuda_sm70_shflsync_idx_p) ;  /* 0x00000b0000007944 */ /* 0x006fea0003c00000 */
[----:B------:R-:W-:Y:S01]  /*fae0*/  MOV R0, R36 ;  /* 0x0000002400007202 */ /* 0x000fe20000000f00 */
[----:B------:R-:W-:Y:S05]  /*faf0*/  BRA `(.L_x_307) ;  /* 0xffffc84000007947 */ /* 0x000fea000383ffff */
.L_x_241:
        /* <DEDUP_REMOVED lines=13> */
.L_x_245:
[----:B------:R-:W-:Y:S01]  /*fbd0*/  IMAD.MOV.U32 R37, RZ, RZ, R7 ;  /* 0x000000ffff257224 */ /* 0x000fe200078e0007 */
[----:B------:R-:W-:Y:S01]  /*fbe0*/  MOV R36, RZ ;  /* 0x000000ff00247202 */ /* 0x000fe20000000f00 */
[----:B------:R-:W-:Y:S01]  /*fbf0*/  IMAD.MOV.U32 R3, RZ, RZ, 0x181f ;  /* 0x0000181fff037424 */ /* 0x000fe200078e00ff */
[----:B------:R-:W-:Y:S02]  /*fc00*/  MOV R2, 0xfc20 ;  /* 0x0000fc2000027802 */ /* 0x000fe40000000f00 */
[----:B------:R-:W-:Y:S05]  /*fc10*/  CALL.REL.NOINC `($__internal_3_$__cuda_sm70_shflsync_idx_p) ;  /* 0x000009c000007944 */ /* 0x000fea0003c00000 */
[----:B------:R-:W-:Y:S01]  /*fc20*/  MOV R9, R36 ;  /* 0x0000002400097202 */ /* 0x000fe20000000f00 */
[----:B------:R-:W-:Y:S05]  /*fc30*/  BRA `(.L_x_309) ;  /* 0xffffdab000007947 */ /* 0x000fea000383ffff */
.L_x_246:
[----:B------:R-:W-:Y:S01]  /*fc40*/  IMAD.MOV.U32 R37, RZ, RZ, R10 ;  /* 0x000000ffff257224 */ /* 0x000fe200078e000a */
[----:B------:R-:W-:Y:S01]  /*fc50*/  MOV R36, RZ ;  /* 0x000000ff00247202 */ /* 0x000fe20000000f00 */
[----:B------:R-:W-:Y:S01]  /*fc60*/  IMAD.MOV.U32 R3, RZ, RZ, 0x181f ;  /* 0x0000181fff037424 */ /* 0x000fe200078e00ff */
[----:B------:R-:W-:Y:S02]  /*fc70*/  MOV R2, 0xfc90 ;  /* 0x0000fc9000027802 */ /* 0x000fe40000000f00 */
[----:B-12---:R-:W-:Y:S05]  /*fc80*/  CALL.REL.NOINC `($__internal_3_$__cuda_sm70_shflsync_idx_p) ;  /* 0x0000095000007944 */ /* 0x006fea0003c00000 */
[----:B------:R-:W-:Y:S01]  /*fc90*/  MOV R0, R36 ;  /* 0x0000002400007202 */ /* 0x000fe20000000f00 */
[----:B------:R-:W-:Y:S05]  /*fca0*/  BRA `(.L_x_310) ;  /* 0xffffda6000007947 */ /* 0x000fea000383ffff */
.L_x_249:
        /* <DEDUP_REMOVED lines=13> */
.L_x_252:
[----:B------:R-:W-:Y:S01]  /*fd80*/  IMAD.MOV.U32 R37, RZ, RZ, R7 ;  /* 0x000000ffff257224 */ /* 0x000fe200078e0007 */
[----:B------:R-:W-:Y:S01]  /*fd90*/  MOV R36, 0x2 ;  /* 0x0000000200247802 */ /* 0x000fe20000000f00 */
[----:B-1----:R-:W-:Y:S01]  /*fda0*/  IMAD.MOV.U32 R3, RZ, RZ, 0x181f ;  /* 0x0000181fff037424 */ /* 0x002fe200078e00ff */
[----:B------:R-:W-:Y:S02]  /*fdb0*/  MOV R2, 0xfdd0 ;  /* 0x0000fdd000027802 */ /* 0x000fe40000000f00 */
[----:B--234-:R-:W-:Y:S05]  /*fdc0*/  CALL.REL.NOINC `($__internal_3_$__cuda_sm70_shflsync_idx_p) ;  /* 0x0000081000007944 */ /* 0x01cfea0003c00000 */
[----:B------:R-:W-:Y:S01]  /*fdd0*/  MOV R9, R36 ;  /* 0x0000002400097202 */ /* 0x000fe20000000f00 */
[----:B------:R-:W-:Y:S05]  /*fde0*/  BRA `(.L_x_312) ;  /* 0xffffdb6000007947 */ /* 0x000fea000383ffff */
.L_x_253:
[----:B------:R-:W-:Y:S01]  /*fdf0*/  IMAD.MOV.U32 R37, RZ, RZ, R10 ;  /* 0x000000ffff257224 */ /* 0x000fe200078e000a */
[----:B------:R-:W-:Y:S01]  /*fe00*/  MOV R36, 0x2 ;  /* 0x0000000200247802 */ /* 0x000fe20000000f00 */
[----:B------:R-:W-:Y:S01]  /*fe10*/  IMAD.MOV.U32 R3, RZ, RZ, 0x181f ;  /* 0x0000181fff037424 */ /* 0x000fe200078e00ff */
[----:B------:R-:W-:Y:S02]  /*fe20*/  MOV R2, 0xfe40 ;  /* 0x0000fe4000027802 */ /* 0x000fe40000000f00 */
[----:B-1234-:R-:W-:Y:S05]  /*fe30*/  CALL.REL.NOINC `($__internal_3_$__cuda_sm70_shflsync_idx_p) ;  /* 0x000007a000007944 */ /* 0x01efea0003c00000 */
[----:B------:R-:W-:Y:S01]  /*fe40*/  MOV R0, R36 ;  /* 0x0000002400007202 */ /* 0x000fe20000000f00 */
[----:B------:R-:W-:Y:S05]  /*fe50*/  BRA `(.L_x_313) ;  /* 0xffffdb1000007947 */ /* 0x000fea000383ffff */
.L_x_256:
        /* <DEDUP_REMOVED lines=13> */
.L_x_258:
[----:B------:R-:W-:Y:S01]  /*ff30*/  IMAD.MOV.U32 R37, RZ, RZ, R62 ;  /* 0x000000ffff257224 */ /* 0x000fe200078e003e */
[----:B------:R-:W-:Y:S01]  /*ff40*/  MOV R36, RZ ;  /* 0x000000ff00247202 */ /* 0x000fe20000000f00 */
[----:B------:R-:W-:Y:S01]  /*ff50*/  IMAD.MOV.U32 R3, RZ, RZ, 0x1f ;  /* 0x0000001fff037424 */ /* 0x000fe200078e00ff */
[----:B------:R-:W-:Y:S02]  /*ff60*/  MOV R2, 0xff80 ;  /* 0x0000ff8000027802 */ /* 0x000fe40000000f00 */
[----:B--2---:R-:W-:Y:S05]  /*ff70*/  CALL.REL.NOINC `($__internal_3_$__cuda_sm70_shflsync_idx_p) ;  /* 0x0000066000007944 */ /* 0x004fea0003c00000 */
[----:B------:R-:W-:Y:S01]  /*ff80*/  MOV R9, R36 ;  /* 0x0000002400097202 */ /* 0x000fe20000000f00 */
[----:B------:R-:W-:Y:S05]  /*ff90*/  BRA `(.L_x_315) ;  /* 0xffffdc9000007947 */ /* 0x000fea000383ffff */
.L_x_259:
[----:B------:R-:W-:Y:S01]  /*ffa0*/  IMAD.MOV.U32 R37, RZ, RZ, R62 ;  /* 0x000000ffff257224 */ /* 0x000fe200078e003e */
[----:B------:R-:W-:Y:S01]  /*ffb0*/  MOV R36, 0x1 ;  /* 0x0000000100247802 */ /* 0x000fe20000000f00 */
[----:B------:R-:W-:Y:S01]  /*ffc0*/  IMAD.MOV.U32 R3, RZ, RZ, 0x1f ;  /* 0x0000001fff037424 */ /* 0x000fe200078e00ff */
[----:B------:R-:W-:Y:S02]  /*ffd0*/  MOV R2, 0xfff0 ;  /* 0x0000fff000027802 */ /* 0x000fe40000000f00 */
[----:B-12---:R-:W-:Y:S05]  /*ffe0*/  CALL.REL.NOINC `($__internal_3_$__cuda_sm70_shflsync_idx_p) ;  /* 0x000005f000007944 */ /* 0x006fea0003c00000 */
[----:B------:R-:W-:Y:S01]  /*fff0*/  MOV R8, R36 ;  /* 0x0000002400087202 */ /* 0x000fe20000000f00 */
[----:B------:R-:W-:Y:S05]  /*10000*/  BRA `(.L_x_316) ;  /* 0xffffdc4000007947 */ /* 0x000fea000383ffff */
.L_x_260:
[----:B------:R-:W-:Y:S02]  /*10010*/  MOV R2, 0x1 ;  /* 0x0000000100027802 */ /* 0x000fe40000000f00 */
[----:B------:R-:W-:-:S02]  /*10020*/  MOV R3, 0x10040 ;  /* 0x0001004000037802 */ /* 0x000fc40000000f00 */
[----:B-1234-:R-:W-:Y:S05]  /*10030*/  CALL.REL.NOINC `($__internal_4_$__cuda_sm70_shflsync_up_p) ;  /* 0x000005f000007944 */ /* 0x01efea0003c00000 */
[----:B------:R-:W-:Y:S05]  /*10040*/  BRA `(.L_x_317) ;  /* 0xffffdd2000007947 */ /* 0x000fea000383ffff */
.L_x_261:
[----:B------:R-:W-:Y:S02]  /*10050*/  MOV R2, 0x2 ;  /* 0x0000000200027802 */ /* 0x000fe40000000f00 */
[----:B------:R-:W-:-:S02]  /*10060*/  MOV R3, 0x10080 ;  /* 0x0001008000037802 */ /* 0x000fc40000000f00 */
[----:B--2-4-:R-:W-:Y:S05]  /*10070*/  CALL.REL.NOINC `($__internal_4_$__cuda_sm70_shflsync_up_p) ;  /* 0x000005b000007944 */ /* 0x014fea0003c00000 */
        /* <DEDUP_REMOVED lines=24> */
.L_x_265:
[----:B------:R-:W-:Y:S02]  /*10200*/  MOV R2, 0x1 ;  /* 0x0000000100027802 */ /* 0x000fe40000000f00 */
[----:B------:R-:W-:Y:S02]  /*10210*/  MOV R3, 0x10230 ;  /* 0x0001023000037802 */ /* 0x000fe40000000f00 */
[----:B------:R-:W-:Y:S05]  /*10220*/  CALL.REL.NOINC `($__internal_4_$__cuda_sm70_shflsync_up_p) ;  /* 0x0000040000007944 */ /* 0x000fea0003c00000 */
[----:B------:R-:W-:Y:S01]  /*10230*/  MOV R2, R4 ;  /* 0x0000000400027202 */ /* 0x000fe20000000f00 */
[----:B------:R-:W-:Y:S05]  /*10240*/  BRA `(.L_x_319) ;  /* 0xffffdd7000007947 */ /* 0x000fea000383ffff */
.L_x_266:
[----:B------:R-:W-:Y:S02]  /*10250*/  MOV R2, 0x2 ;  /* 0x0000000200027802 */ /* 0x000fe40000000f00 */
[----:B------:R-:W-:Y:S02]  /*10260*/  MOV R3, 0x10280 ;  /* 0x0001028000037802 */ /* 0x000fe40000000f00 */
        /* <DEDUP_REMOVED lines=25> */
.L_x_268:
[----:B------:R-:W-:Y:S02]  /*10400*/  SEL R0, RZ, 0x1, P0 ;  /* 0x00000001ff007807 */ /* 0x000fe40000000000 */
[----:B------:R-:W-:Y:S02]  /*10410*/  MOV R2, 0x10430 ;  /* 0x0001043000027802 */ /* 0x000fe40000000f00 */
[----:B-1----:R-:W-:Y:S05]  /*10420*/  CALL.REL.NOINC `($__internal_5_$__cuda_sm70_votesync_ballot) ;  /* 0x0000027000007944 */ /* 0x002fea0003c00000 */
[----:B------:R-:W-:Y:S05]  /*10430*/  BRA `(.L_x_321) ;  /* 0xffffdd1000007947 */ /* 0x000fea000383ffff */
.L_x_269:
[----:B------:R-:W-:Y:S01]  /*10440*/  IMAD.MOV.U32 R37, RZ, RZ, R6 ;  /* 0x000000ffff257224 */ /* 0x000fe200078e0006 */
[----:B---3--:R-:W-:Y:S01]  /*10450*/  MOV R36, R11 ;  /* 0x0000000b00247202 */ /* 0x008fe20000000f00 */
[----:B------:R-:W-:Y:S01]  /*10460*/  IMAD.MOV.U32 R3, RZ, RZ, 0x1f ;  /* 0x0000001fff037424 */ /* 0x000fe200078e00ff */
[----:B------:R-:W-:Y:S02]  /*10470*/  MOV R2, 0x10490 ;  /* 0x0001049000027802 */ /* 0x000fe40000000f00 */
[----:B-12---:R-:W-:Y:S05]  /*10480*/  CALL.REL.NOINC `($__internal_3_$__cuda_sm70_shflsync_idx_p) ;  /* 0x0000015000007944 */ /* 0x006fea0003c00000 */
[----:B------:R-:W-:Y:S01]  /*10490*/  IMAD.MOV.U32 R6, RZ, RZ, R36 ;  /* 0x000000ffff067224 */ /* 0x000fe200078e0024 */
[----:B------:R-:W-:Y:S01]  /*104a0*/  MOV R36, R11 ;  /* 0x0000000b00247202 */ /* 0x000fe20000000f00 */
[----:B------:R-:W-:Y:S01]  /*104b0*/  IMAD.MOV.U32 R37, RZ, RZ, R7 ;  /* 0x000000ffff257224 */ /* 0x000fe200078e0007 */
[----:B------:R-:W-:Y:S02]  /*104c0*/  MOV R3, 0x1f ;  /* 0x0000001f00037802 */ /* 0x000fe40000000f00 */
[----:B------:R-:W-:-:S02]  /*104d0*/  MOV R2, 0x104f0 ;  /* 0x000104f000027802 */ /* 0x000fc40000000f00 */
[----:B------:R-:W-:Y:S05]  /*104e0*/  CALL.REL.NOINC `($__internal_3_$__cuda_sm70_shflsync_idx_p) ;  /* 0x000000f000007944 */ /* 0x000fea0003c00000 */
[----:B------:R-:W-:Y:S01]  /*104f0*/  MOV R7, R36 ;  /* 0x0000002400077202 */ /* 0x000fe20000000f00 */
[----:B------:R-:W-:Y:S05]  /*10500*/  BRA `(.L_x_322) ;  /* 0xffffdc8000007947 */ /* 0x000fea000383ffff */
.L_x_272:
[----:B------:R-:W-:Y:S01]  /*10510*/  IMAD.MOV.U32 R37, RZ, RZ, R4 ;  /* 0x000000ffff257224 */ /* 0x000fe200078e0004 */
[----:B------:R-:W-:Y:S01]  /*10520*/  MOV R36, R0 ;  /* 0x0000000000247202 */ /* 0x000fe20000000f00 */
[----:B------:R-:W-:Y:S01]  /*10530*/  IMAD.MOV.U32 R3, RZ, RZ, 0x1f ;  /* 0x0000001fff037424 */ /* 0x000fe200078e00ff */
[----:B------:R-:W-:-:S02]  /*10540*/  MOV R2, 0x10560 ;  /* 0x0001056000027802 */ /* 0x000fc40000000f00 */
[----:B-1-34-:R-:W-:Y:S05]  /*10550*/  CALL.REL.NOINC `($__internal_3_$__cuda_sm70_shflsync_idx_p) ;  /* 0x0000008000007944 */ /* 0x01afea0003c00000 */
[----:B------:R-:W-:Y:S01]  /*10560*/  MOV R10, R36 ;  /* 0x00000024000a7202 */ /* 0x000fe20000000f00 */
[----:B------:R-:W-:Y:S05]  /*10570*/  BRA `(.L_x_271) ;  /* 0xffffdc7000007947 */ /* 0x000fea000383ffff */
        .weak           $__internal_2_$__cuda_sm70_shflsync_bfly_p
        .type           $__internal_2_$__cuda_sm70_shflsync_bfly_p,@function
        .size           $__internal_2_$__cuda_sm70_shflsync_bfly_p,($__internal_3_$__cuda_sm70_shflsync_idx_p - $__internal_2_$__cuda_sm70_shflsync_bfly_p)
$__internal_2_$__cuda_sm70_shflsync_bfly_p:
[----:B------:R-:W-:Y:S02]  /*10580*/  MOV R35, 0xffffffff ;  /* 0xffffffff00237802 */ /* 0x000fe40000000f00 */
[----:B------:R-:W-:-:S02]  /*10590*/  MOV R3, 0x1f ;  /* 0x0000001f00037802 */ /* 0x000fc40000000f00 */
[----:B------:R-:W-:Y:S04]  /*105a0*/  WARPSYNC R35 ;  /* 0x0000002300007348 */ /* 0x000fe80003800000 */
[----:B------:R1:W2:Y:S02]  /*105b0*/  SHFL.BFLY PT, R0, R4, R0, R3 ;  /* 0x0c00000004007389 */ /* 0x0002a400000e0003 */
[----:B-1----:R-:W-:-:S04]  /*105c0*/  MOV R3, 0x0 ;  /* 0x0000000000037802 */ /* 0x002fc80000000f00 */
[----:B--2---:R-:W-:Y:S05]  /*105d0*/  RET.REL.NODEC R2 `(_ZN7cutlass13device_kernelIN5flash19enable_sm80_to_sm89INS1_16FlashAttnFwdSm80INS1_25CollectiveMainloopFwdSm80ILi8ELi1ELb1EN4cute5tupleIJNS5_1CILi128EEENS7_ILi112EEES8_EEELi128ENS_10bfloat16_tEfNS_4arch4Sm80ELb0ELb0ELb1ELb1ELb1ELb0ELb1ELb1EEENS1_21CollectiveEpilogueFwdINS6_IJS8_S8_S9_EEENS6_IJNS7_ILi1EEESH_SH_EEESB_SD_Li256ELb1ELb1ELb1ELb0EEENS1_36VarlenDynamicPersistentTileSchedulerILi128ELi112ELi256ELi256ELb1ELb1ELb0ELb0ELb1ELb1EEEEEEEEEvNT_6ParamsE) ;  /* 0xfffefa2002007950 */ /* 0x004fea0003c3ffff */
        .weak           $__internal_3_$__cuda_sm70_shflsync_idx_p
        .type           $__internal_3_$__cuda_sm70_shflsync_idx_p,@function
        .size           $__internal_3_$__cuda_sm70_shflsync_idx_p,($__internal_4_$__cuda_sm70_shflsync_up_p - $__internal_3_$__cuda_sm70_shflsync_idx_p)
$__internal_3_$__cuda_sm70_shflsync_idx_p:
[----:B------:R-:W-:-:S04]  /*105e0*/  MOV R208, 0xffffffff ;  /* 0xffffffff00d07802 */ /* 0x000fc80000000f00 */
[----:B------:R-:W-:Y:S04]  /*105f0*/  WARPSYNC R208 ;  /* 0x000000d000007348 */ /* 0x000fe80003800000 */
[----:B------:R1:W2:Y:S02]  /*10600*/  SHFL.IDX PT, R36, R37, R36, R3 ;  /* 0x0000002425247389 */ /* 0x0002a400000e0003 */
[----:B-1----:R-:W-:-:S04]  /*10610*/  MOV R3, 0x0 ;  /* 0x0000000000037802 */ /* 0x002fc80000000f00 */
[----:B--2---:R-:W-:Y:S05]  /*10620*/  RET.REL.NODEC R2 `(_ZN7cutlass13device_kernelIN5flash19enable_sm80_to_sm89INS1_16FlashAttnFwdSm80INS1_25CollectiveMainloopFwdSm80ILi8ELi1ELb1EN4cute5tupleIJNS5_1CILi128EEENS7_ILi112EEES8_EEELi128ENS_10bfloat16_tEfNS_4arch4Sm80ELb0ELb0ELb1ELb1ELb1ELb0ELb1ELb1EEENS1_21CollectiveEpilogueFwdINS6_IJS8_S8_S9_EEENS6_IJNS7_ILi1EEESH_SH_EEESB_SD_Li256ELb1ELb1ELb1ELb0EEENS1_36VarlenDynamicPersistentTileSchedulerILi128ELi112ELi256ELi256ELb1ELb1ELb0ELb0ELb1ELb1EEEEEEEEEvNT_6ParamsE) ;  /* 0xfffef9d002007950 */ /* 0x004fea0003c3ffff */
        .weak           $__internal_4_$__cuda_sm70_shflsync_up_p
        .type           $__internal_4_$__cuda_sm70_shflsync_up_p,@function
        .size           $__internal_4_$__cuda_sm70_shflsync_up_p,($__internal_5_$__cuda_sm70_votesync_ballot - $__internal_4_$__cuda_sm70_shflsync_up_p)
$__internal_4_$__cuda_sm70_shflsync_up_p:
[----:B------:R-:W-:Y:S02]  /*10630*/  IMAD.MOV.U32 R4, RZ, RZ, RZ ;  /* 0x000000ffff047224 */ /* 0x000fe400078e00ff */
[----:B------:R-:W-:-:S04]  /*10640*/  IMAD.MOV.U32 R11, RZ, RZ, -0x1 ;  /* 0xffffffffff0b7424 */ /* 0x000fc800078e00ff */
[----:B------:R-:W-:Y:S04]  /*10650*/  WARPSYNC R11 ;  /* 0x0000000b00007348 */ /* 0x000fe80003800000 */
[----:B------:R1:W2:Y:S02]  /*10660*/  SHFL.UP PT, R4, R0, R2, R4 ;  /* 0x0400000200047389 */ /* 0x0002a400000e0004 */
[----:B-1----:R-:W-:Y:S02]  /*10670*/  MOV R2, R3 ;  /* 0x0000000300027202 */ /* 0x002fe40000000f00 */
[----:B------:R-:W-:-:S04]  /*10680*/  MOV R3, 0x0 ;  /* 0x0000000000037802 */ /* 0x000fc80000000f00 */
[----:B--2---:R-:W-:Y:S05]  /*10690*/  RET.REL.NODEC R2 `(_ZN7cutlass13device_kernelIN5flash19enable_sm80_to_sm89INS1_16FlashAttnFwdSm80INS1_25CollectiveMainloopFwdSm80ILi8ELi1ELb1EN4cute5tupleIJNS5_1CILi128EEENS7_ILi112EEES8_EEELi128ENS_10bfloat16_tEfNS_4arch4Sm80ELb0ELb0ELb1ELb1ELb1ELb0ELb1ELb1EEENS1_21CollectiveEpilogueFwdINS6_IJS8_S8_S9_EEENS6_IJNS7_ILi1EEESH_SH_EEESB_SD_Li256ELb1ELb1ELb1ELb0EEENS1_36VarlenDynamicPersistentTileSchedulerILi128ELi112ELi256ELi256ELb1ELb1ELb0ELb0ELb1ELb1EEEEEEEEEvNT_6ParamsE) ;  /* 0xfffef96002007950 */ /* 0x004fea0003c3ffff */
        .weak           $__internal_5_$__cuda_sm70_votesync_ballot
        .type           $__internal_5_$__cuda_sm70_votesync_ballot,@function
        .size           $__internal_5_$__cuda_sm70_votesync_ballot,(.L_x_1790 - $__internal_5_$__cuda_sm70_votesync_ballot)
$__internal_5_$__cuda_sm70_votesync_ballot:
[----:B------:R-:W-:Y:S01]  /*106a0*/  ISETP.NE.U32.AND P0, PT, R0, 0x1, PT ;  /* 0x000000010000780c */ /* 0x000fe20003f05070 */
[----:B------:R-:W-:-:S04]  /*106b0*/  IMAD.MOV.U32 R3, RZ, RZ, -0x1 ;  /* 0xffffffffff037424 */ /* 0x000fc800078e00ff */
[----:B------:R-:W-:Y:S08]  /*106c0*/  WARPSYNC R3 ;  /* 0x0000000300007348 */ /* 0x000ff00003800000 */
[----:B------:R-:W-:-:S04]  /*106d0*/  VOTE.ANY R0, PT, !P0 ;  /* 0x0000000000007806 */ /* 0x000fc800040e0100 */
[----:B------:R-:W-:Y:S01]  /*106e0*/  LOP3.LUT R0, R0, R3, RZ, 0xc0, !PT ;  /* 0x0000000300007212 */ /* 0x000fe200078ec0ff */
[----:B------:R-:W-:-:S04]  /*106f0*/  IMAD.MOV.U32 R3, RZ, RZ, 0x0 ;  /* 0x00000000ff037424 */ /* 0x000fc800078e00ff */
[----:B------:R-:W-:Y:S05]  /*10700*/  RET.REL.NODEC R2 `(_ZN7cutlass13device_kernelIN5flash19enable_sm80_to_sm89INS1_16FlashAttnFwdSm80INS1_25CollectiveMainloopFwdSm80ILi8ELi1ELb1EN4cute5tupleIJNS5_1CILi128EEENS7_ILi112EEES8_EEELi128ENS_10bfloat16_tEfNS_4arch4Sm80ELb0ELb0ELb1ELb1ELb1ELb0ELb1ELb1EEENS1_21CollectiveEpilogueFwdINS6_IJS8_S8_S9_EEENS6_IJNS7_ILi1EEESH_SH_EEESB_SD_Li256ELb1ELb1ELb1ELb0EEENS1_36VarlenDynamicPersistentTileSchedulerILi128ELi112ELi256ELi256ELb1ELb1ELb0ELb0ELb1ELb1EEEEEEEEEvNT_6ParamsE) ;  /* 0xfffef8f002007950 */ /* 0x000fea0003c3ffff */
.L_x_323:
        /* <DEDUP_REMOVED lines=15> */
.L_x_1790:


//--------------------- .text._ZN7cutlass13device_kernelIN5flash19enable_sm80_to_sm89INS1_16FlashAttnFwdSm80INS1_25CollectiveMainloopFwdSm80ILi8ELi1ELb1EN4cute5tupleIJNS5_1CILi128EEENS7_ILi112EEES8_EEELi128ENS_10bfloat16_tEfNS_4arch4Sm80ELb0ELb0ELb1ELb1ELb1ELb1ELb1ELb1EEENS1_21CollectiveEpilogueFwdINS6_IJS8_S8_S9_EEENS6_IJNS7_ILi1EEESH_SH_EEESB_SD_Li256ELb1ELb1ELb1ELb0EEENS1_36VarlenDynamicPersistentTileSchedulerILi128ELi112ELi256ELi256ELb1ELb1ELb0ELb0ELb1ELb1EEEEEEEEEvNT_6ParamsE --------------------------
	.section	.text._ZN7cutlass13device_kernelIN5flash19enable_sm80_to_sm89INS1_16FlashAttnFwdSm80INS1_25CollectiveMainloopFwdSm80ILi8ELi1ELb1EN4cute5tupleIJNS5_1CILi128EEENS7_ILi112EEES8_EEELi128ENS_10bfloat16_tEfNS_4arch4Sm80ELb0ELb0ELb1ELb1ELb1ELb1ELb1ELb1EEENS1_21CollectiveEpilogueFwdINS6_IJS8_S8_S9_EEENS6_IJNS7_ILi1EEESH_SH_EEESB_SD_Li256ELb1ELb1ELb1ELb0EEENS1_36VarlenDynamicPersistentTileSchedulerILi128ELi112ELi256ELi256ELb1ELb1ELb0ELb0ELb1ELb1EEEEEEEEEvNT_6ParamsE,"ax",@progbits
	.sectioninfo	@"SHI_REGISTERS=255"
	.align	128
.text._ZN7cutlass13device_kernelIN5flash19enable_sm80_to_sm89INS1_16FlashAttnFwdSm80INS1_25CollectiveMainloopFwdSm80ILi8ELi1ELb1EN4cute5tupleIJNS5_1CILi128EEENS7_ILi112EEES8_EEELi128ENS_10bfloat16_tEfNS_4arch4Sm80ELb0ELb0ELb1ELb1ELb1ELb1ELb1ELb1EEENS1_21CollectiveEpilogueFwdINS6_IJS8_S8_S9_EEENS6_IJNS7_ILi1EEESH_SH_EEESB_SD_Li256ELb1ELb1ELb1ELb0EEENS1_36VarlenDynamicPersistentTileSchedulerILi128ELi112ELi256ELi256ELb1ELb1ELb0ELb0ELb1ELb1EEEEEEEEEvNT_6ParamsE:
        .type           _ZN7cutlass13device_kernelIN5flash19enable_sm80_to_sm89INS1_16FlashAttnFwdSm80INS1_25CollectiveMainloopFwdSm80ILi8ELi1ELb1EN4cute5tupleIJNS5_1CILi128EEENS7_ILi112EEES8_EEELi128ENS_10bfloat16_tEfNS_4arch4Sm80ELb0ELb0ELb1ELb1ELb1ELb1ELb1ELb1EEENS1_21CollectiveEpilogueFwdINS6_IJS8_S8_S9_EEENS6_IJNS7_ILi1EEESH_SH_EEESB_SD_Li256ELb1ELb1ELb1ELb0EEENS1_36VarlenDynamicPersistentTileSchedulerILi128ELi112ELi256ELi256ELb1ELb1ELb0ELb0ELb1ELb1EEEEEEEEEvNT_6ParamsE,@function
        .size           _ZN7cutlass13device_kernelIN5flash19enable_sm80_to_sm89INS1_16FlashAttnFwdSm80INS1_25CollectiveMainloopFwdSm80ILi8ELi1ELb1EN4cute5tupleIJNS5_1CILi128EEENS7_ILi112EEES8_EEELi128ENS_10bfloat16_tEfNS_4arch4Sm80ELb0ELb0ELb1ELb1ELb1ELb1ELb1ELb1EEENS1_21CollectiveEpilogueFwdINS6_IJS8_S8_S9_EEENS6_IJNS7_ILi1EEESH_SH_EEESB_SD_Li256ELb1ELb1ELb1ELb0EEENS1_36VarlenDynamicPersistentTileSchedulerILi128ELi112ELi256ELi256ELb1ELb1ELb0ELb0ELb1ELb1EEEEEEEEEvNT_6ParamsE,(.L_x_1795 - _ZN7cutlass13device_kernelIN5flash19enable_sm80_to_sm89INS1_16FlashAttnFwdSm80INS1_25CollectiveMainloopFwdSm80ILi8ELi1ELb1EN4cute5tupleIJNS5_1CILi128EEENS7_ILi112EEES8_EEELi128ENS_10bfloat16_tEfNS_4arch4Sm80ELb0ELb0ELb1ELb1ELb1ELb1ELb1ELb1EEENS1_21CollectiveEpilogueFwdINS6_IJS8_S8_S9_EEENS6_IJNS7_ILi1EEESH_SH_EEESB_SD_Li256ELb1ELb1ELb1ELb0EEENS1_36VarlenDynamicPersistentTileSchedulerILi128ELi112ELi256ELi256ELb1ELb1ELb0ELb0ELb1ELb1EEEEEEEEEvNT_6ParamsE)
        .other          _ZN7cutlass13device_kernelIN5flash19enable_sm80_to_sm89INS1_16FlashAttnFwdSm80INS1_25CollectiveMainloopFwdSm80ILi8ELi1ELb1EN4cute5tupleIJNS5_1CILi128EEENS7_ILi112EEES8_EEELi128ENS_10bfloat16_tEfNS_4arch4Sm80ELb0ELb0ELb1ELb1ELb1ELb1ELb1ELb1EEENS1_21CollectiveEpilogueFwdINS6_IJS8_S8_S9_EEENS6_IJNS7_ILi1EEESH_SH_EEESB_SD_Li256ELb1ELb1ELb1ELb0EEENS1_36VarlenDynamicPersistentTileSchedulerILi128ELi112ELi256ELi256ELb1ELb1ELb0ELb0ELb1ELb1EEEEEEEEEvNT_6ParamsE,@"STO_CUDA_ENTRY STV_DEFAULT"
_ZN7cutlass13device_kernelIN5flash19enable_sm80_to_sm89INS1_16FlashAttnFwdSm80INS1_25CollectiveMainloopFwdSm80ILi8ELi1ELb1EN4cute5tupleIJNS5_1CILi128EEENS7_ILi112EEES8_EEELi128ENS_10bfloat16_tEfNS_4arch4Sm80ELb0ELb0ELb1ELb1ELb1ELb1ELb1ELb1EEENS1_21CollectiveEpilogueFwdINS6_IJS8_S8_S9_EEENS6_IJNS7_ILi1EEESH_SH_EEESB_SD_Li256ELb1ELb1ELb1ELb0EEENS1_36VarlenDynamicPersistentTileSchedulerILi128ELi112ELi256ELi256ELb1ELb1ELb0ELb0ELb1ELb1EEEEEEEEEvNT_6ParamsE:
[----:B------:R-:W-:-:S03]  /*0000*/  MOV R1, c[0x0][0x28] ;  /* 0x00000a0000017a02 */ /* 0x000fc60000000f00 */
[----:B------:R-:W1:Y:S01]  /*0010*/  S2R R2, SR_TID.X ;  /* 0x0000000000027919 */ /* 0x000e620000002100 */
[----:B------:R-:W-:Y:S01]  /*0020*/  IADD3 R1, R1, -0x108, RZ ;  /* 0xfffffef801017810 */ /* 0x000fe20007ffe0ff */
[----:B------:R-:W-:Y:S01]  /*0030*/  ULDC.64 UR8, c[0x0][0x118] ;  /* 0x0000460000087ab9 */ /* 0x000fe20000000a00 */
[----:B-1----:R-:W-:-:S06]  /*0040*/  SHF.R.U32.HI R0, RZ, 0x5, R2 ;  /* 0x00000005ff007819 */ /* 0x002fcc0000011602 */
[----:B------:R-:W1:Y:S02]  /*0050*/  SHFL.IDX PT, R0, R0, RZ, 0x1f ;  /* 0x00001fff00007589 */ /* 0x000e6400000e0000 */
[----:B-1----:R-:W1:Y:S02]  /*0060*/  R2UR UR7, R0 ;  /* 0x00000000000773c2 */ /* 0x002e6400000e0000 */
[----:B-1----:R-:W-:-:S13]  /*0070*/  ISETP.NE.AND P0, PT, RZ, UR7, PT ;  /* 0x00000007ff007c0c */ /* 0x002fda000bf05270 */
[----:B------:R-:W-:Y:S06]  /*0080*/  @P0 BAR.SYNC.DEFER_BLOCKING 0x5, 0x100 ;  /* 0x0144000000000b1d */ /* 0x000fec0000010000 */
[----:B------:R-:W1:Y:S04]  /*0090*/  @P0 LDS.128 R4, [0xf100] ;  /* 0x00f10000ff040984 */ /* 0x000e680000000c00 */
[----:B-1----:R1:W-:Y:S04]  /*00a0*/  @P0 STL.64 [R1+0x20], R4 ;  /* 0x0000200401000387 */ /* 0x0023e80000100a00 */
[----:B------:R1:W-:Y:S04]  /*00b0*/  @P0 STL.64 [R1+0x28], R6 ;  /* 0x0000280601000387 */ /* 0x0003e80000100a00 */
[----:B------:R-:W-:Y:S06]  /*00c0*/  @P0 BAR.ARV 0x4, 0x100 ;  /* 0x0104000000000b1d */ /* 0x000fec0000002000 */
[----:B------:R-:W-:Y:S05]  /*00d0*/  @P0 BRA `(.L_x_324) ;  /* 0x00000b1000000947 */ /* 0x000fea0003800000 */
[----:B------:R-:W-:Y:S01]  /*00e0*/  LOP3.LUT R14, R2, 0x1f, RZ, 0xc0, !PT ;  /* 0x0000001f020e7812 */ /* 0x000fe200078ec0ff */
[----:B------:R-:W-:Y:S01]  /*00f0*/  CS2R R8, SRZ ;  /* 0x0000000000087805 */ /* 0x000fe2000001ff00 */
[----:B-1----:R-:W-:-:S02]  /*0100*/  IMAD.MOV.U32 R7, RZ, RZ, RZ ;  /* 0x000000ffff077224 */ /* 0x002fc400078e00ff */
        /* <DEDUP_REMOVED lines=9> */
[----:B------:R-:W1:Y:S01]  /*01a0*/  S2UR UR4, SR_CTAID.X ;  /* 0x00000000000479c3 */ /* 0x000e620000002500 */
        /* <DEDUP_REMOVED lines=23> */
[----:B-1----:R-:W-:-:S13]  /*0320*/  ISETP.GT.AND P0, PT, R6, UR4, PT ;  /* 0x0000000406007c0c */ /* 0x002fda000bf04270 */
[----:B------:R-:W-:Y:S05]  /*0330*/  @P0 BRA `(.L_x_325) ;  /* 0x0000027000000947 */ /* 0x000fea0003800000 */
[----:B------:R-:W-:Y:S02]  /*0340*/  MOV R6, R0 ;  /* 0x0000000000067202 */ /* 0x000fe40000000f00 */
[----:B------:R-:W-:-:S04]  /*0350*/  MOV R9, RZ ;  /* 0x000000ff00097202 */ /* 0x000fc80000000f00 */
.L_x_329:
        /* <DEDUP_REMOVED lines=16> */
[----:B------:R1:W2:Y:S02]  /*0460*/  SHFL.UP PT, R0, R2, 0x1, RZ ;  /* 0x0420000002007989 */ /* 0x0002a400000e00ff */
.L_x_518:
        /* <DEDUP_REMOVED lines=16> */
.L_x_519:
[----:B--2---:R-:W-:-:S05]  /*0570*/  IMAD R0, R0, c[0x0][0x538], RZ ;  /* 0x00014e0000007a24 */ /* 0x004fca00078e02ff */
[----:B------:R-:W-:-:S04]  /*0580*/  IADD3 R6, R0, R6, RZ ;  /* 0x0000000600067210 */ /* 0x000fc80007ffe0ff */
[----:B------:R-:W-:-:S13]  /*0590*/  ISETP.GT.AND P0, PT, R6, UR4, PT ;  /* 0x0000000406007c0c */ /* 0x000fda000bf04270 */
[----:B-1----:R-:W-:Y:S05]  /*05a0*/  @!P0 BRA `(.L_x_329) ;  /* 0xfffffdb000008947 */ /* 0x002fea000383ffff */
.L_x_325:
[----:B------:R-:W-:-:S05]  /*05b0*/  IADD3 R12, -R0, R6, RZ ;  /* 0x00000006000c7210 */ /* 0x000fca0007ffe1ff */
[----:B------:R-:W-:-:S05]  /*05c0*/  IMAD R0, R4, c[0x0][0x538], R12 ;  /* 0x00014e0004007a24 */ /* 0x000fca00078e020c */
[----:B------:R-:W-:Y:S01]  /*05d0*/  ISETP.GT.AND P0, PT, R0, UR4, PT ;  /* 0x0000000400007c0c */ /* 0x000fe2000bf04270 */
[----:B------:R-:W-:-:S12]  /*05e0*/  BRA.DIV ~URZ, `(.L_x_330) ;  /* 0x000194a27f007947 */ /* 0x000fd8000b800000 */
[----:B------:R-:W-:-:S04]  /*05f0*/  VOTE.ANY R5, PT, !P0 ;  /* 0x0000000000057806 */ /* 0x000fc800040e0100 */
.L_x_520:
[----:B------:R1:W2:Y:S01]  /*0600*/  POPC R13, R5 ;  /* 0x00000005000d7309 */ /* 0x0002a20000000000 */
[----:B------:R-:W-:Y:S05]  /*0610*/  BRA.DIV ~URZ, `(.L_x_331) ;  /* 0x000194b27f007947 */ /* 0x000fea000b800000 */
[----:B--2---:R2:W3:Y:S01]  /*0620*/  SHFL.IDX PT, R11, R8, R13, 0x1f ;  /* 0x00001f0d080b7589 */ /* 0x0044e200000e0000 */
[----:B------:R-:W-:-:S03]  /*0630*/  MOV R6, RZ ;  /* 0x000000ff00067202 */ /* 0x000fc60000000f00 */
[----:B------:R2:W4:Y:S04]  /*0640*/  SHFL.IDX PT, R10, R7, R13, 0x1f ;  /* 0x00001f0d070a7589 */ /* 0x00052800000e0000 */
.L_x_521:
[----:B------:R-:W-:Y:S01]  /*0650*/  ISETP.NE.AND P0, PT, R5, RZ, PT ;  /* 0x000000ff0500720c */ /* 0x000fe20003f05270 */
[----:B------:R-:W-:-:S12]  /*0660*/  BSSY B0, `(.L_x_332) ;  /* 0x0000005000007945 */ /* 0x000fd80003800000 */
[----:B------:R-:W-:Y:S05]  /*0670*/  @!P0 BRA `(.L_x_333) ;  /* 0x0000003000008947 */ /* 0x000fea0003800000 */
[----:B------:R-:W-:Y:S01]  /*0680*/  IADD3 R44, R13, -0x1, RZ ;  /* 0xffffffff0d2c7810 */ /* 0x000fe20007ffe0ff */
[----:B------:R-:W-:Y:S05]  /*0690*/  BRA.DIV ~URZ, `(.L_x_334) ;  /* 0x000195127f007947 */ /* 0x000fea000b800000 */
[----:B------:R1:W2:Y:S02]  /*06a0*/  SHFL.IDX PT, R6, R4, R44, 0x1f ;  /* 0x00001f2c04067589 */ /* 0x0002a400000e0000 */
.L_x_333:
[----:B------:R-:W-:Y:S05]  /*06b0*/  BSYNC B0 ;  /* 0x0000000000007941 */ /* 0x000fea0003800000 */
.L_x_332:
[----:B---3--:R-:W-:Y:S01]  /*06c0*/  IABS R0, R11 ;  /* 0x0000000b00007213 */ /* 0x008fe20000000000 */
[----:B-12---:R-:W-:-:S04]  /*06d0*/  IMAD R4, R6, c[0x0][0x538], R12 ;  /* 0x00014e0006047a24 */ /* 0x006fc800078e020c */
[----:B------:R-:W-:Y:S01]  /*06e0*/  IMAD.MOV.U32 R5, RZ, RZ, R0 ;  /* 0x000000ffff057224 */ /* 0x000fe200078e0000 */
[----:B----4-:R-:W-:Y:S01]  /*06f0*/  IABS R0, R10 ;  /* 0x0000000a00007213 */ /* 0x010fe20000000000 */
[----:B------:R1:W-:Y:S01]  /*0700*/  STL [R1+0x20], R4 ;  /* 0x0000200401007387 */ /* 0x0003e20000100800 */
[----:B------:R-:W-:Y:S01]  /*0710*/  IADD3 R12, -R4, UR4, RZ ;  /* 0x00000004040c7c10 */ /* 0x000fe2000fffe1ff */
[----:B------:R-:W2:Y:S02]  /*0720*/  I2F.RP R2, R5 ;  /* 0x0000000500027306 */ /* 0x000ea40000209400 */
[----:B------:R-:W-:Y:S01]  /*0730*/  IMAD.MOV.U32 R7, RZ, RZ, R0 ;  /* 0x000000ffff077224 */ /* 0x000fe200078e0000 */
[----:B------:R-:W-:Y:S02]  /*0740*/  IABS R6, R12 ;  /* 0x0000000c00067213 */ /* 0x000fe40000000000 */
[----:B------:R-:W-:-:S03]  /*0750*/  IABS R0, R11 ;  /* 0x0000000b00007213 */ /* 0x000fc60000000000 */
[----:B------:R-:W-:Y:S01]  /*0760*/  I2F.RP R8, R7 ;  /* 0x0000000700087306 */ /* 0x000fe20000209400 */
[----:B------:R-:W-:-:S07]  /*0770*/  IADD3 R0, RZ, -R0, RZ ;  /* 0x80000000ff007210 */ /* 0x000fce0007ffe0ff */
[----:B--2---:R-:W2:Y:S02]  /*0780*/  MUFU.RCP R2, R2 ;  /* 0x0000000200027308 */ /* 0x004ea40000001000 */
[----:B--2---:R-:W-:-:S06]  /*0790*/  IADD3 R2, R2, 0xffffffe, RZ ;  /* 0x0ffffffe02027810 */ /* 0x004fcc0007ffe0ff */
[----:B------:R-:W2:Y:S02]  /*07a0*/  F2I.FTZ.U32.TRUNC.NTZ R3, R2 ;  /* 0x0000000200037305 */ /* 0x000ea4000021f000 */
[----:B--2---:R-:W-:-:S04]  /*07b0*/  IMAD.MOV R2, RZ, RZ, -R3 ;  /* 0x000000ffff027224 */ /* 0x004fc800078e0a03 */
[----:B-1----:R-:W-:Y:S02]  /*07c0*/  IMAD R4, R2, R5, RZ ;  /* 0x0000000502047224 */ /* 0x002fe400078e02ff */
        /* <DEDUP_REMOVED lines=45> */
[----:B------:R-:W-:Y:S02]  /*0aa0*/  IMAD R2, R10, R2, R4 ;  /* 0x000000020a027224 */ /* 0x000fe400078e0204 */
[----:B------:R-:W-:Y:S02]  /*0ab0*/  IMAD.IADD R4, R13, 0x1, R9 ;  /* 0x000000010d047824 */ /* 0x000fe400078e0209 */
[----:B------:R-:W-:-:S03]  /*0ac0*/  IMAD R0, R2, 0x10000, R0 ;  /* 0x0001000002007824 */ /* 0x000fc600078e0200 */
[----:B------:R1:W-:Y:S04]  /*0ad0*/  STL [R1+0x2c], R4 ;  /* 0x00002c0401007387 */ /* 0x0003e80000100800 */
[----:B------:R1:W-:Y:S04]  /*0ae0*/  STL [R1+0x28], R0 ;  /* 0x0000280001007387 */ /* 0x0003e80000100800 */
[----:B------:R1:W-:Y:S01]  /*0af0*/  STL [R1+0x24], R3 ;  /* 0x0000240301007387 */ /* 0x0003e20000100800 */
[----:B------:R-:W-:Y:S05]  /*0b00*/  BRA `(.L_x_335) ;  /* 0x0000006000007947 */ /* 0x000fea0003800000 */
.L_x_326:
[----:B------:R-:W-:Y:S01]  /*0b10*/  MOV R0, UR4 ;  /* 0x0000000400007c02 */ /* 0x000fe20008000f00 */
[----:B------:R-:W-:Y:S04]  /*0b20*/  STL [R1+0x24], RZ ;  /* 0x000024ff01007387 */ /* 0x000fe80000100800 */
[----:B------:R-:W-:Y:S04]  /*0b30*/  STL [R1+0x28], RZ ;  /* 0x000028ff01007387 */ /* 0x000fe80000100800 */
[----:B------:R1:W-:Y:S02]  /*0b40*/  STL [R1+0x20], R0 ;  /* 0x0000200001007387 */ /* 0x0003e40000100800 */
[----:B-1----:R-:W-:-:S05]  /*0b50*/  MOV R0, c[0x0][0x53c] ;  /* 0x00014f0000007a02 */ /* 0x002fca0000000f00 */
[----:B------:R1:W-:Y:S02]  /*0b60*/  STL [R1+0x2c], R0 ;  /* 0x00002c0001007387 */ /* 0x0003e40000100800 */
.L_x_335:
[----:B-1----:R-:W2:Y:S04]  /*0b70*/  LDL R4, [R1+0x20] ;  /* 0x0000200001047983 */ /* 0x002ea80000100800 */
[----:B------:R-:W2:Y:S04]  /*0b80*/  LDL R5, [R1+0x24] ;  /* 0x0000240001057983 */ /* 0x000ea80000100800 */
[----:B------:R-:W2:Y:S04]  /*0b90*/  LDL R6, [R1+0x28] ;  /* 0x0000280001067983 */ /* 0x000ea80000100800 */
[----:B------:R-:W2:Y:S01]  /*0ba0*/  LDL R7, [R1+0x2c] ;  /* 0x00002c0001077983 */ /* 0x000ea20000100800 */
[----:B------:R-:W-:Y:S01]  /*0bb0*/  ISETP.NE.AND P0, PT, R14, RZ, PT ;  /* 0x000000ff0e00720c */ /* 0x000fe20003f05270 */
[----:B------:R-:W-:-:S12]  /*0bc0*/  WARPSYNC 0xffffffff ;  /* 0xffffffff00007948 */ /* 0x000fd80003800000 */
[----:B--2---:R1:W-:Y:S04]  /*0bd0*/  @!P0 STS.128 [0xf100], R4 ;  /* 0x00f10004ff008388 */ /* 0x0043e80000000c00 */
[----:B------:R-:W-:Y:S06]  /*0be0*/  BAR.ARV 0x5, 0x100 ;  /* 0x0144000000007b1d */ /* 0x000fec0000002000 */
.L_x_324:
[----:B------:R-:W2:Y:S02]  /*0bf0*/  LDL R0, [R1+0x2c] ;  /* 0x00002c0001007983 */ /* 0x000ea40000100800 */
[----:B--2---:R-:W-:-:S13]  /*0c00*/  ISETP.GE.AND P0, PT, R0, c[0x0][0x53c], PT ;  /* 0x00014f0000007a0c */ /* 0x004fda0003f06270 */
[----:B------:R-:W-:Y:S05]  /*0c10*/  @P0 EXIT ;  /* 0x000000000000094d */ /* 0x000fea0003800000 */
[----:B------:R-:W2:Y:S01]  /*0c20*/  S2R R15, SR_TID.X ;  /* 0x00000000000f7919 */ /* 0x000ea20000002100 */
[----:B------:R-:W-:Y:S01]  /*0c30*/  IMAD.MOV.U32 R19, RZ, RZ, 0x20 ;  /* 0x00000020ff137424 */ /* 0x000fe200078e00ff */
[----:B------:R-:W-:Y:S01]  /*0c40*/  ULDC UR4, c[0x0][0x2ac] ;  /* 0x0000ab0000047ab9 */ /* 0x000fe20000000800 */
[----:B------:R-:W-:Y:S01]  /*0c50*/  IMAD.MOV.U32 R18, RZ, RZ, 0x40 ;  /* 0x00000040ff127424 */ /* 0x000fe200078e00ff */
[----:B------:R-:W-:Y:S02]  /*0c60*/  ULDC UR6, c[0x0][0x1d0] ;  /* 0x0000740000067ab9 */ /* 0x000fe40000000800 */
[----:B------:R-:W-:Y:S01]  /*0c70*/  UIMAD UR6, UR4, UR6, URZ ;  /* 0x00000006040672a4 */ /* 0x000fe2000f8e023f */
[----:B--2---:R-:W-:-:S04]  /*0c80*/  SHF.R.S32.HI R14, RZ, 0x1f, R15 ;  /* 0x0000001fff0e7819 */ /* 0x004fc8000001140f */
[CC--:B------:R-:W-:Y:S02]  /*0c90*/  LEA.HI R2, R14.reuse, R15.reuse, RZ, 0x4 ;  /* 0x0000000f0e027211 */ /* 0x0c0fe400078f20ff */
[----:B-1----:R-:W-:Y:S02]  /*0ca0*/  LEA.HI R7, R14, R15, RZ, 0x2 ;  /* 0x0000000f0e077211 */ /* 0x002fe400078f10ff */
[C---:B------:R-:W-:Y:S02]  /*0cb0*/  LOP3.LUT R0, R2.reuse, 0xfffffff0, RZ, 0xc0, !PT ;  /* 0xfffffff002007812 */ /* 0x040fe400078ec0ff */
[----:B------:R-:W-:Y:S02]  /*0cc0*/  SHF.R.S32.HI R4, RZ, 0x4, R2 ;  /* 0x00000004ff047819 */ /* 0x000fe40000011402 */
[----:B------:R-:W-:Y:S01]  /*0cd0*/  SHF.R.S32.HI R8, RZ, 0x2, R7 ;  /* 0x00000002ff087819 */ /* 0x000fe20000011407 */
[----:B------:R-:W-:Y:S01]  /*0ce0*/  IMAD.IADD R0, R15, 0x1, -R0 ;  /* 0x000000010f007824 */ /* 0x000fe200078e0a00 */
[----:B------:R-:W-:-:S02]  /*0cf0*/  LEA.HI R2, R2, R4, RZ, 0x1 ;  /* 0x0000000402027211 */ /* 0x000fc400078f08ff */
[----:B------:R-:W-:Y:S02]  /*0d00*/  SHF.R.S32.HI R5, RZ, 0x1f, R7 ;  /* 0x0000001fff057819 */ /* 0x000fe40000011407 */
[----:B------:R-:W-:Y:S02]  /*0d10*/  SHF.R.S32.HI R6, RZ, 0x1f, R0 ;  /* 0x0000001fff067819 */ /* 0x000fe40000011400 */
[----:B------:R-:W-:Y:S02]  /*0d20*/  LOP3.LUT R3, R2, 0xfffffffe, RZ, 0xc0, !PT ;  /* 0xfffffffe02037812 */ /* 0x000fe400078ec0ff */
[----:B------:R-:W-:Y:S02]  /*0d30*/  LEA.HI R2, R5, R8, RZ, 0x3 ;  /* 0x0000000805027211 */ /* 0x000fe400078f18ff */
[----:B------:R-:W-:Y:S01]  /*0d40*/  LEA.HI R12, R6, R0, RZ, 0x3 ;  /* 0x00000000060c7211 */ /* 0x000fe200078f18ff */
[----:B------:R-:W-:Y:S01]  /*0d50*/  IMAD.IADD R11, R4, 0x1, -R3 ;  /* 0x00000001040b7824 */ /* 0x000fe200078e0a03 */
[----:B------:R-:W-:-:S02]  /*0d60*/  LEA.HI R81, R14, R15, RZ, 0x3 ;  /* 0x0000000f0e517211 */ /* 0x000fc400078f18ff */
[----:B------:R-:W-:Y:S02]  /*0d70*/  LOP3.LUT R2, R2, 0xfffffff8, RZ, 0xc0, !PT ;  /* 0xfffffff802027812 */ /* 0x000fe400078ec0ff */
[----:B------:R-:W-:Y:S02]  /*0d80*/  LOP3.LUT R3, R12, 0xfffffff8, RZ, 0xc0, !PT ;  /* 0xfffffff80c037812 */ /* 0x000fe400078ec0ff */
[----:B------:R-:W-:Y:S01]  /*0d90*/  LOP3.LUT R4, R81, 0xfffffff8, RZ, 0xc0, !PT ;  /* 0xfffffff851047812 */ /* 0x000fe200078ec0ff */
[----:B------:R-:W-:Y:S01]  /*0da0*/  IMAD.IADD R6, R8, 0x1, -R2 ;  /* 0x0000000108067824 */ /* 0x000fe200078e0a02 */
[----:B------:R-:W-:Y:S01]  /*0db0*/  LEA.HI R5, R14, R15, RZ, 0x5 ;  /* 0x0000000f0e057211 */ /* 0x000fe200078f28ff */
[----:B------:R-:W-:Y:S01]  /*0dc0*/  IMAD.IADD R9, R0, 0x1, -R3 ;  /* 0x0000000100097824 */ /* 0x000fe200078e0a03 */
[----:B------:R-:W-:Y:S01]  /*0dd0*/  LOP3.LUT R3, R7, 0xfffffffc, RZ, 0xc0, !PT ;  /* 0xfffffffc07037812 */ /* 0x000fe200078ec0ff */
[----:B------:R-:W-:Y:S01]  /*0de0*/  IMAD.IADD R82, R15, 0x1, -R4 ;  /* 0x000000010f527824 */ /* 0x000fe200078e0a04 */
[----:B------:R-:W-:-:S02]  /*0df0*/  SHF.R.S32.HI R0, RZ, 0x5, R5 ;  /* 0x00000005ff007819 */ /* 0x000fc40000011405 */
[----:B------:R-:W-:Y:S01]  /*0e00*/  SHF.R.S32.HI R2, RZ, 0x1f, R5 ;  /* 0x0000001fff027819 */ /* 0x000fe20000011405 */
[----:B------:R-:W-:Y:S01]  /*0e10*/  IMAD.SHL.U32 R7, R82, 0x40, RZ ;  /* 0x0000004052077824 */ /* 0x000fe200078e00ff */
[----:B------:R-:W-:Y:S01]  /*0e20*/  LOP3.LUT R4, R5, 0xffffffe0, RZ, 0xc0, !PT ;  /* 0xffffffe005047812 */ /* 0x000fe200078ec0ff */
[----:B------:R-:W-:Y:S01]  /*0e30*/  IMAD.SHL.U32 R16, R0, 0x400, RZ ;  /* 0x0000040000107824 */ /* 0x000fe200078e00ff */
[----:B------:R-:W-:Y:S01]  /*0e40*/  LEA.HI R5, R2, R0, RZ, 0x3 ;  /* 0x0000000002057211 */ /* 0x000fe200078f18ff */
[----:B------:R-:W-:Y:S01]  /*0e50*/  IMAD.IADD R2, R15, 0x1, -R3 ;  /* 0x000000010f027824 */ /* 0x000fe200078e0a03 */
[----:B------:R-:W-:Y:S01]  /*0e60*/  LOP3.LUT R3, R7, 0x1c0, RZ, 0xc0, !PT ;  /* 0x000001c007037812 */ /* 0x000fe200078ec0ff */
[----:B------:R-:W-:Y:S01]  /*0e70*/  IMAD.IADD R27, R15, 0x1, -R4 ;  /* 0x000000010f1b7824 */ /* 0x000fe200078e0a04 */
[----:B------:R-:W-:Y:S01]  /*0e80*/  LOP3.LUT R5, R5, 0xffffff8, RZ, 0xc0, !PT ;  /* 0x0ffffff805057812 */ /* 0x000fe200078ec0ff */
[----:B------:R-:W-:Y:S01]  /*0e90*/  IMAD.SHL.U32 R76, R82, 0x8, RZ ;  /* 0x00000008524c7824 */ /* 0x000fe200078e00ff */
[----:B------:R-:W-:Y:S01]  /*0ea0*/  LEA.HI R4, R2, R2, RZ, 0x1 ;  /* 0x0000000202047211 */ /* 0x000fe200078f08ff */
[----:B------:R-:W-:Y:S01]  /*0eb0*/  IMAD.SHL.U32 R78, R82, 0x4, RZ ;  /* 0x00000004524e7824 */ /* 0x000fe200078e00ff */
[----:B------:R-:W-:Y:S01]  /*0ec0*/  LOP3.LUT R8, R3, 0x8, R81, 0xf8, !PT ;  /* 0x0000000803087812 */ /* 0x000fe200078ef851 */
[----:B------:R-:W-:Y:S01]  /*0ed0*/  IMAD.IADD R10, R0, 0x1, -R5 ;  /* 0x00000001000a7824 */ /* 0x000fe200078e0a05 */
[----:B------:R-:W-:Y:S01]  /*0ee0*/  SHF.R.U32.HI R7, RZ, 0x3, R3 ;  /* 0x00000003ff077819 */ /* 0x000fe20000011603 */
[----:B------:R-:W-:Y:S01]  /*0ef0*/  IMAD.SHL.U32 R0, R6, 0x40, RZ ;  /* 0x0000004006007824 */ /* 0x000fe200078e00ff */
[----:B------:R-:W-:Y:S01]  /*0f00*/  LOP3.LUT R3, R4, 0x1ffffffe, RZ, 0xc0, !PT ;  /* 0x1ffffffe04037812 */ /* 0x000fe200078ec0ff */
[----:B------:R-:W-:Y:S01]  /*0f10*/  IMAD.SHL.U32 R5, R11, 0x8, RZ ;  /* 0x000000080b057824 */ /* 0x000fe200078e00ff */
[----:B------:R-:W-:Y:S01]  /*0f20*/  LOP3.LUT R8, R8, R7, RZ, 0x3c, !PT ;  /* 0x0000000708087212 */ /* 0x000fe200078e3cff */
[----:B------:R-:W-:Y:S01]  /*0f30*/  IMAD R7, R2, 0x2, R16 ;  /* 0x0000000202077824 */ /* 0x000fe200078e0210 */
[----:B------:R-:W-:Y:S01]  /*0f40*/  LOP3.LUT R0, R0, 0x1c0, RZ, 0xc0, !PT ;  /* 0x000001c000007812 */ /* 0x000fe200078ec0ff */
[----:B------:R-:W-:Y:S01]  /*0f50*/  IMAD.IADD R17, R2, 0x1, -R3 ;  /* 0x0000000102117824 */ /* 0x000fe200078e0a03 */
[----:B------:R-:W-:Y:S01]  /*0f60*/  SHF.R.S32.HI R4, RZ, 0x1f, R27 ;  /* 0x0000001fff047819 */ /* 0x000fe2000001141b */
[----:B------:R-:W-:Y:S01]  /*0f70*/  IMAD.SHL.U32 R3, R9, 0x40, RZ ;  /* 0x0000004009037824 */ /* 0x000fe200078e00ff */
[----:B------:R-:W-:-:S02]  /*0f80*/  LEA.HI R2, R0, R0, RZ, 0x1d ;  /* 0x0000000000027211 */ /* 0x000fc400078fe8ff */
[C---:B------:R-:W-:Y:S02]  /*0f90*/  R2P PR, R6.reuse, 0x6 ;  /* 0x0000000606007804 */ /* 0x040fe40000000000 */
[----:B------:R-:W-:Y:S01]  /*0fa0*/  LOP3.LUT R0, R3, 0x1c0, RZ, 0xc0, !PT ;  /* 0x000001c003007812 */ /* 0x000fe200078ec0ff */
[----:B------:R-:W-:Y:S01]  /*0fb0*/  IMAD.IADD R2, R7, 0x1, R2 ;  /* 0x0000000107027824 */ /* 0x000fe200078e0202 */
[----:B------:R-:W-:Y:S02]  /*0fc0*/  LOP3.LUT R6, R6, 0x1, RZ, 0xc0, !PT ;  /* 0x0000000106067812 */ /* 0x000fe400078ec0ff */
[----:B------:R-:W-:Y:S01]  /*0fd0*/  LOP3.LUT R3, R0, 0x8, R5, 0xf8, !PT ;  /* 0x0000000800037812 */ /* 0x000fe200078ef805 */
[----:B------:R-:W-:Y:S01]  /*0fe0*/  IMAD.SHL.U32 R21, R2, 0x2, RZ ;  /* 0x0000000202157824 */ /* 0x000fe200078e00ff */
[----:B------:R-:W-:Y:S01]  /*0ff0*/  SHF.R.U32.HI R0, RZ, 0x3, R0 ;  /* 0x00000003ff007819 */ /* 0x000fe20000011600 */
[----:B------:R-:W-:Y:S01]  /*1000*/  IMAD.SHL.U32 R2, R12, 0x40, RZ ;  /* 0x000000400c027824 */ /* 0x000fe200078e00ff */
[----:B------:R-:W-:-:S02]  /*1010*/  LEA.HI R13, R4, R27, RZ, 0x2 ;  /* 0x0000001b040d7211 */ /* 0x000fc400078f10ff */
[----:B------:R-:W-:Y:S02]  /*1020*/  LOP3.LUT R0, R3, R0, RZ, 0x3c, !PT ;  /* 0x0000000003007212 */ /* 0x000fe400078e3cff */
[----:B------:R-:W-:Y:S02]  /*1030*/  SHF.R.S32.HI R81, RZ, 0x3, R81 ;  /* 0x00000003ff517819 */ /* 0x000fe40000011451 */
[----:B------:R-:W-:Y:S02]  /*1040*/  LOP3.LUT R5, R0, 0xfffffe00, R2, 0xf8, !PT ;  /* 0xfffffe0000057812 */ /* 0x000fe400078ef802 */
[----:B------:R-:W-:Y:S02]  /*1050*/  LEA.HI R0, R14, R15, RZ, 0x6 ;  /* 0x0000000f0e007211 */ /* 0x000fe400078f30ff */
[----:B------:R-:W-:Y:S01]  /*1060*/  ISETP.NE.U32.AND P0, PT, R6, 0x1, PT ;  /* 0x000000010600780c */ /* 0x000fe20003f05070 */
[----:B------:R-:W-:Y:S01]  /*1070*/  IMAD R6, R11, 0x200, R8 ;  /* 0x000002000b067824 */ /* 0x000fe200078e0208 */
[----:B------:R-:W-:Y:S01]  /*1080*/  SHF.R.S32.HI R4, RZ, 0x2, R13 ;  /* 0x00000002ff047819 */ /* 0x000fe2000001140d */
[----:B------:R-:W-:Y:S01]  /*1090*/  IMAD.SHL.U32 R0, R0, 0x8, RZ ;  /* 0x0000000800007824 */ /* 0x000fe200078e00ff */
[----:B------:R-:W-:-:S02]  /*10a0*/  IADD3 R15, R81, 0x20, RZ ;  /* 0x00000020510f7810 */ /* 0x000fc40007ffe0ff */
[C---:B------:R-:W-:Y:S01]  /*10b0*/  IADD3 R22, R81.reuse, 0x40, RZ ;  /* 0x0000004051167810 */ /* 0x040fe20007ffe0ff */
[----:B------:R-:W-:Y:S01]  /*10c0*/  IMAD R25, R10, 0x10, R4 ;  /* 0x000000100a197824 */ /* 0x000fe200078e0204 */
[----:B------:R-:W-:Y:S01]  /*10d0*/  LOP3.LUT R7, R0, 0xfffffe00, RZ, 0xc0, !PT ;  /* 0xfffffe0000077812 */ /* 0x000fe200078ec0ff */
[C---:B------:R-:W-:Y:S01]  /*10e0*/  IMAD.SHL.U32 R0, R81.reuse, 0x40, RZ ;  /* 0x0000004051007824 */ /* 0x040fe200078e00ff */
[----:B------:R-:W-:Y:S01]  /*10f0*/  IADD3 R12, R81, 0x60, RZ ;  /* 0x00000060510c7810 */ /* 0x000fe20007ffe0ff */
[----:B------:R-:W-:Y:S01]  /*1100*/  IMAD.SHL.U32 R4, R15, 0x40, RZ ;  /* 0x000000400f047824 */ /* 0x000fe200078e00ff */
[C---:B------:R-:W-:Y:S01]  /*1110*/  LOP3.LUT P4, RZ, R9.reuse, 0x2, RZ, 0xc0, !PT ;  /* 0x0000000209ff7812 */ /* 0x040fe2000788c0ff */
[----:B------:R1:W-:Y:S01]  /*1120*/  STL [R1+0xfc], R25 ;  /* 0x0000fc1901007387 */ /* 0x0003e20000100800 */
[----:B------:R-:W-:Y:S02]  /*1130*/  LOP3.LUT P3, RZ, R9, 0x4, RZ, 0xc0, !PT ;  /* 0x0000000409ff7812 */ /* 0x000fe4000786c0ff */
[----:B------:R-:W-:Y:S01]  /*1140*/  SHF.R.S32.HI R9, RZ, 0x1f, R15 ;  /* 0x0000001fff097819 */ /* 0x000fe2000001140f */
[----:B------:R-:W-:Y:S01]  /*1150*/  STL [R1+0x88], R21 ;  /* 0x0000881501007387 */ /* 0x000fe20000100800 */
[----:B------:R-:W-:-:S02]  /*1160*/  IADD3 R3, R21, 0x80, RZ ;  /* 0x0000008015037810 */ /* 0x000fc40007ffe0ff */
[--C-:B------:R-:W-:Y:S01]  /*1170*/  SHF.R.S32.HI R2, RZ, 0x1f, R81.reuse ;  /* 0x0000001fff027819 */ /* 0x100fe20000011451 */
[----:B------:R-:W-:Y:S01]  /*1180*/  IMAD.SHL.U32 R2, R12, 0x40, RZ ;  /* 0x000000400c027824 */ /* 0x000fe200078e00ff */
[----:B------:R-:W-:Y:S02]  /*1190*/  SHF.R.S32.HI R8, RZ, 0x1f, R22 ;  /* 0x0000001fff087819 */ /* 0x000fe40000011416 */
[----:B------:R-:W-:Y:S02]  /*11a0*/  SHF.R.S32.HI R10, RZ, 0x1f, R12 ;  /* 0x0000001fff0a7819 */ /* 0x000fe4000001140c */
[----:B------:R-:W-:Y:S01]  /*11b0*/  LOP3.LUT R11, R0, 0x1c0, RZ, 0xc0, !PT ;  /* 0x000001c0000b7812 */ /* 0x000fe200078ec0ff */
[----:B------:R-:W-:Y:S01]  /*11c0*/  IMAD R0, R82, 0x20, R81 ;  /* 0x0000002052007824 */ /* 0x000fe200078e0251 */
[----:B------:R-:W-:Y:S02]  /*11d0*/  IADD3 R20, R21, 0x70, RZ ;  /* 0x0000007015147810 */ /* 0x000fe40007ffe0ff */
[----:B------:R-:W-:-:S02]  /*11e0*/  LEA.HI R9, R9, R15, RZ, 0x3 ;  /* 0x0000000f09097211 */ /* 0x000fc400078f18ff */
[----:B------:R-:W-:Y:S01]  /*11f0*/  @P0 IADD3 R20, R3, 0x10, RZ ;  /* 0x0000001003140810 */ /* 0x000fe20007ffe0ff */
[----:B------:R-:W-:Y:S01]  /*1200*/  IMAD.SHL.U32 R3, R22, 0x40, RZ ;  /* 0x0000004016037824 */ /* 0x000fe200078e00ff */
[----:B------:R-:W-:Y:S02]  /*1210*/  LOP3.LUT R15, R4, 0x1c0, RZ, 0xc0, !PT ;  /* 0x000001c0040f7812 */ /* 0x000fe400078ec0ff */
[----:B------:R-:W-:Y:S01]  /*1220*/  LEA.HI R8, R8, R22, RZ, 0x3 ;  /* 0x0000001608087211 */ /* 0x000fe200078f18ff */
[----:B------:R-:W-:Y:S01]  /*1230*/  STL [R1+0x8c], R20 ;  /* 0x00008c1401007387 */ /* 0x000fe20000100800 */
[----:B------:R-:W-:Y:S02]  /*1240*/  LEA.HI R4, R10, R12, RZ, 0x3 ;  /* 0x0000000c0a047211 */ /* 0x000fe400078f18ff */
[----:B------:R-:W-:Y:S02]  /*1250*/  LOP3.LUT R10, R11, 0x38, R76, 0xf8, !PT ;  /* 0x000000380b0a7812 */ /* 0x000fe400078ef84c */
[----:B------:R-:W-:Y:S01]  /*1260*/  SHF.R.U32.HI R22, RZ, 0x3, R11 ;  /* 0x00000003ff167819 */ /* 0x000fe2000001160b */
[----:B------:R-:W-:Y:S01]  /*1270*/  IMAD.SHL.U32 R4, R4, 0x40, RZ ;  /* 0x0000004004047824 */ /* 0x000fe200078e00ff */
[----:B------:R-:W-:Y:S01]  /*1280*/  LOP3.LUT R12, R2, 0x1c0, RZ, 0xc0, !PT ;  /* 0x000001c0020c7812 */ /* 0x000fe200078ec0ff */
[----:B------:R-:W-:Y:S01]  /*1290*/  IMAD.SHL.U32 R2, R9, 0x40, RZ ;  /* 0x0000004009027824 */ /* 0x000fe200078e00ff */
[----:B------:R-:W-:-:S02]  /*12a0*/  IADD3 R80, R78, 0x20, RZ ;  /* 0x000000204e507810 */ /* 0x000fc40007ffe0ff */
[----:B------:R-:W-:Y:S02]  /*12b0*/  LOP3.LUT R26, R10, R22, RZ, 0x3c, !PT ;  /* 0x000000160a1a7212 */ /* 0x000fe400078e3cff */
[--C-:B------:R-:W-:Y:S02]  /*12c0*/  LOP3.LUT R9, R15, 0x38, R76.reuse, 0xf8, !PT ;  /* 0x000000380f097812 */ /* 0x100fe400078ef84c */
[----:B------:R-:W-:Y:S01]  /*12d0*/  SHF.R.U32.HI R24, RZ, 0x3, R15 ;  /* 0x00000003ff187819 */ /* 0x000fe2000001160f */
[----:B------:R-:W-:Y:S01]  /*12e0*/  STL [R1+0xf8], R26 ;  /* 0x0000f81a01007387 */ /* 0x000fe20000100800 */
[----:B------:R-:W-:Y:S02]  /*12f0*/  LOP3.LUT R15, R12, 0x38, R76, 0xf8, !PT ;  /* 0x000000380c0f7812 */ /* 0x000fe400078ef84c */
[----:B------:R-:W-:Y:S01]  /*1300*/  SHF.R.U32.HI R22, RZ, 0x3, R12 ;  /* 0x00000003ff167819 */ /* 0x000fe2000001160c */
[----:B------:R-:W-:Y:S01]  /*1310*/  IMAD.SHL.U32 R12, R80, 0x2, RZ ;  /* 0x00000002500c7824 */ /* 0x000fe200078e00ff */
[----:B------:R-:W-:-:S02]  /*1320*/  LOP3.LUT R11, R13, 0x7ffffffc, RZ, 0xc0, !PT ;  /* 0x7ffffffc0d0b7812 */ /* 0x000fc400078ec0ff */
[----:B------:R-:W-:Y:S01]  /*1330*/  LOP3.LUT R14, R3, 0x1c0, RZ, 0xc0, !PT ;  /* 0x000001c0030e7812 */ /* 0x000fe200078ec0ff */
[----:B------:R-:W-:Y:S01]  /*1340*/  IMAD.SHL.U32 R3, R8, 0x40, RZ ;  /* 0x0000004008037824 */ /* 0x000fe200078e00ff */
[----:B------:R2:W-:Y:S01]  /*1350*/  STL [R1+0xf4], R12 ;  /* 0x0000f40c01007387 */ /* 0x0005e20000100800 */
[----:B------:R-:W-:Y:S01]  /*1360*/  IMAD.IADD R11, R27, 0x1, -R11 ;  /* 0x000000011b0b7824 */ /* 0x000fe200078e0a0b */
[----:B------:R-:W-:Y:S02]  /*1370*/  LOP3.LUT R10, R14, 0x38, R76, 0xf8, !PT ;  /* 0x000000380e0a7812 */ /* 0x000fe400078ef84c */
[----:B------:R-:W-:Y:S01]  /*1380*/  SHF.R.U32.HI R23, RZ, 0x3, R14 ;  /* 0x00000003ff177819 */ /* 0x000fe2000001160e */
[----:B------:R-:W-:Y:S01]  /*1390*/  IMAD.SHL.U32 R30, R11, 0x2, RZ ;  /* 0x000000020b1e7824 */ /* 0x000fe200078e00ff */
[----:B------:R-:W-:Y:S02]  /*13a0*/  SHF.R.S32.HI R8, RZ, 0x1f, R80 ;  /* 0x0000001fff087819 */ /* 0x000fe40000011450 */
[----:B------:R-:W-:Y:S01]  /*13b0*/  LOP3.LUT R13, R3, 0xfffffe00, RZ, 0xc0, !PT ;  /* 0xfffffe00030d7812 */ /* 0x000fe200078ec0ff */
[----:B------:R-:W-:Y:S01]  /*13c0*/  IMAD R3, R17, 0x8, R25 ;  /* 0x0000000811037824 */ /* 0x000fe200078e0219 */
[----:B------:R-:W-:-:S02]  /*13d0*/  LOP3.LUT R14, R4, 0xfffffe00, RZ, 0xc0, !PT ;  /* 0xfffffe00040e7812 */ /* 0x000fc400078ec0ff */
[----:B------:R-:W-:Y:S02]  /*13e0*/  LOP3.LUT R10, R13, R10, R23, 0xf6, !PT ;  /* 0x0000000a0d0a7212 */ /* 0x000fe400078ef617 */
[----:B------:R-:W-:Y:S02]  /*13f0*/  LEA R200, R6, 0x8100, 0x1 ;  /* 0x0000810006c87811 */ /* 0x000fe400078e08ff */
[----:B------:R-:W-:Y:S02]  /*1400*/  LEA R10, R10, 0x100, 0x1 ;  /* 0x000001000a0a7811 */ /* 0x000fe400078e08ff */
[C---:B------:R-:W-:Y:S02]  /*1410*/  IADD3 R29, R30.reuse, 0x8, RZ ;  /* 0x000000081e1d7810 */ /* 0x040fe40007ffe0ff */
[C---:B------:R-:W-:Y:S02]  /*1420*/  IADD3 R28, R30.reuse, 0x10, RZ ;  /* 0x000000101e1c7810 */ /* 0x040fe40007ffe0ff */
[----:B------:R-:W-:-:S02]  /*1430*/  IADD3 R27, R30, 0x18, RZ ;  /* 0x000000181e1b7810 */ /* 0x000fc40007ffe0ff */
[----:B-1----:R-:W-:Y:S02]  /*1440*/  IADD3 R25, R30, 0x28, RZ ;  /* 0x000000281e197810 */ /* 0x002fe40007ffe0ff */
[----:B--2---:R-:W-:Y:S02]  /*1450*/  LOP3.LUT R12, R2, 0xfffffe00, RZ, 0xc0, !PT ;  /* 0xfffffe00020c7812 */ /* 0x004fe400078ec0ff */
[----:B------:R-:W-:Y:S02]  /*1460*/  SHF.L.U64.HI R2, R80, 0x1, R8 ;  /* 0x0000000150027819 */ /* 0x000fe40000010208 */
[----:B------:R-:W-:Y:S02]  /*1470*/  LOP3.LUT R11, R12, R9, R24, 0xf6, !PT ;  /* 0x000000090c0b7212 */ /* 0x000fe400078ef618 */
[----:B------:R-:W-:Y:S01]  /*1480*/  LOP3.LUT R9, R14, R15, R22, 0xf6, !PT ;  /* 0x0000000f0e097212 */ /* 0x000fe200078ef616 */
[----:B------:R1:W-:Y:S01]  /*1490*/  STL [R1+0xf0], R2 ;  /* 0x0000f00201007387 */ /* 0x0003e20000100800 */
[----:B------:R-:W-:-:S02]  /*14a0*/  LEA R11, R11, 0x100, 0x1 ;  /* 0x000001000b0b7811 */ /* 0x000fc400078e08ff */
[----:B------:R-:W-:Y:S01]  /*14b0*/  LEA R6, R9, 0x100, 0x1 ;  /* 0x0000010009067811 */ /* 0x000fe200078e08ff */
[----:B------:R2:W-:Y:S01]  /*14c0*/  STL [R1+0x100], R3 ;  /* 0x0001000301007387 */ /* 0x0005e20000100800 */
[C---:B------:R-:W-:Y:S02]  /*14d0*/  IADD3 R24, R30.reuse, 0x30, RZ ;  /* 0x000000301e187810 */ /* 0x040fe40007ffe0ff */
[C---:B------:R-:W-:Y:S01]  /*14e0*/  IADD3 R23, R30.reuse, 0x38, RZ ;  /* 0x000000381e177810 */ /* 0x040fe20007ffe0ff */
[----:B------:R-:W-:Y:S01]  /*14f0*/  STL [R1+0x84], R30 ;  /* 0x0000841e01007387 */ /* 0x000fe20000100800 */
[----:B------:R-:W-:Y:S02]  /*1500*/  SEL R4, R19, 0xffffffe0, !P1 ;  /* 0xffffffe013047807 */ /* 0x000fe40004800000 */
[----:B------:R-:W-:Y:S01]  /*1510*/  IADD3 R22, R30, 0x40, RZ ;  /* 0x000000401e167810 */ /* 0x000fe20007ffe0ff */
[----:B------:R3:W-:Y:S01]  /*1520*/  STL [R1+0xec], R11 ;  /* 0x0000ec0b01007387 */ /* 0x0007e20000100800 */
[----:B------:R-:W-:-:S02]  /*1530*/  SEL R8, R18, 0xffffffc0, !P2 ;  /* 0xffffffc012087807 */ /* 0x000fc40005000000 */
[C---:B------:R-:W-:Y:S01]  /*1540*/  IADD3 R17, R30.reuse, 0x58, RZ ;  /* 0x000000581e117810 */ /* 0x040fe20007ffe0ff */
[----:B------:R4:W-:Y:S01]  /*1550*/  STL [R1+0xe8], R10 ;  /* 0x0000e80a01007387 */ /* 0x0009e20000100800 */
[----:B------:R-:W-:Y:S02]  /*1560*/  IADD3 R15, R30, 0x60, RZ ;  /* 0x000000601e0f7810 */ /* 0x000fe40007ffe0ff */
[----:B------:R-:W-:Y:S01]  /*1570*/  SHF.R.S32.HI R9, RZ, 0x1f, R29 ;  /* 0x0000001fff097819 */ /* 0x000fe2000001141d */
[----:B------:R5:W-:Y:S01]  /*1580*/  STL [R1+0xe4], R6 ;  /* 0x0000e40601007387 */ /* 0x000be20000100800 */
[----:B------:R-:W-:Y:S02]  /*1590*/  LEA R201, R5, 0x100, 0x1 ;  /* 0x0000010005c97811 */ /* 0x000fe400078e08ff */
[----:B------:R-:W-:Y:S01]  /*15a0*/  IADD3 R212, R76, 0x40, RZ ;  /* 0x000000404cd47810 */ /* 0x000fe20007ffe0ff */
[----:B------:R-:W-:Y:S01]  /*15b0*/  STL [R1+0x80], R29 ;  /* 0x0000801d01007387 */ /* 0x000fe20000100800 */
[----:B-1----:R-:W-:-:S02]  /*15c0*/  LOP3.LUT R2, R26, R7, RZ, 0xfc, !PT ;  /* 0x000000071a027212 */ /* 0x002fc400078efcff */
[----:B------:R-:W-:Y:S01]  /*15d0*/  IADD3 R26, R30, 0x20, RZ ;  /* 0x000000201e1a7810 */ /* 0x000fe20007ffe0ff */
[----:B------:R1:W-:Y:S01]  /*15e0*/  STL [R1+0x7c], R28 ;  /* 0x00007c1c01007387 */ /* 0x0003e20000100800 */
[----:B--2---:R-:W-:Y:S01]  /*15f0*/  SEL R3, R19, 0xffffffe0, !P4 ;  /* 0xffffffe013037807 */ /* 0x004fe20006000000 */
[----:B------:R-:W-:Y:S01]  /*1600*/  IMAD.SHL.U32 R215, R2, 0x2, RZ ;  /* 0x0000000202d77824 */ /* 0x000fe200078e00ff */
[----:B------:R-:W-:Y:S01]  /*1610*/  SEL R2, R18, 0xffffffc0, !P3 ;  /* 0xffffffc012027807 */ /* 0x000fe20005800000 */
[----:B------:R-:W-:Y:S01]  /*1620*/  STL [R1+0x78], R27 ;  /* 0x0000781b01007387 */ /* 0x000fe20000100800 */
[C---:B------:R-:W-:Y:S01]  /*1630*/  IADD3 R19, R30.reuse, 0x48, RZ ;  /* 0x000000481e137810 */ /* 0x040fe20007ffe0ff */
[--C-:B------:R-:W-:Y:S01]  /*1640*/  IMAD.IADD R202, R3, 0x1, R201.reuse ;  /* 0x0000000103ca7824 */ /* 0x100fe200078e02c9 */
[C---:B------:R-:W-:Y:S01]  /*1650*/  IADD3 R18, R30.reuse, 0x50, RZ ;  /* 0x000000501e127810 */ /* 0x040fe20007ffe0ff */
[----:B------:R2:W-:Y:S01]  /*1660*/  STL [R1+0x74], R26 ;  /* 0x0000741a01007387 */ /* 0x0005e20000100800 */
[----:B---3--:R-:W-:Y:S01]  /*1670*/  IADD3 R11, R30, 0x68, RZ ;  /* 0x000000681e0b7810 */ /* 0x008fe20007ffe0ff */
[----:B------:R-:W-:Y:S01]  /*1680*/  IMAD.IADD R204, R2, 0x1, R201 ;  /* 0x0000000102cc7824 */ /* 0x000fe200078e02c9 */
[----:B------:R-:W-:Y:S01]  /*1690*/  IADD3 R220, -R81, 0x70, RZ ;  /* 0x0000007051dc7810 */ /* 0x000fe20007ffe1ff */
[----:B------:R3:W-:Y:S01]  /*16a0*/  STL [R1+0x70], R25 ;  /* 0x0000701901007387 */ /* 0x0007e20000100800 */
[----:B----4-:R-:W-:Y:S01]  /*16b0*/  IADD3 R10, R30, 0x70, RZ ;  /* 0x000000701e0a7810 */ /* 0x010fe20007ffe0ff */
[----:B------:R-:W-:Y:S01]  /*16c0*/  IMAD.IADD R203, R2, 0x1, R202 ;  /* 0x0000000102cb7824 */ /* 0x000fe200078e02ca */
[----:B------:R-:W-:Y:S01]  /*16d0*/  SHF.R.S32.HI R77, RZ, 0x1f, R76 ;  /* 0x0000001fff4d7819 */ /* 0x000fe2000001144c */
[----:B------:R-:W-:Y:S01]  /*16e0*/  STL [R1+0x6c], R24 ;  /* 0x00006c1801007387 */ /* 0x000fe20000100800 */
[----:B-----5:R-:W-:-:S02]  /*16f0*/  IADD3 R6, R30, 0x78, RZ ;  /* 0x000000781e067810 */ /* 0x020fc40007ffe0ff */
[----:B------:R-:W-:Y:S01]  /*1700*/  SHF.R.S32.HI R231, RZ, 0x1f, R212 ;  /* 0x0000001fffe77819 */ /* 0x000fe200000114d4 */
[----:B------:R4:W-:Y:S04]  /*1710*/  STL [R1+0x68], R23 ;  /* 0x0000681701007387 */ /* 0x0009e80000100800 */
[----:B------:R5:W-:Y:S01]  /*1720*/  STL [R1+0x64], R22 ;  /* 0x0000641601007387 */ /* 0x000be20000100800 */
[----:B-1----:R-:W-:-:S03]  /*1730*/  SHF.R.S32.HI R28, RZ, 0x1f, R28 ;  /* 0x0000001fff1c7819 */ /* 0x002fc6000001141c */
[----:B------:R-:W-:Y:S04]  /*1740*/  STL [R1+0x60], R19 ;  /* 0x0000601301007387 */ /* 0x000fe80000100800 */
[----:B------:R1:W-:Y:S01]  /*1750*/  STL [R1+0x5c], R18 ;  /* 0x00005c1201007387 */ /* 0x0003e20000100800 */
[----:B--2---:R-:W-:-:S03]  /*1760*/  SHF.R.S32.HI R26, RZ, 0x1f, R26 ;  /* 0x0000001fff1a7819 */ /* 0x004fc6000001141a */
[----:B------:R2:W-:Y:S01]  /*1770*/  STL [R1+0x58], R17 ;  /* 0x0000581101007387 */ /* 0x0005e20000100800 */
[----:B---3--:R-:W-:-:S03]  /*1780*/  SHF.R.S32.HI R25, RZ, 0x1f, R25 ;  /* 0x0000001fff197819 */ /* 0x008fc60000011419 */
[----:B------:R-:W-:Y:S04]  /*1790*/  STL [R1+0x54], R15 ;  /* 0x0000540f01007387 */ /* 0x000fe80000100800 */
[----:B------:R3:W-:Y:S01]  /*17a0*/  STL [R1+0x50], R11 ;  /* 0x0000500b01007387 */ /* 0x0007e20000100800 */
[----:B----4-:R-:W-:-:S03]  /*17b0*/  SHF.R.S32.HI R23, RZ, 0x1f, R23 ;  /* 0x0000001fff177819 */ /* 0x010fc60000011417 */
[----:B------:R4:W-:Y:S01]  /*17c0*/  STL [R1+0xe0], R9 ;  /* 0x0000e00901007387 */ /* 0x0009e20000100800 */
[----:B-----5:R-:W-:-:S03]  /*17d0*/  SHF.R.S32.HI R22, RZ, 0x1f, R22 ;  /* 0x0000001fff167819 */ /* 0x020fc60000011416 */
[----:B------:R5:W-:Y:S04]  /*17e0*/  STL [R1+0x4c], R10 ;  /* 0x00004c0a01007387 */ /* 0x000be80000100800 */
[----:B------:R-:W-:Y:S01]  /*17f0*/  STL [R1+0xdc], R28 ;  /* 0x0000dc1c01007387 */ /* 0x000fe20000100800 */
[----:B-1----:R-:W-:-:S03]  /*1800*/  SHF.R.S32.HI R18, RZ, 0x1f, R18 ;  /* 0x0000001fff127819 */ /* 0x002fc60000011412 */
[----:B------:R-:W-:Y:S01]  /*1810*/  STL [R1+0x48], R6 ;  /* 0x0000480601007387 */ /* 0x000fe20000100800 */
[----:B--2---:R-:W-:Y:S02]  /*1820*/  SHF.R.S32.HI R17, RZ, 0x1f, R17 ;  /* 0x0000001fff117819 */ /* 0x004fe40000011411 */
[----:B---3--:R-:W-:Y:S02]  /*1830*/  SHF.R.S32.HI R11, RZ, 0x1f, R11 ;  /* 0x0000001fff0b7819 */ /* 0x008fe4000001140b */
[----:B----4-:R-:W-:Y:S02]  /*1840*/  SHF.R.S32.HI R9, RZ, 0x1f, R27 ;  /* 0x0000001fff097819 */ /* 0x010fe4000001141b */
[----:B-----5:R-:W-:-:S03]  /*1850*/  SHF.R.S32.HI R10, RZ, 0x1f, R10 ;  /* 0x0000001fff0a7819 */ /* 0x020fc6000001140a */
[----:B------:R1:W-:Y:S04]  /*1860*/  STL [R1+0xd8], R9 ;  /* 0x0000d80901007387 */ /* 0x0003e80000100800 */
        /* <DEDUP_REMOVED lines=14> */
[----:B-1----:R-:W-:Y:S02]  /*1950*/  IMAD.IADD R9, R21, 0x1, R4 ;  /* 0x0000000115097824 */ /* 0x002fe400078e0204 */
[----:B------:R-:W-:Y:S01]  /*1960*/  IMAD.IADD R4, R4, 0x1, R20 ;  /* 0x0000000104047824 */ /* 0x000fe200078e0214 */
[----:B--2---:R-:W-:Y:S01]  /*1970*/  SHF.R.S32.HI R11, RZ, 0x1f, R6 ;  /* 0x0000001fff0b7819 */ /* 0x004fe20000011406 */
[----:B------:R-:W-:-:S02]  /*1980*/  IMAD.IADD R6, R5, 0x1, R16 ;  /* 0x0000000105067824 */ /* 0x000fc400078e0210 */
[----:B------:R-:W-:Y:S02]  /*1990*/  IMAD.IADD R5, R8, 0x1, R20 ;  /* 0x0000000108057824 */ /* 0x000fe400078e0214 */
[----:B------:R-:W-:Y:S01]  /*19a0*/  STL [R1+0xa8], R11 ;  /* 0x0000a80b01007387 */ /* 0x000fe20000100800 */
[----:B---3--:R-:W-:Y:S01]  /*19b0*/  IMAD.IADD R10, R21, 0x1, R8 ;  /* 0x00000001150a7824 */ /* 0x008fe200078e0208 */
[----:B------:R-:W-:Y:S02]  /*19c0*/  LEA R206, R6, 0x100, 0x1 ;  /* 0x0000010006ce7811 */ /* 0x000fe400078e08ff */
[----:B------:R1:W-:Y:S03]  /*19d0*/  STL [R1+0x94], R9 ;  /* 0x0000940901007387 */ /* 0x0003e60000100800 */
[C---:B------:R-:W-:Y:S01]  /*19e0*/  IMAD.IADD R207, R206.reuse, 0x1, R3 ;  /* 0x00000001cecf7824 */ /* 0x040fe200078e0203 */
[----:B------:R-:W-:Y:S01]  /*19f0*/  STL [R1+0xa4], R10 ;  /* 0x0000a40a01007387 */ /* 0x000fe20000100800 */
[----:B------:R-:W-:-:S02]  /*1a00*/  IMAD.IADD R209, R206, 0x1, R2 ;  /* 0x00000001ced17824 */ /* 0x000fc400078e0202 */
[----:B------:R-:W-:Y:S02]  /*1a10*/  IMAD.IADD R208, R207, 0x1, R2 ;  /* 0x00000001cfd07824 */ /* 0x000fe400078e0202 */
[----:B-1----:R-:W-:-:S05]  /*1a20*/  IMAD.IADD R9, R8, 0x1, R9 ;  /* 0x0000000108097824 */ /* 0x002fca00078e0209 */
[----:B------:R-:W-:Y:S04]  /*1a30*/  STL [R1+0xa0], R9 ;  /* 0x0000a00901007387 */ /* 0x000fe80000100800 */
[----:B------:R1:W-:Y:S04]  /*1a40*/  STL [R1+0x90], R4 ;  /* 0x0000900401007387 */ /* 0x0003e80000100800 */
[----:B------:R2:W-:Y:S01]  /*1a50*/  STL [R1+0x9c], R5 ;  /* 0x00009c0501007387 */ /* 0x0005e20000100800 */
[----:B-1----:R-:W-:-:S05]  /*1a60*/  IMAD.IADD R4, R4, 0x1, R8 ;  /* 0x0000000104047824 */ /* 0x002fca00078e0208 */
[----:B------:R2:W-:Y:S02]  /*1a70*/  STL [R1+0x98], R4 ;  /* 0x0000980401007387 */ /* 0x0005e40000100800 */
.L_x_517:
[----:B------:R-:W3:Y:S01]  /*1a80*/  LDL R3, [R1+0x2c] ;  /* 0x00002c0001037983 */ /* 0x000ee20000100800 */
[----:B------:R-:W-:Y:S01]  /*1a90*/  IMAD.MOV.U32 R2, RZ, RZ, 0x4 ;  /* 0x00000004ff027424 */ /* 0x000fe200078e00ff */
[----:B------:R-:W-:-:S04]  /*1aa0*/  ISETP.NE.U32.AND P0, PT, RZ, c[0x0][0x370], PT ;  /* 0x0000dc00ff007a0c */ /* 0x000fc80003f05070 */
[----:B------:R-:W-:Y:S01]  /*1ab0*/  ISETP.NE.AND.EX P1, PT, RZ, c[0x0][0x374], PT, P0 ;  /* 0x0000dd00ff007a0c */ /* 0x000fe20003f25300 */
[----:B---3--:R-:W-:-:S05]  /*1ac0*/  IMAD.WIDE R2, R3, R2, c[0x0][0x588] ;  /* 0x0001620003027625 */ /* 0x008fca00078e0202 */
[----:B------:R-:W3:Y:S01]  /*1ad0*/  LDG.E R33, [R2.64] ;  /* 0x0000000802217981 */ /* 0x000ee2000c1e1900 */
[----:B------:R-:W-:Y:S01]  /*1ae0*/  ISETP.NE.U32.AND P4, PT, RZ, c[0x0][0x360], PT ;  /* 0x0000d800ff007a0c */ /* 0x000fe20003f85070 */
[----:B------:R-:W-:Y:S01]  /*1af0*/  IMAD.MOV.U32 R11, RZ, RZ, RZ ;  /* 0x000000ffff0b7224 */ /* 0x000fe200078e00ff */
[----:B------:R-:W-:Y:S02]  /*1b00*/  ISETP.NE.U32.AND P3, PT, RZ, c[0x0][0x348], PT ;  /* 0x0000d200ff007a0c */ /* 0x000fe40003f65070 */
[----:B------:R-:W-:Y:S02]  /*1b10*/  ISETP.NE.AND.EX P4, PT, RZ, c[0x0][0x364], PT, P4 ;  /* 0x0000d900ff007a0c */ /* 0x000fe40003f85340 */
[----:B------:R-:W-:Y:S02]  /*1b20*/  ISETP.NE.U32.AND P5, PT, RZ, c[0x0][0x350], PT ;  /* 0x0000d400ff007a0c */ /* 0x000fe40003fa5070 */
[----:B------:R-:W-:Y:S02]  /*1b30*/  ISETP.NE.U32.AND P6, PT, RZ, c[0x0][0x358], PT ;  /* 0x0000d600ff007a0c */ /* 0x000fe40003fc5070 */
[----:B------:R-:W-:-:S02]  /*1b40*/  ISETP.NE.AND.EX P3, PT, RZ, c[0x0][0x34c], PT, P3 ;  /* 0x0000d300ff007a0c */ /* 0x000fc40003f65330 */
[----:B------:R-:W-:Y:S02]  /*1b50*/  ISETP.NE.AND.EX P5, PT, RZ, c[0x0][0x354], PT, P5 ;  /* 0x0000d500ff007a0c */ /* 0x000fe40003fa5350 */
[----:B------:R-:W-:Y:S01]  /*1b60*/  ISETP.NE.AND.EX P6, PT, RZ, c[0x0][0x35c], PT, P6 ;  /* 0x0000d700ff007a0c */ /* 0x000fe20003fc5360 */
[----:B------:R-:W-:Y:S02]  /*1b70*/  IMAD.MOV.U32 R146, RZ, RZ, RZ ;  /* 0x000000ffff927224 */ /* 0x000fe400078e00ff */
[----:B------:R-:W-:Y:S02]  /*1b80*/  IMAD.MOV.U32 R18, RZ, RZ, RZ ;  /* 0x000000ffff127224 */ /* 0x000fe400078e00ff */
[----:B------:R-:W-:Y:S01]  /*1b90*/  IMAD.MOV.U32 R17, RZ, RZ, RZ ;  /* 0x000000ffff117224 */ /* 0x000fe200078e00ff */
[----:B---3--:R-:W-:Y:S01]  /*1ba0*/  SHF.R.S32.HI R34, RZ, 0x1f, R33 ;  /* 0x0000001fff227819 */ /* 0x008fe20000011421 */
[C---:B------:R-:W-:Y:S01]  /*1bb0*/  IMAD.SHL.U32 R19, R33.reuse, 0x4, RZ ;  /* 0x0000000421137824 */ /* 0x040fe200078e00ff */
[C---:B--2---:R-:W-:Y:S01]  /*1bc0*/  @P1 LEA R4, P0, R33.reuse, c[0x0][0x370], 0x2 ;  /* 0x0000dc0021041a11 */ /* 0x044fe200078010ff */
[----:B------:R1:W-:Y:S01]  /*1bd0*/  STL [R1+0x38], R33 ;  /* 0x0000382101007387 */ /* 0x0003e20000100800 */
[----:B------:R-:W-:-:S02]  /*1be0*/  SHF.L.U64.HI R22, R33, 0x2, R34 ;  /* 0x0000000221167819 */ /* 0x000fc40000010222 */
[----:B------:R-:W-:Y:S01]  /*1bf0*/  @P1 LEA.HI.X R5, R33, c[0x0][0x374], R34, 0x2, P0 ;  /* 0x0000dd0021051a11 */ /* 0x000fe200000f1422 */
[----:B------:R1:W-:Y:S01]  /*1c00*/  STL [R1+0x3c], R34 ;  /* 0x00003c2201007387 */ /* 0x0003e20000100800 */
[----:B------:R-:W-:-:S03]  /*1c10*/  @P4 IADD3 R2, P0, R19, c[0x0][0x360], RZ ;  /* 0x0000d80013024a10 */ /* 0x000fc60007f1e0ff */
[----:B------:R2:W3:Y:S01]  /*1c20*/  @P1 LDG.E R11, [R4.64] ;  /* 0x00000008040b1981 */ /* 0x0004e2000c1e1900 */
[C---:B------:R-:W-:Y:S02]  /*1c30*/  @P4 IADD3.X R3, R22.reuse, c[0x0][0x364], RZ, P0, !PT ;  /* 0x0000d90016034a10 */ /* 0x040fe400007fe4ff */
[----:B------:R-:W-:Y:S01]  /*1c40*/  IADD3 R8, P2, R19, c[0x0][0x348], RZ ;  /* 0x0000d20013087a10 */ /* 0x000fe20007f5e0ff */
[----:B------:R1:W-:Y:S04]  /*1c50*/  STL [R1+0x30], R19 ;  /* 0x0000301301007387 */ /* 0x0003e80000100800 */
[----:B------:R4:W5:Y:S01]  /*1c60*/  @P4 LDG.E R153, [R2.64] ;  /* 0x0000000802994981 */ /* 0x000962000c1e1900 */
[----:B------:R-:W-:-:S03]  /*1c70*/  IADD3.X R9, R22, c[0x0][0x34c], RZ, P2, !PT ;  /* 0x0000d30016097a10 */ /* 0x000fc600017fe4ff */
[----:B------:R1:W-:Y:S04]  /*1c80*/  STL [R1+0x34], R22 ;  /* 0x0000341601007387 */ /* 0x0003e80000100800 */
[----:B------:R1:W5:Y:S01]  /*1c90*/  @P3 LDG.E R146, [R8.64] ;  /* 0x0000000808923981 */ /* 0x000362000c1e1900 */
[----:B--2---:R-:W-:-:S04]  /*1ca0*/  IADD3 R4, P1, R19, c[0x0][0x350], RZ ;  /* 0x0000d40013047a10 */ /* 0x004fc80007f3e0ff */
[----:B------:R-:W-:Y:S02]  /*1cb0*/  IADD3.X R5, R22, c[0x0][0x354], RZ, P1, !PT ;  /* 0x0000d50016057a10 */ /* 0x000fe40000ffe4ff */
[----:B----4-:R-:W-:-:S03]  /*1cc0*/  IADD3 R2, P0, R19, c[0x0][0x358], RZ ;  /* 0x0000d60013027a10 */ /* 0x010fc60007f1e0ff */
[----:B------:R1:W5:Y:S01]  /*1cd0*/  @P5 LDG.E R18, [R4.64] ;  /* 0x0000000804125981 */ /* 0x000362000c1e1900 */
[----:B------:R-:W-:-:S05]  /*1ce0*/  IADD3.X R3, R22, c[0x0][0x35c], RZ, P0, !PT ;  /* 0x0000d70016037a10 */ /* 0x000fca00007fe4ff */
[----:B------:R1:W5:Y:S01]  /*1cf0*/  @P6 LDG.E R17, [R2.64] ;  /* 0x0000000802116981 */ /* 0x000362000c1e1900 */
[----:B------:R-:W-:Y:S03]  /*1d00*/  YIELD ;  /* 0x0000000000007946 */ /* 0x000fe60003800000 */
[----:B---3--:R1:W-:Y:S01]  /*1d10*/  STL [R1+0x1c], R11 ;  /* 0x00001c0b01007387 */ /* 0x0083e20000100800 */
[----:B------:R-:W-:Y:S05]  /*1d20*/  @P4 BRA `(.L_x_336) ;  /* 0x0000005000004947 */ /* 0x000fea0003800000 */
[----:B-----5:R-:W-:Y:S01]  /*1d30*/  MOV R153, c[0x0][0x168] ;  /* 0x00005a0000997a02 */ /* 0x020fe20000000f00 */
[----:B------:R-:W-:Y:S05]  /*1d40*/  @!P3 BRA `(.L_x_336) ;  /* 0x000000300000b947 */ /* 0x000fea0003800000 */
[----:B------:R-:W2:Y:S04]  /*1d50*/  LDG.E R10, [R8.64] ;  /* 0x00000008080a7981 */ /* 0x000ea8000c1e1900 */
[----:B------:R-:W2:Y:S02]  /*1d60*/  LDG.E R6, [R8.64+0x4] ;  /* 0x0000040808067981 */ /* 0x000ea4000c1e1900 */
[----:B--2---:R-:W-:-:S02]  /*1d70*/  IADD3 R153, -R10, R6, RZ ;  /* 0x000000060a997210 */ /* 0x004fc40007ffe1ff */
.L_x_336:
[----:B------:R-:W-:-:S04]  /*1d80*/  ISETP.NE.U32.AND P0, PT, RZ, c[0x0][0x368], PT ;  /* 0x0000da00ff007a0c */ /* 0x000fc80003f05070 */
[----:B------:R-:W-:-:S13]  /*1d90*/  ISETP.NE.AND.EX P0, PT, RZ, c[0x0][0x36c], PT, P0 ;  /* 0x0000db00ff007a0c */ /* 0x000fda0003f05300 */
[----:B------:R-:W-:Y:S05]  /*1da0*/  @!P0 BRA `(.L_x_337) ;  /* 0x0000004000008947 */ /* 0x000fea0003800000 */
[----:B-1----:R-:W-:-:S04]  /*1db0*/  IADD3 R4, P0, R19, c[0x0][0x368], RZ ;  /* 0x0000da0013047a10 */ /* 0x002fc80007f1e0ff */
[----:B------:R-:W-:-:S05]  /*1dc0*/  IADD3.X R5, R22, c[0x0][0x36c], RZ, P0, !PT ;  /* 0x0000db0016057a10 */ /* 0x000fca00007fe4ff */
[----:B------:R1:W5:Y:S01]  /*1dd0*/  LDG.E R16, [R4.64] ;  /* 0x0000000804107981 */ /* 0x000362000c1e1900 */
[----:B------:R-:W-:Y:S05]  /*1de0*/  BRA `(.L_x_338) ;  /* 0x0000005000007947 */ /* 0x000fea0003800000 */
.L_x_337:
[----:B------:R-:W-:Y:S01]  /*1df0*/  MOV R16, UR6 ;  /* 0x0000000600107c02 */ /* 0x000fe20008000f00 */
[----:B------:R-:W-:Y:S05]  /*1e00*/  @!P5 BRA `(.L_x_338) ;  /* 0x000000300000d947 */ /* 0x000fea0003800000 */
[----:B------:R2:W3:Y:S04]  /*1e10*/  LDG.E R6, [R4.64] ;  /* 0x0000000804067981 */ /* 0x0004e8000c1e1900 */
[----:B-12---:R-:W3:Y:S02]  /*1e20*/  LDG.E R4, [R4.64+0x4] ;  /* 0x0000040804047981 */ /* 0x006ee4000c1e1900 */
[----:B---3--:R-:W-:Y:S02]  /*1e30*/  IADD3 R16, -R6, R4, RZ ;  /* 0x0000000406107210 */ /* 0x008fe40007ffe1ff */
.L_x_338:
[----:B------:R-:W2:Y:S04]  /*1e40*/  LDL R21, [R1+0x28] ;  /* 0x0000280001157983 */ /* 0x000ea80000100800 */
[----:B-1----:R1:W3:Y:S04]  /*1e50*/  @P6 LDG.E R5, [R2.64] ;  /* 0x0000000802056981 */ /* 0x0022e8000c1e1900 */
[----:B------:R1:W3:Y:S01]  /*1e60*/  @P6 LDG.E R4, [R2.64+0x4] ;  /* 0x0000040802046981 */ /* 0x0002e2000c1e1900 */
[----:B------:R-:W-:Y:S01]  /*1e70*/  ISETP.NE.U32.AND P0, PT, RZ, c[0x0][0x378], PT ;  /* 0x0000de00ff007a0c */ /* 0x000fe20003f05070 */
[----:B-----5:R-:W-:-:S03]  /*1e80*/  IMAD.MOV.U32 R137, RZ, RZ, R16 ;  /* 0x000000ffff897224 */ /* 0x020fc600078e0010 */
[----:B------:R-:W-:-:S13]  /*1e90*/  ISETP.NE.AND.EX P1, PT, RZ, c[0x0][0x37c], PT, P0 ;  /* 0x0000df00ff007a0c */ /* 0x000fda0003f25300 */
[----:B-1----:R-:W-:-:S04]  /*1ea0*/  @P1 IADD3 R2, P0, R19, c[0x0][0x378], RZ ;  /* 0x0000de0013021a10 */ /* 0x002fc80007f1e0ff */
[----:B------:R-:W-:-:S05]  /*1eb0*/  @P1 IADD3.X R3, R22, c[0x0][0x37c], RZ, P0, !PT ;  /* 0x0000df0016031a10 */ /* 0x000fca00007fe4ff */
[----:B------:R1:W5:Y:S01]  /*1ec0*/  @P1 LDG.E R137, [R2.64] ;  /* 0x0000000802891981 */ /* 0x000362000c1e1900 */
[----:B------:R-:W-:Y:S01]  /*1ed0*/  IMAD.IADD R6, R16, 0x1, -R11 ;  /* 0x0000000110067824 */ /* 0x000fe200078e0a0b */
[----:B------:R-:W-:Y:S01]  /*1ee0*/  BSSY B0, `(.L_x_339) ;  /* 0x0000033000007945 */ /* 0x000fe20003800000 */
[----:B-1----:R-:W-:Y:S01]  /*1ef0*/  IMAD.MOV.U32 R2, RZ, RZ, c[0x0][0x228] ;  /* 0x00008a00ff027624 */ /* 0x002fe200078e00ff */
[----:B--2---:R-:W-:-:S04]  /*1f00*/  LOP3.LUT R3, R21, 0xff000000, RZ, 0xc0, !PT ;  /* 0xff00000015037812 */ /* 0x004fc800078ec0ff */
[----:B------:R-:W-:Y:S01]  /*1f10*/  SHF.R.U32.HI R3, RZ, 0x8, R3 ;  /* 0x00000008ff037819 */ /* 0x000fe20000011603 */
[----:B---3--:R-:W-:Y:S01]  /*1f20*/  @P6 IMAD.IADD R2, R4, 0x1, -R5 ;  /* 0x0000000104026824 */ /* 0x008fe200078e0a05 */
[----:B------:R-:W-:-:S03]  /*1f30*/  LOP3.LUT R4, R21, 0xff0000, RZ, 0xc0, !PT ;  /* 0x00ff000015047812 */ /* 0x000fc600078ec0ff */
[----:B------:R-:W-:Y:S01]  /*1f40*/  IMAD.IADD R144, R6, 0x1, R2 ;  /* 0x0000000106907824 */ /* 0x000fe200078e0202 */
[----:B------:R-:W-:Y:S01]  /*1f50*/  LEA.HI R8, R4, R3, RZ, 0x10 ;  /* 0x0000000304087211 */ /* 0x000fe200078f80ff */
[----:B------:R-:W-:-:S03]  /*1f60*/  IMAD.MOV.U32 R4, RZ, RZ, RZ ;  /* 0x000000ffff047224 */ /* 0x000fc600078e00ff */
[----:B------:R-:W-:Y:S02]  /*1f70*/  SHF.R.U32.HI R9, RZ, 0x10, R8 ;  /* 0x00000010ff097819 */ /* 0x000fe40000011608 */
[----:B------:R-:W-:Y:S02]  /*1f80*/  LOP3.LUT R23, R8, 0xff, RZ, 0xc0, !PT ;  /* 0x000000ff08177812 */ /* 0x000fe400078ec0ff */
[C---:B------:R-:W-:Y:S01]  /*1f90*/  IADD3 R5, R144.reuse, 0x6f, RZ ;  /* 0x0000006f90057810 */ /* 0x040fe20007ffe0ff */
[----:B------:R1:W-:Y:S01]  /*1fa0*/  STL [R1+0x40], R9 ;  /* 0x0000400901007387 */ /* 0x0003e20000100800 */
[----:B------:R-:W-:Y:S02]  /*1fb0*/  ISETP.GE.AND P0, PT, R144, 0x1, PT ;  /* 0x000000019000780c */ /* 0x000fe40003f06270 */
[----:B------:R-:W-:Y:S01]  /*1fc0*/  ISETP.NE.AND P1, PT, R9, RZ, PT ;  /* 0x000000ff0900720c */ /* 0x000fe20003f25270 */
[----:B------:R1:W-:Y:S01]  /*1fd0*/  STL [R1+0x44], R23 ;  /* 0x0000441701007387 */ /* 0x0003e20000100800 */
[----:B------:R-:W-:-:S02]  /*1fe0*/  IMAD.HI R3, R5, -0x6db6db6d, R4 ;  /* 0x9249249305037827 */ /* 0x000fc400078e0204 */
[----:B------:R-:W-:-:S03]  /*1ff0*/  SEL R136, R9, c[0x0][0x338], P1 ;  /* 0x0000ce0009887a07 */ /* 0x000fc60000800000 */
[----:B------:R-:W-:-:S04]  /*2000*/  SHF.R.U32.HI R4, RZ, 0x1f, R3 ;  /* 0x0000001fff047819 */ /* 0x000fc80000011603 */
[----:B------:R-:W-:Y:S01]  /*2010*/  LEA.HI.SX32 R145, R3, R4, 0x1a ;  /* 0x0000000403917211 */ /* 0x000fe200078fd2ff */
[----:B------:R-:W-:Y:S01]  /*2020*/  IMAD.MOV.U32 R3, RZ, RZ, RZ ;  /* 0x000000ffff037224 */ /* 0x000fe200078e00ff */
[----:B------:R-:W-:Y:S05]  /*2030*/  @!P0 BRA `(.L_x_340) ;  /* 0x000001d000008947 */ /* 0x000fea0003800000 */
[----:B------:R-:W-:Y:S01]  /*2040*/  IABS R3, R136 ;  /* 0x0000008800037213 */ /* 0x000fe20000000000 */
[----:B------:R-:W-:Y:S01]  /*2050*/  IMAD.MOV.U32 R8, RZ, RZ, RZ ;  /* 0x000000ffff087224 */ /* 0x000fe200078e00ff */
[----:B------:R-:W-:-:S03]  /*2060*/  IADD3 R10, R145, -0x1, R136 ;  /* 0xffffffff910a7810 */ /* 0x000fc60007ffe088 */
[----:B------:R-:W-:Y:S01]  /*2070*/  IMAD.MOV.U32 R4, RZ, RZ, R3 ;  /* 0x000000ffff047224 */ /* 0x000fe200078e0003 */
[----:B------:R-:W-:-:S03]  /*2080*/  IABS R15, R10 ;  /* 0x0000000a000f7213 */ /* 0x000fc60000000000 */
[----:B------:R-:W2:Y:S08]  /*2090*/  I2F.RP R3, R4 ;  /* 0x0000000400037306 */ /* 0x000eb00000209400 */
        /* <DEDUP_REMOVED lines=23> */
.L_x_340:
[----:B------:R-:W-:Y:S05]  /*2210*/  BSYNC B0 ;  /* 0x0000000000007941 */ /* 0x000fea0003800000 */
.L_x_339:
[----:B------:R-:W2:Y:S01]  /*2220*/  LDL R10, [R1+0xf8] ;  /* 0x0000f800010a7983 */ /* 0x000ea20000100800 */
[----:B------:R-:W-:-:S04]  /*2230*/  IMAD R4, R23, R3, RZ ;  /* 0x0000000317047224 */ /* 0x000fc800078e02ff */
[C---:B------:R-:W-:Y:S02]  /*2240*/  IMAD.IADD R3, R4.reuse, 0x1, R3 ;  /* 0x0000000104037824 */ /* 0x040fe400078e0203 */
[----:B------:R-:W-:-:S03]  /*2250*/  IMAD R4, R4, 0x70, -R6 ;  /* 0x0000007004047824 */ /* 0x000fc600078e0a06 */
[----:B------:R-:W-:Y:S02]  /*2260*/  IMNMX R3, R145, R3, PT ;  /* 0x0000000391037217 */ /* 0x000fe40003800200 */
[----:B------:R-:W-:-:S03]  /*2270*/  IMNMX R4, RZ, R4, !PT ;  /* 0x00000004ff047217 */ /* 0x000fc60007800200 */
[----:B------:R-:W-:-:S05]  /*2280*/  IMAD R3, R3, 0x70, -R6 ;  /* 0x0000007003037824 */ /* 0x000fca00078e0a06 */
[----:B------:R-:W-:-:S04]  /*2290*/  IMNMX R3, R3, R2, PT ;  /* 0x0000000203037217 */ /* 0x000fc80003800200 */
[----:B------:R-:W-:Y:S02]  /*22a0*/  ISETP.GT.AND P0, PT, R3, R4, PT ;  /* 0x000000040300720c */ /* 0x000fe40003f04270 */
[----:B------:R-:W-:-:S05]  /*22b0*/  SHF.R.U32.HI R4, RZ, 0x4, R4 ;  /* 0x00000004ff047819 */ /* 0x000fca0000011604 */
[----:B-1----:R-:W-:-:S04]  /*22c0*/  IMAD.WIDE.U32 R8, R4, 0x24924925, RZ ;  /* 0x2492492504087825 */ /* 0x002fc800078e00ff */
[----:B------:R-:W-:Y:S02]  /*22d0*/  IMAD.MOV.U32 R115, RZ, RZ, R9 ;  /* 0x000000ffff737224 */ /* 0x000fe400078e0009 */
[----:B------:R-:W-:Y:S01]  /*22e0*/  @P0 IADD3 R5, R3, 0x6f, RZ ;  /* 0x0000006f03050810 */ /* 0x000fe20007ffe0ff */
[----:B------:R-:W-:Y:S02]  /*22f0*/  @P0 IMAD.MOV.U32 R4, RZ, RZ, RZ ;  /* 0x000000ffff040224 */ /* 0x000fe400078e00ff */
[----:B------:R-:W-:Y:S02]  /*2300*/  MOV R3, R115 ;  /* 0x0000007300037202 */ /* 0x000fe40000000f00 */
[----:B------:R-:W-:-:S05]  /*2310*/  @P0 IMAD.HI R4, R5, -0x6db6db6d, R4 ;  /* 0x9249249305040827 */ /* 0x000fca00078e0204 */
[----:B------:R-:W-:-:S04]  /*2320*/  @P0 SHF.R.U32.HI R5, RZ, 0x1f, R4 ;  /* 0x0000001fff050819 */ /* 0x000fc80000011604 */
[----:B------:R-:W-:-:S04]  /*2330*/  @P0 LEA.HI.SX32 R3, R4, R5, 0x1a ;  /* 0x0000000504030211 */ /* 0x000fc800078fd2ff */
[----:B------:R-:W-:Y:S01]  /*2340*/  ISETP.GT.AND P0, PT, R3, R115, PT ;  /* 0x000000730300720c */ /* 0x000fe20003f04270 */
[----:B--2---:R-:W-:-:S05]  /*2350*/  IMAD.IADD R4, R7, 0x1, R10 ;  /* 0x0000000107047824 */ /* 0x004fca00078e020a */
[----:B------:R-:W-:-:S07]  /*2360*/  SHF.L.U32 R213, R4, 0x1, RZ ;  /* 0x0000000104d57819 */ /* 0x000fce00000006ff */
[----:B------:R-:W-:Y:S05]  /*2370*/  @!P0 BRA `(.L_x_341) ;  /* 0x0000712000008947 */ /* 0x000fea0003800000 */
[----:B------:R-:W-:-:S04]  /*2380*/  ISETP.NE.U32.AND P0, PT, RZ, c[0x0][0x340], PT ;  /* 0x0000d000ff007a0c */ /* 0x000fc80003f05070 */
[----:B------:R-:W-:-:S13]  /*2390*/  ISETP.NE.AND.EX P4, PT, RZ, c[0x0][0x344], PT, P0 ;  /* 0x0000d100ff007a0c */ /* 0x000fda0003f85300 */
[----:B------:R-:W-:Y:S02]  /*23a0*/  @P4 IADD3 R4, P0, R19, c[0x0][0x340], RZ ;  /* 0x0000d00013044a10 */ /* 0x000fe40007f1e0ff */
[----:B------:R-:W-:Y:S02]  /*23b0*/  SHF.R.S32.HI R19, RZ, 0x1f, R81 ;  /* 0x0000001fff137819 */ /* 0x000fe40000011451 */
[----:B------:R-:W-:-:S05]  /*23c0*/  @P4 IADD3.X R5, R22, c[0x0][0x344], RZ, P0, !PT ;  /* 0x0000d10016054a10 */ /* 0x000fca00007fe4ff */
[----:B------:R1:W2:Y:S01]  /*23d0*/  @P4 LDG.E R28, [R4.64] ;  /* 0x00000008041c4981 */ /* 0x0002a2000c1e1900 */
[----:B------:R-:W-:Y:S01]  /*23e0*/  IADD3 R116, P0, R81, R17, RZ ;  /* 0x0000001151747210 */ /* 0x000fe20007f1e0ff */
[----:B------:R-:W-:Y:S01]  /*23f0*/  IMAD.MOV.U32 R140, RZ, RZ, 0x70 ;  /* 0x00000070ff8c7424 */ /* 0x000fe200078e00ff */
[----:B------:R-:W-:Y:S01]  /*2400*/  IADD3 R39, R3, -0x1, RZ ;  /* 0xffffffff03277810 */ /* 0x000fe20007ffe0ff */
[----:B------:R-:W-:Y:S01]  /*2410*/  IMAD.MOV.U32 R32, RZ, RZ, c[0x0][0x238] ;  /* 0x00008e00ff207624 */ /* 0x000fe200078e00ff */
[----:B------:R-:W-:Y:S01]  /*2420*/  LEA.HI.X.SX32 R117, R17, R19, 0x1, P0 ;  /* 0x0000001311757211 */ /* 0x000fe200000f0eff */
[C---:B------:R-:W-:Y:S01]  /*2430*/  IMAD R154, R140.reuse, c[0x0][0x23c], RZ ;  /* 0x00008f008c9a7a24 */ /* 0x040fe200078e02ff */
[----:B------:R-:W-:Y:S01]  /*2440*/  LOP3.LUT R31, R21, 0xffff, RZ, 0xc0, !PT ;  /* 0x0000ffff151f7812 */ /* 0x000fe200078ec0ff */
[----:B------:R-:W-:Y:S01]  /*2450*/  IMAD.WIDE.U32 R138, R140, c[0x0][0x238], RZ ;  /* 0x00008e008c8a7a25 */ /* 0x000fe200078e00ff */
[----:B------:R-:W-:Y:S01]  /*2460*/  SEL R29, R34, RZ, !P6 ;  /* 0x000000ff221d7207 */ /* 0x000fe20007000000 */
[----:B------:R-:W-:Y:S01]  /*2470*/  ULDC UR5, c[0x0][0x23c] ;  /* 0x00008f0000057ab9 */ /* 0x000fe20000000800 */
[----:B------:R-:W-:Y:S01]  /*2480*/  SEL R30, R33, RZ, !P6 ;  /* 0x000000ff211e7207 */ /* 0x000fe20007000000 */
[----:B------:R-:W-:Y:S01]  /*2490*/  IMAD R6, R117, c[0x0][0x238], RZ ;  /* 0x00008e0075067a24 */ /* 0x000fe200078e02ff */
[----:B------:R-:W-:Y:S01]  /*24a0*/  IADD3 R154, R139, R154, RZ ;  /* 0x0000009a8b9a7210 */ /* 0x000fe20007ffe0ff */
[----:B------:R-:W-:Y:S01]  /*24b0*/  IMAD R3, R29, c[0x0][0x248], RZ ;  /* 0x000092001d037a24 */ /* 0x000fe200078e02ff */
[----:B------:R-:W-:Y:S01]  /*24c0*/  ISETP.GE.AND P6, PT, R76, c[0x0][0x1d4], PT ;  /* 0x000075004c007a0c */ /* 0x000fe20003fc6270 */
[----:B------:R-:W-:Y:S01]  /*24d0*/  IMAD R6, R116, c[0x0][0x23c], R6 ;  /* 0x00008f0074067a24 */ /* 0x000fe200078e0206 */
[----:B------:R-:W-:Y:S01]  /*24e0*/  ISETP.GE.AND P5, PT, R212, c[0x0][0x1d4], PT ;  /* 0x00007500d4007a0c */ /* 0x000fe20003fa6270 */
[C---:B------:R-:W-:Y:S01]  /*24f0*/  IMAD.SHL.U32 R163, R32.reuse, 0x20, RZ ;  /* 0x0000002020a37824 */ /* 0x040fe200078e00ff */
[----:B------:R-:W-:Y:S01]  /*2500*/  MOV R152, 0x5 ;  /* 0x0000000500987802 */ /* 0x000fe20000000f00 */
[C---:B------:R-:W-:Y:S01]  /*2510*/  IMAD.WIDE.U32 R10, R32.reuse, 0x40, RZ ;  /* 0x00000040200a7825 */ /* 0x040fe200078e00ff */
[----:B------:R-:W-:Y:S01]  /*2520*/  USHF.L.U32 UR12, UR5, 0x6, URZ ;  /* 0x00000006050c7899 */ /* 0x000fe2000800063f */
[----:B------:R-:W-:Y:S01]  /*2530*/  SHF.R.S32.HI R79, RZ, 0x1f, R78 ;  /* 0x0000001fff4f7819 */ /* 0x000fe2000001144e */
[----:B------:R-:W-:Y:S01]  /*2540*/  UIMAD UR5, UR5, 0x60, URZ ;  /* 0x00000060050578a4 */ /* 0x000fe2000f8e023f */
[----:B------:R-:W-:Y:S01]  /*2550*/  SHF.L.U64.HI R158, R32, R152, c[0x0][0x23c] ;  /* 0x00008f00209e7619 */ /* 0x000fe20000010298 */
[----:B-1----:R-:W-:Y:S01]  /*2560*/  IMAD.WIDE.U32 R4, R116, c[0x0][0x238], R76 ;  /* 0x00008e0074047a25 */ /* 0x002fe200078e004c */
[----:B------:R-:W-:-:S02]  /*2570*/  IADD3 R135, R16, R18, RZ ;  /* 0x0000001210877210 */ /* 0x000fc40007ffe0ff */
[----:B------:R-:W-:Y:S01]  /*2580*/  LOP3.LUT R236, R236, 0xfffffffb, RZ, 0xc0, !PT ;  /* 0xfffffffbecec7812 */ /* 0x000fe200078ec0ff */
[----:B------:R-:W-:Y:S01]  /*2590*/  IMAD.WIDE.U32 R16, R81, c[0x0][0x290], R76 ;  /* 0x0000a40051107a25 */ /* 0x000fe200078e004c */
[----:B------:R-:W-:Y:S02]  /*25a0*/  IADD3 R5, R5, R6, RZ ;  /* 0x0000000605057210 */ /* 0x000fe40007ffe0ff */
[----:B------:R-:W-:Y:S01]  /*25b0*/  @P6 LOP3.LUT R236, R236, 0x4, RZ, 0xfc, !PT ;  /* 0x00000004ecec6812 */ /* 0x000fe200078efcff */
[----:B------:R-:W-:Y:S01]  /*25c0*/  IMAD R6, R39, -0x70, R2 ;  /* 0xffffff9027067824 */ /* 0x000fe200078e0202 */
[----:B------:R-:W-:Y:S01]  /*25d0*/  MOV R147, c[0x0][0x280] ;  /* 0x0000a00000937a02 */ /* 0x000fe20000000f00 */
[C---:B------:R-:W-:Y:S01]  /*25e0*/  IMAD.WIDE.U32 R4, R31.reuse, c[0x0][0x240], R4 ;  /* 0x000090001f047a25 */ /* 0x040fe200078e0004 */
[----:B------:R-:W-:Y:S02]  /*25f0*/  LOP3.LUT R236, R236, 0xfffffffd, RZ, 0xc0, !PT ;  /* 0xfffffffdecec7812 */ /* 0x000fe400078ec0ff */
[----:B------:R-:W-:Y:S01]  /*2600*/  IMNMX R8, R6, 0x70, PT ;  /* 0x0000007006087817 */ /* 0x000fe20003800200 */
[----:B------:R-:W-:Y:S01]  /*2610*/  IMAD R5, R31, c[0x0][0x244], R5 ;  /* 0x000091001f057a24 */ /* 0x000fe200078e0205 */
[----:B------:R-:W-:Y:S01]  /*2620*/  SHF.L.U64.HI R151, R147, R152, c[0x0][0x284] ;  /* 0x0000a10093977619 */ /* 0x000fe20000010298 */
[----:B------:R-:W-:Y:S01]  /*2630*/  IMAD R6, R30, c[0x0][0x24c], R3 ;  /* 0x000093001e067a24 */ /* 0x000fe200078e0203 */
[----:B------:R-:W-:Y:S01]  /*2640*/  @P5 LOP3.LUT R236, R236, 0x2, RZ, 0xfc, !PT ;  /* 0x00000002ecec5812 */ /* 0x000fe200078efcff */
[----:B------:R-:W-:-:S02]  /*2650*/  IMAD.IADD R3, R8, 0x1, -R81 ;  /* 0x0000000108037824 */ /* 0x000fc400078e0a51 */
[----:B------:R-:W-:Y:S01]  /*2660*/  IMAD.WIDE.U32 R120, R30, c[0x0][0x248], R4 ;  /* 0x000092001e787a25 */ /* 0x000fe200078e0004 */
[----:B------:R-:W-:Y:S02]  /*2670*/  SHF.R.S32.HI R5, RZ, 0x1f, R39 ;  /* 0x0000001fff057819 */ /* 0x000fe40000011427 */
[----:B------:R-:W-:Y:S01]  /*2680*/  ISETP.GE.AND P3, PT, R3, 0x1, PT ;  /* 0x000000010300780c */ /* 0x000fe20003f66270 */
[----:B------:R-:W-:Y:S01]  /*2690*/  IMAD R4, R154, R39, RZ ;  /* 0x000000279a047224 */ /* 0x000fe200078e02ff */
[----:B------:R-:W-:Y:S01]  /*26a0*/  IADD3 R119, R121, R6, RZ ;  /* 0x0000000679777210 */ /* 0x000fe20007ffe0ff */
[----:B------:R-:W-:Y:S01]  /*26b0*/  IMAD.MOV.U32 R118, RZ, RZ, R120 ;  /* 0x000000ffff767224 */ /* 0x000fe200078e0078 */
[----:B------:R-:W-:Y:S01]  /*26c0*/  ISETP.GE.AND P2, PT, R3, 0x21, PT ;  /* 0x000000210300780c */ /* 0x000fe20003f46270 */
[-C--:B------:R-:W-:Y:S01]  /*26d0*/  IMAD R6, R5, R138.reuse, R4 ;  /* 0x0000008a05067224 */ /* 0x080fe200078e0204 */
[----:B------:R-:W-:Y:S01]  /*26e0*/  ISETP.GE.AND P1, PT, R3, 0x41, PT ;  /* 0x000000410300780c */ /* 0x000fe20003f26270 */
[----:B------:R-:W-:-:S04]  /*26f0*/  IMAD.WIDE.U32 R4, R39, R138, R118 ;  /* 0x0000008a27047225 */ /* 0x000fc800078e0076 */
[----:B------:R-:W-:Y:S01]  /*2700*/  IMAD.WIDE.U32 R26, R81, c[0x0][0x290], R78 ;  /* 0x0000a400511a7a25 */ /* 0x000fe200078e004e */
[----:B------:R-:W-:Y:S02]  /*2710*/  IADD3 R5, R5, R6, RZ ;  /* 0x0000000605057210 */ /* 0x000fe40007ffe0ff */
[----:B------:R-:W-:Y:S01]  /*2720*/  @P3 LEA R8, P0, R4, c[0x0][0x220], 0x1 ;  /* 0x0000880004083a11 */ /* 0x000fe200078008ff */
[----:B------:R-:W-:-:S03]  /*2730*/  IMAD.WIDE.U32 R148, R32, 0x60, RZ ;  /* 0x0000006020947825 */ /* 0x000fc600078e00ff */
[----:B------:R-:W-:Y:S01]  /*2740*/  @P3 LEA.HI.X R9, R4, c[0x0][0x224], R5, 0x1, P0 ;  /* 0x0000890004093a11 */ /* 0x000fe200000f0c05 */
[C---:B------:R-:W-:Y:S01]  /*2750*/  IMAD R155, R140.reuse, c[0x0][0x284], RZ ;  /* 0x0000a1008c9b7a24 */ /* 0x040fe200078e02ff */
[----:B------:R-:W-:Y:S01]  /*2760*/  ISETP.GT.AND P0, PT, R3, 0x60, PT ;  /* 0x000000600300780c */ /* 0x000fe20003f04270 */
[----:B------:R-:W-:Y:S01]  /*2770*/  IMAD R3, R19, c[0x0][0x280], RZ ;  /* 0x0000a00013037a24 */ /* 0x000fe200078e02ff */
[----:B------:R-:W-:Y:S01]  /*2780*/  IADD3 R157, R149, UR5, RZ ;  /* 0x00000005959d7c10 */ /* 0x000fe2000fffe0ff */
[----:B------:R-:W-:Y:S01]  /*2790*/  @!PT LDS RZ, [RZ] ;  /* 0x00000000fffff984 */ /* 0x000fe20000000800 */
[----:B------:R-:W-:Y:S01]  /*27a0*/  @!PT LDS RZ, [RZ] ;  /* 0x00000000fffff984 */ /* 0x000fe20000000800 */
[----:B------:R-:W-:Y:S01]  /*27b0*/  @!PT LDS RZ, [RZ] ;  /* 0x00000000fffff984 */ /* 0x000fe20000000800 */
[----:B------:R1:W-:Y:S01]  /*27c0*/  @P3 LDGSTS.E.BYPASS.LTC128B.128 [R213+0x8100], [R8.64], !P6 ;  /* 0x0810000008d53fae */ /* 0x0003e2000f101d48 */
[C---:B------:R-:W-:Y:S02]  /*27d0*/  IMAD R156, R140.reuse, c[0x0][0x294], RZ ;  /* 0x0000a5008c9c7a24 */ /* 0x040fe400078e02ff */
[----:B------:R-:W-:Y:S01]  /*27e0*/  IMAD R15, R81, c[0x0][0x284], R3 ;  /* 0x0000a100510f7a24 */ /* 0x000fe200078e0203 */
[----:B------:R1:W-:Y:S01]  /*27f0*/  @P3 LDGSTS.E.BYPASS.LTC128B.128 [R213+0xb900], [R8.64+0x80], !P5 ;  /* 0x0b90008008d53fae */ /* 0x0003e2000e901d48 */
[----:B------:R-:W-:Y:S01]  /*2800*/  @P2 IADD3 R3, P3, R163, R4, RZ ;  /* 0x00000004a3032210 */ /* 0x000fe20007f7e0ff */
[----:B------:R-:W-:-:S03]  /*2810*/  IMAD.WIDE.U32 R142, R140, c[0x0][0x280], RZ ;  /* 0x0000a0008c8e7a25 */ /* 0x000fc600078e00ff */
[----:B------:R-:W-:Y:S01]  /*2820*/  @P2 IADD3.X R6, R5, R158, RZ, P3, !PT ;  /* 0x0000009e05062210 */ /* 0x000fe20001ffe4ff */
[----:B------:R-:W-:Y:S01]  /*2830*/  IMAD.MOV.U32 R160, RZ, RZ, c[0x0][0x290] ;  /* 0x0000a400ffa07624 */ /* 0x000fe200078e00ff */
[----:B------:R-:W-:Y:S01]  /*2840*/  @P2 LEA R22, P3, R3, c[0x0][0x220], 0x1 ;  /* 0x0000880003162a11 */ /* 0x000fe200078608ff */
[----:B------:R-:W-:-:S03]  /*2850*/  IMAD.WIDE.U32 R140, R140, c[0x0][0x290], RZ ;  /* 0x0000a4008c8c7a25 */ /* 0x000fc600078e00ff */
[----:B------:R-:W-:Y:S01]  /*2860*/  @P2 LEA.HI.X R23, R3, c[0x0][0x224], R6, 0x1, P3 ;  /* 0x0000890003172a11 */ /* 0x000fe200018f0c06 */
[----:B------:R-:W-:Y:S01]  /*2870*/  IMAD R3, R19, c[0x0][0x290], RZ ;  /* 0x0000a40013037a24 */ /* 0x000fe200078e02ff */
[----:B------:R-:W-:Y:S01]  /*2880*/  @P1 IADD3 R6, P3, R4, R10, RZ ;  /* 0x0000000a04061210 */ /* 0x000fe20007f7e0ff */
[C---:B------:R-:W-:Y:S01]  /*2890*/  IMAD.WIDE.U32 R18, R81.reuse, c[0x0][0x280], R78 ;  /* 0x0000a00051127a25 */ /* 0x040fe200078e004e */
[C---:B------:R-:W-:Y:S01]  /*28a0*/  SHF.L.U64.HI R152, R160.reuse, R152, c[0x0][0x294] ;  /* 0x0000a500a0987619 */ /* 0x040fe20000010298 */
[----:B------:R3:W-:Y:S01]  /*28b0*/  @P2 LDGSTS.E.BYPASS.LTC128B.128 [R215+0x9100], [R22.64], !P6 ;  /* 0x0910000016d72fae */ /* 0x0007e2000f101d48 */
[----:B------:R-:W-:Y:S01]  /*28c0*/  SHF.L.U32 R162, R160, 0x5, RZ ;  /* 0x00000005a0a27819 */ /* 0x000fe200000006ff */
[----:B------:R-:W-:Y:S01]  /*28d0*/  IMAD R3, R81, c[0x0][0x294], R3 ;  /* 0x0000a50051037a24 */ /* 0x000fe200078e0203 */
[----:B------:R-:W-:Y:S01]  /*28e0*/  IADD3 R156, R141, R156, RZ ;  /* 0x0000009c8d9c7210 */ /* 0x000fe20007ffe0ff */
[----:B------:R-:W-:Y:S01]  /*28f0*/  IMAD.IADD R21, R19, 0x1, R15 ;  /* 0x0000000113157824 */ /* 0x000fe200078e020f */
[----:B------:R3:W-:Y:S01]  /*2900*/  @P2 LDGSTS.E.BYPASS.LTC128B.128 [R215+0xc900], [R22.64+0x80], !P5 ;  /* 0x0c90008016d72fae */ /* 0x0007e2000e901d48 */
[----:B------:R-:W-:Y:S01]  /*2910*/  IMAD.MOV.U32 R20, RZ, RZ, R18 ;  /* 0x000000ffff147224 */ /* 0x000fe200078e0012 */
[----:B------:R-:W-:Y:S01]  /*2920*/  IADD3 R17, R3, R17, RZ ;  /* 0x0000001103117210 */ /* 0x000fe20007ffe0ff */
[----:B------:R-:W-:Y:S01]  /*2930*/  IMAD.WIDE.U32 R126, R31, c[0x0][0x1e8], RZ ;  /* 0x00007a001f7e7a25 */ /* 0x000fe200078e00ff */
[----:B------:R-:W-:-:S02]  /*2940*/  IADD3 R19, R27, R3, RZ ;  /* 0x000000031b137210 */ /* 0x000fc40007ffe0ff */
[----:B------:R-:W-:Y:S01]  /*2950*/  MOV R18, R26 ;  /* 0x0000001a00127202 */ /* 0x000fe20000000f00 */
[----:B-1----:R-:W-:-:S04]  /*2960*/  IMAD.WIDE.U32 R8, R81, c[0x0][0x280], R76 ;  /* 0x0000a00051087a25 */ /* 0x002fc800078e004c */
[----:B------:R-:W-:Y:S01]  /*2970*/  IMAD.MOV.U32 R24, RZ, RZ, R8 ;  /* 0x000000ffff187224 */ /* 0x000fe200078e0008 */
[----:B------:R-:W-:Y:S01]  /*2980*/  @P1 IADD3.X R8, R5, UR12, R11, P3, !PT ;  /* 0x0000000c05081c10 */ /* 0x000fe20009ffe40b */
[----:B------:R-:W-:Y:S01]  /*2990*/  @P0 IMAD.WIDE.U32 R4, R32, 0x60, R4 ;  /* 0x0000006020040825 */ /* 0x000fe200078e0004 */
[----:B------:R-:W-:-:S03]  /*29a0*/  @P1 LEA R10, P3, R6, c[0x0][0x220], 0x1 ;  /* 0x00008800060a1a11 */ /* 0x000fc600078608ff */
[----:B------:R-:W-:Y:S01]  /*29b0*/  IMAD.IADD R25, R15, 0x1, R9 ;  /* 0x000000010f197824 */ /* 0x000fe200078e0209 */
[----:B------:R-:W-:Y:S01]  /*29c0*/  @P1 LEA.HI.X R11, R6, c[0x0][0x224], R8, 0x1, P3 ;  /* 0x00008900060b1a11 */ /* 0x000fe200018f0c08 */
[----:B-----5:R-:W-:Y:S01]  /*29d0*/  IMAD.WIDE.U32 R104, R137, c[0x0][0x290], R16 ;  /* 0x0000a40089687a25 */ /* 0x020fe200078e0010 */
[----:B------:R-:W-:Y:S02]  /*29e0*/  @P0 IADD3 R3, R5, UR5, RZ ;  /* 0x0000000505030c10 */ /* 0x000fe4000fffe0ff */
[C---:B------:R-:W-:Y:S01]  /*29f0*/  @P0 LEA R8, P3, R4.reuse, c[0x0][0x220], 0x1 ;  /* 0x0000880004080a11 */ /* 0x040fe200078608ff */
[----:B------:R3:W-:Y:S01]  /*2a00*/  @P1 LDGSTS.E.BYPASS.LTC128B.128 [R215+0xa100], [R10.64], !P6 ;  /* 0x0a1000000ad71fae */ /* 0x0007e2000f101d48 */
[----:B------:R-:W-:Y:S02]  /*2a10*/  IMAD.WIDE.U32 R100, R137, c[0x0][0x290], R18 ;  /* 0x0000a40089647a25 */ /* 0x000fe400078e0012 */
[----:B------:R-:W-:Y:S01]  /*2a20*/  @P0 LEA.HI.X R9, R4, c[0x0][0x224], R3, 0x1, P3 ;  /* 0x0000890004090a11 */ /* 0x000fe200018f0c03 */
[----:B------:R3:W-:Y:S01]  /*2a30*/  @P1 LDGSTS.E.BYPASS.LTC128B.128 [R215+0xd900], [R10.64+0x80], !P5 ;  /* 0x0d9000800ad71fae */ /* 0x0007e2000e901d48 */
[----:B------:R-:W-:Y:S01]  /*2a40*/  SHF.R.S32.HI R4, RZ, 0x1f, R137 ;  /* 0x0000001fff047819 */ /* 0x000fe20000011489 */
[----:B------:R-:W-:-:S02]  /*2a50*/  IMAD.MOV.U32 R3, RZ, RZ, c[0x0][0x27c] ;  /* 0x00009f00ff037624 */ /* 0x000fc400078e00ff */
[----:B------:R3:W-:Y:S01]  /*2a60*/  @P0 LDGSTS.E.BYPASS.LTC128B.128 [R215+0xb100], [R8.64], !P6 ;  /* 0x0b10000008d70fae */ /* 0x0007e2000f101d48 */
[----:B------:R-:W-:Y:S02]  /*2a70*/  IMAD.WIDE.U32 R124, R31, c[0x0][0x210], RZ ;  /* 0x000084001f7c7a25 */ /* 0x000fe400078e00ff */
[----:B------:R-:W-:Y:S01]  /*2a80*/  SHF.L.U32 R83, R3, 0x1, RZ ;  /* 0x0000000103537819 */ /* 0x000fe200000006ff */
[----:B------:R3:W-:Y:S01]  /*2a90*/  @P0 LDGSTS.E.BYPASS.LTC128B.128 [R215+0xe900], [R8.64+0x80], !P5 ;  /* 0x0e90008008d70fae */ /* 0x0007e2000e901d48 */
[C---:B------:R-:W-:Y:S02]  /*2aa0*/  IMAD R5, R4.reuse, c[0x0][0x290], RZ ;  /* 0x0000a40004057a24 */ /* 0x040fe400078e02ff */
[----:B------:R-:W-:Y:S01]  /*2ab0*/  IMAD R6, R4, c[0x0][0x280], RZ ;  /* 0x0000a00004067a24 */ /* 0x000fe200078e02ff */
[----:B------:R-:W0:Y:S01]  /*2ac0*/  LDGDEPBAR ;  /* 0x00000000000079af */ /* 0x000e220000000000 */
[C---:B------:R-:W-:Y:S01]  /*2ad0*/  IMAD R3, R137.reuse, c[0x0][0x294], R5 ;  /* 0x0000a50089037a24 */ /* 0x040fe200078e0205 */
[----:B------:R-:W-:Y:S01]  /*2ae0*/  WARPSYNC 0xffffffff ;  /* 0xffffffff00007948 */ /* 0x000fe20003800000 */
[----:B------:R-:W-:-:S02]  /*2af0*/  IMAD R4, R137, c[0x0][0x284], R6 ;  /* 0x0000a10089047a24 */ /* 0x000fc400078e0206 */
[----:B------:R-:W-:Y:S01]  /*2b00*/  IMAD.WIDE.U32 R106, R137, c[0x0][0x280], R24 ;  /* 0x0000a000896a7a25 */ /* 0x000fe200078e0018 */
[----:B------:R-:W-:Y:S02]  /*2b10*/  IADD3 R111, R3, R105, RZ ;  /* 0x00000069036f7210 */ /* 0x000fe40007ffe0ff */
[----:B------:R-:W-:Y:S01]  /*2b20*/  IADD3 R109, R101, R3, RZ ;  /* 0x00000003656d7210 */ /* 0x000fe20007ffe0ff */
[----:B------:R-:W-:-:S04]  /*2b30*/  IMAD.WIDE.U32 R102, R137, c[0x0][0x280], R20 ;  /* 0x0000a00089667a25 */ /* 0x000fc800078e0014 */
[----:B------:R-:W-:Y:S02]  /*2b40*/  IMAD.SHL.U32 R161, R147, 0x20, RZ ;  /* 0x0000002093a17824 */ /* 0x000fe400078e00ff */
[----:B------:R-:W-:Y:S02]  /*2b50*/  IMAD.IADD R155, R143, 0x1, R155 ;  /* 0x000000018f9b7824 */ /* 0x000fe400078e029b */
[C---:B------:R-:W-:Y:S02]  /*2b60*/  IMAD R134, R31.reuse, c[0x0][0x1ec], R127 ;  /* 0x00007b001f867a24 */ /* 0x040fe400078e027f */
[----:B------:R-:W-:Y:S02]  /*2b70*/  IMAD R133, R31, c[0x0][0x214], R125 ;  /* 0x000085001f857a24 */ /* 0x000fe400078e027d */
[----:B------:R-:W-:Y:S02]  /*2b80*/  IMAD.IADD R112, R4, 0x1, R107 ;  /* 0x0000000104707824 */ /* 0x000fe400078e026b */
[----:B------:R-:W-:Y:S01]  /*2b90*/  IMAD.IADD R110, R103, 0x1, R4 ;  /* 0x00000001676e7824 */ /* 0x000fe200078e0204 */
[----:B--2---:R-:W-:Y:S01]  /*2ba0*/  @P4 SHF.R.S32.HI R5, RZ, 0x1f, R28 ;  /* 0x0000001fff054819 */ /* 0x004fe2000001141c */
[----:B------:R-:W-:Y:S01]  /*2bb0*/  @!P4 IMAD.MOV.U32 R5, RZ, RZ, R34 ;  /* 0x000000ffff05c224 */ /* 0x000fe200078e0022 */
[----:B------:R-:W-:-:S03]  /*2bc0*/  @!P4 MOV R28, R33 ;  /* 0x00000021001cc202 */ /* 0x000fc60000000f00 */
[----:B------:R-:W-:Y:S02]  /*2bd0*/  IMAD R5, R5, c[0x0][0x2b0], RZ ;  /* 0x0000ac0005057a24 */ /* 0x000fe400078e02ff */
[----:B------:R-:W-:-:S04]  /*2be0*/  IMAD.WIDE.U32 R122, R28, c[0x0][0x2b0], RZ ;  /* 0x0000ac001c7a7a25 */ /* 0x000fc800078e00ff */
[----:B------:R-:W-:-:S05]  /*2bf0*/  IMAD R5, R28, c[0x0][0x2b4], R5 ;  /* 0x0000ad001c057a24 */ /* 0x000fca00078e0205 */
[----:B------:R-:W-:Y:S02]  /*2c00*/  IADD3 R132, R123, R5, RZ ;  /* 0x000000057b847210 */ /* 0x000fe40007ffe0ff */
[----:B---3--:R-:W-:Y:S01]  /*2c10*/  ISETP.GE.AND P2, PT, R76, c[0x0][0x27c], PT ;  /* 0x00009f004c007a0c */ /* 0x008fe20003f46270 */
[----:B------:R-:W-:Y:S01]  /*2c20*/  IMAD.WIDE.U32 R4, R31, c[0x0][0x260], R76 ;  /* 0x000098001f047a25 */ /* 0x000fe200078e004c */
[----:B------:R-:W-:Y:S01]  /*2c30*/  IADD3 R11, R81, 0x20, RZ ;  /* 0x00000020510b7810 */ /* 0x000fe20007ffe0ff */
[----:B------:R-:W-:Y:S01]  /*2c40*/  BAR.SYNC.DEFER_BLOCKING 0x0 ;  /* 0x0000000000007b1d */ /* 0x000fe20000010000 */
[----:B------:R-:W-:Y:S01]  /*2c50*/  SEL R3, RZ, c[0x0][0x27c], !P2 ;  /* 0x00009f00ff037a07 */ /* 0x000fe20005000000 */
[----:B------:R-:W-:Y:S01]  /*2c60*/  IMAD R9, R31, c[0x0][0x264], R5 ;  /* 0x000099001f097a24 */ /* 0x000fe200078e0205 */
[C---:B------:R-:W-:Y:S01]  /*2c70*/  IADD3 R23, R81.reuse, 0x40, RZ ;  /* 0x0000004051177810 */ /* 0x040fe20007ffe0ff */
[----:B------:R-:W-:Y:S01]  /*2c80*/  IMAD.SHL.U32 R22, R81, 0x40, RZ ;  /* 0x0000004051167824 */ /* 0x000fe200078e00ff */
[----:B------:R-:W-:Y:S01]  /*2c90*/  LOP3.LUT R236, R236, 0xffffffef, RZ, 0xc0, !PT ;  /* 0xffffffefecec7812 */ /* 0x000fe200078ec0ff */
[----:B------:R-:W-:Y:S01]  /*2ca0*/  IMAD.IADD R3, R76, 0x1, R3 ;  /* 0x000000014c037824 */ /* 0x000fe200078e0203 */
[----:B------:R-:W-:Y:S01]  /*2cb0*/  UMOV UR12, 0x60 ;  /* 0x00000060000c7882 */ /* 0x000fe20000000000 */
[----:B------:R-:W-:Y:S01]  /*2cc0*/  IMAD.SHL.U32 R11, R11, 0x40, RZ ;  /* 0x000000400b0b7824 */ /* 0x000fe200078e00ff */
[----:B------:R-:W-:Y:S01]  /*2cd0*/  LOP3.LUT R22, R22, 0x1c0, RZ, 0xc0, !PT ;  /* 0x000001c016167812 */ /* 0x000fe200078ec0ff */
[----:B------:R-:W-:Y:S01]  /*2ce0*/  IMAD.MOV.U32 R8, RZ, RZ, R4 ;  /* 0x000000ffff087224 */ /* 0x000fe200078e0004 */
[----:B------:R-:W-:Y:S01]  /*2cf0*/  SHF.R.S32.HI R5, RZ, 0x1f, R3 ;  /* 0x0000001fff057819 */ /* 0x000fe20000011403 */
[----:B------:R-:W-:Y:S01]  /*2d00*/  IMAD R6, R29, c[0x0][0x268], RZ ;  /* 0x00009a001d067a24 */ /* 0x000fe200078e02ff */
[----:B------:R-:W-:Y:S01]  /*2d10*/  LOP3.LUT R11, R11, 0x1c0, RZ, 0xc0, !PT ;  /* 0x000001c00b0b7812 */ /* 0x000fe200078ec0ff */
[C---:B------:R-:W-:Y:S01]  /*2d20*/  IMAD.WIDE.U32 R98, R30.reuse, c[0x0][0x268], R8 ;  /* 0x00009a001e627a25 */ /* 0x040fe200078e0008 */
[CC--:B------:R-:W-:Y:S01]  /*2d30*/  LEA.HI R10, R5.reuse, R3.reuse, RZ, 0x6 ;  /* 0x00000003050a7211 */ /* 0x0c0fe200078f30ff */
[----:B------:R-:W-:Y:S01]  /*2d40*/  ULDC.64 UR4, c[0x0][0x280] ;  /* 0x0000a00000047ab9 */ /* 0x000fe20000000a00 */
[----:B------:R-:W-:Y:S01]  /*2d50*/  LEA.HI R3, R5, R3, RZ, 0x3 ;  /* 0x0000000305037211 */ /* 0x000fe200078f18ff */
[----:B------:R-:W-:Y:S01]  /*2d60*/  IMAD.SHL.U32 R23, R23, 0x40, RZ ;  /* 0x0000004017177824 */ /* 0x000fe200078e00ff */
[----:B------:R-:W-:Y:S01]  /*2d70*/  SHF.R.S32.HI R4, RZ, 0x6, R10 ;  /* 0x00000006ff047819 */ /* 0x000fe2000001140a */
[----:B------:R-:W-:Y:S01]  /*2d80*/  IMAD R15, R30, c[0x0][0x26c], R6 ;  /* 0x00009b001e0f7a24 */ /* 0x000fe200078e0206 */
[--C-:B------:R-:W-:Y:S01]  /*2d90*/  LOP3.LUT R5, R22, 0x38, R3.reuse, 0xf8, !PT ;  /* 0x0000003816057812 */ /* 0x100fe200078ef803 */
[----:B------:R-:W-:Y:S01]  /*2da0*/  IMAD.SHL.U32 R22, R81, 0x40, RZ ;  /* 0x0000004051167824 */ /* 0x000fe200078e00ff */
[----:B------:R-:W-:Y:S01]  /*2db0*/  LOP3.LUT R8, R11, 0x38, R3, 0xf8, !PT ;  /* 0x000000380b087812 */ /* 0x000fe200078ef803 */
[C---:B------:R-:W-:Y:S01]  /*2dc0*/  IMAD R10, R4.reuse, 0x1c00, R7 ;  /* 0x00001c00040a7824 */ /* 0x040fe200078e0207 */
[----:B------:R-:W-:Y:S01]  /*2dd0*/  IADD3 R11, R81, 0x20, RZ ;  /* 0x00000020510b7810 */ /* 0x000fe20007ffe0ff */
[----:B------:R-:W-:Y:S01]  /*2de0*/  IMAD R6, R4, 0x1c00, R12 ;  /* 0x00001c0004067824 */ /* 0x000fe200078e020c */
[----:B------:R-:W-:Y:S01]  /*2df0*/  LOP3.LUT R22, R22, 0x1c0, RZ, 0xc0, !PT ;  /* 0x000001c016167812 */ /* 0x000fe200078ec0ff */
[----:B------:R-:W-:Y:S01]  /*2e00*/  IMAD.MOV.U32 R166, RZ, RZ, c[0x0][0x2b8] ;  /* 0x0000ae00ffa67624 */ /* 0x000fe200078e00ff */
[----:B------:R-:W-:Y:S01]  /*2e10*/  LOP3.LUT R23, R23, 0x1c0, RZ, 0xc0, !PT ;  /* 0x000001c017177812 */ /* 0x000fe200078ec0ff */
[----:B------:R-:W-:Y:S01]  /*2e20*/  IMAD.SHL.U32 R11, R11, 0x40, RZ ;  /* 0x000000400b0b7824 */ /* 0x000fe200078e00ff */
[----:B------:R-:W-:Y:S01]  /*2e30*/  SHF.R.U32.HI R22, RZ, 0x3, R22 ;  /* 0x00000003ff167819 */ /* 0x000fe20000011616 */
[----:B------:R-:W-:Y:S01]  /*2e40*/  IMAD.MOV.U32 R165, RZ, RZ, c[0x0][0x27c] ;  /* 0x00009f00ffa57624 */ /* 0x000fe200078e00ff */
[----:B------:R-:W-:Y:S01]  /*2e50*/  ISETP.NE.AND P1, PT, R166, 0x1, PT ;  /* 0x00000001a600780c */ /* 0x000fe20003f25270 */
[----:B------:R-:W-:Y:S01]  /*2e60*/  IMAD.MOV.U32 R150, RZ, RZ, 0x6 ;  /* 0x00000006ff967424 */ /* 0x000fe200078e00ff */
[----:B------:R-:W-:Y:S01]  /*2e70*/  LOP3.LUT R11, R11, 0x1c0, RZ, 0xc0, !PT ;  /* 0x000001c00b0b7812 */ /* 0x000fe200078ec0ff */
[----:B------:R-:W-:Y:S01]  /*2e80*/  UIMAD.WIDE.U32 UR10, UR4, 0x60, URZ ;  /* 0x00000060040a78a5 */ /* 0x000fe2000f8e003f */
[----:B------:R-:W-:Y:S01]  /*2e90*/  LOP3.LUT R9, R5, R22, RZ, 0x3c, !PT ;  /* 0x0000001605097212 */ /* 0x000fe200078e3cff */
[----:B------:R-:W-:Y:S01]  /*2ea0*/  UIMAD UR13, UR12, UR5, URZ ;  /* 0x000000050c0d72a4 */ /* 0x000fe2000f8e023f */
[----:B------:R-:W-:Y:S01]  /*2eb0*/  IADD3 R22, R81, 0x60, RZ ;  /* 0x0000006051167810 */ /* 0x000fe20007ffe0ff */
[----:B------:R-:W-:Y:S01]  /*2ec0*/  IMAD.SHL.U32 R159, R147, 0x40, RZ ;  /* 0x00000040939f7824 */ /* 0x000fe200078e00ff */
[----:B------:R-:W-:Y:S01]  /*2ed0*/  SHF.R.U32.HI R11, RZ, 0x3, R11 ;  /* 0x00000003ff0b7819 */ /* 0x000fe2000001160b */
[----:B------:R-:W-:Y:S01]  /*2ee0*/  ULDC.64 UR4, c[0x0][0x290] ;  /* 0x0000a40000047ab9 */ /* 0x000fe20000000a00 */
[----:B------:R-:W-:Y:S01]  /*2ef0*/  ISETP.GE.AND P0, PT, R165, 0x1, PT ;  /* 0x00000001a500780c */ /* 0x000fe20003f06270 */
[----:B------:R-:W-:Y:S01]  /*2f00*/  IMAD.SHL.U32 R22, R22, 0x40, RZ ;  /* 0x0000004016167824 */ /* 0x000fe200078e00ff */
[----:B------:R-:W-:Y:S01]  /*2f10*/  LOP3.LUT R5, R8, R11, RZ, 0x3c, !PT ;  /* 0x0000000b08057212 */ /* 0x000fe200078e3cff */
[----:B------:R-:W-:Y:S01]  /*2f20*/  IMAD.IADD R11, R10, 0x1, R9 ;  /* 0x000000010a0b7824 */ /* 0x000fe200078e0209 */
[----:B------:R-:W-:Y:S01]  /*2f30*/  LOP3.LUT R236, R236, 0xfffffff7, RZ, 0xc0, !PT ;  /* 0xfffffff7ecec7812 */ /* 0x000fe200078ec0ff */
[----:B------:R-:W-:Y:S01]  /*2f40*/  IMAD R9, R4, 0x1c00, R13 ;  /* 0x00001c0004097824 */ /* 0x000fe200078e020d */
[----:B------:R-:W-:Y:S01]  /*2f50*/  LOP3.LUT R22, R22, 0x1c0, RZ, 0xc0, !PT ;  /* 0x000001c016167812 */ /* 0x000fe200078ec0ff */
[----:B------:R-:W-:Y:S01]  /*2f60*/  IMAD.IADD R10, R6, 0x1, R5 ;  /* 0x00000001060a7824 */ /* 0x000fe200078e0205 */
[--C-:B------:R-:W-:Y:S01]  /*2f70*/  LOP3.LUT R5, R23, 0x38, R3.reuse, 0xf8, !PT ;  /* 0x0000003817057812 */ /* 0x100fe200078ef803 */
[----:B------:R-:W-:Y:S01]  /*2f80*/  UIMAD.WIDE.U32 UR16, UR4, 0x60, URZ ;  /* 0x00000060041078a5 */ /* 0x000fe2000f8e003f */
[C---:B------:R-:W-:Y:S01]  /*2f90*/  IADD3 R23, R81.reuse, 0x40, RZ ;  /* 0x0000004051177810 */ /* 0x040fe20007ffe0ff */
[----:B------:R-:W-:Y:S01]  /*2fa0*/  UIMAD UR5, UR12, UR5, URZ ;  /* 0x000000050c0572a4 */ /* 0x000fe2000f8e023f */
[----:B------:R-:W-:Y:S01]  /*2fb0*/  LOP3.LUT R6, R22, 0x38, R3, 0xf8, !PT ;  /* 0x0000003816067812 */ /* 0x000fe200078ef803 */
[----:B------:R-:W-:Y:S01]  /*2fc0*/  ULDC UR4, c[0x0][0x238] ;  /* 0x00008e0000047ab9 */ /* 0x000fe20000000800 */
[----:B------:R-:W-:Y:S01]  /*2fd0*/  IADD3 R22, R81, 0x60, RZ ;  /* 0x0000006051167810 */ /* 0x000fe20007ffe0ff */
[----:B------:R-:W-:Y:S01]  /*2fe0*/  IMAD.SHL.U32 R23, R23, 0x40, RZ ;  /* 0x0000004017177824 */ /* 0x000fe200078e00ff */
[----:B------:R-:W-:Y:S01]  /*2ff0*/  LOP3.LUT R94, R3, 0xfffffff8, RZ, 0xc0, !PT ;  /* 0xfffffff8035e7812 */ /* 0x000fe200078ec0ff */
[----:B------:R-:W-:Y:S01]  /*3000*/  UMOV UR12, 0x6 ;  /* 0x00000006000c7882 */ /* 0x000fe20000000000 */
[----:B------:R-:W-:Y:S01]  /*3010*/  @P1 LOP3.LUT R236, R236, 0x8, RZ, 0xfc, !PT ;  /* 0x00000008ecec1812 */ /* 0x000fe200078efcff */
[----:B------:R-:W-:Y:S01]  /*3020*/  IMAD.SHL.U32 R22, R22, 0x40, RZ ;  /* 0x0000004016167824 */ /* 0x000fe200078e00ff */
[----:B------:R-:W-:Y:S01]  /*3030*/  LOP3.LUT R23, R23, 0x1c0, RZ, 0xc0, !PT ;  /* 0x000001c017177812 */ /* 0x000fe200078ec0ff */
[----:B------:R-:W-:Y:S01]  /*3040*/  ULDC UR15, c[0x0][0x23c] ;  /* 0x00008f00000f7ab9 */ /* 0x000fe20000000800 */
[----:B------:R-:W-:Y:S01]  /*3050*/  SHF.L.U64.HI R147, R147, R150, c[0x0][0x284] ;  /* 0x0000a10093937619 */ /* 0x000fe20000010296 */
[----:B------:R-:W-:Y:S01]  /*3060*/  IMAD.SHL.U32 R164, R32, 0x40, RZ ;  /* 0x0000004020a47824 */ /* 0x000fe200078e00ff */
[----:B------:R-:W-:Y:S01]  /*3070*/  LOP3.LUT R22, R22, 0x1c0, RZ, 0xc0, !PT ;  /* 0x000001c016167812 */ /* 0x000fe200078ec0ff */
[----:B------:R-:W-:Y:S01]  /*3080*/  IMAD.IADD R97, R99, 0x1, R15 ;  /* 0x0000000163617824 */ /* 0x000fe200078e020f */
[----:B------:R-:W-:Y:S01]  /*3090*/  SHF.R.U32.HI R23, RZ, 0x3, R23 ;  /* 0x00000003ff177819 */ /* 0x000fe20000011617 */
[----:B------:R-:W-:Y:S01]  /*30a0*/  IMAD.SHL.U32 R131, R11, 0x2, RZ ;  /* 0x000000020b837824 */ /* 0x000fe200078e00ff */
[----:B------:R-:W-:Y:S01]  /*30b0*/  SHF.R.U32.HI R22, RZ, 0x3, R22 ;  /* 0x00000003ff167819 */ /* 0x000fe20000011616 */
[----:B------:R-:W-:Y:S01]  /*30c0*/  IMAD.SHL.U32 R130, R10, 0x2, RZ ;  /* 0x000000020a827824 */ /* 0x000fe200078e00ff */
[----:B------:R-:W-:Y:S01]  /*30d0*/  LOP3.LUT R8, R5, R23, RZ, 0x3c, !PT ;  /* 0x0000001705087212 */ /* 0x000fe200078e3cff */
[----:B------:R-:W-:Y:S01]  /*30e0*/  IMAD R5, R4, 0x1c00, R14 ;  /* 0x00001c0004057824 */ /* 0x000fe200078e020e */
[----:B------:R-:W-:Y:S01]  /*30f0*/  LOP3.LUT R4, R6, R22, RZ, 0x3c, !PT ;  /* 0x0000001606047212 */ /* 0x000fe200078e3cff */
[----:B------:R-:W-:Y:S01]  /*3100*/  USHF.L.U64.HI UR15, UR4, UR12, UR15 ;  /* 0x0000000c040f7299 */ /* 0x000fe2000801020f */
[----:B------:R-:W-:Y:S01]  /*3110*/  SHF.L.U64.HI R150, R160, R150, c[0x0][0x294] ;  /* 0x0000a500a0967619 */ /* 0x000fe20000010296 */
[----:B------:R-:W-:Y:S01]  /*3120*/  IMAD.IADD R6, R9, 0x1, R8 ;  /* 0x0000000109067824 */ /* 0x000fe200078e0208 */
[----:B------:R-:W-:Y:S01]  /*3130*/  ISETP.GE.AND P6, PT, R76, c[0x0][0x1d4], PT ;  /* 0x000075004c007a0c */ /* 0x000fe20003fc6270 */
[----:B------:R-:W-:Y:S01]  /*3140*/  IMAD.IADD R4, R5, 0x1, R4 ;  /* 0x0000000105047824 */ /* 0x000fe200078e0204 */
[----:B------:R-:W-:Y:S01]  /*3150*/  SHF.R.S32.HI R74, RZ, 0x3, R3 ;  /* 0x00000003ff4a7819 */ /* 0x000fe20000011403 */
[----:B------:R-:W-:Y:S01]  /*3160*/  IMAD.SHL.U32 R160, R160, 0x40, RZ ;  /* 0x00000040a0a07824 */ /* 0x000fe200078e00ff */
[----:B------:R-:W-:Y:S01]  /*3170*/  SHF.R.S32.HI R108, RZ, 0x1f, R94 ;  /* 0x0000001fff6c7819 */ /* 0x000fe2000001145e */
[----:B------:R-:W-:Y:S01]  /*3180*/  IMAD.SHL.U32 R129, R6, 0x2, RZ ;  /* 0x0000000206817824 */ /* 0x000fe200078e00ff */
[----:B------:R-:W-:Y:S01]  /*3190*/  @P0 LOP3.LUT R236, R236, 0x10, RZ, 0xfc, !PT ;  /* 0x00000010ecec0812 */ /* 0x000fe200078efcff */
[----:B------:R-:W-:Y:S01]  /*31a0*/  IMAD.SHL.U32 R128, R4, 0x2, RZ ;  /* 0x0000000204807824 */ /* 0x000fe200078e00ff */
[----:B------:R-:W-:-:S02]  /*31b0*/  UIADD3 UR13, UR11, UR13, URZ ;  /* 0x0000000d0b0d7290 */ /* 0x000fc4000fffe03f */
[----:B------:R-:W-:Y:S02]  /*31c0*/  UIADD3 UR14, UR17, UR5, URZ ;  /* 0x00000005110e7290 */ /* 0x000fe4000fffe03f */
[----:B------:R-:W-:Y:S02]  /*31d0*/  ULDC.U8 UR4, c[0x0][0x298] ;  /* 0x0000a60000047ab9 */ /* 0x000fe40000000000 */
.L_x_390:
[----:B----4-:R-:W-:Y:S01]  /*31e0*/  IMAD R3, R39, 0x70, R0 ;  /* 0x0000007027037824 */ /* 0x010fe200078e0200 */
[----:B------:R-:W-:Y:S01]  /*31f0*/  ISETP.NE.AND P1, PT, R166, 0x1, PT ;  /* 0x00000001a600780c */ /* 0x000fe20003f25270 */
[----:B------:R-:W-:Y:S01]  /*3200*/  IMAD.MOV.U32 R95, RZ, RZ, RZ ;  /* 0x000000ffff5f7224 */ /* 0x000fe200078e00ff */
[----:B------:R-:W-:Y:S04]  /*3210*/  DEPBAR.LE SB0, 0x0 ;  /* 0x000080000000791a */ /* 0x000fe80000000000 */
[----:B------:R-:W-:Y:S01]  /*3220*/  ISETP.GE.AND P0, PT, R3, R2, PT ;  /* 0x000000020300720c */ /* 0x000fe20003f06270 */
[----:B------:R-:W-:Y:S01]  /*3230*/  IMAD.IADD R3, R135, 0x1, R3 ;  /* 0x0000000187037824 */ /* 0x000fe200078e0203 */
[----:B------:R-:W-:Y:S01]  /*3240*/  WARPSYNC 0xffffffff ;  /* 0xffffffff00007948 */ /* 0x000fe20003800000 */
[----:B------:R-:W-:Y:S01]  /*3250*/  ISETP.GE.AND P3, PT, R165, 0x1, PT ;  /* 0x00000001a500780c */ /* 0x000fe20003f66270 */
[----:B------:R-:W-:Y:S01]  /*3260*/  BSSY B2, `(.L_x_342) ;  /* 0x0000565000027945 */ /* 0x000fe20003800000 */
[----:B-1----:R-:W-:Y:S01]  /*3270*/  IMAD.MOV.U32 R4, RZ, RZ, R3 ;  /* 0x000000ffff047224 */ /* 0x002fe200078e0003 */
[----:B------:R-:W-:Y:S01]  /*3280*/  ISETP.GT.OR P0, PT, R0, 0x6f, P0 ;  /* 0x0000006f0000780c */ /* 0x000fe20000704670 */
[----:B------:R-:W-:Y:S05]  /*3290*/  @P1 IMAD.HI.U32 R5, R3, c[0x0][0x2bc], RZ ;  /* 0x0000af0003051a27 */ /* 0x000fea00078e00ff */
[----:B------:R-:W-:Y:S07]  /*32a0*/  @P1 SHF.R.U32.HI R4, RZ, c[0x0][0x2c0], R5 ;  /* 0x0000b000ff041a19 */ /* 0x000fee0000011605 */
[C---:B------:R-:W-:Y:S04]  /*32b0*/  @!P0 IADD3 R5, P1, R4.reuse, R122, RZ ;  /* 0x0000007a04058210 */ /* 0x040fe80007f3e0ff */
[----:B------:R-:W-:Y:S01]  /*32c0*/  @!P0 LEA.HI.X.SX32 R6, R4, R132, 0x1, P1 ;  /* 0x0000008404068211 */ /* 0x000fe200008f0eff */
[----:B------:R-:W-:Y:S01]  /*32d0*/  IMAD.MOV R4, RZ, RZ, -R4 ;  /* 0x000000ffff047224 */ /* 0x000fe200078e0a04 */
[C---:B------:R-:W-:Y:S03]  /*32e0*/  @!P0 LEA R8, P1, R5.reuse, c[0x0][0x2a0], 0x2 ;  /* 0x0000a80005088a11 */ /* 0x040fe600078210ff */
[----:B------:R-:W-:Y:S01]  /*32f0*/  IMAD R96, R4, c[0x0][0x2b8], R3 ;  /* 0x0000ae0004607a24 */ /* 0x000fe200078e0203 */
[----:B------:R-:W-:Y:S03]  /*3300*/  @!P0 LEA.HI.X R9, R5, c[0x0][0x2a4], R6, 0x2, P1 ;  /* 0x0000a90005098a11 */ /* 0x000fe600008f1406 */
[C---:B------:R-:W-:Y:S01]  /*3310*/  IMAD.WIDE.U32 R4, R96.reuse, c[0x0][0x1e0], RZ ;  /* 0x0000780060047a25 */ /* 0x040fe200078e00ff */
[----:B------:R-:W-:Y:S01]  /*3320*/  SHF.R.S32.HI R113, RZ, 0x1f, R96 ;  /* 0x0000001fff717819 */ /* 0x000fe20000011460 */
[----:B------:R-:W2:Y:S04]  /*3330*/  @!P0 LDG.E R95, [R8.64] ;  /* 0x00000008085f8981 */ /* 0x000ea8000c1e1900 */
[----:B------:R-:W-:Y:S01]  /*3340*/  IMAD R3, R113, c[0x0][0x1e0], RZ ;  /* 0x0000780071037a24 */ /* 0x000fe200078e02ff */
[----:B------:R-:W-:Y:S03]  /*3350*/  BAR.SYNC.DEFER_BLOCKING 0x0 ;  /* 0x0000000000007b1d */ /* 0x000fe60000010000 */
[----:B------:R-:W-:Y:S04]  /*3360*/  IMAD R3, R96, c[0x0][0x1e4], R3 ;  /* 0x0000790060037a24 */ /* 0x000fe800078e0203 */
[----:B------:R-:W-:Y:S01]  /*3370*/  IMAD.IADD R5, R5, 0x1, R3 ;  /* 0x0000000105057824 */ /* 0x000fe200078e0203 */
[----:B--2---:R-:W-:Y:S03]  /*3380*/  SHF.R.S32.HI R114, RZ, 0x1f, R95 ;  /* 0x0000001fff727819 */ /* 0x004fe6000001145f */
[C---:B------:R-:W-:Y:S04]  /*3390*/  IMAD.WIDE.U32 R4, R95.reuse, c[0x0][0x1f0], R4 ;  /* 0x00007c005f047a25 */ /* 0x040fe800078e0004 */
[----:B------:R-:W-:Y:S01]  /*33a0*/  IMAD R6, R114, c[0x0][0x1f0], RZ ;  /* 0x00007c0072067a24 */ /* 0x000fe200078e02ff */
[----:B------:R-:W-:Y:S03]  /*33b0*/  IADD3 R3, P0, R126, R4, RZ ;  /* 0x000000047e037210 */ /* 0x000fe60007f1e0ff */
[----:B------:R-:W-:Y:S05]  /*33c0*/  IMAD R6, R95, c[0x0][0x1f4], R6 ;  /* 0x00007d005f067a24 */ /* 0x000fea00078e0206 */
[----:B------:R-:W-:Y:S02]  /*33d0*/  IADD3.X R4, R134, R5, R6, P0, !PT ;  /* 0x0000000586047210 */ /* 0x000fe400007fe406 */
[C---:B---3--:R-:W-:Y:S04]  /*33e0*/  LEA R93, P0, R3.reuse, c[0x0][0x1c8], 0x1 ;  /* 0x00007200035d7a11 */ /* 0x048fe800078008ff */
[----:B------:R-:W-:Y:S01]  /*33f0*/  LEA.HI.X R92, R3, c[0x0][0x1cc], R4, 0x1, P0 ;  /* 0x00007300035c7a11 */ /* 0x000fe200000f0c04 */
[----:B------:R-:W-:-:S05]  /*3400*/  @!P3 BRA `(.L_x_343) ;  /* 0x000050800000b947 */ /* 0x000fca0003800000 */
[-C--:B------:R-:W-:Y:S01]  /*3410*/  IMAD R5, R155, R39.reuse, RZ ;  /* 0x000000279b057224 */ /* 0x080fe200078e02ff */
[----:B------:R-:W-:Y:S01]  /*3420*/  ISETP.NE.AND P0, PT, RZ, UR4, PT ;  /* 0x00000004ff007c0c */ /* 0x000fe2000bf05270 */
[-C--:B------:R-:W-:Y:S01]  /*3430*/  IMAD R4, R156, R39.reuse, RZ ;  /* 0x000000279c047224 */ /* 0x080fe200078e02ff */
[----:B------:R-:W-:Y:S01]  /*3440*/  SHF.R.S32.HI R3, RZ, 0x1f, R39 ;  /* 0x0000001fff037819 */ /* 0x000fe20000011427 */
[----:B------:R-:W-:Y:S04]  /*3450*/  IMAD.WIDE.U32 R42, R142, R39, RZ ;  /* 0x000000278e2a7225 */ /* 0x000fe800078e00ff */
[C---:B------:R-:W-:Y:S02]  /*3460*/  IMAD R5, R3.reuse, R142, R5 ;  /* 0x0000008e03057224 */ /* 0x040fe400078e0205 */
[----:B------:R-:W-:Y:S02]  /*3470*/  IMAD R4, R3, R140, R4 ;  /* 0x0000008c03047224 */ /* 0x000fe400078e0204 */
[----:B------:R-:W-:Y:S01]  /*3480*/  IMAD R3, R39, -0x70, R2 ;  /* 0xffffff9027037824 */ /* 0x000fe200078e0202 */
[----:B------:R-:W-:Y:S01]  /*3490*/  IADD3 R44, R43, R5, RZ ;  /* 0x000000052b2c7210 */ /* 0x000fe20007ffe0ff */
[----:B------:R-:W-:Y:S03]  /*34a0*/  IMAD.WIDE.U32 R36, R140, R39, RZ ;  /* 0x000000278c247225 */ /* 0x000fe600078e00ff */
[----:B------:R-:W-:Y:S02]  /*34b0*/  IMNMX R91, R3, 0x70, PT ;  /* 0x00000070035b7817 */ /* 0x000fe40003800200 */
[----:B------:R-:W-:Y:S01]  /*34c0*/  IADD3 R68, R37, R4, RZ ;  /* 0x0000000425447210 */ /* 0x000fe20007ffe0ff */
[----:B------:R-:W-:-:S05]  /*34d0*/  @!P0 BRA `(.L_x_344) ;  /* 0x0000281000008947 */ /* 0x000fca0003800000 */
[----:B------:R-:W-:Y:S01]  /*34e0*/  ISETP.GE.AND P4, PT, R81, R91, PT ;  /* 0x0000005b5100720c */ /* 0x000fe20003f86270 */
[----:B------:R-:W-:Y:S01]  /*34f0*/  BSSY B0, `(.L_x_345) ;  /* 0x000001b000007945 */ /* 0x000fe20003800000 */
[----:B------:R-:W-:Y:S01]  /*3500*/  CS2R R20, SRZ ;  /* 0x0000000000147805 */ /* 0x000fe2000001ff00 */
[----:B------:R-:W-:Y:S01]  /*3510*/  CS2R R16, SRZ ;  /* 0x0000000000107805 */ /* 0x000fe2000001ff00 */
[----:B------:R-:W-:Y:S01]  /*3520*/  CS2R R4, SRZ ;  /* 0x0000000000047805 */ /* 0x000fe2000001ff00 */
[----:B------:R-:W-:Y:S01]  /*3530*/  CS2R R46, SRZ ;  /* 0x00000000002e7805 */ /* 0x000fe2000001ff00 */
[----:B------:R-:W-:Y:S07]  /*3540*/  CS2R R40, SRZ ;  /* 0x0000000000287805 */ /* 0x000fee000001ff00 */
[----:B------:R-:W-:-:S05]  /*3550*/  @P4 BRA `(.L_x_346) ;  /* 0x0000014000004947 */ /* 0x000fca0003800000 */
[----:B------:R-:W-:Y:S01]  /*3560*/  IADD3 R3, P0, R102, R42, RZ ;  /* 0x0000002a66037210 */ /* 0x000fe20007f1e0ff */
[----:B------:R-:W-:Y:S01]  /*3570*/  CS2R R40, SRZ ;  /* 0x0000000000287805 */ /* 0x000fe2000001ff00 */
[----:B------:R-:W-:Y:S01]  /*3580*/  CS2R R16, SRZ ;  /* 0x0000000000107805 */ /* 0x000fe2000001ff00 */
[----:B------:R-:W-:Y:S02]  /*3590*/  CS2R R46, SRZ ;  /* 0x00000000002e7805 */ /* 0x000fe4000001ff00 */
[----:B------:R-:W-:Y:S01]  /*35a0*/  IMAD.X R5, R44, 0x1, R110, P0 ;  /* 0x000000012c057824 */ /* 0x000fe200000e066e */
[----:B------:R-:W-:Y:S05]  /*35b0*/  IADD3 R4, P0, R100, R36, RZ ;  /* 0x0000002464047210 */ /* 0x000fea0007f1e0ff */
[----:B------:R-:W-:Y:S01]  /*35c0*/  IMAD.X R6, R68, 0x1, R109, P0 ;  /* 0x0000000144067824 */ /* 0x000fe200000e066d */
[C---:B------:R-:W-:Y:S04]  /*35d0*/  LEA R10, P0, R3.reuse, c[0x0][0x270], 0x1 ;  /* 0x00009c00030a7a11 */ /* 0x040fe800078008ff */
[----:B------:R-:W-:Y:S02]  /*35e0*/  LEA.HI.X R11, R3, c[0x0][0x274], R5, 0x1, P0 ;  /* 0x00009d00030b7a11 */ /* 0x000fe400000f0c05 */
[C---:B------:R-:W-:Y:S04]  /*35f0*/  LEA R8, P0, R4.reuse, c[0x0][0x288], 0x1 ;  /* 0x0000a20004087a11 */ /* 0x040fe800078008ff */
[----:B------:R-:W-:Y:S02]  /*3600*/  LEA.HI.X R9, R4, c[0x0][0x28c], R6, 0x1, P0 ;  /* 0x0000a30004097a11 */ /* 0x000fe400000f0c06 */
[----:B------:R-:W-:Y:S01]  /*3610*/  ISETP.GE.AND P0, PT, R78, c[0x0][0x27c], PT ;  /* 0x00009f004e007a0c */ /* 0x000fe20003f06270 */
[----:B------:R-:W-:Y:S11]  /*3620*/  CS2R R4, SRZ ;  /* 0x0000000000047805 */ /* 0x000ff6000001ff00 */
[----:B------:R-:W-:Y:S01]  /*3630*/  @!UPT UIADD3 URZ, URZ, URZ, URZ ;  /* 0x0000003f3f3ff290 */ /* 0x000fe2000fffe03f */
[----:B------:R1:W5:Y:S04]  /*3640*/  @!P0 LDG.E.64 R4, [R10.64] ;  /* 0x000000080a048981 */ /* 0x000368000c1e1b00 */
[----:B------:R1:W5:Y:S01]  /*3650*/  @!P0 LDG.E.64 R40, [R8.64] ;  /* 0x0000000808288981 */ /* 0x000362000c1e1b00 */
[----:B------:R-:W-:Y:S11]  /*3660*/  ISETP.GE.AND P0, PT, R80, c[0x0][0x27c], PT ;  /* 0x00009f0050007a0c */ /* 0x000ff60003f06270 */
[----:B------:R-:W-:Y:S02]  /*3670*/  @!UPT UIADD3 URZ, URZ, URZ, URZ ;  /* 0x0000003f3f3ff290 */ /* 0x000fe4000fffe03f */
[----:B------:R1:W5:Y:S04]  /*3680*/  @!P0 LDG.E.64 R16, [R10.64+0x40] ;  /* 0x000040080a108981 */ /* 0x000368000c1e1b00 */
[----:B------:R1:W5:Y:S02]  /*3690*/  @!P0 LDG.E.64 R46, [R8.64+0x40] ;  /* 0x00004008082e8981 */ /* 0x000364000c1e1b00 */
.L_x_346:
[----:B------:R-:W-:Y:S05]  /*36a0*/  BSYNC B0 ;  /* 0x0000000000007941 */ /* 0x000fea0003800000 */
.L_x_345:
[----:B-1----:R-:W-:Y:S01]  /*36b0*/  IADD3 R10, R81, 0x20, RZ ;  /* 0x00000020510a7810 */ /* 0x002fe20007ffe0ff */
[----:B-----5:R-:W-:Y:S01]  /*36c0*/  IMAD.MOV.U32 R9, RZ, RZ, R16 ;  /* 0x000000ffff097224 */ /* 0x020fe200078e0010 */
[----:B------:R-:W-:Y:S01]  /*36d0*/  LOP3.LUT R236, R236, 0xfffffffe, RZ, 0xc0, !PT ;  /* 0xfffffffeecec7812 */ /* 0x000fe200078ec0ff */
[----:B------:R-:W-:Y:S01]  /*36e0*/  IMAD.MOV.U32 R8, RZ, RZ, R17 ;  /* 0x000000ffff087224 */ /* 0x000fe200078e0011 */
[----:B------:R-:W-:Y:S01]  /*36f0*/  ISETP.GE.AND P0, PT, R10, R91, PT ;  /* 0x0000005b0a00720c */ /* 0x000fe20003f06270 */
[----:B------:R-:W-:Y:S01]  /*3700*/  IMAD.MOV.U32 R6, RZ, RZ, R4 ;  /* 0x000000ffff067224 */ /* 0x000fe200078e0004 */
[----:B------:R-:W-:Y:S01]  /*3710*/  BSSY B0, `(.L_x_347) ;  /* 0x0000023000007945 */ /* 0x000fe20003800000 */
[----:B------:R-:W-:Y:S01]  /*3720*/  IMAD.MOV.U32 R3, RZ, RZ, R5 ;  /* 0x000000ffff037224 */ /* 0x000fe200078e0005 */
[----:B------:R-:W-:Y:S01]  /*3730*/  PRMT R29, R8, 0x5410, R9 ;  /* 0x00005410081d7816 */ /* 0x000fe20000000009 */
[----:B------:R-:W-:Y:S01]  /*3740*/  IMAD.MOV.U32 R9, RZ, RZ, R46 ;  /* 0x000000ffff097224 */ /* 0x000fe200078e002e */
[----:B------:R-:W-:Y:S01]  /*3750*/  CS2R R18, SRZ ;  /* 0x0000000000127805 */ /* 0x000fe2000001ff00 */
[----:B------:R-:W-:Y:S01]  /*3760*/  IMAD.MOV.U32 R8, RZ, RZ, R47 ;  /* 0x000000ffff087224 */ /* 0x000fe200078e002f */
[----:B------:R-:W-:Y:S01]  /*3770*/  PRMT R15, R3, 0x5410, R6 ;  /* 0x00005410030f7816 */ /* 0x000fe20000000006 */
[----:B------:R-:W-:Y:S01]  /*3780*/  IMAD.MOV.U32 R6, RZ, RZ, R40 ;  /* 0x000000ffff067224 */ /* 0x000fe200078e0028 */
[----:B------:R-:W-:Y:S01]  /*3790*/  CS2R R50, SRZ ;  /* 0x0000000000327805 */ /* 0x000fe2000001ff00 */
[----:B------:R-:W-:Y:S01]  /*37a0*/  IMAD.MOV.U32 R3, RZ, RZ, R41 ;  /* 0x000000ffff037224 */ /* 0x000fe200078e0029 */
[----:B------:R-:W-:Y:S01]  /*37b0*/  PRMT R45, R9, 0x5410, R8 ;  /* 0x00005410092d7816 */ /* 0x000fe20000000008 */
[----:B------:R-:W-:Y:S01]  /*37c0*/  CS2R R48, SRZ ;  /* 0x0000000000307805 */ /* 0x000fe2000001ff00 */
[----:B------:R-:W-:Y:S02]  /*37d0*/  @P0 LOP3.LUT R236, R236, 0x1, RZ, 0xfc, !PT ;  /* 0x00000001ecec0812 */ /* 0x000fe400078efcff */
[----:B------:R-:W-:Y:S01]  /*37e0*/  PRMT R38, R6, 0x5410, R3 ;  /* 0x0000541006267816 */ /* 0x000fe20000000003 */
[----:B------:R-:W-:-:S05]  /*37f0*/  @P0 BRA `(.L_x_348) ;  /* 0x0000014000000947 */ /* 0x000fca0003800000 */
[----:B------:R-:W-:Y:S01]  /*3800*/  IADD3 R3, P1, P0, R102, R42, R161 ;  /* 0x0000002a66037210 */ /* 0x000fe2000783e0a1 */
[----:B------:R-:W-:Y:S01]  /*3810*/  CS2R R18, SRZ ;  /* 0x0000000000127805 */ /* 0x000fe2000001ff00 */
[----:B------:R-:W-:Y:S01]  /*3820*/  CS2R R48, SRZ ;  /* 0x0000000000307805 */ /* 0x000fe2000001ff00 */
[----:B------:R-:W-:Y:S01]  /*3830*/  CS2R R20, SRZ ;  /* 0x0000000000147805 */ /* 0x000fe2000001ff00 */
[----:B------:R-:W-:Y:S01]  /*3840*/  IADD3.X R8, R110, R44, R151, P1, P0 ;  /* 0x0000002c6e087210 */ /* 0x000fe20000fe0497 */
[----:B------:R-:W-:Y:S01]  /*3850*/  CS2R R50, SRZ ;  /* 0x0000000000327805 */ /* 0x000fe2000001ff00 */
[----:B------:R-:W-:Y:S04]  /*3860*/  IADD3 R6, P1, P0, R100, R36, R162 ;  /* 0x0000002464067210 */ /* 0x000fe8000783e0a2 */
[----:B------:R-:W-:Y:S02]  /*3870*/  IADD3.X R9, R109, R68, R152, P1, P0 ;  /* 0x000000446d097210 */ /* 0x000fe40000fe0498 */
[C---:B------:R-:W-:Y:S04]  /*3880*/  LEA R10, P0, R3.reuse, c[0x0][0x270], 0x1 ;  /* 0x00009c00030a7a11 */ /* 0x040fe800078008ff */
[----:B------:R-:W-:Y:S02]  /*3890*/  LEA.HI.X R11, R3, c[0x0][0x274], R8, 0x1, P0 ;  /* 0x00009d00030b7a11 */ /* 0x000fe400000f0c08 */
[C---:B------:R-:W-:Y:S04]  /*38a0*/  LEA R8, P0, R6.reuse, c[0x0][0x288], 0x1 ;  /* 0x0000a20006087a11 */ /* 0x040fe800078008ff */
[----:B------:R-:W-:Y:S02]  /*38b0*/  LEA.HI.X R9, R6, c[0x0][0x28c], R9, 0x1, P0 ;  /* 0x0000a30006097a11 */ /* 0x000fe400000f0c09 */
[----:B------:R-:W-:Y:S11]  /*38c0*/  ISETP.GE.AND P0, PT, R78, c[0x0][0x27c], PT ;  /* 0x00009f004e007a0c */ /* 0x000ff60003f06270 */
[----:B------:R-:W-:Y:S02]  /*38d0*/  @!UPT UIADD3 URZ, URZ, URZ, URZ ;  /* 0x0000003f3f3ff290 */ /* 0x000fe4000fffe03f */
[----:B------:R1:W5:Y:S04]  /*38e0*/  @!P0 LDG.E.64 R18, [R10.64] ;  /* 0x000000080a128981 */ /* 0x000368000c1e1b00 */
[----:B------:R1:W5:Y:S01]  /*38f0*/  @!P0 LDG.E.64 R48, [R8.64] ;  /* 0x0000000808308981 */ /* 0x000362000c1e1b00 */
[----:B------:R-:W-:Y:S11]  /*3900*/  ISETP.GE.AND P0, PT, R80, c[0x0][0x27c], PT ;  /* 0x00009f0050007a0c */ /* 0x000ff60003f06270 */
[----:B------:R-:W-:Y:S02]  /*3910*/  @!UPT UIADD3 URZ, URZ, URZ, URZ ;  /* 0x0000003f3f3ff290 */ /* 0x000fe4000fffe03f */
[----:B------:R1:W5:Y:S04]  /*3920*/  @!P0 LDG.E.64 R20, [R10.64+0x40] ;  /* 0x000040080a148981 */ /* 0x000368000c1e1b00 */
[----:B------:R1:W5:Y:S02]  /*3930*/  @!P0 LDG.E.64 R50, [R8.64+0x40] ;  /* 0x0000400808328981 */ /* 0x000364000c1e1b00 */
.L_x_348:
[----:B------:R-:W-:Y:S05]  /*3940*/  BSYNC B0 ;  /* 0x0000000000007941 */ /* 0x000fea0003800000 */
.L_x_347:
[----:B-1----:R-:W-:Y:S01]  /*3950*/  IADD3 R10, R81, 0x40, RZ ;  /* 0x00000040510a7810 */ /* 0x002fe20007ffe0ff */
[----:B-----5:R-:W-:Y:S01]  /*3960*/  IMAD.MOV.U32 R9, RZ, RZ, R20 ;  /* 0x000000ffff097224 */ /* 0x020fe200078e0014 */
[----:B------:R-:W-:Y:S01]  /*3970*/  BSSY B0, `(.L_x_349) ;  /* 0x0000027000007945 */ /* 0x000fe20003800000 */
[----:B------:R-:W-:Y:S01]  /*3980*/  IMAD.MOV.U32 R8, RZ, RZ, R21 ;  /* 0x000000ffff087224 */ /* 0x000fe200078e0015 */
[----:B------:R-:W-:Y:S01]  /*3990*/  ISETP.GE.AND P5, PT, R10, R91, PT ;  /* 0x0000005b0a00720c */ /* 0x000fe20003fa6270 */
[----:B------:R-:W-:Y:S01]  /*39a0*/  IMAD.MOV.U32 R6, RZ, RZ, R18 ;  /* 0x000000ffff067224 */ /* 0x000fe200078e0012 */
[----:B------:R-:W-:Y:S01]  /*39b0*/  CS2R R30, SRZ ;  /* 0x00000000001e7805 */ /* 0x000fe2000001ff00 */
[----:B------:R-:W-:Y:S01]  /*39c0*/  IMAD.MOV.U32 R3, RZ, RZ, R19 ;  /* 0x000000ffff037224 */ /* 0x000fe200078e0013 */
[----:B------:R-:W-:Y:S01]  /*39d0*/  PRMT R33, R8, 0x5410, R9 ;  /* 0x0000541008217816 */ /* 0x000fe20000000009 */
[----:B------:R-:W-:Y:S01]  /*39e0*/  IMAD.MOV.U32 R8, RZ, RZ, R51 ;  /* 0x000000ffff087224 */ /* 0x000fe200078e0033 */
[----:B------:R-:W-:Y:S01]  /*39f0*/  MOV R9, R50 ;  /* 0x0000003200097202 */ /* 0x000fe20000000f00 */
[----:B------:R-:W-:Y:S01]  /*3a00*/  CS2R R24, SRZ ;  /* 0x0000000000187805 */ /* 0x000fe2000001ff00 */
[----:B------:R-:W-:Y:S01]  /*3a10*/  PRMT R32, R3, 0x5410, R6 ;  /* 0x0000541003207816 */ /* 0x000fe20000000006 */
[----:B------:R-:W-:Y:S01]  /*3a20*/  IMAD.MOV.U32 R6, RZ, RZ, R48 ;  /* 0x000000ffff067224 */ /* 0x000fe200078e0030 */
[----:B------:R-:W-:Y:S01]  /*3a30*/  MOV R3, R49 ;  /* 0x0000003100037202 */ /* 0x000fe20000000f00 */
[----:B------:R-:W-:Y:S01]  /*3a40*/  CS2R R22, SRZ ;  /* 0x0000000000167805 */ /* 0x000fe2000001ff00 */
[----:B------:R-:W-:Y:S01]  /*3a50*/  PRMT R61, R9, 0x5410, R8 ;  /* 0x00005410093d7816 */ /* 0x000fe20000000008 */
[----:B------:R-:W-:Y:S01]  /*3a60*/  CS2R R54, SRZ ;  /* 0x0000000000367805 */ /* 0x000fe2000001ff00 */
[----:B------:R-:W-:Y:S01]  /*3a70*/  PRMT R60, R6, 0x5410, R3 ;  /* 0x00005410063c7816 */ /* 0x000fe20000000003 */
[----:B------:R-:W-:Y:S01]  /*3a80*/  CS2R R52, SRZ ;  /* 0x0000000000347805 */ /* 0x000fe2000001ff00 */
        /* <DEDUP_REMOVED lines=21> */
.L_x_350:
[----:B------:R-:W-:Y:S05]  /*3be0*/  BSYNC B0 ;  /* 0x0000000000007941 */ /* 0x000fea0003800000 */
.L_x_349:
        /* <DEDUP_REMOVED lines=16> */
[----:B------:R-:W-:Y:S02]  /*3cf0*/  PRMT R63, R9, 0x5410, R8 ;  /* 0x00005410093f7816 */ /* 0x000fe40000000008 */
[----:B------:R-:W-:Y:S01]  /*3d00*/  PRMT R62, R6, 0x5410, R3 ;  /* 0x00005410063e7816 */ /* 0x000fe20000000003 */
[----:B------:R-:W-:-:S05]  /*3d10*/  @P3 BRA `(.L_x_352) ;  /* 0x0000014000003947 */ /* 0x000fca0003800000 */
[----:B------:R-:W-:Y:S01]  /*3d20*/  IADD3 R6, P1, P0, R102, UR10, R42 ;  /* 0x0000000a66067c10 */ /* 0x000fe2000f83e02a */
[----:B------:R-:W-:Y:S01]  /*3d30*/  CS2R R26, SRZ ;  /* 0x00000000001a7805 */ /* 0x000fe2000001ff00 */
[----:B------:R-:W-:Y:S01]  /*3d40*/  CS2R R56, SRZ ;  /* 0x0000000000387805 */ /* 0x000fe2000001ff00 */
[----:B------:R-:W-:Y:S01]  /*3d50*/  CS2R R30, SRZ ;  /* 0x00000000001e7805 */ /* 0x000fe2000001ff00 */
[----:B------:R-:W-:Y:S01]  /*3d60*/  IADD3.X R8, R110, UR13, R44, P1, P0 ;  /* 0x0000000d6e087c10 */ /* 0x000fe20008fe042c */
[----:B------:R-:W-:Y:S01]  /*3d70*/  CS2R R58, SRZ ;  /* 0x00000000003a7805 */ /* 0x000fe2000001ff00 */
[----:B------:R-:W-:Y:S04]  /*3d80*/  IADD3 R3, P1, P0, R100, UR16, R36 ;  /* 0x0000001064037c10 */ /* 0x000fe8000f83e024 */
[----:B------:R-:W-:Y:S02]  /*3d90*/  IADD3.X R9, R109, UR14, R68, P1, P0 ;  /* 0x0000000e6d097c10 */ /* 0x000fe40008fe0444 */
        /* <DEDUP_REMOVED lines=12> */
.L_x_352:
[----:B------:R-:W-:Y:S05]  /*3e60*/  BSYNC B0 ;  /* 0x0000000000007941 */ /* 0x000fea0003800000 */
.L_x_351:
[----:B-----5:R-:W-:Y:S01]  /*3e70*/  MOV R6, R26 ;  /* 0x0000001a00067202 */ /* 0x020fe20000000f00 */
[----:B------:R2:W3:Y:S01]  /*3e80*/  SHFL.IDX PT, R69, R92, RZ, 0x181f ;  /* 0x00181fff5c457589 */ /* 0x0004e200000e0000 */
[----:B-1----:R-:W-:Y:S01]  /*3e90*/  IMAD.MOV.U32 R9, RZ, RZ, R30 ;  /* 0x000000ffff097224 */ /* 0x002fe200078e001e */
[----:B------:R-:W-:Y:S01]  /*3ea0*/  BSSY B1, `(.L_x_353) ;  /* 0x000007f000017945 */ /* 0x000fe20003800000 */
[----:B------:R-:W-:Y:S02]  /*3eb0*/  IMAD.MOV.U32 R8, RZ, RZ, R31 ;  /* 0x000000ffff087224 */ /* 0x000fe400078e001f */
[----:B------:R-:W-:Y:S01]  /*3ec0*/  IMAD.MOV.U32 R3, RZ, RZ, R27 ;  /* 0x000000ffff037224 */ /* 0x000fe200078e001b */
[----:B------:R2:W1:Y:S02]  /*3ed0*/  SHFL.IDX PT, R68, R93, RZ, 0x181f ;  /* 0x00181fff5d447589 */ /* 0x00046400000e0000 */
[----:B------:R-:W-:Y:S01]  /*3ee0*/  PRMT R37, R8, 0x5410, R9 ;  /* 0x0000541008257816 */ /* 0x000fe20000000009 */
[----:B------:R-:W-:Y:S01]  /*3ef0*/  IMAD.MOV.U32 R9, RZ, RZ, R58 ;  /* 0x000000ffff097224 */ /* 0x000fe200078e003a */
[----:B------:R-:W-:Y:S01]  /*3f00*/  PRMT R36, R3, 0x5410, R6 ;  /* 0x0000541003247816 */ /* 0x000fe20000000006 */
[----:B------:R-:W-:Y:S01]  /*3f10*/  IMAD.MOV.U32 R6, RZ, RZ, R56 ;  /* 0x000000ffff067224 */ /* 0x000fe200078e0038 */
[----:B------:R-:W-:Y:S02]  /*3f20*/  MOV R8, R59 ;  /* 0x0000003b00087202 */ /* 0x000fe40000000f00 */
[----:B------:R-:W-:Y:S02]  /*3f30*/  MOV R3, R57 ;  /* 0x0000003900037202 */ /* 0x000fe40000000f00 */
[----:B------:R-:W-:Y:S02]  /*3f40*/  PRMT R65, R9, 0x5410, R8 ;  /* 0x0000541009417816 */ /* 0x000fe40000000008 */
[----:B------:R-:W-:Y:S01]  /*3f50*/  PRMT R64, R6, 0x5410, R3 ;  /* 0x0000541006407816 */ /* 0x000fe20000000003 */
[----:B------:R-:W-:-:S05]  /*3f60*/  @P4 BRA `(.L_x_354) ;  /* 0x0000072000004947 */ /* 0x000fca0003800000 */
[----:B------:R-:W-:Y:S01]  /*3f70*/  BSSY B0, `(.L_x_355) ;  /* 0x0000038000007945 */ /* 0x000fe20003800000 */
[----:B------:R-:W-:-:S05]  /*3f80*/  @P6 BRA `(.L_x_356) ;  /* 0x0000036000006947 */ /* 0x000fca0003800000 */
[C---:B-1----:R-:W-:Y:S01]  /*3f90*/  LEA R66, P0, R76.reuse, R68, 0x1 ;  /* 0x000000444c427211 */ /* 0x042fe200078008ff */
[----:B------:R-:W1:Y:S03]  /*3fa0*/  LDS.128 R8, [R213+0x8100] ;  /* 0x00810000d5087984 */ /* 0x000e660000000c00 */
[----:B---3--:R-:W-:Y:S02]  /*3fb0*/  LEA.HI.X R67, R76, R69, R77, 0x1, P0 ;  /* 0x000000454c437211 */ /* 0x008fe400000f0c4d */
[----:B------:R-:W-:Y:S11]  /*3fc0*/  ISETP.GE.AND P0, PT, R78, c[0x0][0x27c], PT ;  /* 0x00009f004e007a0c */ /* 0x000ff60003f06270 */
[----:B------:R-:W-:Y:S02]  /*3fd0*/  @!UPT UIADD3 URZ, URZ, URZ, URZ ;  /* 0x0000003f3f3ff290 */ /* 0x000fe4000fffe03f */
[----:B------:R-:W-:Y:S02]  /*3fe0*/  @!P0 SHF.R.U64 R6, R40, 0x10, R41 ;  /* 0x0000001028068819 */ /* 0x000fe40000001229 */
[--C-:B------:R-:W-:Y:S02]  /*3ff0*/  @!P0 SHF.R.U64 R3, R4, 0x10, R5.reuse ;  /* 0x0000001004038819 */ /* 0x100fe40000001205 */
[----:B------:R-:W-:Y:S02]  /*4000*/  @!P0 SHF.R.U32.HI R4, RZ, 0x10, R5 ;  /* 0x00000010ff048819 */ /* 0x000fe40000011605 */
[C---:B------:R-:W-:Y:S02]  /*4010*/  @!P0 PRMT R6, R38.reuse, 0x5410, R6 ;  /* 0x0000541026068816 */ /* 0x040fe40000000006 */
[C---:B------:R-:W-:Y:S02]  /*4020*/  @!P0 PRMT R3, R15.reuse, 0x5432, R3 ;  /* 0x000054320f038816 */ /* 0x040fe40000000003 */
[----:B------:R-:W-:Y:S02]  /*4030*/  @!P0 SHF.R.U32.HI R28, RZ, 0x10, R41 ;  /* 0x00000010ff1c8819 */ /* 0x000fe40000011629 */
[----:B------:R-:W-:Y:S02]  /*4040*/  @!P0 PRMT R15, R15, 0x5410, R4 ;  /* 0x000054100f0f8816 */ /* 0x000fe40000000004 */
[----:B------:R-:W-:Y:S01]  /*4050*/  @!P0 PRMT R43, R38, 0x5432, R28 ;  /* 0x00005432262b8816 */ /* 0x000fe2000000001c */
[C---:B------:R-:W-:Y:S01]  /*4060*/  @!P0 IMAD.U32 R38, R6.reuse, 0x10000, RZ ;  /* 0x0001000006268824 */ /* 0x040fe200078e00ff */
[----:B------:R-:W-:Y:S01]  /*4070*/  @!P0 LOP3.LUT R41, R6, 0xffff0000, RZ, 0xc0, !PT ;  /* 0xffff000006298812 */ /* 0x000fe200078ec0ff */
[C---:B------:R-:W-:Y:S01]  /*4080*/  @!P0 IMAD.U32 R28, R3.reuse, 0x10000, RZ ;  /* 0x00010000031c8824 */ /* 0x040fe200078e00ff */
[----:B------:R-:W-:Y:S01]  /*4090*/  @!P0 LOP3.LUT R6, R3, 0xffff0000, RZ, 0xc0, !PT ;  /* 0xffff000003068812 */ /* 0x000fe200078ec0ff */
[C---:B-1----:R-:W-:Y:S01]  /*40a0*/  @!P0 IMAD.U32 R40, R8.reuse, 0x10000, RZ ;  /* 0x0001000008288824 */ /* 0x042fe200078e00ff */
[----:B------:R-:W-:Y:S02]  /*40b0*/  @!P0 LOP3.LUT R4, R8, 0xffff0000, RZ, 0xc0, !PT ;  /* 0xffff000008048812 */ /* 0x000fe400078ec0ff */
[C---:B------:R-:W-:Y:S02]  /*40c0*/  @!P0 LOP3.LUT R5, R9.reuse, 0xffff0000, RZ, 0xc0, !PT ;  /* 0xffff000009058812 */ /* 0x040fe400078ec0ff */
[----:B------:R-:W-:Y:S01]  /*40d0*/  @!P0 SHF.L.U32 R42, R9, 0x10, RZ ;  /* 0x00000010092a8819 */ /* 0x000fe200000006ff */
[C---:B------:R-:W-:Y:S02]  /*40e0*/  @!P0 FMUL.FTZ R44, R4.reuse, R38 ;  /* 0x00000026042c8220 */ /* 0x040fe40000410000 */
[-C--:B------:R-:W-:Y:S02]  /*40f0*/  @!P0 FMUL.FTZ R3, R4, R28.reuse ;  /* 0x0000001c04038220 */ /* 0x080fe40000410000 */
[----:B------:R-:W-:Y:S02]  /*4100*/  @!P0 FMUL.FTZ R70, R5, R41 ;  /* 0x0000002905468220 */ /* 0x000fe40000410000 */
[----:B------:R-:W-:Y:S01]  /*4110*/  @!P0 FFMA.FTZ R73, R40, R28, -R44 ;  /* 0x0000001c28498223 */ /* 0x000fe2000001082c */
[----:B------:R-:W-:Y:S01]  /*4120*/  @!P0 SHF.L.U32 R28, R15, 0x10, RZ ;  /* 0x000000100f1c8819 */ /* 0x000fe200000006ff */
[----:B------:R-:W-:Y:S01]  /*4130*/  @!P0 FMUL.FTZ R4, R5, R6 ;  /* 0x0000000605048220 */ /* 0x000fe20000410000 */
[----:B------:R-:W-:Y:S01]  /*4140*/  @!P0 LOP3.LUT R5, R10, 0xffff0000, RZ, 0xc0, !PT ;  /* 0xffff00000a058812 */ /* 0x000fe200078ec0ff */
[----:B------:R-:W-:Y:S01]  /*4150*/  @!P0 FFMA.FTZ R3, R38, R40, R3 ;  /* 0x0000002826038223 */ /* 0x000fe20000010003 */
[----:B------:R-:W-:Y:S01]  /*4160*/  @!P0 LOP3.LUT R15, R15, 0xffff0000, RZ, 0xc0, !PT ;  /* 0xffff00000f0f8812 */ /* 0x000fe200078ec0ff */
[C---:B------:R-:W-:Y:S01]  /*4170*/  @!P0 IMAD.U32 R38, R43.reuse, 0x10000, RZ ;  /* 0x000100002b268824 */ /* 0x040fe200078e00ff */
[----:B------:R-:W-:Y:S01]  /*4180*/  @!P0 LOP3.LUT R43, R43, 0xffff0000, RZ, 0xc0, !PT ;  /* 0xffff00002b2b8812 */ /* 0x000fe200078ec0ff */
[----:B------:R-:W-:Y:S01]  /*4190*/  @!P0 FFMA.FTZ R72, R42, R6, -R70 ;  /* 0x000000062a488223 */ /* 0x000fe20000010846 */
[----:B------:R-:W-:Y:S01]  /*41a0*/  @!P0 LOP3.LUT R6, R11, 0xffff0000, RZ, 0xc0, !PT ;  /* 0xffff00000b068812 */ /* 0x000fe200078ec0ff */
[----:B------:R-:W-:Y:S02]  /*41b0*/  @!P0 IMAD.U32 R40, R10, 0x10000, RZ ;  /* 0x000100000a288824 */ /* 0x000fe400078e00ff */
[C---:B------:R-:W-:Y:S02]  /*41c0*/  @!P0 FMUL.FTZ R70, R5.reuse, R38 ;  /* 0x0000002605468220 */ /* 0x040fe40000410000 */
[----:B------:R-:W-:Y:S02]  /*41d0*/  @!P0 FMUL.FTZ R5, R5, R28 ;  /* 0x0000001c05058220 */ /* 0x000fe40000410000 */
[----:B------:R-:W-:Y:S02]  /*41e0*/  @!P0 IMAD.U32 R44, R11, 0x10000, RZ ;  /* 0x000100000b2c8824 */ /* 0x000fe400078e00ff */
[C---:B------:R-:W-:Y:S02]  /*41f0*/  @!P0 FMUL.FTZ R71, R6.reuse, R43 ;  /* 0x0000002b06478220 */ /* 0x040fe40000410000 */
[-C--:B------:R-:W-:Y:S02]  /*4200*/  @!P0 FMUL.FTZ R6, R6, R15.reuse ;  /* 0x0000000f06068220 */ /* 0x080fe40000410000 */
[----:B------:R-:W-:Y:S02]  /*4210*/  @!P0 FFMA.FTZ R4, R41, R42, R4 ;  /* 0x0000002a29048223 */ /* 0x000fe40000010004 */
[----:B------:R-:W-:Y:S02]  /*4220*/  @!P0 FFMA.FTZ R5, R38, R40, R5 ;  /* 0x0000002826058223 */ /* 0x000fe40000010005 */
[----:B------:R-:W-:Y:S01]  /*4230*/  @!P0 FFMA.FTZ R70, R40, R28, -R70 ;  /* 0x0000001c28468223 */ /* 0x000fe20000010846 */
[----:B------:R-:W-:Y:S01]  /*4240*/  @!P0 F2FP.BF16.PACK_AB R4, R4, R72 ;  /* 0x000000480404823e */ /* 0x000fe200000010ff */
[----:B------:R-:W-:Y:S01]  /*4250*/  @!P0 FFMA.FTZ R71, R44, R15, -R71 ;  /* 0x0000000f2c478223 */ /* 0x000fe20000010847 */
[----:B------:R-:W-:Y:S01]  /*4260*/  @!P0 F2FP.BF16.PACK_AB R15, R3, R73 ;  /* 0x00000049030f823e */ /* 0x000fe200000010ff */
[----:B------:R-:W-:Y:S01]  /*4270*/  @!P0 FFMA.FTZ R6, R43, R44, R6 ;  /* 0x0000002c2b068223 */ /* 0x000fe20000010006 */
[----:B------:R-:W-:Y:S02]  /*4280*/  @!P0 F2FP.BF16.PACK_AB R5, R5, R70 ;  /* 0x000000460505823e */ /* 0x000fe400000010ff */
[----:B------:R-:W-:Y:S01]  /*4290*/  @!P0 MOV R9, R4 ;  /* 0x0000000400098202 */ /* 0x000fe20000000f00 */
[----:B------:R-:W-:Y:S01]  /*42a0*/  @!P0 IMAD.MOV.U32 R8, RZ, RZ, R15 ;  /* 0x000000ffff088224 */ /* 0x000fe200078e000f */
[----:B------:R-:W-:Y:S01]  /*42b0*/  @!P0 F2FP.BF16.PACK_AB R3, R6, R71 ;  /* 0x000000470603823e */ /* 0x000fe200000010ff */
[----:B------:R-:W-:Y:S03]  /*42c0*/  @!P0 IMAD.MOV.U32 R10, RZ, RZ, R5 ;  /* 0x000000ffff0a8224 */ /* 0x000fe600078e0005 */
[----:B------:R-:W-:Y:S05]  /*42d0*/  @!P0 MOV R11, R3 ;  /* 0x00000003000b8202 */ /* 0x000fea0000000f00 */
[----:B------:R1:W-:Y:S02]  /*42e0*/  ST.E.128 [R66.64], R8 ;  /* 0x0000000842007985 */ /* 0x0003e4000c101d08 */
.L_x_356:
[----:B------:R-:W-:Y:S05]  /*42f0*/  BSYNC B0 ;  /* 0x0000000000007941 */ /* 0x000fea0003800000 */
.L_x_355:
[----:B------:R-:W-:Y:S11]  /*4300*/  ISETP.GE.AND P0, PT, R212, c[0x0][0x1d4], PT ;  /* 0x00007500d4007a0c */ /* 0x000ff60003f06270 */
[----:B------:R-:W-:Y:S02]  /*4310*/  @!UPT UIADD3 URZ, URZ, URZ, URZ ;  /* 0x0000003f3f3ff290 */ /* 0x000fe4000fffe03f */
        /* <DEDUP_REMOVED lines=9> */
[----:B------:R-:W-:Y:S02]  /*43b0*/  @!P0 PRMT R6, R45, 0x5410, R6 ;  /* 0x000054102d068816 */ /* 0x000fe40000000006 */
[C---:B------:R-:W-:Y:S02]  /*43c0*/  @!P0 PRMT R3, R29.reuse, 0x5432, R3 ;  /* 0x000054321d038816 */ /* 0x040fe40000000003 */
[----:B------:R-:W-:Y:S01]  /*43d0*/  @!P0 SHF.R.U32.HI R5, RZ, 0x10, R47 ;  /* 0x00000010ff058819 */ /* 0x000fe2000001162f */
[C---:B------:R-:W-:Y:S01]  /*43e0*/  @!P0 IMAD.U32 R17, R6.reuse, 0x10000, RZ ;  /* 0x0001000006118824 */ /* 0x040fe200078e00ff */
[----:B------:R-:W-:Y:S01]  /*43f0*/  @!P0 PRMT R15, R29, 0x5410, R4 ;  /* 0x000054101d0f8816 */ /* 0x000fe20000000004 */
[----:B------:R-:W-:Y:S01]  /*4400*/  @!P0 IMAD.U32 R16, R3, 0x10000, RZ ;  /* 0x0001000003108824 */ /* 0x000fe200078e00ff */
[----:B------:R-:W-:Y:S02]  /*4410*/  @!P0 PRMT R40, R45, 0x5432, R5 ;  /* 0x000054322d288816 */ /* 0x000fe40000000005 */
[----:B------:R-:W-:Y:S02]  /*4420*/  @!P0 LOP3.LUT R29, R6, 0xffff0000, RZ, 0xc0, !PT ;  /* 0xffff0000061d8812 */ /* 0x000fe400078ec0ff */
        /* <DEDUP_REMOVED lines=38> */
.L_x_354:
[----:B------:R-:W-:Y:S05]  /*4690*/  BSYNC B1 ;  /* 0x0000000000017941 */ /* 0x000fea0003800000 */
.L_x_353:
[----:B-1----:R1:W4:Y:S01]  /*46a0*/  SHFL.IDX PT, R42, R92, 0x1, 0x181f ;  /* 0x00381f005c2a7f89 */ /* 0x00232200000e0000 */
[----:B------:R-:W-:Y:S01]  /*46b0*/  LOP3.LUT P0, RZ, R236, 0x1, RZ, 0xc0, !PT ;  /* 0x00000001ecff7812 */ /* 0x000fe2000780c0ff */
[----:B------:R-:W-:Y:S02]  /*46c0*/  BSSY B1, `(.L_x_357) ;  /* 0x0000075000017945 */ /* 0x000fe40003800000 */
[----:B------:R1:W2:Y:S10]  /*46d0*/  SHFL.IDX PT, R38, R93, 0x1, 0x181f ;  /* 0x00381f005d267f89 */ /* 0x0002b400000e0000 */
[----:B------:R-:W-:-:S05]  /*46e0*/  @P0 BRA `(.L_x_358) ;  /* 0x0000072000000947 */ /* 0x000fca0003800000 */
[----:B------:R-:W-:Y:S01]  /*46f0*/  BSSY B0, `(.L_x_359) ;  /* 0x0000038000007945 */ /* 0x000fe20003800000 */
[----:B------:R-:W-:-:S05]  /*4700*/  @P6 BRA `(.L_x_360) ;  /* 0x0000036000006947 */ /* 0x000fca0003800000 */
[C---:B--2---:R-:W-:Y:S01]  /*4710*/  LEA R40, P0, R76.reuse, R38, 0x1 ;  /* 0x000000264c287211 */ /* 0x044fe200078008ff */
[----:B------:R-:W2:Y:S03]  /*4720*/  LDS.128 R8, [R213+0x9100] ;  /* 0x00910000d5087984 */ /* 0x000ea60000000c00 */
[----:B----4-:R-:W-:Y:S02]  /*4730*/  LEA.HI.X R41, R76, R42, R77, 0x1, P0 ;  /* 0x0000002a4c297211 */ /* 0x010fe400000f0c4d */
[----:B------:R-:W-:Y:S11]  /*4740*/  ISETP.GE.AND P0, PT, R78, c[0x0][0x27c], PT ;  /* 0x00009f004e007a0c */ /* 0x000ff60003f06270 */
[----:B------:R-:W-:Y:S02]  /*4750*/  @!UPT UIADD3 URZ, URZ, URZ, URZ ;  /* 0x0000003f3f3ff290 */ /* 0x000fe4000fffe03f */
[----:B------:R-:W-:Y:S02]  /*4760*/  @!P0 SHF.R.U64 R6, R48, 0x10, R49 ;  /* 0x0000001030068819 */ /* 0x000fe40000001231 */
[--C-:B------:R-:W-:Y:S02]  /*4770*/  @!P0 SHF.R.U64 R3, R18, 0x10, R19.reuse ;  /* 0x0000001012038819 */ /* 0x100fe40000001213 */
[----:B------:R-:W-:Y:S02]  /*4780*/  @!P0 SHF.R.U32.HI R4, RZ, 0x10, R19 ;  /* 0x00000010ff048819 */ /* 0x000fe40000011613 */
[----:B------:R-:W-:Y:S02]  /*4790*/  @!P0 PRMT R6, R60, 0x5410, R6 ;  /* 0x000054103c068816 */ /* 0x000fe40000000006 */
[----:B------:R-:W-:Y:S02]  /*47a0*/  @!P0 PRMT R3, R32, 0x5432, R3 ;  /* 0x0000543220038816 */ /* 0x000fe40000000003 */
[----:B------:R-:W-:Y:S01]  /*47b0*/  @!P0 SHF.R.U32.HI R5, RZ, 0x10, R49 ;  /* 0x00000010ff058819 */ /* 0x000fe20000011631 */
[----:B------:R-:W-:Y:S01]  /*47c0*/  @!P0 IMAD.U32 R17, R6, 0x10000, RZ ;  /* 0x0001000006118824 */ /* 0x000fe200078e00ff */
[----:B------:R-:W-:Y:S01]  /*47d0*/  @!P0 PRMT R15, R32, 0x5410, R4 ;  /* 0x00005410200f8816 */ /* 0x000fe20000000004 */
[C---:B------:R-:W-:Y:S01]  /*47e0*/  @!P0 IMAD.U32 R16, R3.reuse, 0x10000, RZ ;  /* 0x0001000003108824 */ /* 0x040fe200078e00ff */
[----:B------:R-:W-:Y:S02]  /*47f0*/  @!P0 PRMT R29, R60, 0x5432, R5 ;  /* 0x000054323c1d8816 */ /* 0x000fe40000000005 */
[----:B------:R-:W-:Y:S02]  /*4800*/  @!P0 LOP3.LUT R19, R6, 0xffff0000, RZ, 0xc0, !PT ;  /* 0xffff000006138812 */ /* 0x000fe400078ec0ff */
[----:B------:R-:W-:Y:S01]  /*4810*/  @!P0 LOP3.LUT R6, R3, 0xffff0000, RZ, 0xc0, !PT ;  /* 0xffff000003068812 */ /* 0x000fe200078ec0ff */
[C---:B--2---:R-:W-:Y:S01]  /*4820*/  @!P0 IMAD.U32 R18, R8.reuse, 0x10000, RZ ;  /* 0x0001000008128824 */ /* 0x044fe200078e00ff */
        /* <DEDUP_REMOVED lines=21> */
[----:B------:R-:W-:Y:S02]  /*4980*/  @!P0 FMUL.FTZ R6, R6, R15 ;  /* 0x0000000f06068220 */ /* 0x000fe40000410000 */
        /* <DEDUP_REMOVED lines=14> */
.L_x_360:
[----:B------:R-:W-:Y:S05]  /*4a70*/  BSYNC B0 ;  /* 0x0000000000007941 */ /* 0x000fea0003800000 */
.L_x_359:
[----:B------:R-:W-:Y:S11]  /*4a80*/  ISETP.GE.AND P0, PT, R212, c[0x0][0x1d4], PT ;  /* 0x00007500d4007a0c */ /* 0x000ff60003f06270 */
[----:B------:R-:W-:Y:S02]  /*4a90*/  @!UPT UIADD3 URZ, URZ, URZ, URZ ;  /* 0x0000003f3f3ff290 */ /* 0x000fe4000fffe03f */
        /* <DEDUP_REMOVED lines=55> */
.L_x_358:
[----:B------:R-:W-:Y:S05]  /*4e10*/  BSYNC B1 ;  /* 0x0000000000017941 */ /* 0x000fea0003800000 */
.L_x_357:
[----:B------:R1:W4:Y:S01]  /*4e20*/  SHFL.IDX PT, R33, R92, 0x2, 0x181f ;  /* 0x00581f005c217f89 */ /* 0x00032200000e0000 */
[----:B------:R-:W-:Y:S03]  /*4e30*/  BSSY B1, `(.L_x_361) ;  /* 0x0000075000017945 */ /* 0x000fe60003800000 */
[----:B------:R1:W3:Y:S01]  /*4e40*/  SHFL.IDX PT, R32, R93, 0x2, 0x181f ;  /* 0x00581f005d207f89 */ /* 0x0002e200000e0000 */
[----:B------:R-:W-:-:S05]  /*4e50*/  @P5 BRA `(.L_x_362) ;  /* 0x0000072000005947 */ /* 0x000fca0003800000 */
[----:B------:R-:W-:Y:S01]  /*4e60*/  BSSY B0, `(.L_x_363) ;  /* 0x0000038000007945 */ /* 0x000fe20003800000 */
[----:B------:R-:W-:-:S05]  /*4e70*/  @P6 BRA `(.L_x_364) ;  /* 0x0000036000006947 */ /* 0x000fca0003800000 */
[C---:B---3--:R-:W-:Y:S01]  /*4e80*/  LEA R28, P0, R76.reuse, R32, 0x1 ;  /* 0x000000204c1c7211 */ /* 0x048fe200078008ff */
[----:B--2---:R-:W2:Y:S03]  /*4e90*/  LDS.128 R8, [R213+0xa100] ;  /* 0x00a10000d5087984 */ /* 0x004ea60000000c00 */
        /* <DEDUP_REMOVED lines=52> */
.L_x_364:
[----:B------:R-:W-:Y:S05]  /*51e0*/  BSYNC B0 ;  /* 0x0000000000007941 */ /* 0x000fea0003800000 */
.L_x_363:
[----:B------:R-:W-:Y:S11]  /*51f0*/  ISETP.GE.AND P0, PT, R212, c[0x0][0x1d4], PT ;  /* 0x00007500d4007a0c */ /* 0x000ff60003f06270 */
[----:B------:R-:W-:Y:S02]  /*5200*/  @!UPT UIADD3 URZ, URZ, URZ, URZ ;  /* 0x0000003f3f3ff290 */ /* 0x000fe4000fffe03f */
[----:B------:R-:W-:-:S05]  /*5210*/  @P0 BRA `(.L_x_362) ;  /* 0x0000036000000947 */ /* 0x000fca0003800000 */
[C---:B--23--:R-:W-:Y:S01]  /*5220*/  LEA R28, P0, R212.reuse, R32, 0x1 ;  /* 0x00000020d41c7211 */ /* 0x04cfe200078008ff */
        /* <DEDUP_REMOVED lines=53> */
.L_x_362:
[----:B------:R-:W-:Y:S05]  /*5580*/  BSYNC B1 ;  /* 0x0000000000017941 */ /* 0x000fea0003800000 */
.L_x_361:
[----:B--2---:R2:W1:Y:S04]  /*5590*/  SHFL.IDX PT, R29, R92, 0x3, 0x181f ;  /* 0x00781f005c1d7f89 */ /* 0x00446800000e0000 */
[----:B------:R2:W4:Y:S01]  /*55a0*/  SHFL.IDX PT, R28, R93, 0x3, 0x181f ;  /* 0x00781f005d1c7f89 */ /* 0x00052200000e0000 */
[----:B------:R-:W-:-:S05]  /*55b0*/  @P3 BRA `(.L_x_365) ;  /* 0x000032f000003947 */ /* 0x000fca0003800000 */
[----:B------:R-:W-:Y:S01]  /*55c0*/  BSSY B0, `(.L_x_366) ;  /* 0x0000038000007945 */ /* 0x000fe20003800000 */
[----:B------:R-:W-:-:S05]  /*55d0*/  @P6 BRA `(.L_x_367) ;  /* 0x0000036000006947 */ /* 0x000fca0003800000 */
[C---:B----4-:R-:W-:Y:S01]  /*55e0*/  LEA R24, P0, R76.reuse, R28, 0x1 ;  /* 0x0000001c4c187211 */ /* 0x050fe200078008ff */
[----:B------:R-:W4:Y:S03]  /*55f0*/  LDS.128 R8, [R213+0xb100] ;  /* 0x00b10000d5087984 */ /* 0x000f260000000c00 */
[----:B-1----:R-:W-:Y:S02]  /*5600*/  LEA.HI.X R25, R76, R29, R77, 0x1, P0 ;  /* 0x0000001d4c197211 */ /* 0x002fe400000f0c4d */
        /* <DEDUP_REMOVED lines=14> */
[C---:B----4-:R-:W-:Y:S01]  /*56f0*/  @!P0 IMAD.U32 R18, R8.reuse, 0x10000, RZ ;  /* 0x0001000008128824 */ /* 0x050fe200078e00ff */
[----:B------:R-:W-:Y:S02]  /*5700*/  @!P0 LOP3.LUT R4, R8, 0xffff0000, RZ, 0xc0, !PT ;  /* 0xffff000008048812 */ /* 0x000fe400078ec0ff */
[C---:B------:R-:W-:Y:S02]  /*5710*/  @!P0 LOP3.LUT R5, R9.reuse, 0xffff0000, RZ, 0xc0, !PT ;  /* 0xffff000009058812 */ /* 0x040fe400078ec0ff */
[----:B------:R-:W-:Y:S01]  /*5720*/  @!P0 SHF.L.U32 R20, R9, 0x10, RZ ;  /* 0x0000001009148819 */ /* 0x000fe200000006ff */
[C---:B------:R-:W-:Y:S02]  /*5730*/  @!P0 FMUL.FTZ R22, R4.reuse, R17 ;  /* 0x0000001104168220 */ /* 0x040fe40000410000 */
[-C--:B------:R-:W-:Y:S02]  /*5740*/  @!P0 FMUL.FTZ R3, R4, R16.reuse ;  /* 0x0000001004038220 */ /* 0x080fe40000410000 */
[----:B------:R-:W-:Y:S02]  /*5750*/  @!P0 FMUL.FTZ R23, R5, R19 ;  /* 0x0000001305178220 */ /* 0x000fe40000410000 */
[----:B---3--:R-:W-:Y:S01]  /*5760*/  @!P0 FFMA.FTZ R32, R18, R16, -R22 ;  /* 0x0000001012208223 */ /* 0x008fe20000010816 */
        /* <DEDUP_REMOVED lines=29> */
.L_x_367:
[----:B------:R-:W-:Y:S05]  /*5940*/  BSYNC B0 ;  /* 0x0000000000007941 */ /* 0x000fea0003800000 */
.L_x_366:
[----:B------:R-:W-:Y:S11]  /*5950*/  ISETP.GE.AND P0, PT, R212, c[0x0][0x1d4], PT ;  /* 0x00007500d4007a0c */ /* 0x000ff60003f06270 */
[----:B------:R-:W-:Y:S02]  /*5960*/  @!UPT UIADD3 URZ, URZ, URZ, URZ ;  /* 0x0000003f3f3ff290 */ /* 0x000fe4000fffe03f */
[----:B------:R-:W-:-:S05]  /*5970*/  @P0 BRA `(.L_x_365) ;  /* 0x00002f3000000947 */ /* 0x000fca0003800000 */
[C---:B----4-:R-:W-:Y:S01]  /*5980*/  LEA R26, P0, R212.reuse, R28, 0x1 ;  /* 0x0000001cd41a7211 */ /* 0x050fe200078008ff */
[----:B-1----:R-:W1:Y:S03]  /*5990*/  LDS.128 R8, [R213+0xe900] ;  /* 0x00e90000d5087984 */ /* 0x002e660000000c00 */
[----:B------:R-:W-:Y:S02]  /*59a0*/  LEA.HI.X R27, R212, R29, R231, 0x1, P0 ;  /* 0x0000001dd41b7211 */ /* 0x000fe400000f0ce7 */
        /* <DEDUP_REMOVED lines=50> */
[----:B------:R1:W-:Y:S01]  /*5cd0*/  ST.E.128 [R26.64], R8 ;  /* 0x000000081a007985 */ /* 0x0003e2000c101d08 */
[----:B------:R-:W-:-:S05]  /*5ce0*/  BRA `(.L_x_365) ;  /* 0x00002bc000007947 */ /* 0x000fca0003800000 */
.L_x_344:
[C---:B------:R-:W-:Y:S01]  /*5cf0*/  IADD3 R169, R81.reuse, 0x20, RZ ;  /* 0x0000002051a97810 */ /* 0x040fe20007ffe0ff */
[----:B------:R-:W-:Y:S01]  /*5d00*/  CS2R R58, SRZ ;  /* 0x00000000003a7805 */ /* 0x000fe2000001ff00 */
[----:B------:R-:W-:Y:S01]  /*5d10*/  IADD3 R168, R81, 0x40, RZ ;  /* 0x0000004051a87810 */ /* 0x000fe20007ffe0ff */
[----:B------:R-:W-:Y:S01]  /*5d20*/  CS2R R56, SRZ ;  /* 0x0000000000387805 */ /* 0x000fe2000001ff00 */
[-C--:B------:R-:W-:Y:S01]  /*5d30*/  ISETP.GE.AND P3, PT, R169, R91.reuse, PT ;  /* 0x0000005ba900720c */ /* 0x080fe20003f66270 */
[----:B------:R-:W-:Y:S01]  /*5d40*/  CS2R R30, SRZ ;  /* 0x00000000001e7805 */ /* 0x000fe2000001ff00 */
[----:B------:R-:W-:Y:S01]  /*5d50*/  IADD3 R167, R81, 0x60, RZ ;  /* 0x0000006051a77810 */ /* 0x000fe20007ffe0ff */
[----:B------:R-:W-:Y:S01]  /*5d60*/  CS2R R28, SRZ ;  /* 0x00000000001c7805 */ /* 0x000fe2000001ff00 */
[----:B------:R-:W-:Y:S01]  /*5d70*/  ISETP.GE.OR P3, PT, R76, c[0x0][0x27c], P3 ;  /* 0x00009f004c007a0c */ /* 0x000fe20001f66670 */
[----:B------:R-:W-:Y:S01]  /*5d80*/  CS2R R34, SRZ ;  /* 0x0000000000227805 */ /* 0x000fe2000001ff00 */
[----:B------:R-:W-:Y:S01]  /*5d90*/  IADD3 R75, -R83, c[0x0][0x1d4], RZ ;  /* 0x00007500534b7a10 */ /* 0x000fe20007ffe1ff */
[----:B------:R-:W-:Y:S01]  /*5da0*/  CS2R R32, SRZ ;  /* 0x0000000000207805 */ /* 0x000fe2000001ff00 */
[----:B------:R-:W-:Y:S01]  /*5db0*/  CS2R R66, SRZ ;  /* 0x0000000000427805 */ /* 0x000fe2000001ff00 */
[----:B------:R-:W-:Y:S01]  /*5dc0*/  CS2R R64, SRZ ;  /* 0x0000000000407805 */ /* 0x000fe2000001ff00 */
[----:B------:R-:W-:Y:S01]  /*5dd0*/  CS2R R22, SRZ ;  /* 0x0000000000167805 */ /* 0x000fe2000001ff00 */
[----:B------:R-:W-:Y:S01]  /*5de0*/  CS2R R62, SRZ ;  /* 0x00000000003e7805 */ /* 0x000fe2000001ff00 */
[----:B------:R-:W-:Y:S01]  /*5df0*/  CS2R R60, SRZ ;  /* 0x00000000003c7805 */ /* 0x000fe2000001ff00 */
[----:B------:R-:W-:Y:S01]  /*5e00*/  CS2R R40, SRZ ;  /* 0x0000000000287805 */ /* 0x000fe2000001ff00 */
[----:B------:R1:W2:Y:S01]  /*5e10*/  SHFL.IDX PT, R51, R92, RZ, 0x181f ;  /* 0x00181fff5c337589 */ /* 0x0002a200000e0000 */
[----:B------:R-:W-:Y:S02]  /*5e20*/  BSSY B0, `(.L_x_368) ;  /* 0x00000df000007945 */ /* 0x000fe40003800000 */
[----:B------:R-:W-:Y:S04]  /*5e30*/  @!P3 IADD3 R3, P1, P0, R106, R42, R161 ;  /* 0x0000002a6a03b210 */ /* 0x000fe8000783e0a1 */
[----:B------:R-:W-:Y:S01]  /*5e40*/  @!P3 IADD3.X R4, R112, R44, R151, P1, P0 ;  /* 0x0000002c7004b210 */ /* 0x000fe20000fe0497 */
[----:B------:R1:W3:Y:S01]  /*5e50*/  SHFL.IDX PT, R50, R93, RZ, 0x181f ;  /* 0x00181fff5d327589 */ /* 0x0002e200000e0000 */
[----:B------:R-:W-:Y:S04]  /*5e60*/  @!P3 IADD3 R5, P1, P0, R104, R36, R162 ;  /* 0x000000246805b210 */ /* 0x000fe8000783e0a2 */
[C---:B------:R-:W-:Y:S02]  /*5e70*/  @!P3 IADD3.X R10, R111.reuse, R68, R152, P1, P0 ;  /* 0x000000446f0ab210 */ /* 0x040fe40000fe0498 */
[----:B------:R-:W-:Y:S04]  /*5e80*/  ISETP.GE.AND P1, PT, R168, R91, PT ;  /* 0x0000005ba800720c */ /* 0x000fe80003f26270 */
[----:B------:R-:W-:Y:S11]  /*5e90*/  ISETP.GE.OR P1, PT, R76, c[0x0][0x27c], P1 ;  /* 0x00009f004c007a0c */ /* 0x000ff60000f26670 */
[----:B------:R-:W-:Y:S02]  /*5ea0*/  @!UPT UIADD3 URZ, URZ, URZ, URZ ;  /* 0x0000003f3f3ff290 */ /* 0x000fe4000fffe03f */
[----:B------:R-:W-:Y:S04]  /*5eb0*/  @!P1 IADD3 R6, P4, P0, R106, R159, R42 ;  /* 0x0000009f6a069210 */ /* 0x000fe8000789e02a */
[----:B------:R-:W-:Y:S02]  /*5ec0*/  @!P1 IADD3.X R17, R112, R147, R44, P4, P0 ;  /* 0x0000009370119210 */ /* 0x000fe400027e042c */
[----:B------:R-:W-:Y:S04]  /*5ed0*/  @!P1 IADD3 R11, P4, P0, R104, R160, R36 ;  /* 0x000000a0680b9210 */ /* 0x000fe8000789e024 */
[----:B------:R-:W-:Y:S02]  /*5ee0*/  @!P1 IADD3.X R18, R111, R150, R68, P4, P0 ;  /* 0x000000966f129210 */ /* 0x000fe400027e0444 */
[-C--:B------:R-:W-:Y:S04]  /*5ef0*/  ISETP.GE.AND P0, PT, R167, R91.reuse, PT ;  /* 0x0000005ba700720c */ /* 0x080fe80003f06270 */
[----:B------:R-:W-:Y:S11]  /*5f00*/  ISETP.GE.OR P0, PT, R76, c[0x0][0x27c], P0 ;  /* 0x00009f004c007a0c */ /* 0x000ff60000706670 */
[----:B------:R-:W-:Y:S02]  /*5f10*/  @!UPT UIADD3 URZ, URZ, URZ, URZ ;  /* 0x0000003f3f3ff290 */ /* 0x000fe4000fffe03f */
[----:B------:R-:W-:Y:S04]  /*5f20*/  @!P0 IADD3 R15, P5, P4, R106, UR10, R42 ;  /* 0x0000000a6a0f8c10 */ /* 0x000fe8000fcbe02a */
[----:B------:R-:W-:Y:S02]  /*5f30*/  @!P0 IADD3.X R20, R112, UR13, R44, P5, P4 ;  /* 0x0000000d70148c10 */ /* 0x000fe4000afe842c */
[----:B------:R-:W-:Y:S04]  /*5f40*/  @!P0 IADD3 R19, P5, P4, R104, UR16, R36 ;  /* 0x0000001068138c10 */ /* 0x000fe8000fcbe024 */
[----:B------:R-:W-:Y:S02]  /*5f50*/  @!P0 IADD3.X R21, R111, UR14, R68, P5, P4 ;  /* 0x0000000e6f158c10 */ /* 0x000fe4000afe8444 */
[C---:B------:R-:W-:Y:S04]  /*5f60*/  @!P3 LEA R8, P4, R3.reuse, c[0x0][0x270], 0x1 ;  /* 0x00009c000308ba11 */ /* 0x040fe800078808ff */
[----:B------:R-:W-:Y:S02]  /*5f70*/  @!P3 LEA.HI.X R9, R3, c[0x0][0x274], R4, 0x1, P4 ;  /* 0x00009d000309ba11 */ /* 0x000fe400020f0c04 */
[C---:B------:R-:W-:Y:S04]  /*5f80*/  @!P3 LEA R4, P4, R5.reuse, c[0x0][0x288], 0x1 ;  /* 0x0000a2000504ba11 */ /* 0x040fe800078808ff */
[----:B------:R-:W-:Y:S02]  /*5f90*/  @!P3 LEA.HI.X R5, R5, c[0x0][0x28c], R10, 0x1, P4 ;  /* 0x0000a3000505ba11 */ /* 0x000fe400020f0c0a */
[C---:B------:R-:W-:Y:S03]  /*5fa0*/  @!P1 LEA R16, P4, R6.reuse, c[0x0][0x270], 0x1 ;  /* 0x00009c0006109a11 */ /* 0x040fe600078808ff */
[----:B------:R4:W2:Y:S01]  /*5fb0*/  @!P3 LDG.E.128 R56, [R4.64] ;  /* 0x000000080438b981 */ /* 0x0008a2000c1e1d00 */
[----:B------:R-:W-:Y:S02]  /*5fc0*/  @!P1 LEA.HI.X R17, R6, c[0x0][0x274], R17, 0x1, P4 ;  /* 0x00009d0006119a11 */ /* 0x000fe400020f0c11 */
[C---:B------:R-:W-:Y:S04]  /*5fd0*/  @!P1 LEA R10, P4, R11.reuse, c[0x0][0x288], 0x1 ;  /* 0x0000a2000b0a9a11 */ /* 0x040fe800078808ff */
[----:B------:R-:W-:Y:S01]  /*5fe0*/  @!P1 LEA.HI.X R11, R11, c[0x0][0x28c], R18, 0x1, P4 ;  /* 0x0000a3000b0b9a11 */ /* 0x000fe200020f0c12 */
[----:B------:R1:W2:Y:S01]  /*5ff0*/  @!P1 LDG.E.128 R28, [R16.64] ;  /* 0x00000008101c9981 */ /* 0x0002a2000c1e1d00 */
[C---:B------:R-:W-:Y:S04]  /*6000*/  @!P0 LEA R24, P4, R15.reuse, c[0x0][0x270], 0x1 ;  /* 0x00009c000f188a11 */ /* 0x040fe800078808ff */
[----:B------:R-:W-:Y:S02]  /*6010*/  @!P0 LEA.HI.X R25, R15, c[0x0][0x274], R20, 0x1, P4 ;  /* 0x00009d000f198a11 */ /* 0x000fe400020f0c14 */
[C---:B------:R-:W-:Y:S01]  /*6020*/  @!P0 LEA R18, P4, R19.reuse, c[0x0][0x288], 0x1 ;  /* 0x0000a20013128a11 */ /* 0x040fe200078808ff */
[----:B------:R1:W2:Y:S03]  /*6030*/  @!P1 LDG.E.128 R60, [R10.64] ;  /* 0x000000080a3c9981 */ /* 0x0002a6000c1e1d00 */
[----:B------:R-:W-:Y:S02]  /*6040*/  @!P0 LEA.HI.X R19, R19, c[0x0][0x28c], R21, 0x1, P4 ;  /* 0x0000a30013138a11 */ /* 0x000fe400020f0c15 */
[----:B------:R-:W-:Y:S03]  /*6050*/  CS2R R20, SRZ ;  /* 0x0000000000147805 */ /* 0x000fe6000001ff00 */
[----:B------:R2:W2:Y:S08]  /*6060*/  @!P0 LDG.E.128 R32, [R24.64] ;  /* 0x0000000818208981 */ /* 0x0004b0000c1e1d00 */
[----:B------:R-:W2:Y:S01]  /*6070*/  @!P0 LDG.E.128 R64, [R18.64] ;  /* 0x0000000812408981 */ /* 0x000ea2000c1e1d00 */
[-C--:B------:R-:W-:Y:S04]  /*6080*/  ISETP.GE.AND P0, PT, R81, R91.reuse, PT ;  /* 0x0000005b5100720c */ /* 0x080fe80003f06270 */
[----:B------:R-:W-:Y:S03]  /*6090*/  ISETP.GE.OR P0, PT, R76, c[0x0][0x27c], P0 ;  /* 0x00009f004c007a0c */ /* 0x000fe60000706670 */
[----:B------:R3:W2:Y:S01]  /*60a0*/  @!P3 LDG.E.128 R20, [R8.64] ;  /* 0x000000080814b981 */ /* 0x0006a2000c1e1d00 */
[----:B-1----:R-:W-:Y:S09]  /*60b0*/  CS2R R10, SRZ ;  /* 0x00000000000a7805 */ /* 0x002ff2000001ff00 */
[----:B------:R-:W-:Y:S02]  /*60c0*/  @!P0 IADD3 R3, P1, R106, R42, RZ ;  /* 0x0000002a6a038210 */ /* 0x000fe40007f3e0ff */
[----:B------:R-:W-:Y:S03]  /*60d0*/  CS2R R42, SRZ ;  /* 0x00000000002a7805 */ /* 0x000fe6000001ff00 */
[----:B----4-:R-:W-:Y:S01]  /*60e0*/  @!P0 IMAD.X R4, R44, 0x1, R112, P1 ;  /* 0x000000012c048824 */ /* 0x010fe200008e0670 */
[C---:B------:R-:W-:Y:S04]  /*60f0*/  @!P0 LEA R16, P1, R3.reuse, c[0x0][0x270], 0x1 ;  /* 0x00009c0003108a11 */ /* 0x040fe800078208ff */
[----:B------:R-:W-:Y:S02]  /*6100*/  @!P0 LEA.HI.X R17, R3, c[0x0][0x274], R4, 0x1, P1 ;  /* 0x00009d0003118a11 */ /* 0x000fe400008f0c04 */
[----:B------:R-:W-:Y:S01]  /*6110*/  @!P0 IADD3 R3, P1, R104, R36, RZ ;  /* 0x0000002468038210 */ /* 0x000fe20007f3e0ff */
[----:B---3--:R-:W-:Y:S04]  /*6120*/  CS2R R8, SRZ ;  /* 0x0000000000087805 */ /* 0x008fe8000001ff00 */
[----:B------:R-:W-:Y:S01]  /*6130*/  @!P0 IMAD.X R5, R68, 0x1, R111, P1 ;  /* 0x0000000144058824 */ /* 0x000fe200008e066f */
[C---:B------:R-:W-:Y:S01]  /*6140*/  @!P0 LEA R4, P1, R3.reuse, c[0x0][0x288], 0x1 ;  /* 0x0000a20003048a11 */ /* 0x040fe200078208ff */
[----:B------:R1:W5:Y:S03]  /*6150*/  @!P0 LDG.E.128 R8, [R16.64] ;  /* 0x0000000810088981 */ /* 0x000366000c1e1d00 */
[----:B------:R-:W-:Y:S02]  /*6160*/  @!P0 LEA.HI.X R5, R3, c[0x0][0x28c], R5, 0x1, P1 ;  /* 0x0000a30003058a11 */ /* 0x000fe400008f0c05 */
[----:B------:R-:W-:Y:S03]  /*6170*/  ISETP.GE.AND P1, PT, R76, c[0x0][0x27c], PT ;  /* 0x00009f004c007a0c */ /* 0x000fe60003f26270 */
[----:B------:R3:W5:Y:S01]  /*6180*/  @!P0 LDG.E.128 R40, [R4.64] ;  /* 0x0000000804288981 */ /* 0x000762000c1e1d00 */
[----:B------:R-:W-:Y:S01]  /*6190*/  ISETP.GE.OR P0, PT, R81, R91, P6 ;  /* 0x0000005b5100720c */ /* 0x000fe20003706670 */
[----:B--2---:R-:W-:Y:S02]  /*61a0*/  IMAD.MOV.U32 R6, RZ, RZ, R22 ;  /* 0x000000ffff067224 */ /* 0x004fe400078e0016 */
[----:B---3--:R-:W-:Y:S02]  /*61b0*/  IMAD.MOV.U32 R5, RZ, RZ, R23 ;  /* 0x000000ffff057224 */ /* 0x008fe400078e0017 */
[----:B------:R-:W-:Y:S02]  /*61c0*/  IMAD.MOV.U32 R4, RZ, RZ, R20 ;  /* 0x000000ffff047224 */ /* 0x000fe400078e0014 */
[----:B------:R-:W-:Y:S01]  /*61d0*/  IMAD.MOV.U32 R3, RZ, RZ, R21 ;  /* 0x000000ffff037224 */ /* 0x000fe200078e0015 */
[----:B------:R-:W-:Y:S01]  /*61e0*/  PRMT R26, R5, 0x5410, R6 ;  /* 0x00005410051a7816 */ /* 0x000fe20000000006 */
        /* <DEDUP_REMOVED lines=29> */
[----:B------:R-:W-:Y:S04]  /*63c0*/  PRMT R73, R6, 0x5410, R5 ;  /* 0x0000541006497816 */ /* 0x000fe80000000005 */
[----:B------:R-:W-:Y:S01]  /*63d0*/  PRMT R72, R3, 0x5410, R4 ;  /* 0x0000541003487816 */ /* 0x000fe20000000004 */
[----:B------:R-:W-:-:S05]  /*63e0*/  @P0 BRA `(.L_x_369) ;  /* 0x0000082000000947 */ /* 0x000fca0003800000 */
[----:B-1----:R-:W-:Y:S01]  /*63f0*/  SEL R3, R83, R75, !P2 ;  /* 0x0000004b53037207 */ /* 0x002fe20005000000 */
[----:B------:R-:W-:Y:S01]  /*6400*/  LDS.128 R52, [R131+0x8100] ;  /* 0x0081000083347984 */ /* 0x000fe20000000c00 */
[----:B-----5:R-:W-:Y:S01]  /*6410*/  @!P1 SHF.R.U64 R6, R8, 0x10, R9 ;  /* 0x0000001008069819 */ /* 0x020fe20000001209 */
[C---:B------:R-:W-:Y:S01]  /*6420*/  IMAD.SHL.U32 R45, R81.reuse, 0x40, RZ ;  /* 0x00000040512d7824 */ /* 0x040fe200078e00ff */
[----:B------:R-:W-:Y:S01]  /*6430*/  SHF.R.S32.HI R4, RZ, 0x1f, R3 ;  /* 0x0000001fff047819 */ /* 0x000fe20000011403 */
[----:B------:R-:W-:Y:S01]  /*6440*/  IMAD.SHL.U32 R46, R81, 0x40, RZ ;  /* 0x00000040512e7824 */ /* 0x000fe200078e00ff */
[----:B------:R-:W-:Y:S01]  /*6450*/  MOV R15, R9 ;  /* 0x00000009000f7202 */ /* 0x000fe20000000f00 */
[----:B------:R-:W-:Y:S01]  /*6460*/  IMAD.MOV.U32 R44, RZ, RZ, R40 ;  /* 0x000000ffff2c7224 */ /* 0x000fe200078e0028 */
[----:B------:R-:W-:Y:S01]  /*6470*/  LEA.HI R3, R4, R3, RZ, 0x4 ;  /* 0x0000000304037211 */ /* 0x000fe200078f20ff */
[----:B------:R-:W-:Y:S01]  /*6480*/  IMAD.MOV.U32 R5, RZ, RZ, R8 ;  /* 0x000000ffff057224 */ /* 0x000fe200078e0008 */
[----:B------:R-:W-:Y:S01]  /*6490*/  LOP3.LUT R46, R46, 0x1c0, RZ, 0xc0, !PT ;  /* 0x000001c02e2e7812 */ /* 0x000fe200078ec0ff */
[----:B------:R-:W-:Y:S01]  /*64a0*/  IMAD.MOV.U32 R48, RZ, RZ, R43 ;  /* 0x000000ffff307224 */ /* 0x000fe200078e002b */
[----:B------:R-:W-:Y:S02]  /*64b0*/  LEA.HI.SX32 R3, R3, R74, 0x1c ;  /* 0x0000004a03037211 */ /* 0x000fe400078fe2ff */
[----:B------:R-:W-:Y:S02]  /*64c0*/  @!P1 PRMT R5, R5, 0x5410, R6 ;  /* 0x0000541005059816 */ /* 0x000fe40000000006 */
[----:B------:R-:W-:Y:S01]  /*64d0*/  SHF.R.S32.HI R4, RZ, 0x1f, R3 ;  /* 0x0000001fff047819 */ /* 0x000fe20000011403 */
[----:B------:R-:W-:Y:S01]  /*64e0*/  IMAD.SHL.U32 R89, R3, 0x8, RZ ;  /* 0x0000000803597824 */ /* 0x000fe200078e00ff */
[----:B------:R-:W-:Y:S02]  /*64f0*/  LOP3.LUT R45, R45, 0x1c0, RZ, 0xc0, !PT ;  /* 0x000001c02d2d7812 */ /* 0x000fe400078ec0ff */
[----:B------:R-:W-:Y:S02]  /*6500*/  LEA.HI R4, R4, R3, RZ, 0x3 ;  /* 0x0000000304047211 */ /* 0x000fe400078f18ff */
[----:B------:R-:W-:Y:S02]  /*6510*/  SHF.R.U32.HI R45, RZ, 0x3, R45 ;  /* 0x00000003ff2d7819 */ /* 0x000fe4000001162d */
[----:B------:R-:W-:Y:S02]  /*6520*/  SHF.R.S32.HI R3, RZ, 0x3, R4 ;  /* 0x00000003ff037819 */ /* 0x000fe40000011404 */
[----:B------:R-:W-:Y:S01]  /*6530*/  LOP3.LUT R4, R46, 0x38, R89, 0xf8, !PT ;  /* 0x000000382e047812 */ /* 0x000fe200078ef859 */
[--C-:B------:R-:W-:Y:S01]  /*6540*/  IMAD.MOV.U32 R46, RZ, RZ, R41.reuse ;  /* 0x000000ffff2e7224 */ /* 0x100fe200078e0029 */
[----:B------:R-:W-:Y:S01]  /*6550*/  @!P1 SHF.R.U64 R40, R40, 0x10, R41 ;  /* 0x0000001028289819 */ /* 0x000fe20000001229 */
[----:B------:R-:W-:Y:S01]  /*6560*/  IMAD R3, R3, 0x1c00, R7 ;  /* 0x00001c0003037824 */ /* 0x000fe200078e0207 */
[----:B------:R-:W-:Y:S02]  /*6570*/  LOP3.LUT R4, R4, R45, RZ, 0x3c, !PT ;  /* 0x0000002d04047212 */ /* 0x000fe400078e3cff */
[----:B------:R-:W-:Y:S02]  /*6580*/  @!P1 PRMT R40, R44, 0x5410, R40 ;  /* 0x000054102c289816 */ /* 0x000fe40000000028 */
[----:B------:R-:W-:Y:S01]  /*6590*/  @!P1 SHF.R.U64 R8, R10, 0x10, R11 ;  /* 0x000000100a089819 */ /* 0x000fe2000000120b */
[----:B------:R-:W-:Y:S01]  /*65a0*/  IMAD.IADD R3, R3, 0x1, R4 ;  /* 0x0000000103037824 */ /* 0x000fe200078e0204 */
[----:B------:R-:W-:Y:S01]  /*65b0*/  MOV R24, R11 ;  /* 0x0000000b00187202 */ /* 0x000fe20000000f00 */
[----:B------:R-:W-:Y:S01]  /*65c0*/  IMAD.MOV.U32 R4, RZ, RZ, R10 ;  /* 0x000000ffff047224 */ /* 0x000fe200078e000a */
[----:B------:R-:W-:Y:S02]  /*65d0*/  @!P1 SHF.R.U32.HI R49, RZ, 0x10, R43 ;  /* 0x00000010ff319819 */ /* 0x000fe4000001162b */
[----:B------:R-:W-:Y:S02]  /*65e0*/  SHF.L.U32 R3, R3, 0x1, RZ ;  /* 0x0000000103037819 */ /* 0x000fe400000006ff */
[----:B------:R-:W-:Y:S02]  /*65f0*/  @!P1 PRMT R49, R48, 0x5410, R49 ;  /* 0x0000541030319816 */ /* 0x000fe40000000031 */
[----:B------:R-:W-:Y:S01]  /*6600*/  @!P1 SHF.R.U32.HI R45, RZ, 0x10, R41 ;  /* 0x00000010ff2d9819 */ /* 0x000fe20000011629 */
[----:B------:R-:W-:Y:S01]  /*6610*/  IMAD.MOV.U32 R41, RZ, RZ, R42 ;  /* 0x000000ffff297224 */ /* 0x000fe200078e002a */
[----:B------:R1:W2:Y:S01]  /*6620*/  LDS.128 R16, [R3+0x8100] ;  /* 0x0081000003107984 */ /* 0x0002a20000000c00 */
[----:B------:R-:W-:Y:S02]  /*6630*/  @!P1 SHF.R.U64 R42, R42, 0x10, R43 ;  /* 0x000000102a2a9819 */ /* 0x000fe4000000122b */
[----:B------:R-:W-:Y:S02]  /*6640*/  @!P1 PRMT R43, R46, 0x5410, R45 ;  /* 0x000054102e2b9816 */ /* 0x000fe4000000002d */
[----:B------:R-:W-:Y:S05]  /*6650*/  @!P1 PRMT R47, R41, 0x5410, R42 ;  /* 0x00005410292f9816 */ /* 0x000fea000000002a */
[C---:B------:R-:W-:Y:S01]  /*6660*/  @!P1 IMAD.U32 R45, R47.reuse, 0x10000, RZ ;  /* 0x000100002f2d9824 */ /* 0x040fe200078e00ff */
[----:B------:R-:W-:Y:S02]  /*6670*/  @!P1 LOP3.LUT R47, R47, 0xffff0000, RZ, 0xc0, !PT ;  /* 0xffff00002f2f9812 */ /* 0x000fe400078ec0ff */
[----:B-1----:R-:W-:Y:S02]  /*6680*/  @!P1 SHF.R.U32.HI R3, RZ, 0x10, R9 ;  /* 0x00000010ff039819 */ /* 0x002fe40000011609 */
[----:B------:R-:W-:Y:S02]  /*6690*/  @!P1 SHF.R.U32.HI R9, RZ, 0x10, R11 ;  /* 0x00000010ff099819 */ /* 0x000fe4000001160b */
[----:B------:R-:W-:Y:S02]  /*66a0*/  @!P1 PRMT R10, R15, 0x5410, R3 ;  /* 0x000054100f0a9816 */ /* 0x000fe40000000003 */
[----:B------:R-:W-:Y:S02]  /*66b0*/  @!P1 PRMT R24, R24, 0x5410, R9 ;  /* 0x0000541018189816 */ /* 0x000fe40000000009 */
[----:B------:R-:W-:Y:S02]  /*66c0*/  @!P1 LOP3.LUT R15, R40, 0xffff0000, RZ, 0xc0, !PT ;  /* 0xffff0000280f9812 */ /* 0x000fe400078ec0ff */
[----:B------:R-:W-:Y:S01]  /*66d0*/  @!P1 PRMT R11, R4, 0x5410, R8 ;  /* 0x00005410040b9816 */ /* 0x000fe20000000008 */
[----:B------:R-:W-:Y:S02]  /*66e0*/  @!P1 IMAD.U32 R8, R40, 0x10000, RZ ;  /* 0x0001000028089824 */ /* 0x000fe400078e00ff */
[C---:B------:R-:W-:Y:S01]  /*66f0*/  @!P1 IMAD.U32 R4, R5.reuse, 0x10000, RZ ;  /* 0x0001000005049824 */ /* 0x040fe200078e00ff */
[----:B------:R-:W-:Y:S01]  /*6700*/  @!P1 LOP3.LUT R5, R5, 0xffff0000, RZ, 0xc0, !PT ;  /* 0xffff000005059812 */ /* 0x000fe200078ec0ff */
[----:B--2---:R-:W-:Y:S01]  /*6710*/  @!P1 IMAD.U32 R3, R16, 0x10000, RZ ;  /* 0x0001000010039824 */ /* 0x004fe200078e00ff */
[----:B------:R-:W-:Y:S02]  /*6720*/  @!P1 SHF.L.U32 R9, R52, 0x10, RZ ;  /* 0x0000001034099819 */ /* 0x000fe400000006ff */
[----:B------:R-:W-:Y:S01]  /*6730*/  @!P1 LOP3.LUT R6, R16, 0xffff0000, RZ, 0xc0, !PT ;  /* 0xffff000010069812 */ /* 0x000fe200078ec0ff */
[C---:B------:R-:W-:Y:S01]  /*6740*/  @!P1 FMUL.FTZ R41, R3.reuse, R8 ;  /* 0x0000000803299220 */ /* 0x040fe20000410000 */
[----:B------:R-:W-:Y:S01]  /*6750*/  @!P1 LOP3.LUT R40, R52, 0xffff0000, RZ, 0xc0, !PT ;  /* 0xffff000034289812 */ /* 0x000fe200078ec0ff */
[-C--:B------:R-:W-:Y:S01]  /*6760*/  @!P1 FMUL.FTZ R3, R3, R4.reuse ;  /* 0x0000000403039220 */ /* 0x080fe20000410000 */
[----:B------:R-:W-:Y:S01]  /*6770*/  @!P1 SHF.L.U32 R42, R53, 0x10, RZ ;  /* 0x00000010352a9819 */ /* 0x000fe200000006ff */
[----:B------:R-:W-:Y:S02]  /*6780*/  @!P1 FFMA.FTZ R88, R9, R4, -R41 ;  /* 0x0000000409589223 */ /* 0x000fe40000010829 */
[----:B------:R-:W-:Y:S02]  /*6790*/  @!P1 FFMA.FTZ R3, R8, R9, R3 ;  /* 0x0000000908039223 */ /* 0x000fe40000010003 */
[C---:B------:R-:W-:Y:S02]  /*67a0*/  @!P1 FMUL.FTZ R9, R6.reuse, R15 ;  /* 0x0000000f06099220 */ /* 0x040fe40000410000 */
[C---:B------:R-:W-:Y:S01]  /*67b0*/  @!P1 IMAD.U32 R41, R43.reuse, 0x10000, RZ ;  /* 0x000100002b299824 */ /* 0x040fe200078e00ff */
[----:B------:R-:W-:Y:S01]  /*67c0*/  @!P1 LOP3.LUT R43, R43, 0xffff0000, RZ, 0xc0, !PT ;  /* 0xffff00002b2b9812 */ /* 0x000fe200078ec0ff */
[C---:B------:R-:W-:Y:S02]  /*67d0*/  @!P1 IMAD.U32 R8, R17.reuse, 0x10000, RZ ;  /* 0x0001000011089824 */ /* 0x040fe400078e00ff */
[-C--:B------:R-:W-:Y:S02]  /*67e0*/  @!P1 FMUL.FTZ R4, R6, R5.reuse ;  /* 0x0000000506049220 */ /* 0x080fe40000410000 */
[----:B------:R-:W-:Y:S01]  /*67f0*/  @!P1 FFMA.FTZ R84, R40, R5, -R9 ;  /* 0x0000000528549223 */ /* 0x000fe20000010809 */
[----:B------:R-:W-:Y:S01]  /*6800*/  @!P1 LOP3.LUT R9, R17, 0xffff0000, RZ, 0xc0, !PT ;  /* 0xffff000011099812 */ /* 0x000fe200078ec0ff */
[----:B------:R-:W-:Y:S02]  /*6810*/  @!P1 IMAD.U32 R6, R10, 0x10000, RZ ;  /* 0x000100000a069824 */ /* 0x000fe400078e00ff */
[----:B------:R-:W-:Y:S01]  /*6820*/  @!P1 FMUL.FTZ R44, R8, R41 ;  /* 0x00000029082c9220 */ /* 0x000fe20000410000 */
[----:B------:R-:W-:Y:S01]  /*6830*/  @!P1 F2FP.BF16.PACK_AB R88, R84, R88 ;  /* 0x000000585458923e */ /* 0x000fe200000010ff */
[-C--:B------:R-:W-:Y:S01]  /*6840*/  @!P1 FMUL.FTZ R5, R8, R6.reuse ;  /* 0x0000000608059220 */ /* 0x080fe20000410000 */
[----:B------:R-:W-:Y:S01]  /*6850*/  @!P1 LOP3.LUT R8, R10, 0xffff0000, RZ, 0xc0, !PT ;  /* 0xffff00000a089812 */ /* 0x000fe200078ec0ff */
[----:B------:R-:W-:Y:S01]  /*6860*/  @!P1 FFMA.FTZ R90, R42, R6, -R44 ;  /* 0x000000062a5a9223 */ /* 0x000fe2000001082c */
[----:B------:R-:W-:Y:S01]  /*6870*/  @!P1 LOP3.LUT R44, R53, 0xffff0000, RZ, 0xc0, !PT ;  /* 0xffff0000352c9812 */ /* 0x000fe200078ec0ff */
[C---:B------:R-:W-:Y:S02]  /*6880*/  @!P1 FMUL.FTZ R46, R9.reuse, R43 ;  /* 0x0000002b092e9220 */ /* 0x040fe40000410000 */
[----:B------:R-:W-:Y:S02]  /*6890*/  @!P1 IMAD.U32 R10, R18, 0x10000, RZ ;  /* 0x00010000120a9824 */ /* 0x000fe400078e00ff */
[-C--:B------:R-:W-:Y:S01]  /*68a0*/  @!P1 FFMA.FTZ R86, R44, R8.reuse, -R46 ;  /* 0x000000082c569223 */ /* 0x080fe2000001082e */
[----:B------:R-:W-:Y:S01]  /*68b0*/  @!P1 SHF.L.U32 R46, R54, 0x10, RZ ;  /* 0x00000010362e9819 */ /* 0x000fe200000006ff */
[----:B------:R-:W-:Y:S02]  /*68c0*/  @!P1 FMUL.FTZ R6, R9, R8 ;  /* 0x0000000809069220 */ /* 0x000fe40000410000 */
[C---:B------:R-:W-:Y:S01]  /*68d0*/  @!P1 IMAD.U32 R9, R11.reuse, 0x10000, RZ ;  /* 0x000100000b099824 */ /* 0x040fe200078e00ff */
[----:B------:R-:W-:Y:S01]  /*68e0*/  @!P1 F2FP.BF16.PACK_AB R86, R86, R90 ;  /* 0x0000005a5656923e */ /* 0x000fe200000010ff */
[C---:B------:R-:W-:Y:S02]  /*68f0*/  @!P1 FMUL.FTZ R48, R10.reuse, R45 ;  /* 0x0000002d0a309220 */ /* 0x040fe40000410000 */
[-C--:B------:R-:W-:Y:S01]  /*6900*/  @!P1 FMUL.FTZ R8, R10, R9.reuse ;  /* 0x000000090a089220 */ /* 0x080fe20000410000 */
[----:B------:R-:W-:Y:S01]  /*6910*/  @!P1 LOP3.LUT R10, R11, 0xffff0000, RZ, 0xc0, !PT ;  /* 0xffff00000b0a9812 */ /* 0x000fe200078ec0ff */
[----:B------:R-:W-:Y:S01]  /*6920*/  @!P1 FFMA.FTZ R85, R46, R9, -R48 ;  /* 0x000000092e559223 */ /* 0x000fe20000010830 */
[----:B------:R-:W-:Y:S01]  /*6930*/  @!P1 LOP3.LUT R9, R18, 0xffff0000, RZ, 0xc0, !PT ;  /* 0xffff000012099812 */ /* 0x000fe200078ec0ff */
[----:B------:R-:W-:Y:S01]  /*6940*/  @!P1 FFMA.FTZ R4, R15, R40, R4 ;  /* 0x000000280f049223 */ /* 0x000fe20000010004 */
[----:B------:R-:W-:Y:S01]  /*6950*/  @!P1 LOP3.LUT R40, R54, 0xffff0000, RZ, 0xc0, !PT ;  /* 0xffff000036289812 */ /* 0x000fe200078ec0ff */
[----:B------:R-:W-:Y:S02]  /*6960*/  @!P1 IMAD.U32 R48, R49, 0x10000, RZ ;  /* 0x0001000031309824 */ /* 0x000fe400078e00ff */
[C---:B------:R-:W-:Y:S02]  /*6970*/  @!P1 FMUL.FTZ R11, R9.reuse, R47 ;  /* 0x0000002f090b9220 */ /* 0x040fe40000410000 */
[-C--:B------:R-:W-:Y:S02]  /*6980*/  @!P1 FMUL.FTZ R9, R9, R10.reuse ;  /* 0x0000000a09099220 */ /* 0x080fe40000410000 */
[----:B------:R-:W-:Y:S01]  /*6990*/  @!P1 FFMA.FTZ R87, R40, R10, -R11 ;  /* 0x0000000a28579223 */ /* 0x000fe2000001080b */
[C---:B------:R-:W-:Y:S01]  /*69a0*/  @!P1 SHF.L.U32 R10, R24.reuse, 0x10, RZ ;  /* 0x00000010180a9819 */ /* 0x040fe200000006ff */
[----:B------:R-:W-:Y:S02]  /*69b0*/  @!P1 IMAD.U32 R11, R19, 0x10000, RZ ;  /* 0x00010000130b9824 */ /* 0x000fe400078e00ff */
[----:B------:R-:W-:Y:S01]  /*69c0*/  @!P1 FFMA.FTZ R5, R41, R42, R5 ;  /* 0x0000002a29059223 */ /* 0x000fe20000010005 */
[----:B------:R-:W-:Y:S01]  /*69d0*/  @!P1 F2FP.BF16.PACK_AB R87, R87, R85 ;  /* 0x000000555757923e */ /* 0x000fe200000010ff */
[----:B------:R-:W-:Y:S01]  /*69e0*/  @!P1 IMAD.U32 R41, R55, 0x10000, RZ ;  /* 0x0001000037299824 */ /* 0x000fe200078e00ff */
[----:B------:R-:W-:Y:S01]  /*69f0*/  @!P1 LOP3.LUT R42, R49, 0xffff0000, RZ, 0xc0, !PT ;  /* 0xffff0000312a9812 */ /* 0x000fe200078ec0ff */
[----:B------:R-:W-:Y:S01]  /*6a00*/  @!P1 FMUL.FTZ R15, R11, R48 ;  /* 0x000000300b0f9220 */ /* 0x000fe20000410000 */
[----:B------:R-:W-:Y:S01]  /*6a10*/  @!P1 LOP3.LUT R49, R55, 0xffff0000, RZ, 0xc0, !PT ;  /* 0xffff000037319812 */ /* 0x000fe200078ec0ff */
[----:B------:R-:W-:Y:S02]  /*6a20*/  @!P1 FFMA.FTZ R6, R43, R44, R6 ;  /* 0x0000002c2b069223 */ /* 0x000fe40000010006 */
[-C--:B------:R-:W-:Y:S01]  /*6a30*/  @!P1 FFMA.FTZ R84, R41, R10.reuse, -R15 ;  /* 0x0000000a29549223 */ /* 0x080fe2000001080f */
[----:B------:R-:W-:Y:S01]  /*6a40*/  @!P1 LOP3.LUT R15, R19, 0xffff0000, RZ, 0xc0, !PT ;  /* 0xffff0000130f9812 */ /* 0x000fe200078ec0ff */
[----:B------:R-:W-:Y:S01]  /*6a50*/  @!P1 FMUL.FTZ R10, R11, R10 ;  /* 0x0000000a0b0a9220 */ /* 0x000fe20000410000 */
[----:B------:R-:W-:Y:S01]  /*6a60*/  @!P1 LOP3.LUT R11, R24, 0xffff0000, RZ, 0xc0, !PT ;  /* 0xffff0000180b9812 */ /* 0x000fe200078ec0ff */
[----:B------:R-:W-:Y:S01]  /*6a70*/  @!P1 FFMA.FTZ R8, R45, R46, R8 ;  /* 0x0000002e2d089223 */ /* 0x000fe20000010008 */
[----:B------:R-:W-:Y:S01]  /*6a80*/  @!P1 F2FP.BF16.PACK_AB R5, R6, R5 ;  /* 0x000000050605923e */ /* 0x000fe200000010ff */
[----:B------:R-:W-:Y:S02]  /*6a90*/  @!P1 FMUL.FTZ R24, R15, R42 ;  /* 0x0000002a0f189220 */ /* 0x000fe40000410000 */
[----:B------:R-:W-:Y:S02]  /*6aa0*/  @!P1 FFMA.FTZ R9, R47, R40, R9 ;  /* 0x000000282f099223 */ /* 0x000fe40000010009 */
[-C--:B------:R-:W-:Y:S02]  /*6ab0*/  @!P1 FFMA.FTZ R24, R49, R11.reuse, -R24 ;  /* 0x0000000b31189223 */ /* 0x080fe40000010818 */
[----:B------:R-:W-:Y:S01]  /*6ac0*/  @!P1 FMUL.FTZ R11, R15, R11 ;  /* 0x0000000b0f0b9220 */ /* 0x000fe20000410000 */
[----:B------:R-:W-:Y:S01]  /*6ad0*/  @!P1 F2FP.BF16.PACK_AB R15, R4, R3 ;  /* 0x00000003040f923e */ /* 0x000fe200000010ff */
[----:B------:R-:W-:Y:S01]  /*6ae0*/  @!P1 FFMA.FTZ R10, R48, R41, R10 ;  /* 0x00000029300a9223 */ /* 0x000fe2000001000a */
[----:B------:R-:W-:Y:S01]  /*6af0*/  @!P1 F2FP.BF16.PACK_AB R24, R24, R84 ;  /* 0x000000541818923e */ /* 0x000fe200000010ff */
[----:B------:R-:W-:Y:S01]  /*6b00*/  @!P1 FFMA.FTZ R11, R42, R49, R11 ;  /* 0x000000312a0b9223 */ /* 0x000fe2000001000b */
[C---:B------:R-:W-:Y:S01]  /*6b10*/  LEA R84, P0, R94.reuse, R50, 0x1 ;  /* 0x000000325e547211 */ /* 0x040fe200078008ff */
[----:B------:R-:W-:Y:S01]  /*6b20*/  @!P1 IMAD.MOV.U32 R52, RZ, RZ, R88 ;  /* 0x000000ffff349224 */ /* 0x000fe200078e0058 */
[----:B------:R-:W-:Y:S01]  /*6b30*/  @!P1 MOV R55, R24 ;  /* 0x0000001800379202 */ /* 0x000fe20000000f00 */
[----:B------:R-:W-:Y:S01]  /*6b40*/  @!P1 IMAD.MOV.U32 R53, RZ, RZ, R86 ;  /* 0x000000ffff359224 */ /* 0x000fe200078e0056 */
[----:B------:R-:W-:Y:S01]  /*6b50*/  LEA.HI.X R85, R94, R51, R108, 0x1, P0 ;  /* 0x000000335e557211 */ /* 0x000fe200000f0c6c */
[----:B------:R-:W-:Y:S01]  /*6b60*/  @!P1 IMAD.MOV.U32 R54, RZ, RZ, R87 ;  /* 0x000000ffff369224 */ /* 0x000fe200078e0057 */
[----:B------:R-:W-:Y:S01]  /*6b70*/  ISETP.GE.AND P0, PT, R89, c[0x0][0x1d4], PT ;  /* 0x0000750059007a0c */ /* 0x000fe20003f06270 */
[----:B------:R-:W-:Y:S01]  /*6b80*/  @!P1 IMAD.MOV.U32 R16, RZ, RZ, R15 ;  /* 0x000000ffff109224 */ /* 0x000fe200078e000f */
[----:B------:R-:W-:Y:S01]  /*6b90*/  @!P1 F2FP.BF16.PACK_AB R3, R11, R10 ;  /* 0x0000000a0b03923e */ /* 0x000fe200000010ff */
[----:B------:R-:W-:Y:S01]  /*6ba0*/  @!P1 IMAD.MOV.U32 R17, RZ, RZ, R5 ;  /* 0x000000ffff119224 */ /* 0x000fe200078e0005 */
[----:B------:R1:W-:Y:S01]  /*6bb0*/  ST.E.128 [R84.64], R52 ;  /* 0x0000003454007985 */ /* 0x0003e2000c101d08 */
[----:B------:R-:W-:Y:S02]  /*6bc0*/  @!P1 F2FP.BF16.PACK_AB R4, R9, R8 ;  /* 0x000000080904923e */ /* 0x000fe400000010ff */
[----:B------:R-:W-:Y:S02]  /*6bd0*/  @!P1 IMAD.MOV.U32 R19, RZ, RZ, R3 ;  /* 0x000000ffff139224 */ /* 0x000fe400078e0003 */
[----:B------:R-:W-:Y:S04]  /*6be0*/  @!P1 MOV R18, R4 ;  /* 0x0000000400129202 */ /* 0x000fe80000000f00 */
[----:B------:R-:W-:Y:S05]  /*6bf0*/  @!P0 IMAD.WIDE R50, R89, 0x2, R50 ;  /* 0x0000000259328825 */ /* 0x000fea00078e0232 */
[----:B------:R1:W-:Y:S02]  /*6c00*/  @!P0 ST.E.128 [R50.64], R16 ;  /* 0x0000001032008985 */ /* 0x0003e4000c101d08 */
.L_x_369:
[----:B-1----:R-:W-:Y:S05]  /*6c10*/  BSYNC B0 ;  /* 0x0000000000007941 */ /* 0x002fea0003800000 */
.L_x_368:
[----:B------:R1:W2:Y:S01]  /*6c20*/  SHFL.IDX PT, R45, R92, 0x1, 0x181f ;  /* 0x00381f005c2d7f89 */ /* 0x0002a200000e0000 */
[----:B------:R-:W-:Y:S01]  /*6c30*/  ISETP.GE.OR P0, PT, R169, R91, P6 ;  /* 0x0000005ba900720c */ /* 0x000fe20003706670 */
[----:B------:R-:W-:Y:S02]  /*6c40*/  BSSY B0, `(.L_x_370) ;  /* 0x000007f000007945 */ /* 0x000fe40003800000 */
[----:B------:R1:W3:Y:S10]  /*6c50*/  SHFL.IDX PT, R44, R93, 0x1, 0x181f ;  /* 0x00381f005d2c7f89 */ /* 0x0002f400000e0000 */
[----:B------:R-:W-:-:S05]  /*6c60*/  @P0 BRA `(.L_x_371) ;  /* 0x000007c000000947 */ /* 0x000fca0003800000 */
[----:B------:R-:W-:Y:S01]  /*6c70*/  SEL R3, R83, R75, !P2 ;  /* 0x0000004b53037207 */ /* 0x000fe20005000000 */
[----:B------:R-:W4:Y:S01]  /*6c80*/  LDS.128 R48, [R130+0x8100] ;  /* 0x0081000082307984 */ /* 0x000f220000000c00 */
[C---:B------:R-:W-:Y:S02]  /*6c90*/  IADD3 R5, R81.reuse, 0x20, RZ ;  /* 0x0000002051057810 */ /* 0x040fe40007ffe0ff */
[----:B------:R-:W-:Y:S02]  /*6ca0*/  SHF.R.S32.HI R4, RZ, 0x1f, R3 ;  /* 0x0000001fff047819 */ /* 0x000fe40000011403 */
[----:B------:R-:W-:Y:S01]  /*6cb0*/  IADD3 R6, R81, 0x20, RZ ;  /* 0x0000002051067810 */ /* 0x000fe20007ffe0ff */
[----:B------:R-:W-:Y:S01]  /*6cc0*/  IMAD.SHL.U32 R5, R5, 0x40, RZ ;  /* 0x0000004005057824 */ /* 0x000fe200078e00ff */
[----:B------:R-:W-:Y:S02]  /*6cd0*/  LEA.HI R3, R4, R3, RZ, 0x4 ;  /* 0x0000000304037211 */ /* 0x000fe400078f20ff */
[----:B---3--:R-:W-:Y:S01]  /*6ce0*/  LEA R84, P0, R94, R44, 0x1 ;  /* 0x0000002c5e547211 */ /* 0x008fe200078008ff */
[----:B------:R-:W-:Y:S01]  /*6cf0*/  IMAD.SHL.U32 R6, R6, 0x40, RZ ;  /* 0x0000004006067824 */ /* 0x000fe200078e00ff */
[----:B------:R-:W-:Y:S02]  /*6d00*/  LEA.HI.SX32 R3, R3, R74, 0x1c ;  /* 0x0000004a03037211 */ /* 0x000fe400078fe2ff */
[----:B--2---:R-:W-:Y:S02]  /*6d10*/  LEA.HI.X R85, R94, R45, R108, 0x1, P0 ;  /* 0x0000002d5e557211 */ /* 0x004fe400000f0c6c */
[----:B------:R-:W-:Y:S01]  /*6d20*/  SHF.R.S32.HI R4, RZ, 0x1f, R3 ;  /* 0x0000001fff047819 */ /* 0x000fe20000011403 */
[----:B------:R-:W-:Y:S01]  /*6d30*/  IMAD.SHL.U32 R24, R3, 0x8, RZ ;  /* 0x0000000803187824 */ /* 0x000fe200078e00ff */
[----:B------:R-:W-:Y:S02]  /*6d40*/  LOP3.LUT R6, R6, 0x1c0, RZ, 0xc0, !PT ;  /* 0x000001c006067812 */ /* 0x000fe400078ec0ff */
[----:B------:R-:W-:Y:S02]  /*6d50*/  LEA.HI R4, R4, R3, RZ, 0x3 ;  /* 0x0000000304047211 */ /* 0x000fe400078f18ff */
[----:B------:R-:W-:Y:S02]  /*6d60*/  LOP3.LUT R5, R5, 0x1c0, RZ, 0xc0, !PT ;  /* 0x000001c005057812 */ /* 0x000fe400078ec0ff */
[----:B------:R-:W-:Y:S02]  /*6d70*/  SHF.R.S32.HI R3, RZ, 0x3, R4 ;  /* 0x00000003ff037819 */ /* 0x000fe40000011404 */
[----:B------:R-:W-:Y:S02]  /*6d80*/  LOP3.LUT R4, R6, 0x38, R24, 0xf8, !PT ;  /* 0x0000003806047812 */ /* 0x000fe400078ef818 */
[----:B------:R-:W-:Y:S01]  /*6d90*/  SHF.R.U32.HI R5, RZ, 0x3, R5 ;  /* 0x00000003ff057819 */ /* 0x000fe20000011605 */
[----:B------:R-:W-:Y:S01]  /*6da0*/  IMAD R3, R3, 0x1c00, R12 ;  /* 0x00001c0003037824 */ /* 0x000fe200078e020c */
[----:B------:R-:W-:Y:S02]  /*6db0*/  ISETP.GE.AND P0, PT, R24, c[0x0][0x1d4], PT ;  /* 0x0000750018007a0c */ /* 0x000fe40003f06270 */
[----:B------:R-:W-:Y:S02]  /*6dc0*/  LOP3.LUT R4, R4, R5, RZ, 0x3c, !PT ;  /* 0x0000000504047212 */ /* 0x000fe400078e3cff */
[----:B-----5:R-:W-:Y:S02]  /*6dd0*/  @!P1 SHF.R.U64 R8, R56, 0x10, R57 ;  /* 0x0000001038089819 */ /* 0x020fe40000001239 */
[----:B------:R-:W-:Y:S01]  /*6de0*/  @!P1 SHF.R.U64 R5, R20, 0x10, R21 ;  /* 0x0000001014059819 */ /* 0x000fe20000001215 */
[----:B------:R-:W-:Y:S01]  /*6df0*/  IMAD.IADD R3, R3, 0x1, R4 ;  /* 0x0000000103037824 */ /* 0x000fe200078e0204 */
[----:B------:R-:W-:Y:S02]  /*6e00*/  @!P1 SHF.R.U32.HI R9, RZ, 0x10, R57 ;  /* 0x00000010ff099819 */ /* 0x000fe40000011639 */
[----:B------:R-:W-:Y:S01]  /*6e10*/  @!P1 PRMT R10, R25, 0x5432, R5 ;  /* 0x00005432190a9816 */ /* 0x000fe20000000005 */
[----:B------:R-:W-:Y:S01]  /*6e20*/  IMAD.SHL.U32 R3, R3, 0x2, RZ ;  /* 0x0000000203037824 */ /* 0x000fe200078e00ff */
[----:B----4-:R-:W-:Y:S01]  /*6e30*/  @!P1 LOP3.LUT R47, R51, 0xffff0000, RZ, 0xc0, !PT ;  /* 0xffff0000332f9812 */ /* 0x010fe200078ec0ff */
[C---:B------:R-:W-:Y:S01]  /*6e40*/  @!P1 IMAD.U32 R41, R50.reuse, 0x10000, RZ ;  /* 0x0001000032299824 */ /* 0x040fe200078e00ff */
[----:B------:R-:W-:Y:S02]  /*6e50*/  @!P1 LOP3.LUT R43, R50, 0xffff0000, RZ, 0xc0, !PT ;  /* 0xffff0000322b9812 */ /* 0x000fe400078ec0ff */
[----:B------:R2:W3:Y:S01]  /*6e60*/  LDS.128 R16, [R3+0x8100] ;  /* 0x0081000003107984 */ /* 0x0004e20000000c00 */
[----:B------:R-:W-:Y:S02]  /*6e70*/  @!P1 SHF.R.U32.HI R4, RZ, 0x10, R21 ;  /* 0x00000010ff049819 */ /* 0x000fe40000011615 */
[----:B------:R-:W-:Y:S02]  /*6e80*/  @!P1 PRMT R21, R68, 0x5432, R9 ;  /* 0x0000543244159816 */ /* 0x000fe40000000009 */
[--C-:B------:R-:W-:Y:S02]  /*6e90*/  @!P1 SHF.R.U64 R11, R58, 0x10, R59.reuse ;  /* 0x000000103a0b9819 */ /* 0x100fe4000000123b */
[----:B------:R-:W-:Y:S02]  /*6ea0*/  @!P1 SHF.R.U32.HI R15, RZ, 0x10, R59 ;  /* 0x00000010ff0f9819 */ /* 0x000fe4000001163b */
[C---:B------:R-:W-:Y:S01]  /*6eb0*/  @!P1 PRMT R42, R69.reuse, 0x5432, R11 ;  /* 0x00005432452a9816 */ /* 0x040fe2000000000b */
[----:B------:R-:W-:Y:S01]  /*6ec0*/  @!P1 IMAD.U32 R11, R48, 0x10000, RZ ;  /* 0x00010000300b9824 */ /* 0x000fe200078e00ff */
[----:B------:R-:W-:Y:S02]  /*6ed0*/  @!P1 PRMT R40, R69, 0x5410, R15 ;  /* 0x0000541045289816 */ /* 0x000fe4000000000f */
[----:B------:R-:W-:Y:S01]  /*6ee0*/  @!P1 PRMT R9, R25, 0x5410, R4 ;  /* 0x0000541019099816 */ /* 0x000fe20000000004 */
[----:B------:R-:W-:Y:S01]  /*6ef0*/  @!P1 IMAD.U32 R4, R10, 0x10000, RZ ;  /* 0x000100000a049824 */ /* 0x000fe200078e00ff */
[--C-:B------:R-:W-:Y:S02]  /*6f00*/  @!P1 SHF.R.U32.HI R6, RZ, 0x10, R23.reuse ;  /* 0x00000010ff069819 */ /* 0x100fe40000011617 */
[----:B------:R-:W-:Y:S02]  /*6f10*/  @!P1 LOP3.LUT R46, R40, 0xffff0000, RZ, 0xc0, !PT ;  /* 0xffff0000282e9812 */ /* 0x000fe400078ec0ff */
[----:B------:R-:W-:Y:S01]  /*6f20*/  @!P1 PRMT R15, R26, 0x5410, R6 ;  /* 0x000054101a0f9816 */ /* 0x000fe20000000006 */
[----:B------:R-:W-:Y:S01]  /*6f30*/  @!P1 IMAD.U32 R6, R9, 0x10000, RZ ;  /* 0x0001000009069824 */ /* 0x000fe200078e00ff */
[----:B--2---:R-:W-:Y:S01]  /*6f40*/  @!P1 SHF.R.U64 R3, R22, 0x10, R23 ;  /* 0x0000001016039819 */ /* 0x004fe20000001217 */
[----:B------:R-:W-:Y:S01]  /*6f50*/  @!P1 IMAD.U32 R23, R21, 0x10000, RZ ;  /* 0x0001000015179824 */ /* 0x000fe200078e00ff */
[----:B------:R-:W-:Y:S01]  /*6f60*/  @!P1 PRMT R22, R68, 0x5410, R8 ;  /* 0x0000541044169816 */ /* 0x000fe20000000008 */
[----:B------:R-:W-:Y:S01]  /*6f70*/  @!P0 IMAD.WIDE R68, R24, 0x2, R44 ;  /* 0x0000000218448825 */ /* 0x000fe200078e022c */
[----:B------:R-:W-:Y:S02]  /*6f80*/  @!P1 SHF.L.U32 R45, R51, 0x10, RZ ;  /* 0x00000010332d9819 */ /* 0x000fe400000006ff */
[----:B------:R-:W-:Y:S01]  /*6f90*/  @!P1 PRMT R20, R26, 0x5432, R3 ;  /* 0x000054321a149816 */ /* 0x000fe20000000003 */
[----:B------:R-:W-:Y:S02]  /*6fa0*/  @!P1 IMAD.U32 R8, R22, 0x10000, RZ ;  /* 0x0001000016089824 */ /* 0x000fe400078e00ff */
[----:B------:R-:W-:Y:S02]  /*6fb0*/  @!P1 IMAD.U32 R24, R49, 0x10000, RZ ;  /* 0x0001000031189824 */ /* 0x000fe400078e00ff */
[----:B------:R-:W-:Y:S02]  /*6fc0*/  @!P1 IMAD.U32 R44, R40, 0x10000, RZ ;  /* 0x00010000282c9824 */ /* 0x000fe400078e00ff */
[----:B---3--:R-:W-:Y:S01]  /*6fd0*/  @!P1 IMAD.U32 R5, R17, 0x10000, RZ ;  /* 0x0001000011059824 */ /* 0x008fe200078e00ff */
[----:B------:R-:W-:Y:S03]  /*6fe0*/  @!P1 SHF.L.U32 R3, R16, 0x10, RZ ;  /* 0x0000001010039819 */ /* 0x000fe600000006ff */
[----:B------:R-:W-:Y:S02]  /*6ff0*/  @!P1 FMUL.FTZ R26, R5, R23 ;  /* 0x00000017051a9220 */ /* 0x000fe40000410000 */
[C---:B------:R-:W-:Y:S02]  /*7000*/  @!P1 FMUL.FTZ R25, R3.reuse, R8 ;  /* 0x0000000803199220 */ /* 0x040fe40000410000 */
[-C--:B------:R-:W-:Y:S02]  /*7010*/  @!P1 FMUL.FTZ R3, R3, R4.reuse ;  /* 0x0000000403039220 */ /* 0x080fe40000410000 */
[----:B------:R-:W-:Y:S01]  /*7020*/  @!P1 FFMA.FTZ R59, R11, R4, -R25 ;  /* 0x000000040b3b9223 */ /* 0x000fe20000010819 */
[----:B------:R-:W-:Y:S01]  /*7030*/  @!P1 LOP3.LUT R25, R21, 0xffff0000, RZ, 0xc0, !PT ;  /* 0xffff000015199812 */ /* 0x000fe200078ec0ff */
[----:B------:R-:W-:Y:S01]  /*7040*/  @!P1 FFMA.FTZ R3, R8, R11, R3 ;  /* 0x0000000b08039223 */ /* 0x000fe20000010003 */
[----:B------:R-:W-:Y:S01]  /*7050*/  @!P1 LOP3.LUT R8, R16, 0xffff0000, RZ, 0xc0, !PT ;  /* 0xffff000010089812 */ /* 0x000fe200078ec0ff */
[-C--:B------:R-:W-:Y:S01]  /*7060*/  @!P1 FMUL.FTZ R5, R5, R6.reuse ;  /* 0x0000000605059220 */ /* 0x080fe20000410000 */
[----:B------:R-:W-:Y:S01]  /*7070*/  @!P1 LOP3.LUT R21, R22, 0xffff0000, RZ, 0xc0, !PT ;  /* 0xffff000016159812 */ /* 0x000fe200078ec0ff */
[----:B------:R-:W-:Y:S01]  /*7080*/  @!P1 FFMA.FTZ R58, R24, R6, -R26 ;  /* 0x00000006183a9223 */ /* 0x000fe2000001081a */
[----:B------:R-:W-:Y:S02]  /*7090*/  @!P1 LOP3.LUT R6, R17, 0xffff0000, RZ, 0xc0, !PT ;  /* 0xffff000011069812 */ /* 0x000fe400078ec0ff */
[----:B------:R-:W-:Y:S01]  /*70a0*/  @!P1 LOP3.LUT R22, R48, 0xffff0000, RZ, 0xc0, !PT ;  /* 0xffff000030169812 */ /* 0x000fe200078ec0ff */
[----:B------:R-:W-:Y:S01]  /*70b0*/  @!P1 FMUL.FTZ R11, R8, R21 ;  /* 0x00000015080b9220 */ /* 0x000fe20000410000 */
[----:B------:R-:W-:Y:S02]  /*70c0*/  @!P1 LOP3.LUT R26, R49, 0xffff0000, RZ, 0xc0, !PT ;  /* 0xffff0000311a9812 */ /* 0x000fe400078ec0ff */
[----:B------:R-:W-:Y:S02]  /*70d0*/  @!P1 LOP3.LUT R4, R9, 0xffff0000, RZ, 0xc0, !PT ;  /* 0xffff000009049812 */ /* 0x000fe400078ec0ff */
[----:B------:R-:W-:Y:S01]  /*70e0*/  @!P1 LOP3.LUT R9, R10, 0xffff0000, RZ, 0xc0, !PT ;  /* 0xffff00000a099812 */ /* 0x000fe200078ec0ff */
[C---:B------:R-:W-:Y:S02]  /*70f0*/  @!P1 FMUL.FTZ R10, R6.reuse, R25 ;  /* 0x00000019060a9220 */ /* 0x040fe40000410000 */
[-C--:B------:R-:W-:Y:S02]  /*7100*/  @!P1 FMUL.FTZ R6, R6, R4.reuse ;  /* 0x0000000406069220 */ /* 0x080fe40000410000 */
[-C--:B------:R-:W-:Y:S01]  /*7110*/  @!P1 FFMA.FTZ R56, R22, R9.reuse, -R11 ;  /* 0x0000000916389223 */ /* 0x080fe2000001080b */
[C---:B------:R-:W-:Y:S01]  /*7120*/  @!P1 LOP3.LUT R11, R19.reuse, 0xffff0000, RZ, 0xc0, !PT ;  /* 0xffff0000130b9812 */ /* 0x040fe200078ec0ff */
[----:B------:R-:W-:Y:S02]  /*7130*/  @!P1 FFMA.FTZ R57, R26, R4, -R10 ;  /* 0x000000041a399223 */ /* 0x000fe4000001080a */
[----:B------:R-:W-:Y:S02]  /*7140*/  @!P1 IMAD.U32 R10, R19, 0x10000, RZ ;  /* 0x00010000130a9824 */ /* 0x000fe400078e00ff */
[----:B------:R-:W-:Y:S01]  /*7150*/  @!P1 FMUL.FTZ R4, R8, R9 ;  /* 0x0000000908049220 */ /* 0x000fe20000410000 */
[C---:B------:R-:W-:Y:S01]  /*7160*/  @!P1 LOP3.LUT R9, R15.reuse, 0xffff0000, RZ, 0xc0, !PT ;  /* 0xffff00000f099812 */ /* 0x040fe200078ec0ff */
[----:B------:R-:W-:Y:S02]  /*7170*/  @!P1 IMAD.U32 R8, R15, 0x10000, RZ ;  /* 0x000100000f089824 */ /* 0x000fe400078e00ff */
[C---:B------:R-:W-:Y:S02]  /*7180*/  @!P1 FMUL.FTZ R15, R10.reuse, R44 ;  /* 0x0000002c0a0f9220 */ /* 0x040fe40000410000 */
[----:B------:R-:W-:Y:S02]  /*7190*/  @!P1 FMUL.FTZ R40, R11, R46 ;  /* 0x0000002e0b289220 */ /* 0x000fe40000410000 */
[-C--:B------:R-:W-:Y:S02]  /*71a0*/  @!P1 FMUL.FTZ R10, R10, R8.reuse ;  /* 0x000000080a0a9220 */ /* 0x080fe40000410000 */
[----:B------:R-:W-:Y:S01]  /*71b0*/  @!P1 FFMA.FTZ R55, R45, R8, -R15 ;  /* 0x000000082d379223 */ /* 0x000fe2000001080f */
[C---:B------:R-:W-:Y:S01]  /*71c0*/  @!P1 SHF.L.U32 R8, R18.reuse, 0x10, RZ ;  /* 0x0000001012089819 */ /* 0x040fe200000006ff */
[-C--:B------:R-:W-:Y:S01]  /*71d0*/  @!P1 FFMA.FTZ R54, R47, R9.reuse, -R40 ;  /* 0x000000092f369223 */ /* 0x080fe20000010828 */
[----:B------:R-:W-:Y:S01]  /*71e0*/  @!P1 LOP3.LUT R15, R18, 0xffff0000, RZ, 0xc0, !PT ;  /* 0xffff0000120f9812 */ /* 0x000fe200078ec0ff */
[C---:B------:R-:W-:Y:S01]  /*71f0*/  @!P1 IMAD.U32 R40, R42.reuse, 0x10000, RZ ;  /* 0x000100002a289824 */ /* 0x040fe200078e00ff */
[----:B------:R-:W-:Y:S01]  /*7200*/  @!P1 LOP3.LUT R42, R42, 0xffff0000, RZ, 0xc0, !PT ;  /* 0xffff00002a2a9812 */ /* 0x000fe200078ec0ff */
[----:B------:R-:W-:Y:S02]  /*7210*/  @!P1 FMUL.FTZ R11, R11, R9 ;  /* 0x000000090b0b9220 */ /* 0x000fe40000410000 */
[C---:B------:R-:W-:Y:S01]  /*7220*/  @!P1 IMAD.U32 R9, R20.reuse, 0x10000, RZ ;  /* 0x0001000014099824 */ /* 0x040fe200078e00ff */
[----:B------:R-:W-:Y:S01]  /*7230*/  @!P1 LOP3.LUT R20, R20, 0xffff0000, RZ, 0xc0, !PT ;  /* 0xffff000014149812 */ /* 0x000fe200078ec0ff */
[----:B------:R-:W-:Y:S02]  /*7240*/  @!P1 FMUL.FTZ R52, R8, R40 ;  /* 0x0000002808349220 */ /* 0x000fe40000410000 */
[----:B------:R-:W-:Y:S02]  /*7250*/  @!P1 FMUL.FTZ R53, R15, R42 ;  /* 0x0000002a0f359220 */ /* 0x000fe40000410000 */
[----:B------:R-:W-:Y:S01]  /*7260*/  @!P1 FFMA.FTZ R4, R21, R22, R4 ;  /* 0x0000001615049223 */ /* 0x000fe20000010004 */
[----:B------:R-:W-:Y:S01]  /*7270*/  @!P1 F2FP.BF16.PACK_AB R22, R54, R55 ;  /* 0x000000373616923e */ /* 0x000fe200000010ff */
[-C--:B------:R-:W-:Y:S02]  /*7280*/  @!P1 FMUL.FTZ R8, R8, R9.reuse ;  /* 0x0000000908089220 */ /* 0x080fe40000410000 */
[----:B------:R-:W-:Y:S02]  /*7290*/  @!P1 FFMA.FTZ R5, R23, R24, R5 ;  /* 0x0000001817059223 */ /* 0x000fe40000010005 */
[----:B------:R-:W-:Y:S02]  /*72a0*/  @!P1 FFMA.FTZ R52, R41, R9, -R52 ;  /* 0x0000000929349223 */ /* 0x000fe40000010834 */
[-C--:B------:R-:W-:Y:S01]  /*72b0*/  @!P1 FMUL.FTZ R9, R15, R20.reuse ;  /* 0x000000140f099220 */ /* 0x080fe20000410000 */
[----:B------:R-:W-:Y:S01]  /*72c0*/  @!P1 F2FP.BF16.PACK_AB R15, R56, R59 ;  /* 0x0000003b380f923e */ /* 0x000fe200000010ff */
[----:B------:R-:W-:Y:S01]  /*72d0*/  @!P1 FFMA.FTZ R53, R43, R20, -R53 ;  /* 0x000000142b359223 */ /* 0x000fe20000010835 */
[----:B------:R-:W-:Y:S01]  /*72e0*/  @!P1 F2FP.BF16.PACK_AB R20, R57, R58 ;  /* 0x0000003a3914923e */ /* 0x000fe200000010ff */
[----:B------:R-:W-:Y:S02]  /*72f0*/  @!P1 FFMA.FTZ R6, R25, R26, R6 ;  /* 0x0000001a19069223 */ /* 0x000fe40000010006 */
[----:B------:R-:W-:Y:S01]  /*7300*/  @!P1 FFMA.FTZ R8, R40, R41, R8 ;  /* 0x0000002928089223 */ /* 0x000fe20000010008 */
[----:B------:R-:W-:Y:S01]  /*7310*/  @!P1 F2FP.BF16.PACK_AB R21, R53, R52 ;  /* 0x000000343515923e */ /* 0x000fe200000010ff */
[----:B------:R-:W-:Y:S01]  /*7320*/  @!P1 FFMA.FTZ R9, R42, R43, R9 ;  /* 0x0000002b2a099223 */ /* 0x000fe20000010009 */
[----:B------:R-:W-:Y:S01]  /*7330*/  @!P1 F2FP.BF16.PACK_AB R5, R6, R5 ;  /* 0x000000050605923e */ /* 0x000fe200000010ff */
[----:B------:R-:W-:Y:S02]  /*7340*/  @!P1 FFMA.FTZ R10, R44, R45, R10 ;  /* 0x0000002d2c0a9223 */ /* 0x000fe4000001000a */
[----:B------:R-:W-:Y:S02]  /*7350*/  @!P1 FFMA.FTZ R11, R46, R47, R11 ;  /* 0x0000002f2e0b9223 */ /* 0x000fe4000001000b */
[----:B------:R-:W-:Y:S01]  /*7360*/  @!P1 IMAD.MOV.U32 R48, RZ, RZ, R15 ;  /* 0x000000ffff309224 */ /* 0x000fe200078e000f */
[----:B------:R-:W-:Y:S01]  /*7370*/  @!P1 F2FP.BF16.PACK_AB R15, R4, R3 ;  /* 0x00000003040f923e */ /* 0x000fe200000010ff */
[----:B------:R-:W-:Y:S01]  /*7380*/  @!P1 IMAD.MOV.U32 R49, RZ, RZ, R20 ;  /* 0x000000ffff319224 */ /* 0x000fe200078e0014 */
[----:B------:R-:W-:Y:S01]  /*7390*/  @!P1 F2FP.BF16.PACK_AB R4, R9, R8 ;  /* 0x000000080904923e */ /* 0x000fe200000010ff */
[----:B------:R-:W-:Y:S01]  /*73a0*/  @!P1 IMAD.MOV.U32 R50, RZ, RZ, R21 ;  /* 0x000000ffff329224 */ /* 0x000fe200078e0015 */
[----:B------:R-:W-:Y:S01]  /*73b0*/  @!P1 F2FP.BF16.PACK_AB R3, R11, R10 ;  /* 0x0000000a0b03923e */ /* 0x000fe200000010ff */
[----:B------:R-:W-:Y:S01]  /*73c0*/  @!P1 IMAD.MOV.U32 R51, RZ, RZ, R22 ;  /* 0x000000ffff339224 */ /* 0x000fe200078e0016 */
[----:B------:R-:W-:Y:S01]  /*73d0*/  @!P1 MOV R16, R15 ;  /* 0x0000000f00109202 */ /* 0x000fe20000000f00 */
[----:B------:R-:W-:Y:S02]  /*73e0*/  @!P1 IMAD.MOV.U32 R17, RZ, RZ, R5 ;  /* 0x000000ffff119224 */ /* 0x000fe400078e0005 */
[----:B------:R-:W-:Y:S01]  /*73f0*/  @!P1 IMAD.MOV.U32 R18, RZ, RZ, R4 ;  /* 0x000000ffff129224 */ /* 0x000fe200078e0004 */
[----:B------:R2:W-:Y:S01]  /*7400*/  ST.E.128 [R84.64], R48 ;  /* 0x0000003054007985 */ /* 0x0005e2000c101d08 */
[----:B------:R-:W-:Y:S07]  /*7410*/  @!P1 IMAD.MOV.U32 R19, RZ, RZ, R3 ;  /* 0x000000ffff139224 */ /* 0x000fee00078e0003 */
[----:B------:R2:W-:Y:S02]  /*7420*/  @!P0 ST.E.128 [R68.64], R16 ;  /* 0x0000001044008985 */ /* 0x0005e4000c101d08 */
.L_x_371:
[----:B------:R-:W-:Y:S05]  /*7430*/  BSYNC B0 ;  /* 0x0000000000007941 */ /* 0x000fea0003800000 */
.L_x_370:
[----:B------:R4:W1:Y:S01]  /*7440*/  SHFL.IDX PT, R25, R92, 0x2, 0x181f ;  /* 0x00581f005c197f89 */ /* 0x00086200000e0000 */
[----:B------:R-:W-:Y:S01]  /*7450*/  ISETP.GE.OR P0, PT, R168, R91, P6 ;  /* 0x0000005ba800720c */ /* 0x000fe20003706670 */
[----:B------:R-:W-:Y:S02]  /*7460*/  BSSY B0, `(.L_x_372) ;  /* 0x000007f000007945 */ /* 0x000fe40003800000 */
[----:B------:R4:W3:Y:S10]  /*7470*/  SHFL.IDX PT, R24, R93, 0x2, 0x181f ;  /* 0x00581f005d187f89 */ /* 0x0008f400000e0000 */
[----:B------:R-:W-:-:S05]  /*7480*/  @P0 BRA `(.L_x_373) ;  /* 0x000007c000000947 */ /* 0x000fca0003800000 */
[----:B------:R-:W-:Y:S01]  /*7490*/  SEL R3, R83, R75, !P2 ;  /* 0x0000004b53037207 */ /* 0x000fe20005000000 */
[----:B--23--:R-:W2:Y:S01]  /*74a0*/  LDS.128 R44, [R129+0x8100] ;  /* 0x00810000812c7984 */ /* 0x00cea20000000c00 */
[C---:B------:R-:W-:Y:S02]  /*74b0*/  IADD3 R5, R81.reuse, 0x40, RZ ;  /* 0x0000004051057810 */ /* 0x040fe40007ffe0ff */
[----:B------:R-:W-:Y:S02]  /*74c0*/  SHF.R.S32.HI R4, RZ, 0x1f, R3 ;  /* 0x0000001fff047819 */ /* 0x000fe40000011403 */
[----:B------:R-:W-:Y:S01]  /*74d0*/  IADD3 R6, R81, 0x40, RZ ;  /* 0x0000004051067810 */ /* 0x000fe20007ffe0ff */
[----:B------:R-:W-:Y:S01]  /*74e0*/  IMAD.SHL.U32 R5, R5, 0x40, RZ ;  /* 0x0000004005057824 */ /* 0x000fe200078e00ff */
[----:B------:R-:W-:Y:S02]  /*74f0*/  LEA.HI R3, R4, R3, RZ, 0x4 ;  /* 0x0000000304037211 */ /* 0x000fe400078f20ff */
[----:B------:R-:W-:Y:S01]  /*7500*/  LEA R52, P0, R94, R24, 0x1 ;  /* 0x000000185e347211 */ /* 0x000fe200078008ff */
[----:B------:R-:W-:Y:S01]  /*7510*/  IMAD.SHL.U32 R6, R6, 0x40, RZ ;  /* 0x0000004006067824 */ /* 0x000fe200078e00ff */
[----:B------:R-:W-:Y:S02]  /*7520*/  LEA.HI.SX32 R3, R3, R74, 0x1c ;  /* 0x0000004a03037211 */ /* 0x000fe400078fe2ff */
[----:B-1----:R-:W-:Y:S02]  /*7530*/  LEA.HI.X R53, R94, R25, R108, 0x1, P0 ;  /* 0x000000195e357211 */ /* 0x002fe400000f0c6c */
[----:B------:R-:W-:Y:S01]  /*7540*/  SHF.R.S32.HI R4, RZ, 0x1f, R3 ;  /* 0x0000001fff047819 */ /* 0x000fe20000011403 */
[----:B------:R-:W-:Y:S01]  /*7550*/  IMAD.SHL.U32 R23, R3, 0x8, RZ ;  /* 0x0000000803177824 */ /* 0x000fe200078e00ff */
[----:B------:R-:W-:Y:S02]  /*7560*/  LOP3.LUT R6, R6, 0x1c0, RZ, 0xc0, !PT ;  /* 0x000001c006067812 */ /* 0x000fe400078ec0ff */
[----:B------:R-:W-:Y:S02]  /*7570*/  LEA.HI R4, R4, R3, RZ, 0x3 ;  /* 0x0000000304047211 */ /* 0x000fe400078f18ff */
[----:B------:R-:W-:Y:S02]  /*7580*/  LOP3.LUT R5, R5, 0x1c0, RZ, 0xc0, !PT ;  /* 0x000001c005057812 */ /* 0x000fe400078ec0ff */
[----:B------:R-:W-:Y:S02]  /*7590*/  SHF.R.S32.HI R3, RZ, 0x3, R4 ;  /* 0x00000003ff037819 */ /* 0x000fe40000011404 */
[----:B------:R-:W-:Y:S02]  /*75a0*/  SHF.R.U32.HI R5, RZ, 0x3, R5 ;  /* 0x00000003ff057819 */ /* 0x000fe40000011605 */
[----:B------:R-:W-:Y:S01]  /*75b0*/  LOP3.LUT R4, R6, 0x38, R23, 0xf8, !PT ;  /* 0x0000003806047812 */ /* 0x000fe200078ef817 */
[----:B------:R-:W-:Y:S01]  /*75c0*/  IMAD R3, R3, 0x1c00, R13 ;  /* 0x00001c0003037824 */ /* 0x000fe200078e020d */
[----:B------:R-:W-:Y:S02]  /*75d0*/  ISETP.GE.AND P0, PT, R23, c[0x0][0x1d4], PT ;  /* 0x0000750017007a0c */ /* 0x000fe40003f06270 */
[----:B------:R-:W-:Y:S02]  /*75e0*/  LOP3.LUT R4, R4, R5, RZ, 0x3c, !PT ;  /* 0x0000000504047212 */ /* 0x000fe400078e3cff */
[----:B------:R-:W-:Y:S02]  /*75f0*/  @!P1 SHF.R.U64 R5, R30, 0x10, R31 ;  /* 0x000000101e059819 */ /* 0x000fe4000000121f */
[----:B-----5:R-:W-:Y:S01]  /*7600*/  @!P1 SHF.R.U32.HI R11, RZ, 0x10, R63 ;  /* 0x00000010ff0b9819 */ /* 0x020fe2000001163f */
[----:B------:R-:W-:Y:S01]  /*7610*/  IMAD.IADD R3, R3, 0x1, R4 ;  /* 0x0000000103037824 */ /* 0x000fe200078e0204 */
[----:B------:R-:W-:Y:S02]  /*7620*/  @!P1 SHF.R.U64 R8, R60, 0x10, R61 ;  /* 0x000000103c089819 */ /* 0x000fe4000000123d */
[----:B------:R-:W-:Y:S01]  /*7630*/  @!P1 SHF.R.U64 R20, R62, 0x10, R63 ;  /* 0x000000103e149819 */ /* 0x000fe2000000123f */
[----:B------:R-:W-:Y:S01]  /*7640*/  IMAD.SHL.U32 R3, R3, 0x2, RZ ;  /* 0x0000000203037824 */ /* 0x000fe200078e00ff */
[----:B--2---:R-:W-:Y:S01]  /*7650*/  @!P1 LOP3.LUT R41, R47, 0xffff0000, RZ, 0xc0, !PT ;  /* 0xffff00002f299812 */ /* 0x004fe200078ec0ff */
[----:B------:R-:W-:Y:S01]  /*7660*/  @!P0 IMAD.WIDE R56, R23, 0x2, R24 ;  /* 0x0000000217388825 */ /* 0x000fe200078e0218 */
[----:B------:R-:W-:Y:S02]  /*7670*/  @!P1 LOP3.LUT R30, R46, 0xffff0000, RZ, 0xc0, !PT ;  /* 0xffff00002e1e9812 */ /* 0x000fe400078ec0ff */
[----:B------:R1:W2:Y:S01]  /*7680*/  LDS.128 R16, [R3+0x8100] ;  /* 0x0081000003107984 */ /* 0x0002a20000000c00 */
[----:B------:R-:W-:Y:S01]  /*7690*/  @!P1 IMAD.U32 R24, R45, 0x10000, RZ ;  /* 0x000100002d189824 */ /* 0x000fe200078e00ff */
[----:B------:R-:W-:Y:S02]  /*76a0*/  @!P1 PRMT R22, R70, 0x5410, R8 ;  /* 0x0000541046169816 */ /* 0x000fe40000000008 */
[----:B------:R-:W-:Y:S02]  /*76b0*/  @!P1 SHF.R.U32.HI R6, RZ, 0x10, R31 ;  /* 0x00000010ff069819 */ /* 0x000fe4000001161f */
[----:B------:R-:W-:Y:S01]  /*76c0*/  @!P1 SHF.R.U32.HI R9, RZ, 0x10, R61 ;  /* 0x00000010ff099819 */ /* 0x000fe2000001163d */
[----:B------:R-:W-:Y:S01]  /*76d0*/  @!P1 IMAD.U32 R8, R22, 0x10000, RZ ;  /* 0x0001000016089824 */ /* 0x000fe200078e00ff */
[----:B------:R-:W-:Y:S02]  /*76e0*/  @!P1 PRMT R15, R36, 0x5410, R6 ;  /* 0x00005410240f9816 */ /* 0x000fe40000000006 */
[----:B------:R-:W-:Y:S02]  /*76f0*/  @!P1 PRMT R21, R70, 0x5432, R9 ;  /* 0x0000543246159816 */ /* 0x000fe40000000009 */
[--C-:B------:R-:W-:Y:S03]  /*7700*/  @!P1 SHF.R.U32.HI R4, RZ, 0x10, R29.reuse ;  /* 0x00000010ff049819 */ /* 0x100fe6000001161d */
[----:B------:R-:W-:Y:S01]  /*7710*/  @!P1 IMAD.U32 R23, R21, 0x10000, RZ ;  /* 0x0001000015179824 */ /* 0x000fe200078e00ff */
[----:B------:R-:W-:Y:S05]  /*7720*/  @!P1 PRMT R9, R27, 0x5410, R4 ;  /* 0x000054101b099816 */ /* 0x000fea0000000004 */
[----:B------:R-:W-:Y:S01]  /*7730*/  @!P1 IMAD.U32 R6, R9, 0x10000, RZ ;  /* 0x0001000009069824 */ /* 0x000fe200078e00ff */
[----:B-1----:R-:W-:Y:S01]  /*7740*/  @!P1 SHF.R.U64 R3, R28, 0x10, R29 ;  /* 0x000000101c039819 */ /* 0x002fe2000000121d */
[----:B------:R-:W-:Y:S01]  /*7750*/  @!P1 IMAD.U32 R28, R46, 0x10000, RZ ;  /* 0x000100002e1c9824 */ /* 0x000fe200078e00ff */
[----:B------:R-:W-:Y:S02]  /*7760*/  @!P1 PRMT R29, R71, 0x5432, R20 ;  /* 0x00005432471d9816 */ /* 0x000fe40000000014 */
[----:B------:R-:W-:Y:S02]  /*7770*/  @!P1 PRMT R10, R27, 0x5432, R3 ;  /* 0x000054321b0a9816 */ /* 0x000fe40000000003 */
[----:B------:R-:W-:Y:S02]  /*7780*/  @!P1 PRMT R20, R36, 0x5432, R5 ;  /* 0x0000543224149816 */ /* 0x000fe40000000005 */
[----:B------:R-:W-:Y:S01]  /*7790*/  @!P1 SHF.L.U32 R36, R47, 0x10, RZ ;  /* 0x000000102f249819 */ /* 0x000fe200000006ff */
[----:B------:R-:W-:Y:S01]  /*77a0*/  @!P1 IMAD.U32 R4, R10, 0x10000, RZ ;  /* 0x000100000a049824 */ /* 0x000fe200078e00ff */
[----:B------:R-:W-:Y:S01]  /*77b0*/  @!P1 PRMT R27, R71, 0x5410, R11 ;  /* 0x00005410471b9816 */ /* 0x000fe2000000000b */
[----:B------:R-:W-:Y:S03]  /*77c0*/  @!P1 IMAD.U32 R11, R44, 0x10000, RZ ;  /* 0x000100002c0b9824 */ /* 0x000fe600078e00ff */
[C---:B------:R-:W-:Y:S01]  /*77d0*/  @!P1 LOP3.LUT R40, R27.reuse, 0xffff0000, RZ, 0xc0, !PT ;  /* 0xffff00001b289812 */ /* 0x040fe200078ec0ff */
[----:B------:R-:W-:Y:S02]  /*77e0*/  @!P1 IMAD.U32 R31, R27, 0x10000, RZ ;  /* 0x000100001b1f9824 */ /* 0x000fe400078e00ff */
[----:B--2---:R-:W-:Y:S01]  /*77f0*/  @!P1 IMAD.U32 R5, R17, 0x10000, RZ ;  /* 0x0001000011059824 */ /* 0x004fe200078e00ff */
        /* <DEDUP_REMOVED lines=69> */
.L_x_373:
[----:B------:R-:W-:Y:S05]  /*7c50*/  BSYNC B0 ;  /* 0x0000000000007941 */ /* 0x000fea0003800000 */
.L_x_372:
[----:B-12---:R1:W2:Y:S01]  /*7c60*/  SHFL.IDX PT, R45, R92, 0x3, 0x181f ;  /* 0x00781f005c2d7f89 */ /* 0x0062a200000e0000 */
[----:B------:R-:W-:Y:S03]  /*7c70*/  ISETP.GE.OR P0, PT, R167, R91, P6 ;  /* 0x0000005ba700720c */ /* 0x000fe60003706670 */
[----:B---3--:R1:W3:Y:S10]  /*7c80*/  SHFL.IDX PT, R44, R93, 0x3, 0x181f ;  /* 0x00781f005d2c7f89 */ /* 0x0082f400000e0000 */
[----:B------:R-:W-:-:S05]  /*7c90*/  @P0 BRA `(.L_x_365) ;  /* 0x00000c1000000947 */ /* 0x000fca0003800000 */
[----:B------:R-:W-:Y:S01]  /*7ca0*/  SEL R3, R83, R75, !P2 ;  /* 0x0000004b53037207 */ /* 0x000fe20005000000 */
[----:B-----5:R-:W1:Y:S01]  /*7cb0*/  LDS.128 R40, [R128+0x8100] ;  /* 0x0081000080287984 */ /* 0x020e620000000c00 */
        /* <DEDUP_REMOVED lines=18> */
[--C-:B------:R-:W-:Y:S02]  /*7de0*/  @!P1 SHF.R.U32.HI R8, RZ, 0x10, R35.reuse ;  /* 0x00000010ff089819 */ /* 0x100fe40000011623 */
[----:B------:R-:W-:Y:S02]  /*7df0*/  LOP3.LUT R4, R4, R5, RZ, 0x3c, !PT ;  /* 0x0000000504047212 */ /* 0x000fe400078e3cff */
[----:B------:R-:W-:Y:S02]  /*7e00*/  @!P1 SHF.R.U64 R5, R34, 0x10, R35 ;  /* 0x0000001022059819 */ /* 0x000fe40000001223 */
[--C-:B------:R-:W-:Y:S01]  /*7e10*/  @!P1 SHF.R.U32.HI R6, RZ, 0x10, R65.reuse ;  /* 0x00000010ff069819 */ /* 0x100fe20000011641 */
[----:B------:R-:W-:Y:S01]  /*7e20*/  IMAD.IADD R3, R3, 0x1, R4 ;  /* 0x0000000103037824 */ /* 0x000fe200078e0204 */
[----:B------:R-:W-:Y:S02]  /*7e30*/  @!P1 SHF.R.U64 R10, R64, 0x10, R65 ;  /* 0x00000010400a9819 */ /* 0x000fe40000001241 */
[----:B------:R-:W-:Y:S01]  /*7e40*/  @!P1 SHF.R.U64 R4, R32, 0x10, R33 ;  /* 0x0000001020049819 */ /* 0x000fe20000001221 */
[----:B------:R-:W-:Y:S01]  /*7e50*/  IMAD.SHL.U32 R3, R3, 0x2, RZ ;  /* 0x0000000203037824 */ /* 0x000fe200078e00ff */
[C---:B-1----:R-:W-:Y:S01]  /*7e60*/  @!P1 LOP3.LUT R29, R41.reuse, 0xffff0000, RZ, 0xc0, !PT ;  /* 0xffff0000291d9812 */ /* 0x042fe200078ec0ff */
[----:B------:R-:W-:Y:S01]  /*7e70*/  @!P1 IMAD.U32 R27, R41, 0x10000, RZ ;  /* 0x00010000291b9824 */ /* 0x000fe200078e00ff */
[----:B------:R-:W-:Y:S01]  /*7e80*/  @!P1 PRMT R9, R72, 0x5410, R6 ;  /* 0x0000541048099816 */ /* 0x000fe20000000006 */
[----:B------:R-:W-:Y:S01]  /*7e90*/  @!P1 IMAD.U32 R23, R40, 0x10000, RZ ;  /* 0x0001000028179824 */ /* 0x000fe200078e00ff */
[----:B------:R1:W2:Y:S01]  /*7ea0*/  LDS.128 R16, [R3+0x8100] ;  /* 0x0081000003107984 */ /* 0x0002a20000000c00 */
[----:B------:R-:W-:Y:S01]  /*7eb0*/  @!P1 IMAD.U32 R31, R42, 0x10000, RZ ;  /* 0x000100002a1f9824 */ /* 0x000fe200078e00ff */
[----:B------:R-:W-:Y:S01]  /*7ec0*/  @!P1 PRMT R15, R72, 0x5432, R10 ;  /* 0x00005432480f9816 */ /* 0x000fe2000000000a */
[----:B------:R-:W-:Y:S01]  /*7ed0*/  @!P1 IMAD.U32 R26, R9, 0x10000, RZ ;  /* 0x00010000091a9824 */ /* 0x000fe200078e00ff */
[----:B------:R-:W-:Y:S01]  /*7ee0*/  @!P1 PRMT R10, R37, 0x5432, R4 ;  /* 0x00005432250a9816 */ /* 0x000fe20000000004 */
[----:B------:R-:W-:Y:S01]  /*7ef0*/  @!P1 IMAD.U32 R35, R43, 0x10000, RZ ;  /* 0x000100002b239824 */ /* 0x000fe200078e00ff */
[----:B------:R-:W-:Y:S02]  /*7f00*/  @!P1 LOP3.LUT R28, R9, 0xffff0000, RZ, 0xc0, !PT ;  /* 0xffff0000091c9812 */ /* 0x000fe400078ec0ff */
[----:B------:R-:W-:Y:S01]  /*7f10*/  @!P1 PRMT R20, R38, 0x5432, R8 ;  /* 0x0000543226149816 */ /* 0x000fe20000000008 */
[----:B------:R-:W-:Y:S01]  /*7f20*/  @!P1 IMAD.U32 R8, R10, 0x10000, RZ ;  /* 0x000100000a089824 */ /* 0x000fe200078e00ff */
[--C-:B------:R-:W-:Y:S02]  /*7f30*/  @!P1 SHF.R.U64 R11, R66, 0x10, R67.reuse ;  /* 0x00000010420b9819 */ /* 0x100fe40000001243 */
[----:B------:R-:W-:Y:S02]  /*7f40*/  @!P1 SHF.R.U32.HI R21, RZ, 0x10, R67 ;  /* 0x00000010ff159819 */ /* 0x000fe40000011643 */
[C---:B------:R-:W-:Y:S02]  /*7f50*/  @!P1 PRMT R32, R73.reuse, 0x5410, R11 ;  /* 0x0000541049209816 */ /* 0x040fe4000000000b */
[----:B------:R-:W-:Y:S02]  /*7f60*/  @!P1 PRMT R11, R38, 0x5410, R5 ;  /* 0x00005410260b9816 */ /* 0x000fe40000000005 */
[C---:B------:R-:W-:Y:S02]  /*7f70*/  @!P1 SHF.L.U32 R30, R32.reuse, 0x10, RZ ;  /* 0x00000010201e9819 */ /* 0x040fe400000006ff */
[----:B------:R-:W-:Y:S02]  /*7f80*/  @!P1 LOP3.LUT R32, R32, 0xffff0000, RZ, 0xc0, !PT ;  /* 0xffff000020209812 */ /* 0x000fe400078ec0ff */
[----:B------:R-:W-:Y:S02]  /*7f90*/  @!P1 PRMT R21, R73, 0x5432, R21 ;  /* 0x0000543249159816 */ /* 0x000fe40000000015 */
[----:B-1----:R-:W-:Y:S02]  /*7fa0*/  @!P1 SHF.R.U32.HI R3, RZ, 0x10, R33 ;  /* 0x00000010ff039819 */ /* 0x002fe40000011621 */
[C---:B------:R-:W-:Y:S01]  /*7fb0*/  @!P1 LOP3.LUT R36, R21.reuse, 0xffff0000, RZ, 0xc0, !PT ;  /* 0xffff000015249812 */ /* 0x040fe200078ec0ff */
[----:B------:R-:W-:Y:S01]  /*7fc0*/  @!P1 IMAD.U32 R34, R21, 0x10000, RZ ;  /* 0x0001000015229824 */ /* 0x000fe200078e00ff */
[----:B------:R-:W-:Y:S02]  /*7fd0*/  @!P1 PRMT R6, R37, 0x5410, R3 ;  /* 0x0000541025069816 */ /* 0x000fe40000000003 */
[----:B------:R-:W-:Y:S02]  /*7fe0*/  @!P1 LOP3.LUT R37, R43, 0xffff0000, RZ, 0xc0, !PT ;  /* 0xffff00002b259812 */ /* 0x000fe400078ec0ff */
[----:B------:R-:W-:Y:S02]  /*7ff0*/  @!P1 SHF.L.U32 R4, R6, 0x10, RZ ;  /* 0x0000001006049819 */ /* 0x000fe400000006ff */
[----:B------:R-:W-:Y:S01]  /*8000*/  ISETP.GE.AND P0, PT, R48, c[0x0][0x1d4], PT ;  /* 0x0000750030007a0c */ /* 0x000fe20003f06270 */
[----:B--2---:R-:W-:Y:S01]  /*8010*/  @!P1 IMAD.U32 R3, R17, 0x10000, RZ ;  /* 0x0001000011039824 */ /* 0x004fe200078e00ff */
[----:B------:R-:W-:Y:S01]  /*8020*/  @!P1 LOP3.LUT R21, R19, 0xffff0000, RZ, 0xc0, !PT ;  /* 0xffff000013159812 */ /* 0x000fe200078ec0ff */
[----:B------:R-:W-:Y:S02]  /*8030*/  @!P1 IMAD.U32 R9, R16, 0x10000, RZ ;  /* 0x0001000010099824 */ /* 0x000fe400078e00ff */
[C---:B------:R-:W-:Y:S02]  /*8040*/  @!P1 FMUL.FTZ R22, R3.reuse, R26 ;  /* 0x0000001a03169220 */ /* 0x040fe40000410000 */
[-C--:B------:R-:W-:Y:S01]  /*8050*/  @!P1 FMUL.FTZ R5, R3, R4.reuse ;  /* 0x0000000403059220 */ /* 0x080fe20000410000 */
[----:B------:R-:W-:Y:S01]  /*8060*/  @!P1 LOP3.LUT R3, R17, 0xffff0000, RZ, 0xc0, !PT ;  /* 0xffff000011039812 */ /* 0x000fe200078ec0ff */
[----:B------:R-:W-:Y:S01]  /*8070*/  @!P1 FFMA.FTZ R56, R27, R4, -R22 ;  /* 0x000000041b389223 */ /* 0x000fe20000010816 */
[----:B------:R-:W-:Y:S01]  /*8080*/  @!P1 LOP3.LUT R4, R6, 0xffff0000, RZ, 0xc0, !PT ;  /* 0xffff000006049812 */ /* 0x000fe200078ec0ff */
[----:B------:R-:W-:Y:S02]  /*8090*/  @!P1 IMAD.U32 R22, R15, 0x10000, RZ ;  /* 0x000100000f169824 */ /* 0x000fe400078e00ff */
[----:B------:R-:W-:Y:S02]  /*80a0*/  @!P1 FMUL.FTZ R24, R3, R28 ;  /* 0x0000001c03189220 */ /* 0x000fe40000410000 */
[----:B------:R-:W-:Y:S02]  /*80b0*/  @!P1 FMUL.FTZ R25, R9, R22 ;  /* 0x0000001609199220 */ /* 0x000fe40000410000 */
[-C--:B------:R-:W-:Y:S02]  /*80c0*/  @!P1 FMUL.FTZ R6, R3, R4.reuse ;  /* 0x0000000403069220 */ /* 0x080fe40000410000 */
[----:B------:R-:W-:Y:S01]  /*80d0*/  @!P1 FFMA.FTZ R55, R29, R4, -R24 ;  /* 0x000000041d379223 */ /* 0x000fe20000010818 */
[----:B------:R-:W-:Y:S01]  /*80e0*/  @!P1 LOP3.LUT R24, R15, 0xffff0000, RZ, 0xc0, !PT ;  /* 0xffff00000f189812 */ /* 0x000fe200078ec0ff */
[-C--:B------:R-:W-:Y:S01]  /*80f0*/  @!P1 FMUL.FTZ R3, R9, R8.reuse ;  /* 0x0000000809039220 */ /* 0x080fe20000410000 */
[----:B------:R-:W-:Y:S01]  /*8100*/  @!P1 LOP3.LUT R4, R16, 0xffff0000, RZ, 0xc0, !PT ;  /* 0xffff000010049812 */ /* 0x000fe200078ec0ff */
[----:B------:R-:W-:Y:S01]  /*8110*/  @!P1 FFMA.FTZ R54, R23, R8, -R25 ;  /* 0x0000000817369223 */ /* 0x000fe20000010819 */
[----:B------:R-:W-:Y:S01]  /*8120*/  @!P1 LOP3.LUT R25, R40, 0xffff0000, RZ, 0xc0, !PT ;  /* 0xffff000028199812 */ /* 0x000fe200078ec0ff */
[----:B------:R-:W-:Y:S01]  /*8130*/  @!P1 IMAD.U32 R9, R18, 0x10000, RZ ;  /* 0x0001000012099824 */ /* 0x000fe200078e00ff */
[----:B------:R-:W-:Y:S01]  /*8140*/  @!P1 LOP3.LUT R8, R10, 0xffff0000, RZ, 0xc0, !PT ;  /* 0xffff00000a089812 */ /* 0x000fe200078ec0ff */
[C---:B------:R-:W-:Y:S01]  /*8150*/  @!P1 IMAD.U32 R10, R11.reuse, 0x10000, RZ ;  /* 0x000100000b0a9824 */ /* 0x040fe200078e00ff */
[----:B------:R-:W-:Y:S01]  /*8160*/  @!P1 LOP3.LUT R11, R11, 0xffff0000, RZ, 0xc0, !PT ;  /* 0xffff00000b0b9812 */ /* 0x000fe200078ec0ff */
[C---:B------:R-:W-:Y:S02]  /*8170*/  @!P1 FMUL.FTZ R15, R4.reuse, R24 ;  /* 0x00000018040f9220 */ /* 0x040fe40000410000 */
[----:B------:R-:W-:Y:S02]  /*8180*/  @!P1 FMUL.FTZ R33, R9, R30 ;  /* 0x0000001e09219220 */ /* 0x000fe40000410000 */
[-C--:B------:R-:W-:Y:S02]  /*8190*/  @!P1 FMUL.FTZ R4, R4, R8.reuse ;  /* 0x0000000804049220 */ /* 0x080fe40000410000 */
[----:B------:R-:W-:Y:S01]  /*81a0*/  @!P1 FFMA.FTZ R51, R25, R8, -R15 ;  /* 0x0000000819339223 */ /* 0x000fe2000001080f */
[----:B------:R-:W-:Y:S01]  /*81b0*/  @!P1 SHF.L.U32 R15, R19, 0x10, RZ ;  /* 0x00000010130f9819 */ /* 0x000fe200000006ff */
[-C--:B------:R-:W-:Y:S01]  /*81c0*/  @!P1 FMUL.FTZ R8, R9, R10.reuse ;  /* 0x0000000a09089220 */ /* 0x080fe20000410000 */
[----:B------:R-:W-:Y:S01]  /*81d0*/  @!P1 LOP3.LUT R9, R18, 0xffff0000, RZ, 0xc0, !PT ;  /* 0xffff000012099812 */ /* 0x000fe200078ec0ff */
[----:B------:R-:W-:Y:S01]  /*81e0*/  @!P1 FFMA.FTZ R50, R31, R10, -R33 ;  /* 0x0000000a1f329223 */ /* 0x000fe20000010821 */
[----:B------:R-:W-:Y:S01]  /*81f0*/  @!P1 LOP3.LUT R33, R42, 0xffff0000, RZ, 0xc0, !PT ;  /* 0xffff00002a219812 */ /* 0x000fe200078ec0ff */
[C---:B------:R-:W-:Y:S01]  /*8200*/  @!P1 IMAD.U32 R10, R20.reuse, 0x10000, RZ ;  /* 0x00010000140a9824 */ /* 0x040fe200078e00ff */
[----:B------:R-:W-:Y:S01]  /*8210*/  @!P1 LOP3.LUT R20, R20, 0xffff0000, RZ, 0xc0, !PT ;  /* 0xffff000014149812 */ /* 0x000fe200078ec0ff */
[----:B------:R-:W-:Y:S02]  /*8220*/  @!P1 FMUL.FTZ R46, R15, R34 ;  /* 0x000000220f2e9220 */ /* 0x000fe40000410000 */
[----:B------:R-:W-:Y:S02]  /*8230*/  @!P1 FMUL.FTZ R38, R21, R36 ;  /* 0x0000002415269220 */ /* 0x000fe40000410000 */
[C---:B------:R-:W-:Y:S02]  /*8240*/  @!P1 FMUL.FTZ R47, R9.reuse, R32 ;  /* 0x00000020092f9220 */ /* 0x040fe40000410000 */
[-C--:B------:R-:W-:Y:S02]  /*8250*/  @!P1 FMUL.FTZ R9, R9, R11.reuse ;  /* 0x0000000b09099220 */ /* 0x080fe40000410000 */
[----:B------:R-:W-:Y:S01]  /*8260*/  @!P1 FFMA.FTZ R49, R35, R10, -R46 ;  /* 0x0000000a23319223 */ /* 0x000fe2000001082e */
[----:B------:R-:W-:Y:S01]  /*8270*/  @!P1 F2FP.BF16.PACK_AB R46, R51, R54 ;  /* 0x00000036332e923e */ /* 0x000fe200000010ff */
[----:B------:R-:W-:Y:S02]  /*8280*/  @!P1 FFMA.FTZ R38, R37, R20, -R38 ;  /* 0x0000001425269223 */ /* 0x000fe40000010826 */
[----:B------:R-:W-:Y:S01]  /*8290*/  @!P1 FFMA.FTZ R11, R33, R11, -R47 ;  /* 0x0000000b210b9223 */ /* 0x000fe2000001082f */
[----:B------:R-:W-:Y:S01]  /*82a0*/  @!P1 F2FP.BF16.PACK_AB R47, R55, R56 ;  /* 0x00000038372f923e */ /* 0x000fe200000010ff */
[----:B------:R-:W-:Y:S01]  /*82b0*/  @!P1 FMUL.FTZ R10, R15, R10 ;  /* 0x0000000a0f0a9220 */ /* 0x000fe20000410000 */
[----:B------:R-:W-:Y:S01]  /*82c0*/  @!P1 F2FP.BF16.PACK_AB R38, R38, R49 ;  /* 0x000000312626923e */ /* 0x000fe200000010ff */
[----:B------:R-:W-:Y:S01]  /*82d0*/  @!P1 IMAD.MOV.U32 R40, RZ, RZ, R46 ;  /* 0x000000ffff289224 */ /* 0x000fe200078e002e */
[----:B------:R-:W-:Y:S01]  /*82e0*/  @!P1 F2FP.BF16.PACK_AB R15, R11, R50 ;  /* 0x000000320b0f923e */ /* 0x000fe200000010ff */
[----:B------:R-:W-:Y:S02]  /*82f0*/  @!P1 IMAD.MOV.U32 R41, RZ, RZ, R47 ;  /* 0x000000ffff299224 */ /* 0x000fe400078e002f */
[----:B------:R-:W-:Y:S02]  /*8300*/  @!P1 IMAD.MOV.U32 R43, RZ, RZ, R38 ;  /* 0x000000ffff2b9224 */ /* 0x000fe400078e0026 */
[----:B------:R-:W-:Y:S02]  /*8310*/  @!P1 IMAD.MOV.U32 R42, RZ, RZ, R15 ;  /* 0x000000ffff2a9224 */ /* 0x000fe400078e000f */
[----:B------:R-:W-:Y:S02]  /*8320*/  @!P1 FFMA.FTZ R3, R22, R23, R3 ;  /* 0x0000001716039223 */ /* 0x000fe40000010003 */
[----:B------:R-:W-:Y:S01]  /*8330*/  @!P1 FFMA.FTZ R4, R24, R25, R4 ;  /* 0x0000001918049223 */ /* 0x000fe20000010004 */
[----:B------:R1:W-:Y:S01]  /*8340*/  ST.E.128 [R52.64], R40 ;  /* 0x0000002834007985 */ /* 0x0003e2000c101d08 */
[----:B------:R-:W-:Y:S02]  /*8350*/  @!P1 FFMA.FTZ R5, R26, R27, R5 ;  /* 0x0000001b1a059223 */ /* 0x000fe40000010005 */
[----:B------:R-:W-:Y:S01]  /*8360*/  @!P1 FFMA.FTZ R6, R28, R29, R6 ;  /* 0x0000001d1c069223 */ /* 0x000fe20000010006 */
[----:B------:R-:W-:Y:S01]  /*8370*/  @!P1 F2FP.BF16.PACK_AB R15, R4, R3 ;  /* 0x00000003040f923e */ /* 0x000fe200000010ff */
[----:B------:R-:W-:Y:S02]  /*8380*/  @!P1 FFMA.FTZ R8, R30, R31, R8 ;  /* 0x0000001f1e089223 */ /* 0x000fe40000010008 */
[----:B------:R-:W-:Y:S01]  /*8390*/  @!P1 FMUL.FTZ R11, R21, R20 ;  /* 0x00000014150b9220 */ /* 0x000fe20000410000 */
[----:B------:R-:W-:Y:S01]  /*83a0*/  @!P1 F2FP.BF16.PACK_AB R5, R6, R5 ;  /* 0x000000050605923e */ /* 0x000fe200000010ff */
[----:B------:R-:W-:Y:S01]  /*83b0*/  @!P1 FFMA.FTZ R9, R32, R33, R9 ;  /* 0x0000002120099223 */ /* 0x000fe20000010009 */
[----:B------:R-:W-:Y:S01]  /*83c0*/  @!P1 MOV R16, R15 ;  /* 0x0000000f00109202 */ /* 0x000fe20000000f00 */
[----:B------:R-:W-:Y:S02]  /*83d0*/  @!P1 FFMA.FTZ R10, R34, R35, R10 ;  /* 0x00000023220a9223 */ /* 0x000fe4000001000a */
[----:B------:R-:W-:Y:S01]  /*83e0*/  @!P1 FFMA.FTZ R11, R36, R37, R11 ;  /* 0x00000025240b9223 */ /* 0x000fe2000001000b */
[----:B------:R-:W-:Y:S01]  /*83f0*/  @!P1 F2FP.BF16.PACK_AB R4, R9, R8 ;  /* 0x000000080904923e */ /* 0x000fe200000010ff */
[----:B------:R-:W-:Y:S03]  /*8400*/  @!P1 IMAD.MOV.U32 R17, RZ, RZ, R5 ;  /* 0x000000ffff119224 */ /* 0x000fe600078e0005 */
[----:B------:R-:W-:Y:S01]  /*8410*/  @!P1 F2FP.BF16.PACK_AB R3, R11, R10 ;  /* 0x0000000a0b03923e */ /* 0x000fe200000010ff */
[----:B------:R-:W-:Y:S04]  /*8420*/  @!P1 IMAD.MOV.U32 R18, RZ, RZ, R4 ;  /* 0x000000ffff129224 */ /* 0x000fe800078e0004 */
[----:B------:R-:W-:Y:S01]  /*8430*/  @!P1 IMAD.MOV.U32 R19, RZ, RZ, R3 ;  /* 0x000000ffff139224 */ /* 0x000fe200078e0003 */
[----:B------:R-:W-:-:S05]  /*8440*/  @P0 BRA `(.L_x_365) ;  /* 0x0000046000000947 */ /* 0x000fca0003800000 */
[C---:B------:R-:W-:Y:S04]  /*8450*/  LEA R4, P0, R48.reuse, R44, 0x1 ;  /* 0x0000002c30047211 */ /* 0x040fe800078008ff */
[----:B------:R-:W-:Y:S05]  /*8460*/  LEA.HI.X.SX32 R5, R48, R45, 0x1, P0 ;  /* 0x0000002d30057211 */ /* 0x000fea00000f0eff */
[----:B------:R2:W-:Y:S01]  /*8470*/  ST.E.128 [R4.64], R16 ;  /* 0x0000001004007985 */ /* 0x0005e2000c101d08 */
[----:B------:R-:W-:-:S05]  /*8480*/  BRA `(.L_x_365) ;  /* 0x0000042000007947 */ /* 0x000fca0003800000 */
.L_x_343:
[----:B------:R1:W2:Y:S01]  /*8490*/  SHFL.IDX PT, R5, R92, RZ, 0x181f ;  /* 0x00181fff5c057589 */ /* 0x0002a200000e0000 */
[----:B------:R-:W-:Y:S01]  /*84a0*/  IMAD R3, R39, -0x70, R2 ;  /* 0xffffff9027037824 */ /* 0x000fe200078e0202 */
[----:B------:R-:W-:Y:S02]  /*84b0*/  BSSY B0, `(.L_x_374) ;  /* 0x0000011000007945 */ /* 0x000fe40003800000 */
[----:B------:R1:W3:Y:S02]  /*84c0*/  SHFL.IDX PT, R4, R93, RZ, 0x181f ;  /* 0x00181fff5d047589 */ /* 0x0002e400000e0000 */
[----:B------:R-:W-:Y:S04]  /*84d0*/  IMNMX R91, R3, 0x70, PT ;  /* 0x00000070035b7817 */ /* 0x000fe80003800200 */
[----:B------:R-:W-:Y:S04]  /*84e0*/  IADD3 R3, -R81, R91, RZ ;  /* 0x0000005b51037210 */ /* 0x000fe80007ffe1ff */
[----:B------:R-:W-:Y:S11]  /*84f0*/  ISETP.GE.AND P0, PT, R3, 0x1, PT ;  /* 0x000000010300780c */ /* 0x000ff60003f06270 */
[----:B------:R-:W-:Y:S02]  /*8500*/  @!UPT UIADD3 URZ, URZ, URZ, URZ ;  /* 0x0000003f3f3ff290 */ /* 0x000fe4000fffe03f */
[----:B------:R-:W-:-:S05]  /*8510*/  @!P0 BRA `(.L_x_375) ;  /* 0x000000a000008947 */ /* 0x000fca0003800000 */
[----:B-12---:R-:W1:Y:S01]  /*8520*/  @!P6 LDS.128 R16, [R213+0x8100] ;  /* 0x00810000d510e984 */ /* 0x006e620000000c00 */
[CC--:B---3--:R-:W-:Y:S04]  /*8530*/  @!P6 LEA R8, P0, R76.reuse, R4.reuse, 0x1 ;  /* 0x000000044c08e211 */ /* 0x0c8fe800078008ff */
[-C--:B------:R-:W-:Y:S02]  /*8540*/  @!P6 LEA.HI.X R9, R76, R5.reuse, R77, 0x1, P0 ;  /* 0x000000054c09e211 */ /* 0x080fe400000f0c4d */
[C---:B------:R-:W-:Y:S11]  /*8550*/  ISETP.GE.AND P0, PT, R212.reuse, c[0x0][0x1d4], PT ;  /* 0x00007500d4007a0c */ /* 0x040ff60003f06270 */
[----:B------:R-:W-:Y:S02]  /*8560*/  @!UPT UIADD3 URZ, URZ, URZ, URZ ;  /* 0x0000003f3f3ff290 */ /* 0x000fe4000fffe03f */
[C---:B------:R-:W-:Y:S04]  /*8570*/  @!P0 LEA R4, P1, R212.reuse, R4, 0x1 ;  /* 0x00000004d4048211 */ /* 0x040fe800078208ff */
[----:B------:R-:W-:Y:S01]  /*8580*/  @!P0 LEA.HI.X R5, R212, R5, R231, 0x1, P1 ;  /* 0x00000005d4058211 */ /* 0x000fe200008f0ce7 */
[----:B-1----:R-:W-:Y:S04]  /*8590*/  @!P6 ST.E.128 [R8.64], R16 ;  /* 0x000000100800e985 */ /* 0x002fe8000c101d08 */
[----:B------:R-:W1:Y:S04]  /*85a0*/  @!P0 LDS.128 R8, [R213+0xb900] ;  /* 0x00b90000d5088984 */ /* 0x000e680000000c00 */
[----:B-1----:R1:W-:Y:S02]  /*85b0*/  @!P0 ST.E.128 [R4.64], R8 ;  /* 0x0000000804008985 */ /* 0x0023e4000c101d08 */
.L_x_375:
[----:B-12---:R-:W-:Y:S05]  /*85c0*/  BSYNC B0 ;  /* 0x0000000000007941 */ /* 0x006fea0003800000 */
.L_x_374:
[----:B------:R1:W2:Y:S01]  /*85d0*/  SHFL.IDX PT, R5, R92, 0x1, 0x181f ;  /* 0x00381f005c057f89 */ /* 0x0002a200000e0000 */
[----:B------:R-:W-:Y:S01]  /*85e0*/  ISETP.GE.AND P0, PT, R3, 0x21, PT ;  /* 0x000000210300780c */ /* 0x000fe20003f06270 */
[----:B------:R-:W-:Y:S02]  /*85f0*/  BSSY B0, `(.L_x_376) ;  /* 0x000000d000007945 */ /* 0x000fe40003800000 */
[----:B---3--:R1:W3:Y:S10]  /*8600*/  SHFL.IDX PT, R4, R93, 0x1, 0x181f ;  /* 0x00381f005d047f89 */ /* 0x0082f400000e0000 */
[----:B------:R-:W-:-:S05]  /*8610*/  @!P0 BRA `(.L_x_377) ;  /* 0x000000a000008947 */ /* 0x000fca0003800000 */
[----:B------:R-:W4:Y:S01]  /*8620*/  @!P6 LDS.128 R16, [R213+0x9100] ;  /* 0x00910000d510e984 */ /* 0x000f220000000c00 */
[CC--:B---3--:R-:W-:Y:S04]  /*8630*/  @!P6 LEA R8, P0, R76.reuse, R4.reuse, 0x1 ;  /* 0x000000044c08e211 */ /* 0x0c8fe800078008ff */
[-C--:B--2---:R-:W-:Y:S02]  /*8640*/  @!P6 LEA.HI.X R9, R76, R5.reuse, R77, 0x1, P0 ;  /* 0x000000054c09e211 */ /* 0x084fe400000f0c4d */
[C---:B------:R-:W-:Y:S11]  /*8650*/  ISETP.GE.AND P0, PT, R212.reuse, c[0x0][0x1d4], PT ;  /* 0x00007500d4007a0c */ /* 0x040ff60003f06270 */
[----:B------:R-:W-:Y:S02]  /*8660*/  @!UPT UIADD3 URZ, URZ, URZ, URZ ;  /* 0x0000003f3f3ff290 */ /* 0x000fe4000fffe03f */
[C---:B------:R-:W-:Y:S04]  /*8670*/  @!P0 LEA R4, P1, R212.reuse, R4, 0x1 ;  /* 0x00000004d4048211 */ /* 0x040fe800078208ff */
[----:B------:R-:W-:Y:S01]  /*8680*/  @!P0 LEA.HI.X R5, R212, R5, R231, 0x1, P1 ;  /* 0x00000005d4058211 */ /* 0x000fe200008f0ce7 */
[----:B----4-:R-:W-:Y:S04]  /*8690*/  @!P6 ST.E.128 [R8.64], R16 ;  /* 0x000000100800e985 */ /* 0x010fe8000c101d08 */
[----:B------:R-:W2:Y:S04]  /*86a0*/  @!P0 LDS.128 R8, [R213+0xc900] ;  /* 0x00c90000d5088984 */ /* 0x000ea80000000c00 */
[----:B--2---:R2:W-:Y:S02]  /*86b0*/  @!P0 ST.E.128 [R4.64], R8 ;  /* 0x0000000804008985 */ /* 0x0045e4000c101d08 */
.L_x_377:
[----:B------:R-:W-:Y:S05]  /*86c0*/  BSYNC B0 ;  /* 0x0000000000007941 */ /* 0x000fea0003800000 */
.L_x_376:
[----:B--2---:R2:W4:Y:S01]  /*86d0*/  SHFL.IDX PT, R5, R92, 0x2, 0x181f ;  /* 0x00581f005c057f89 */ /* 0x00452200000e0000 */
[----:B------:R-:W-:Y:S01]  /*86e0*/  ISETP.GE.AND P0, PT, R3, 0x41, PT ;  /* 0x000000410300780c */ /* 0x000fe20003f06270 */
[----:B------:R-:W-:Y:S02]  /*86f0*/  BSSY B0, `(.L_x_378) ;  /* 0x000000d000007945 */ /* 0x000fe40003800000 */
[----:B---3--:R2:W3:Y:S10]  /*8700*/  SHFL.IDX PT, R4, R93, 0x2, 0x181f ;  /* 0x00581f005d047f89 */ /* 0x0084f400000e0000 */
[----:B------:R-:W-:-:S05]  /*8710*/  @!P0 BRA `(.L_x_379) ;  /* 0x000000a000008947 */ /* 0x000fca0003800000 */
[----:B------:R-:W5:Y:S01]  /*8720*/  @!P6 LDS.128 R16, [R213+0xa100] ;  /* 0x00a10000d510e984 */ /* 0x000f620000000c00 */
[CC--:B---3--:R-:W-:Y:S04]  /*8730*/  @!P6 LEA R8, P0, R76.reuse, R4.reuse, 0x1 ;  /* 0x000000044c08e211 */ /* 0x0c8fe800078008ff */
[-C--:B----4-:R-:W-:Y:S02]  /*8740*/  @!P6 LEA.HI.X R9, R76, R5.reuse, R77, 0x1, P0 ;  /* 0x000000054c09e211 */ /* 0x090fe400000f0c4d */
[C---:B------:R-:W-:Y:S11]  /*8750*/  ISETP.GE.AND P0, PT, R212.reuse, c[0x0][0x1d4], PT ;  /* 0x00007500d4007a0c */ /* 0x040ff60003f06270 */
[----:B------:R-:W-:Y:S02]  /*8760*/  @!UPT UIADD3 URZ, URZ, URZ, URZ ;  /* 0x0000003f3f3ff290 */ /* 0x000fe4000fffe03f */
[C---:B------:R-:W-:Y:S04]  /*8770*/  @!P0 LEA R4, P1, R212.reuse, R4, 0x1 ;  /* 0x00000004d4048211 */ /* 0x040fe800078208ff */
[----:B------:R-:W-:Y:S01]  /*8780*/  @!P0 LEA.HI.X R5, R212, R5, R231, 0x1, P1 ;  /* 0x00000005d4058211 */ /* 0x000fe200008f0ce7 */
[----:B-----5:R-:W-:Y:S04]  /*8790*/  @!P6 ST.E.128 [R8.64], R16 ;  /* 0x000000100800e985 */ /* 0x020fe8000c101d08 */
[----:B------:R-:W3:Y:S04]  /*87a0*/  @!P0 LDS.128 R8, [R213+0xd900] ;  /* 0x00d90000d5088984 */ /* 0x000ee80000000c00 */
[----:B---3--:R3:W-:Y:S02]  /*87b0*/  @!P0 ST.E.128 [R4.64], R8 ;  /* 0x0000000804008985 */ /* 0x0087e4000c101d08 */
.L_x_379:
[----:B------:R-:W-:Y:S05]  /*87c0*/  BSYNC B0 ;  /* 0x0000000000007941 */ /* 0x000fea0003800000 */
.L_x_378:
[----:B---34-:R3:W4:Y:S01]  /*87d0*/  SHFL.IDX PT, R5, R92, 0x3, 0x181f ;  /* 0x00781f005c057f89 */ /* 0x01872200000e0000 */
[----:B------:R-:W-:Y:S03]  /*87e0*/  ISETP.GE.AND P0, PT, R3, 0x61, PT ;  /* 0x000000610300780c */ /* 0x000fe60003f06270 */
[----:B------:R3:W1:Y:S10]  /*87f0*/  SHFL.IDX PT, R4, R93, 0x3, 0x181f ;  /* 0x00781f005d047f89 */ /* 0x00067400000e0000 */
[----:B------:R-:W-:-:S05]  /*8800*/  @!P0 BRA `(.L_x_365) ;  /* 0x000000a000008947 */ /* 0x000fca0003800000 */
[----:B------:R-:W5:Y:S01]  /*8810*/  @!P6 LDS.128 R16, [R213+0xb100] ;  /* 0x00b10000d510e984 */ /* 0x000f620000000c00 */
[CC--:B-1----:R-:W-:Y:S04]  /*8820*/  @!P6 LEA R8, P0, R76.reuse, R4.reuse, 0x1 ;  /* 0x000000044c08e211 */ /* 0x0c2fe800078008ff */
[-C--:B----4-:R-:W-:Y:S02]  /*8830*/  @!P6 LEA.HI.X R9, R76, R5.reuse, R77, 0x1, P0 ;  /* 0x000000054c09e211 */ /* 0x090fe400000f0c4d */
[C---:B------:R-:W-:Y:S11]  /*8840*/  ISETP.GE.AND P0, PT, R212.reuse, c[0x0][0x1d4], PT ;  /* 0x00007500d4007a0c */ /* 0x040ff60003f06270 */
[----:B------:R-:W-:Y:S02]  /*8850*/  @!UPT UIADD3 URZ, URZ, URZ, URZ ;  /* 0x0000003f3f3ff290 */ /* 0x000fe4000fffe03f */
[C---:B------:R-:W-:Y:S04]  /*8860*/  @!P0 LEA R4, P1, R212.reuse, R4, 0x1 ;  /* 0x00000004d4048211 */ /* 0x040fe800078208ff */
[----:B------:R-:W-:Y:S01]  /*8870*/  @!P0 LEA.HI.X R5, R212, R5, R231, 0x1, P1 ;  /* 0x00000005d4058211 */ /* 0x000fe200008f0ce7 */
[----:B-----5:R-:W-:Y:S04]  /*8880*/  @!P6 ST.E.128 [R8.64], R16 ;  /* 0x000000100800e985 */ /* 0x020fe8000c101d08 */
[----:B------:R-:W1:Y:S04]  /*8890*/  @!P0 LDS.128 R8, [R213+0xe900] ;  /* 0x00e90000d5088984 */ /* 0x000e680000000c00 */
[----:B-1----:R1:W-:Y:S02]  /*88a0*/  @!P0 ST.E.128 [R4.64], R8 ;  /* 0x0000000804008985 */ /* 0x0023e4000c101d08 */
.L_x_365:
[----:B------:R-:W-:Y:S05]  /*88b0*/  BSYNC B2 ;  /* 0x0000000000027941 */ /* 0x000fea0003800000 */
.L_x_342:
[----:B------:R-:W-:Y:S01]  /*88c0*/  IMAD.IADD R3, R91, 0x1, -R81 ;  /* 0x000000015b037824 */ /* 0x000fe200078e0a51 */
[----:B-1----:R-:W-:Y:S01]  /*88d0*/  P2R R24, PR, RZ, 0x4 ;  /* 0x00000004ff187803 */ /* 0x002fe20000000000 */
[----:B-----5:R-:W-:Y:S01]  /*88e0*/  IMAD.WIDE R8, R39, 0x70, R116 ;  /* 0x0000007027087825 */ /* 0x020fe200078e0274 */
[----:B------:R-:W-:Y:S01]  /*88f0*/  LOP3.LUT P2, RZ, R236, 0x4, RZ, 0xc0, !PT ;  /* 0x00000004ecff7812 */ /* 0x000fe2000784c0ff */
[----:B------:R-:W-:Y:S01]  /*8900*/  BSSY B0, `(.L_x_380) ;  /* 0x0000054000007945 */ /* 0x000fe20003800000 */
[C---:B------:R-:W-:Y:S02]  /*8910*/  ISETP.GE.AND P1, PT, R3.reuse, 0x21, PT ;  /* 0x000000210300780c */ /* 0x040fe40003f26270 */
[C---:B------:R-:W-:Y:S02]  /*8920*/  ISETP.GE.AND P3, PT, R3.reuse, 0x41, PT ;  /* 0x000000410300780c */ /* 0x040fe40003f66270 */
[C---:B------:R-:W-:Y:S09]  /*8930*/  ISETP.GE.AND P4, PT, R3.reuse, 0x61, PT ;  /* 0x000000610300780c */ /* 0x040ff20003f86270 */
[C---:B------:R-:W-:Y:S05]  /*8940*/  @P1 IADD3 R6, P0, R8.reuse, 0x20, RZ ;  /* 0x0000002008061810 */ /* 0x040fea0007f1e0ff */
[--C-:B------:R-:W-:Y:S01]  /*8950*/  @P1 IMAD.X R11, RZ, RZ, R9.reuse, P0 ;  /* 0x000000ffff0b1224 */ /* 0x100fe200000e0609 */
[C---:B------:R-:W-:Y:S04]  /*8960*/  @P3 IADD3 R10, P0, R8.reuse, 0x40, RZ ;  /* 0x00000040080a3810 */ /* 0x040fe80007f1e0ff */
[----:B------:R-:W-:Y:S02]  /*8970*/  @P3 IADD3.X R22, RZ, R9, RZ, P0, !PT ;  /* 0x00000009ff163210 */ /* 0x000fe400007fe4ff */
[C---:B------:R-:W-:Y:S05]  /*8980*/  @P4 IADD3 R15, P0, R8.reuse, 0x60, RZ ;  /* 0x00000060080f4810 */ /* 0x040fea0007f1e0ff */
[----:B------:R-:W-:Y:S01]  /*8990*/  @P4 IMAD.X R23, RZ, RZ, R9, P0 ;  /* 0x000000ffff174224 */ /* 0x000fe200000e0609 */
[----:B------:R-:W-:Y:S11]  /*89a0*/  ISETP.GE.AND P0, PT, R3, 0x1, PT ;  /* 0x000000010300780c */ /* 0x000ff60003f06270 */
[----:B------:R-:W-:Y:S02]  /*89b0*/  @!UPT UIADD3 URZ, URZ, URZ, URZ ;  /* 0x0000003f3f3ff290 */ /* 0x000fe4000fffe03f */
[----:B------:R-:W-:Y:S01]  /*89c0*/  @P0 IMAD R3, R9, c[0x0][0x258], RZ ;  /* 0x0000960009030a24 */ /* 0x000fe200078e02ff */
[----:B--2---:R-:W-:Y:S01]  /*89d0*/  @P0 MOV R4, R98 ;  /* 0x0000006200040202 */ /* 0x004fe20000000f00 */
[----:B----4-:R-:W-:Y:S02]  /*89e0*/  @P0 IMAD.MOV.U32 R5, RZ, RZ, R97 ;  /* 0x000000ffff050224 */ /* 0x010fe400078e0061 */
[C---:B------:R-:W-:Y:S02]  /*89f0*/  @P0 IMAD R3, R8.reuse, c[0x0][0x25c], R3 ;  /* 0x0000970008030a24 */ /* 0x040fe400078e0203 */
[----:B------:R-:W-:Y:S05]  /*8a00*/  @P0 IMAD.WIDE.U32 R4, R8, c[0x0][0x258], R4 ;  /* 0x0000960008040a25 */ /* 0x000fea00078e0004 */
[C---:B------:R-:W-:Y:S02]  /*8a10*/  @P0 LEA R18, P5, R4.reuse, c[0x0][0x250], 0x1 ;  /* 0x0000940004120a11 */ /* 0x040fe400078a08ff */
[----:B------:R-:W-:Y:S04]  /*8a20*/  @P0 IADD3 R3, R5, R3, RZ ;  /* 0x0000000305030210 */ /* 0x000fe80007ffe0ff */
[----:B------:R-:W-:Y:S01]  /*8a30*/  @P0 LEA.HI.X R19, R4, c[0x0][0x254], R3, 0x1, P5 ;  /* 0x0000950004130a11 */ /* 0x000fe200028f0c03 */
[----:B------:R-:W-:Y:S02]  /*8a40*/  IMAD R3, R113, c[0x0][0x208], RZ ;  /* 0x0000820071037a24 */ /* 0x000fe400078e02ff */
[C---:B------:R-:W-:Y:S02]  /*8a50*/  IMAD.WIDE.U32 R4, R96.reuse, c[0x0][0x208], RZ ;  /* 0x0000820060047a25 */ /* 0x040fe400078e00ff */
[----:B------:R-:W-:Y:S01]  /*8a60*/  @!PT LDS RZ, [RZ] ;  /* 0x00000000fffff984 */ /* 0x000fe20000000800 */
[----:B------:R-:W-:Y:S01]  /*8a70*/  @!PT LDS RZ, [RZ] ;  /* 0x00000000fffff984 */ /* 0x000fe20000000800 */
[----:B------:R-:W-:Y:S01]  /*8a80*/  @!PT LDS RZ, [RZ] ;  /* 0x00000000fffff984 */ /* 0x000fe20000000800 */
[----:B------:R1:W-:Y:S02]  /*8a90*/  @P0 LDGSTS.E.BYPASS.LTC128B.128 [R213+0x100], [R18.64], !P2 ;  /* 0x0010000012d50fae */ /* 0x0003e4000d101d48 */
[----:B------:R-:W-:Y:S04]  /*8aa0*/  IMAD R3, R96, c[0x0][0x20c], R3 ;  /* 0x0000830060037a24 */ /* 0x000fe800078e0203 */
[----:B------:R-:W-:Y:S02]  /*8ab0*/  IMAD.IADD R5, R5, 0x1, R3 ;  /* 0x0000000105057824 */ /* 0x000fe400078e0203 */
[----:B------:R-:W-:Y:S02]  /*8ac0*/  IMAD R3, R114, c[0x0][0x218], RZ ;  /* 0x0000860072037a24 */ /* 0x000fe400078e02ff */
[C---:B------:R-:W-:Y:S04]  /*8ad0*/  IMAD.WIDE.U32 R4, R95.reuse, c[0x0][0x218], R4 ;  /* 0x000086005f047a25 */ /* 0x040fe800078e0004 */
[----:B------:R-:W-:Y:S01]  /*8ae0*/  IMAD R3, R95, c[0x0][0x21c], R3 ;  /* 0x000087005f037a24 */ /* 0x000fe200078e0203 */
[----:B------:R-:W-:Y:S02]  /*8af0*/  IADD3 R20, P5, R124, R4, RZ ;  /* 0x000000047c147210 */ /* 0x000fe40007fbe0ff */
[-C--:B------:R-:W-:Y:S02]  /*8b00*/  @P1 MOV R4, R98.reuse ;  /* 0x0000006200041202 */ /* 0x080fe40000000f00 */
[----:B------:R-:W-:Y:S01]  /*8b10*/  IADD3.X R21, R133, R5, R3, P5, !PT ;  /* 0x0000000585157210 */ /* 0x000fe20002ffe403 */
[----:B------:R-:W-:Y:S02]  /*8b20*/  @P1 IMAD R3, R11, c[0x0][0x258], RZ ;  /* 0x000096000b031a24 */ /* 0x000fe400078e02ff */
[----:B------:R-:W-:Y:S02]  /*8b30*/  @P1 IMAD.MOV.U32 R5, RZ, RZ, R97 ;  /* 0x000000ffff051224 */ /* 0x000fe400078e0061 */
[C---:B------:R-:W-:Y:S02]  /*8b40*/  @P1 IMAD R3, R6.reuse, c[0x0][0x25c], R3 ;  /* 0x0000970006031a24 */ /* 0x040fe400078e0203 */
[----:B------:R-:W-:Y:S05]  /*8b50*/  @P1 IMAD.WIDE.U32 R4, R6, c[0x0][0x258], R4 ;  /* 0x0000960006041a25 */ /* 0x000fea00078e0004 */
[C---:B------:R-:W-:Y:S02]  /*8b60*/  @P1 LEA R16, P5, R4.reuse, c[0x0][0x250], 0x1 ;  /* 0x0000940004101a11 */ /* 0x040fe400078a08ff */
[----:B------:R-:W-:Y:S02]  /*8b70*/  @P1 IADD3 R3, R5, R3, RZ ;  /* 0x0000000305031210 */ /* 0x000fe40007ffe0ff */
[----:B------:R-:W-:Y:S02]  /*8b80*/  @P3 MOV R5, R97 ;  /* 0x0000006100053202 */ /* 0x000fe40000000f00 */
[----:B------:R-:W-:Y:S01]  /*8b90*/  @P1 LEA.HI.X R17, R4, c[0x0][0x254], R3, 0x1, P5 ;  /* 0x0000950004111a11 */ /* 0x000fe200028f0c03 */
[----:B------:R-:W-:Y:S02]  /*8ba0*/  @P3 IMAD R3, R22, c[0x0][0x258], RZ ;  /* 0x0000960016033a24 */ /* 0x000fe400078e02ff */
[----:B------:R-:W-:Y:S02]  /*8bb0*/  @P3 IMAD.MOV.U32 R4, RZ, RZ, R98 ;  /* 0x000000ffff043224 */ /* 0x000fe400078e0062 */
[C---:B------:R-:W-:Y:S02]  /*8bc0*/  @P3 IMAD R3, R10.reuse, c[0x0][0x25c], R3 ;  /* 0x000097000a033a24 */ /* 0x040fe400078e0203 */
[----:B------:R-:W-:Y:S04]  /*8bd0*/  @P3 IMAD.WIDE.U32 R4, R10, c[0x0][0x258], R4 ;  /* 0x000096000a043a25 */ /* 0x000fe800078e0004 */
[----:B------:R-:W-:Y:S01]  /*8be0*/  @P3 IMAD.IADD R3, R5, 0x1, R3 ;  /* 0x0000000105033824 */ /* 0x000fe200078e0203 */
[C---:B------:R-:W-:Y:S01]  /*8bf0*/  @P3 LEA R10, P5, R4.reuse, c[0x0][0x250], 0x1 ;  /* 0x00009400040a3a11 */ /* 0x040fe200078a08ff */
[----:B------:R-:W-:Y:S03]  /*8c00*/  @P4 IMAD.MOV.U32 R5, RZ, RZ, R97 ;  /* 0x000000ffff054224 */ /* 0x000fe600078e0061 */
[----:B------:R-:W-:Y:S01]  /*8c10*/  @P3 LEA.HI.X R11, R4, c[0x0][0x254], R3, 0x1, P5 ;  /* 0x00009500040b3a11 */ /* 0x000fe200028f0c03 */
[----:B------:R-:W-:Y:S01]  /*8c20*/  @P4 IMAD R3, R23, c[0x0][0x258], RZ ;  /* 0x0000960017034a24 */ /* 0x000fe200078e02ff */
[----:B------:R-:W-:Y:S03]  /*8c30*/  @P4 MOV R4, R98 ;  /* 0x0000006200044202 */ /* 0x000fe60000000f00 */
[C---:B------:R-:W-:Y:S02]  /*8c40*/  @P4 IMAD R3, R15.reuse, c[0x0][0x25c], R3 ;  /* 0x000097000f034a24 */ /* 0x040fe400078e0203 */
[----:B------:R-:W-:Y:S05]  /*8c50*/  @P4 IMAD.WIDE.U32 R4, R15, c[0x0][0x258], R4 ;  /* 0x000096000f044a25 */ /* 0x000fea00078e0004 */
[C---:B------:R-:W-:Y:S02]  /*8c60*/  @P4 LEA R8, P5, R4.reuse, c[0x0][0x250], 0x1 ;  /* 0x0000940004084a11 */ /* 0x040fe400078a08ff */
[----:B------:R-:W-:Y:S04]  /*8c70*/  @P4 IADD3 R3, R5, R3, RZ ;  /* 0x0000000305034210 */ /* 0x000fe80007ffe0ff */
[----:B------:R-:W-:Y:S02]  /*8c80*/  @P4 LEA.HI.X R9, R4, c[0x0][0x254], R3, 0x1, P5 ;  /* 0x0000950004094a11 */ /* 0x000fe400028f0c03 */
[C---:B------:R-:W-:Y:S04]  /*8c90*/  LEA R15, P5, R20.reuse, c[0x0][0x1f8], 0x1 ;  /* 0x00007e00140f7a11 */ /* 0x040fe800078a08ff */
[----:B------:R-:W-:Y:S01]  /*8ca0*/  LEA.HI.X R6, R20, c[0x0][0x1fc], R21, 0x1, P5 ;  /* 0x00007f0014067a11 */ /* 0x000fe200028f0c15 */
[----:B------:R1:W2:Y:S01]  /*8cb0*/  SHFL.IDX PT, R3, R15, RZ, 0x181f ;  /* 0x00181fff0f037589 */ /* 0x0002a200000e0000 */
[----:B------:R-:W-:Y:S03]  /*8cc0*/  LOP3.LUT P5, RZ, R236, 0x2, RZ, 0xc0, !PT ;  /* 0x00000002ecff7812 */ /* 0x000fe600078ac0ff */
[----:B------:R1:W4:Y:S10]  /*8cd0*/  SHFL.IDX PT, R5, R6, RZ, 0x181f ;  /* 0x00181fff06057589 */ /* 0x00033400000e0000 */
[----:B------:R1:W-:Y:S04]  /*8ce0*/  @P0 LDGSTS.E.BYPASS.LTC128B.128 [R213+0x3900], [R18.64+0x80], !P5 ;  /* 0x0390008012d50fae */ /* 0x0003e8000e901d48 */
[----:B------:R1:W-:Y:S04]  /*8cf0*/  @P1 LDGSTS.E.BYPASS.LTC128B.128 [R215+0x1100], [R16.64], !P2 ;  /* 0x0110000010d71fae */ /* 0x0003e8000d101d48 */
[----:B------:R1:W-:Y:S04]  /*8d00*/  @P1 LDGSTS.E.BYPASS.LTC128B.128 [R215+0x4900], [R16.64+0x80], !P5 ;  /* 0x0490008010d71fae */ /* 0x0003e8000e901d48 */
[----:B------:R1:W-:Y:S04]  /*8d10*/  @P3 LDGSTS.E.BYPASS.LTC128B.128 [R215+0x2100], [R10.64], !P2 ;  /* 0x021000000ad73fae */ /* 0x0003e8000d101d48 */
[----:B------:R1:W-:Y:S04]  /*8d20*/  @P3 LDGSTS.E.BYPASS.LTC128B.128 [R215+0x5900], [R10.64+0x80], !P5 ;  /* 0x059000800ad73fae */ /* 0x0003e8000e901d48 */
[----:B------:R1:W-:Y:S01]  /*8d30*/  @P4 LDGSTS.E.BYPASS.LTC128B.128 [R215+0x3100], [R8.64], !P2 ;  /* 0x0310000008d74fae */ /* 0x0003e2000d101d48 */
[----:B------:R-:W-:Y:S03]  /*8d40*/  ISETP.NE.AND P2, PT, R24, RZ, PT ;  /* 0x000000ff1800720c */ /* 0x000fe60003f45270 */
[----:B------:R1:W-:Y:S04]  /*8d50*/  @P4 LDGSTS.E.BYPASS.LTC128B.128 [R215+0x6900], [R8.64+0x80], !P5 ;  /* 0x0690008008d74fae */ /* 0x0003e8000e901d48 */
[----:B------:R-:W0:Y:S01]  /*8d60*/  LDGDEPBAR ;  /* 0x00000000000079af */ /* 0x000e220000000000 */
[----:B------:R-:W-:Y:S04]  /*8d70*/  DEPBAR.LE SB0, 0x0 ;  /* 0x000080000000791a */ /* 0x000fe80000000000 */
[----:B------:R-:W-:Y:S06]  /*8d80*/  BAR.SYNC.DEFER_BLOCKING 0x0 ;  /* 0x0000000000007b1d */ /* 0x000fec0000010000 */
[----:B------:R-:W-:-:S05]  /*8d90*/  @!P0 BRA `(.L_x_381) ;  /* 0x000000a000008947 */ /* 0x000fca0003800000 */
[----:B-12-4-:R-:W1:Y:S01]  /*8da0*/  @!P6 LDS.128 R16, [R213+0x100] ;  /* 0x00010000d510e984 */ /* 0x016e620000000c00 */
[C---:B------:R-:W-:Y:S04]  /*8db0*/  @!P6 LEA R8, P0, R76.reuse, R3, 0x1 ;  /* 0x000000034c08e211 */ /* 0x040fe800078008ff */
[----:B------:R-:W-:Y:S02]  /*8dc0*/  @!P6 LEA.HI.X R9, R76, R5, R77, 0x1, P0 ;  /* 0x000000054c09e211 */ /* 0x000fe400000f0c4d */
[C---:B------:R-:W-:Y:S11]  /*8dd0*/  ISETP.GE.AND P0, PT, R212.reuse, c[0x0][0x1d4], PT ;  /* 0x00007500d4007a0c */ /* 0x040ff60003f06270 */
[----:B------:R-:W-:Y:S02]  /*8de0*/  @!UPT UIADD3 URZ, URZ, URZ, URZ ;  /* 0x0000003f3f3ff290 */ /* 0x000fe4000fffe03f */
[C---:B------:R-:W-:Y:S04]  /*8df0*/  @!P0 LEA R4, P5, R212.reuse, R3, 0x1 ;  /* 0x00000003d4048211 */ /* 0x040fe800078a08ff */
[----:B------:R-:W-:Y:S01]  /*8e00*/  @!P0 LEA.HI.X R5, R212, R5, R231, 0x1, P5 ;  /* 0x00000005d4058211 */ /* 0x000fe200028f0ce7 */
[----:B-1----:R-:W-:Y:S04]  /*8e10*/  @!P6 ST.E.128 [R8.64], R16 ;  /* 0x000000100800e985 */ /* 0x002fe8000c101d08 */
[----:B------:R-:W1:Y:S04]  /*8e20*/  @!P0 LDS.128 R8, [R213+0x3900] ;  /* 0x00390000d5088984 */ /* 0x000e680000000c00 */
[----:B-1----:R1:W-:Y:S02]  /*8e30*/  @!P0 ST.E.128 [R4.64], R8 ;  /* 0x0000000804008985 */ /* 0x0023e4000c101d08 */
.L_x_381:
[----:B-12-4-:R-:W-:Y:S05]  /*8e40*/  BSYNC B0 ;  /* 0x0000000000007941 */ /* 0x016fea0003800000 */
.L_x_380:
[----:B------:R1:W2:Y:S01]  /*8e50*/  SHFL.IDX PT, R5, R6, 0x1, 0x181f ;  /* 0x00381f0006057f89 */ /* 0x0002a200000e0000 */
[----:B------:R-:W-:Y:S03]  /*8e60*/  BSSY B0, `(.L_x_382) ;  /* 0x000000d000007945 */ /* 0x000fe60003800000 */
[----:B------:R1:W4:Y:S01]  /*8e70*/  SHFL.IDX PT, R3, R15, 0x1, 0x181f ;  /* 0x00381f000f037f89 */ /* 0x00032200000e0000 */
[----:B------:R-:W-:-:S05]  /*8e80*/  @!P1 BRA `(.L_x_383) ;  /* 0x000000a000009947 */ /* 0x000fca0003800000 */
[----:B------:R-:W5:Y:S01]  /*8e90*/  @!P6 LDS.128 R16, [R213+0x1100] ;  /* 0x00110000d510e984 */ /* 0x000f620000000c00 */
[C---:B----4-:R-:W-:Y:S04]  /*8ea0*/  @!P6 LEA R8, P0, R76.reuse, R3, 0x1 ;  /* 0x000000034c08e211 */ /* 0x050fe800078008ff */
[----:B--2---:R-:W-:Y:S02]  /*8eb0*/  @!P6 LEA.HI.X R9, R76, R5, R77, 0x1, P0 ;  /* 0x000000054c09e211 */ /* 0x004fe400000f0c4d */
[C---:B------:R-:W-:Y:S11]  /*8ec0*/  ISETP.GE.AND P0, PT, R212.reuse, c[0x0][0x1d4], PT ;  /* 0x00007500d4007a0c */ /* 0x040ff60003f06270 */
[----:B------:R-:W-:Y:S02]  /*8ed0*/  @!UPT UIADD3 URZ, URZ, URZ, URZ ;  /* 0x0000003f3f3ff290 */ /* 0x000fe4000fffe03f */
[C---:B------:R-:W-:Y:S04]  /*8ee0*/  @!P0 LEA R4, P1, R212.reuse, R3, 0x1 ;  /* 0x00000003d4048211 */ /* 0x040fe800078208ff */
[----:B------:R-:W-:Y:S01]  /*8ef0*/  @!P0 LEA.HI.X R5, R212, R5, R231, 0x1, P1 ;  /* 0x00000005d4058211 */ /* 0x000fe200008f0ce7 */
[----:B-----5:R-:W-:Y:S04]  /*8f00*/  @!P6 ST.E.128 [R8.64], R16 ;  /* 0x000000100800e985 */ /* 0x020fe8000c101d08 */
[----:B------:R-:W2:Y:S04]  /*8f10*/  @!P0 LDS.128 R8, [R213+0x4900] ;  /* 0x00490000d5088984 */ /* 0x000ea80000000c00 */
[----:B--2---:R2:W-:Y:S02]  /*8f20*/  @!P0 ST.E.128 [R4.64], R8 ;  /* 0x0000000804008985 */ /* 0x0045e4000c101d08 */
.L_x_383:
[----:B------:R-:W-:Y:S05]  /*8f30*/  BSYNC B0 ;  /* 0x0000000000007941 */ /* 0x000fea0003800000 */
.L_x_382:
[----:B--2---:R2:W1:Y:S01]  /*8f40*/  SHFL.IDX PT, R5, R6, 0x2, 0x181f ;  /* 0x00581f0006057f89 */ /* 0x00446200000e0000 */
[----:B------:R-:W-:Y:S03]  /*8f50*/  BSSY B0, `(.L_x_384) ;  /* 0x000000d000007945 */ /* 0x000fe60003800000 */
[----:B----4-:R2:W4:Y:S01]  /*8f60*/  SHFL.IDX PT, R3, R15, 0x2, 0x181f ;  /* 0x00581f000f037f89 */ /* 0x01052200000e0000 */
[----:B------:R-:W-:-:S05]  /*8f70*/  @!P3 BRA `(.L_x_385) ;  /* 0x000000a00000b947 */ /* 0x000fca0003800000 */
[----:B------:R-:W5:Y:S01]  /*8f80*/  @!P6 LDS.128 R16, [R213+0x2100] ;  /* 0x00210000d510e984 */ /* 0x000f620000000c00 */
[C---:B----4-:R-:W-:Y:S04]  /*8f90*/  @!P6 LEA R8, P0, R76.reuse, R3, 0x1 ;  /* 0x000000034c08e211 */ /* 0x050fe800078008ff */
[----:B-1----:R-:W-:Y:S02]  /*8fa0*/  @!P6 LEA.HI.X R9, R76, R5, R77, 0x1, P0 ;  /* 0x000000054c09e211 */ /* 0x002fe400000f0c4d */
[C---:B------:R-:W-:Y:S11]  /*8fb0*/  ISETP.GE.AND P0, PT, R212.reuse, c[0x0][0x1d4], PT ;  /* 0x00007500d4007a0c */ /* 0x040ff60003f06270 */
[----:B------:R-:W-:Y:S02]  /*8fc0*/  @!UPT UIADD3 URZ, URZ, URZ, URZ ;  /* 0x0000003f3f3ff290 */ /* 0x000fe4000fffe03f */
[C---:B------:R-:W-:Y:S04]  /*8fd0*/  @!P0 LEA R4, P1, R212.reuse, R3, 0x1 ;  /* 0x00000003d4048211 */ /* 0x040fe800078208ff */
[----:B------:R-:W-:Y:S01]  /*8fe0*/  @!P0 LEA.HI.X R5, R212, R5, R231, 0x1, P1 ;  /* 0x00000005d4058211 */ /* 0x000fe200008f0ce7 */
[----:B-----5:R-:W-:Y:S04]  /*8ff0*/  @!P6 ST.E.128 [R8.64], R16 ;  /* 0x000000100800e985 */ /* 0x020fe8000c101d08 */
[----:B------:R-:W1:Y:S04]  /*9000*/  @!P0 LDS.128 R8, [R213+0x5900] ;  /* 0x00590000d5088984 */ /* 0x000e680000000c00 */
[----:B-1----:R1:W-:Y:S02]  /*9010*/  @!P0 ST.E.128 [R4.64], R8 ;  /* 0x0000000804008985 */ /* 0x0023e4000c101d08 */
.L_x_385:
[----:B------:R-:W-:Y:S05]  /*9020*/  BSYNC B0 ;  /* 0x0000000000007941 */ /* 0x000fea0003800000 */
.L_x_384:
[----:B-1----:R1:W2:Y:S01]  /*9030*/  SHFL.IDX PT, R5, R6, 0x3, 0x181f ;  /* 0x00781f0006057f89 */ /* 0x0022a200000e0000 */
[----:B------:R-:W-:Y:S03]  /*9040*/  BSSY B0, `(.L_x_386) ;  /* 0x000000d000007945 */ /* 0x000fe60003800000 */
[----:B----4-:R1:W4:Y:S01]  /*9050*/  SHFL.IDX PT, R3, R15, 0x3, 0x181f ;  /* 0x00781f000f037f89 */ /* 0x01032200000e0000 */
        /* <DEDUP_REMOVED lines=11> */
.L_x_387:
[----:B------:R-:W-:Y:S05]  /*9110*/  BSYNC B0 ;  /* 0x0000000000007941 */ /* 0x000fea0003800000 */
.L_x_386:
[----:B------:R-:W-:Y:S01]  /*9120*/  ISETP.GT.AND P0, PT, R39, R115, PT ;  /* 0x000000732700720c */ /* 0x000fe20003f04270 */
[----:B------:R-:W-:Y:S03]  /*9130*/  BSSY B0, `(.L_x_388) ;  /* 0x0000030000007945 */ /* 0x000fe60003800000 */
[----:B-12---:R-:W-:Y:S09]  /*9140*/  P2R R15, PR, RZ, 0x1 ;  /* 0x00000001ff0f7803 */ /* 0x006ff20000000000 */
[----:B------:R-:W-:-:S05]  /*9150*/  @!P0 BRA `(.L_x_389) ;  /* 0x000002d000008947 */ /* 0x000fca0003800000 */
[----:B----4-:R-:W-:Y:S01]  /*9160*/  IADD3 R3, R39, -0x1, RZ ;  /* 0xffffffff27037810 */ /* 0x010fe20007ffe0ff */
[----:B------:R-:W-:Y:S01]  /*9170*/  IMAD.MOV.U32 R4, RZ, RZ, R120 ;  /* 0x000000ffff047224 */ /* 0x000fe200078e0078 */
[----:B------:R-:W-:Y:S01]  /*9180*/  ISETP.GE.AND P3, PT, R220, 0x21, PT ;  /* 0x00000021dc00780c */ /* 0x000fe20003f66270 */
[----:B------:R-:W-:Y:S01]  /*9190*/  IMAD.MOV.U32 R5, RZ, RZ, R119 ;  /* 0x000000ffff057224 */ /* 0x000fe200078e0077 */
[----:B------:R-:W-:Y:S01]  /*91a0*/  SHF.R.S32.HI R8, RZ, 0x1f, R3 ;  /* 0x0000001fff087819 */ /* 0x000fe20000011403 */
[----:B------:R-:W-:Y:S01]  /*91b0*/  IMAD R6, R154, R3, RZ ;  /* 0x000000039a067224 */ /* 0x000fe200078e02ff */
[C---:B------:R-:W-:Y:S01]  /*91c0*/  ISETP.GE.AND P1, PT, R220.reuse, 0x41, PT ;  /* 0x00000041dc00780c */ /* 0x040fe20003f26270 */
[-C--:B------:R-:W-:Y:S01]  /*91d0*/  IMAD.WIDE.U32 R4, R3, R138.reuse, R4 ;  /* 0x0000008a03047225 */ /* 0x080fe200078e0004 */
[----:B------:R-:W-:Y:S02]  /*91e0*/  ISETP.GE.AND P4, PT, R220, 0x1, PT ;  /* 0x00000001dc00780c */ /* 0x000fe40003f86270 */
[----:B------:R-:W-:Y:S01]  /*91f0*/  P2R R18, PR, RZ, 0x4 ;  /* 0x00000004ff127803 */ /* 0x000fe20000000000 */
[----:B------:R-:W-:Y:S01]  /*9200*/  IMAD R3, R8, R138, R6 ;  /* 0x0000008a08037224 */ /* 0x000fe200078e0206 */
[----:B------:R-:W-:Y:S03]  /*9210*/  LOP3.LUT P2, RZ, R236, 0x4, RZ, 0xc0, !PT ;  /* 0x00000004ecff7812 */ /* 0x000fe6000784c0ff */
[----:B------:R-:W-:Y:S01]  /*9220*/  IMAD.IADD R3, R5, 0x1, R3 ;  /* 0x0000000105037824 */ /* 0x000fe200078e0203 */
[-C--:B------:R-:W-:Y:S05]  /*9230*/  @P3 IADD3 R5, P0, R163, R4.reuse, RZ ;  /* 0x00000004a3053210 */ /* 0x080fea0007f1e0ff */
[C---:B------:R-:W-:Y:S01]  /*9240*/  @P3 IMAD.X R8, R3.reuse, 0x1, R158, P0 ;  /* 0x0000000103083824 */ /* 0x040fe200000e069e */
[-C--:B------:R-:W-:Y:S04]  /*9250*/  @P1 IADD3 R6, P0, R164, R4.reuse, RZ ;  /* 0x00000004a4061210 */ /* 0x080fe80007f1e0ff */
[----:B------:R-:W-:Y:S02]  /*9260*/  @P1 IADD3.X R9, R3, UR15, RZ, P0, !PT ;  /* 0x0000000f03091c10 */ /* 0x000fe400087fe4ff */
[C---:B------:R-:W-:Y:S04]  /*9270*/  @P4 LEA R16, P0, R4.reuse, c[0x0][0x220], 0x1 ;  /* 0x0000880004104a11 */ /* 0x040fe800078008ff */
[----:B------:R-:W-:Y:S02]  /*9280*/  @P4 LEA.HI.X R17, R4, c[0x0][0x224], R3, 0x1, P0 ;  /* 0x0000890004114a11 */ /* 0x000fe400000f0c03 */
[C---:B------:R-:W-:Y:S03]  /*9290*/  @P3 LEA R10, P0, R5.reuse, c[0x0][0x220], 0x1 ;  /* 0x00008800050a3a11 */ /* 0x040fe600078008ff */
[----:B------:R-:W-:Y:S01]  /*92a0*/  @!PT LDS RZ, [RZ] ;  /* 0x00000000fffff984 */ /* 0x000fe20000000800 */
[----:B------:R-:W-:Y:S01]  /*92b0*/  @!PT LDS RZ, [RZ] ;  /* 0x00000000fffff984 */ /* 0x000fe20000000800 */
[----:B------:R-:W-:Y:S01]  /*92c0*/  @!PT LDS RZ, [RZ] ;  /* 0x00000000fffff984 */ /* 0x000fe20000000800 */
[----:B------:R1:W-:Y:S01]  /*92d0*/  @P4 LDGSTS.E.BYPASS.LTC128B.128 [R213+0x8100], [R16.64], !P2 ;  /* 0x0810000010d54fae */ /* 0x0003e2000d101d48 */
[----:B------:R-:W-:Y:S02]  /*92e0*/  @P3 LEA.HI.X R11, R5, c[0x0][0x224], R8, 0x1, P0 ;  /* 0x00008900050b3a11 */ /* 0x000fe400000f0c08 */
[----:B------:R-:W-:Y:S02]  /*92f0*/  @P1 LEA R8, P0, R6, c[0x0][0x220], 0x1 ;  /* 0x0000880006081a11 */ /* 0x000fe400078008ff */
[----:B------:R-:W-:Y:S02]  /*9300*/  ISETP.NE.AND P2, PT, R18, RZ, PT ;  /* 0x000000ff1200720c */ /* 0x000fe40003f45270 */
[----:B------:R-:W-:Y:S02]  /*9310*/  @P1 LEA.HI.X R9, R6, c[0x0][0x224], R9, 0x1, P0 ;  /* 0x0000890006091a11 */ /* 0x000fe400000f0c09 */
[----:B------:R-:W-:Y:S11]  /*9320*/  ISETP.GE.AND P0, PT, R220, 0x61, PT ;  /* 0x00000061dc00780c */ /* 0x000ff60003f06270 */
[----:B------:R-:W-:Y:S02]  /*9330*/  @!UPT UIADD3 URZ, URZ, URZ, URZ ;  /* 0x0000003f3f3ff290 */ /* 0x000fe4000fffe03f */
[----:B------:R-:W-:Y:S05]  /*9340*/  @P0 IADD3 R5, P5, R148, R4, RZ ;  /* 0x0000000494050210 */ /* 0x000fea0007fbe0ff */
[----:B------:R-:W-:Y:S01]  /*9350*/  @P0 IMAD.X R3, R3, 0x1, R157, P5 ;  /* 0x0000000103030824 */ /* 0x000fe200028e069d */
[C---:B------:R-:W-:Y:S04]  /*9360*/  @P0 LEA R4, P5, R5.reuse, c[0x0][0x220], 0x1 ;  /* 0x0000880005040a11 */ /* 0x040fe800078a08ff */
[----:B------:R-:W-:Y:S02]  /*9370*/  @P0 LEA.HI.X R5, R5, c[0x0][0x224], R3, 0x1, P5 ;  /* 0x0000890005050a11 */ /* 0x000fe400028f0c03 */
[C---:B------:R-:W-:Y:S11]  /*9380*/  LOP3.LUT P5, RZ, R236.reuse, 0x2, RZ, 0xc0, !PT ;  /* 0x00000002ecff7812 */ /* 0x040ff600078ac0ff */
[----:B------:R-:W-:Y:S02]  /*9390*/  @!UPT UIADD3 URZ, URZ, URZ, URZ ;  /* 0x0000003f3f3ff290 */ /* 0x000fe4000fffe03f */
[----:B------:R1:W-:Y:S01]  /*93a0*/  @P4 LDGSTS.E.BYPASS.LTC128B.128 [R213+0xb900], [R16.64+0x80], !P5 ;  /* 0x0b90008010d54fae */ /* 0x0003e2000e901d48 */
[----:B------:R-:W-:Y:S11]  /*93b0*/  LOP3.LUT P4, RZ, R236, 0x4, RZ, 0xc0, !PT ;  /* 0x00000004ecff7812 */ /* 0x000ff6000788c0ff */
[----:B------:R-:W-:Y:S02]  /*93c0*/  @!UPT UIADD3 URZ, URZ, URZ, URZ ;  /* 0x0000003f3f3ff290 */ /* 0x000fe4000fffe03f */
[----:B------:R1:W-:Y:S04]  /*93d0*/  @P3 LDGSTS.E.BYPASS.LTC128B.128 [R215+0x9100], [R10.64], !P4 ;  /* 0x091000000ad73fae */ /* 0x0003e8000e101d48 */
[----:B------:R1:W-:Y:S04]  /*93e0*/  @P3 LDGSTS.E.BYPASS.LTC128B.128 [R215+0xc900], [R10.64+0x80], !P5 ;  /* 0x0c9000800ad73fae */ /* 0x0003e8000e901d48 */
[----:B------:R1:W-:Y:S04]  /*93f0*/  @P1 LDGSTS.E.BYPASS.LTC128B.128 [R215+0xa100], [R8.64], !P4 ;  /* 0x0a10000008d71fae */ /* 0x0003e8000e101d48 */
[----:B------:R1:W-:Y:S04]  /*9400*/  @P1 LDGSTS.E.BYPASS.LTC128B.128 [R215+0xd900], [R8.64+0x80], !P5 ;  /* 0x0d90008008d71fae */ /* 0x0003e8000e901d48 */
[----:B------:R1:W-:Y:S04]  /*9410*/  @P0 LDGSTS.E.BYPASS.LTC128B.128 [R215+0xb100], [R4.64], !P4 ;  /* 0x0b10000004d70fae */ /* 0x0003e8000e101d48 */
[----:B------:R1:W-:Y:S02]  /*9420*/  @P0 LDGSTS.E.BYPASS.LTC128B.128 [R215+0xe900], [R4.64+0x80], !P5 ;  /* 0x0e90008004d70fae */ /* 0x0003e4000e901d48 */
.L_x_389:
[----:B------:R-:W-:Y:S05]  /*9430*/  BSYNC B0 ;  /* 0x0000000000007941 */ /* 0x000fea0003800000 */
.L_x_388:
[----:B------:R-:W0:Y:S01]  /*9440*/  LDGDEPBAR ;  /* 0x00000000000079af */ /* 0x000e220000000000 */
[----:B------:R-:W-:Y:S02]  /*9450*/  ISETP.NE.AND P0, PT, R15, RZ, PT ;  /* 0x000000ff0f00720c */ /* 0x000fe40003f05270 */
[----:B------:R-:W-:Y:S11]  /*9460*/  IADD3 R39, R39, -0x1, RZ ;  /* 0xffffffff27277810 */ /* 0x000ff60007ffe0ff */
[----:B------:R-:W-:-:S05]  /*9470*/  @P0 BRA `(.L_x_390) ;  /* 0xffff9d6000000947 */ /* 0x000fca000383ffff */
[----:B------:R-:W-:Y:S01]  /*9480*/  WARPSYNC 0xffffffff ;  /* 0xffffffff00007948 */ /* 0x000fe20003800000 */
[----:B------:R-:W-:Y:S06]  /*9490*/  BAR.SYNC.DEFER_BLOCKING 0x0 ;  /* 0x0000000000007b1d */ /* 0x000fec0000010000 */
.L_x_341:
[----:B------:R-:W-:Y:S01]  /*94a0*/  ISETP.GE.AND P0, PT, R144, 0x1, PT ;  /* 0x000000019000780c */ /* 0x000fe20003f06270 */
[----:B------:R-:W-:Y:S01]  /*94b0*/  BSSY B0, `(.L_x_391) ;  /* 0x000001f000007945 */ /* 0x000fe20003800000 */
[----:B------:R-:W-:-:S11]  /*94c0*/  MOV R2, RZ ;  /* 0x000000ff00027202 */ /* 0x000fd60000000f00 */
[----:B------:R-:W-:Y:S05]  /*94d0*/  @!P0 BRA `(.L_x_392) ;  /* 0x000001c000008947 */ /* 0x000fea0003800000 */
[----:B----4-:R-:W-:Y:S02]  /*94e0*/  IABS R3, R136 ;  /* 0x0000008800037213 */ /* 0x010fe40000000000 */
[----:B------:R-:W-:Y:S02]  /*94f0*/  IADD3 R6, R145, -0x1, R136 ;  /* 0xffffffff91067810 */ /* 0x000fe40007ffe088 */
[----:B------:R-:W2:Y:S02]  /*9500*/  I2F.RP R2, R3 ;  /* 0x0000000300027306 */ /* 0x000ea40000209400 */
[----:B-1----:R-:W-:-:S06]  /*9510*/  IABS R10, R6 ;  /* 0x00000006000a7213 */ /* 0x002fcc0000000000 */
[----:B--2---:R-:W1:Y:S02]  /*9520*/  MUFU.RCP R2, R2 ;  /* 0x0000000200027308 */ /* 0x004e640000001000 */
[----:B-1----:R-:W-:-:S06]  /*9530*/  IADD3 R2, R2, 0xffffffe, RZ ;  /* 0x0ffffffe02027810 */ /* 0x002fcc0007ffe0ff */
[----:B------:R-:W1:Y:S02]  /*9540*/  F2I.FTZ.U32.TRUNC.NTZ R5, R2 ;  /* 0x0000000200057305 */ /* 0x000e64000021f000 */
[----:B-1----:R-:W-:-:S04]  /*9550*/  IMAD.MOV R2, RZ, RZ, -R5 ;  /* 0x000000ffff027224 */ /* 0x002fc800078e0a05 */
[----:B------:R-:W-:Y:S01]  /*9560*/  IMAD.MOV.U32 R4, RZ, RZ, R2 ;  /* 0x000000ffff047224 */ /* 0x000fe200078e0002 */
[----:B------:R-:W-:-:S03]  /*9570*/  IABS R2, R136 ;  /* 0x0000008800027213 */ /* 0x000fc60000000000 */
[----:B------:R-:W-:Y:S02]  /*9580*/  IMAD R8, R4, R3, RZ ;  /* 0x0000000304087224 */ /* 0x000fe400078e02ff */
[----:B------:R-:W-:Y:S02]  /*9590*/  IMAD.MOV.U32 R4, RZ, RZ, RZ ;  /* 0x000000ffff047224 */ /* 0x000fe400078e00ff */
        /* <DEDUP_REMOVED lines=16> */
.L_x_392:
[----:B------:R-:W-:Y:S05]  /*96a0*/  BSYNC B0 ;  /* 0x0000000000007941 */ /* 0x000fea0003800000 */
.L_x_391:
[----:B----4-:R-:W2:Y:S01]  /*96b0*/  LDL R3, [R1+0x44] ;  /* 0x0000440001037983 */ /* 0x010ea20000100800 */
        /* <DEDUP_REMOVED lines=8> */
[----:B---3--:R-:W-:Y:S01]  /*9740*/  CS2R R92, SRZ ;  /* 0x00000000005c7805 */ /* 0x008fe2000001ff00 */
        /* <DEDUP_REMOVED lines=24> */
[----:B--2---:R-:W-:-:S04]  /*98d0*/  IMAD R250, R3, R2, RZ ;  /* 0x0000000203fa7224 */ /* 0x004fc800078e02ff */
[--C-:B------:R-:W-:Y:S01]  /*98e0*/  IMAD.IADD R3, R250, 0x1, R2.reuse ;  /* 0x00000001fa037824 */ /* 0x100fe200078e0202 */
[----:B------:R-:W-:-:S04]  /*98f0*/  PRMT R2, RZ, 0x7610, R2 ;  /* 0x00007610ff027816 */ /* 0x000fc80000000002 */
[----:B------:R-:W-:-:S04]  /*9900*/  IMNMX R230, R145, R3, PT ;  /* 0x0000000391e67217 */ /* 0x000fc80003800200 */
[----:B------:R-:W-:-:S13]  /*9910*/  ISETP.GT.AND P0, PT, R230, R250, PT ;  /* 0x000000fae600720c */ /* 0x000fda0003f04270 */
[----:B------:R-:W-:Y:S05]  /*9920*/  @!P0 BRA `(.L_x_393) ;  /* 0x0000c57000008947 */ /* 0x000fea0003800000 */
[----:B------:R-:W2:Y:S04]  /*9930*/  LDL R6, [R1+0x30] ;  /* 0x0000300001067983 */ /* 0x000ea80000100800 */
[----:B-1----:R-:W3:Y:S01]  /*9940*/  LDL R5, [R1+0x34] ;  /* 0x0000340001057983 */ /* 0x002ee20000100800 */
[----:B------:R-:W-:-:S03]  /*9950*/  ISETP.NE.U32.AND P0, PT, RZ, c[0x0][0x340], PT ;  /* 0x0000d000ff007a0c */ /* 0x000fc60003f05070 */
[----:B------:R-:W4:Y:S01]  /*9960*/  LDL R15, [R1+0x38] ;  /* 0x00003800010f7983 */ /* 0x000f220000100800 */
[----:B------:R-:W-:-:S03]  /*9970*/  ISETP.NE.AND.EX P1, PT, RZ, c[0x0][0x344], PT, P0 ;  /* 0x0000d100ff007a0c */ /* 0x000fc60003f25300 */
[----:B------:R-:W4:Y:S04]  /*9980*/  LDL R4, [R1+0x1c] ;  /* 0x00001c0001047983 */ /* 0x000f280000100800 */
[----:B------:R-:W4:Y:S04]  /*9990*/  LDL R30, [R1+0x24] ;  /* 0x00002400011e7983 */ /* 0x000f280000100800 */
[----:B------:R-:W4:Y:S02]  /*99a0*/  LDL R9, [R1+0x3c] ;  /* 0x00003c0001097983 */ /* 0x000f240000100800 */
[----:B--2---:R-:W-:-:S02]  /*99b0*/  @P1 IADD3 R2, P0, R6, c[0x0][0x340], RZ ;  /* 0x0000d00006021a10 */ /* 0x004fc40007f1e0ff */
[----:B------:R-:W2:Y:S02]  /*99c0*/  LDL R6, [R1+0x28] ;  /* 0x0000280001067983 */ /* 0x000ea40000100800 */
[----:B---3--:R-:W-:-:S05]  /*99d0*/  @P1 IADD3.X R3, R5, c[0x0][0x344], RZ, P0, !PT ;  /* 0x0000d10005031a10 */ /* 0x008fca00007fe4ff */
[----:B------:R1:W3:Y:S01]  /*99e0*/  @P1 LDG.E R2, [R2.64] ;  /* 0x0000000802021981 */ /* 0x0002e2000c1e1900 */
[----:B------:R-:W-:-:S04]  /*99f0*/  IMAD.MOV.U32 R135, RZ, RZ, 0x70 ;  /* 0x00000070ff877424 */ /* 0x000fc800078e00ff */
[----:B------:R-:W-:Y:S01]  /*9a00*/  IMAD R135, R230, R135, -0x70 ;  /* 0xffffff90e6877424 */ /* 0x000fe200078e0287 */
[----:B------:R-:W-:Y:S01]  /*9a10*/  WARPSYNC 0xffffffff ;  /* 0xffffffff00007948 */ /* 0x000fe20003800000 */
[----:B-1----:R-:W-:-:S05]  /*9a20*/  IMAD.MOV.U32 R3, RZ, RZ, c[0x0][0x2b8] ;  /* 0x0000ae00ff037624 */ /* 0x002fca00078e00ff */
[----:B------:R-:W-:Y:S01]  /*9a30*/  ISETP.NE.AND P2, PT, R3, 0x1, PT ;  /* 0x000000010300780c */ /* 0x000fe20003f45270 */
[----:B------:R-:W-:-:S04]  /*9a40*/  IMAD.IADD R3, R0, 0x1, R135 ;  /* 0x0000000100037824 */ /* 0x000fc800078e0287 */
[C---:B----4-:R-:W-:Y:S01]  /*9a50*/  IMAD.IADD R11, R3.reuse, 0x1, R4 ;  /* 0x00000001030b7824 */ /* 0x050fe200078e0204 */
[----:B------:R-:W-:-:S04]  /*9a60*/  ISETP.GE.AND P0, PT, R3, R144, PT ;  /* 0x000000900300720c */ /* 0x000fc80003f06270 */
[----:B------:R-:W-:-:S03]  /*9a70*/  ISETP.GT.OR P0, PT, R0, 0x6f, P0 ;  /* 0x0000006f0000780c */ /* 0x000fc60000704670 */
[----:B------:R-:W-:-:S04]  /*9a80*/  @P2 IMAD.HI.U32 R4, R11, c[0x0][0x2bc], RZ ;  /* 0x0000af000b042a27 */ /* 0x000fc800078e00ff */
[----:B------:R-:W-:Y:S01]  /*9a90*/  IMAD.MOV.U32 R8, RZ, RZ, R11 ;  /* 0x000000ffff087224 */ /* 0x000fe200078e000b */
[----:B------:R-:W-:Y:S01]  /*9aa0*/  @P2 SHF.R.U32.HI R8, RZ, c[0x0][0x2c0], R4 ;  /* 0x0000b000ff082a19 */ /* 0x000fe20000011604 */
[----:B------:R-:W-:Y:S01]  /*9ab0*/  IMAD.MOV.U32 R224, RZ, RZ, RZ ;  /* 0x000000ffffe07224 */ /* 0x000fe200078e00ff */
[----:B------:R-:W-:Y:S01]  /*9ac0*/  BAR.SYNC.DEFER_BLOCKING 0x0 ;  /* 0x0000000000007b1d */ /* 0x000fe20000010000 */
[----:B------:R-:W-:Y:S02]  /*9ad0*/  IMAD.MOV.U32 R5, RZ, RZ, c[0x0][0x2c4] ;  /* 0x0000b100ff057624 */ /* 0x000fe400078e00ff */
[----:B------:R-:W-:-:S05]  /*9ae0*/  @!P1 IMAD.MOV.U32 R2, RZ, RZ, R15 ;  /* 0x000000ffff029224 */ /* 0x000fca00078e000f */
[----:B---3--:R-:W-:Y:S01]  /*9af0*/  SHF.R.S32.HI R3, RZ, 0x1f, R2 ;  /* 0x0000001fff037819 */ /* 0x008fe20000011402 */
[----:B------:R-:W-:-:S04]  /*9b00*/  IMAD.WIDE.U32 R16, R2, c[0x0][0x2b0], RZ ;  /* 0x0000ac0002107a25 */ /* 0x000fc800078e00ff */
[----:B------:R-:W-:-:S04]  /*9b10*/  IMAD R3, R3, c[0x0][0x2b0], RZ ;  /* 0x0000ac0003037a24 */ /* 0x000fc800078e02ff */
[----:B------:R-:W-:Y:S01]  /*9b20*/  IMAD R2, R2, c[0x0][0x2b4], R3 ;  /* 0x0000ad0002027a24 */ /* 0x000fe200078e0203 */
[----:B------:R-:W-:-:S03]  /*9b30*/  @!P0 IADD3 R3, P2, R8, R16, RZ ;  /* 0x0000001008038210 */ /* 0x000fc60007f5e0ff */
[----:B------:R-:W-:Y:S01]  /*9b40*/  IMAD.IADD R4, R17, 0x1, R2 ;  /* 0x0000000111047824 */ /* 0x000fe200078e0202 */
[----:B------:R-:W-:Y:S01]  /*9b50*/  STL.64 [R1+0x10], R16 ;  /* 0x0000101001007387 */ /* 0x000fe20000100a00 */
[----:B------:R-:W-:-:S03]  /*9b60*/  @!P0 LEA R2, P1, R3, c[0x0][0x2a0], 0x2 ;  /* 0x0000a80003028a11 */ /* 0x000fc600078210ff */
[----:B------:R1:W-:Y:S02]  /*9b70*/  STL [R1+0x18], R4 ;  /* 0x0000180401007387 */ /* 0x0003e40000100800 */
[----:B-1----:R-:W-:-:S04]  /*9b80*/  @!P0 LEA.HI.X.SX32 R4, R8, R4, 0x1, P2 ;  /* 0x0000000408048211 */ /* 0x002fc800010f0eff */
[----:B------:R-:W-:-:S05]  /*9b90*/  @!P0 LEA.HI.X R3, R3, c[0x0][0x2a4], R4, 0x2, P1 ;  /* 0x0000a90003038a11 */ /* 0x000fca00008f1404 */
[----:B------:R1:W3:Y:S01]  /*9ba0*/  @!P0 LDG.E R224, [R2.64] ;  /* 0x0000000802e08981 */ /* 0x0002e2000c1e1900 */
[----:B------:R-:W-:Y:S02]  /*9bb0*/  ISETP.NE.AND P1, PT, R5, 0x1, PT ;  /* 0x000000010500780c */ /* 0x000fe40003f25270 */
[----:B------:R-:W-:Y:S02]  /*9bc0*/  ISETP.NE.U32.AND P0, PT, RZ, c[0x0][0x348], PT ;  /* 0x0000d200ff007a0c */ /* 0x000fe40003f05070 */
[----:B--2---:R-:W-:Y:S01]  /*9bd0*/  LOP3.LUT R44, R6, 0xffff, RZ, 0xc0, !PT ;  /* 0x0000ffff062c7812 */ /* 0x004fe200078ec0ff */
[----:B------:R-:W-:Y:S01]  /*9be0*/  IMAD R6, R30, 0x80, R0 ;  /* 0x000000801e067824 */ /* 0x000fe200078e0200 */
[----:B------:R-:W-:Y:S02]  /*9bf0*/  ISETP.NE.AND.EX P0, PT, RZ, c[0x0][0x34c], PT, P0 ;  /* 0x0000d300ff007a0c */ /* 0x000fe40003f05300 */
[----:B-1----:R-:W-:-:S05]  /*9c00*/  SHF.R.S32.HI R2, RZ, 0x1f, R146 ;  /* 0x0000001fff027819 */ /* 0x002fca0000011492 */
[----:B------:R-:W-:-:S04]  /*9c10*/  IMAD R2, R2, c[0x0][0x178], RZ ;  /* 0x00005e0002027a24 */ /* 0x000fc800078e02ff */
[C---:B------:R-:W-:Y:S02]  /*9c20*/  IMAD R4, R146.reuse, c[0x0][0x17c], R2 ;  /* 0x00005f0092047a24 */ /* 0x040fe400078e0202 */
[----:B------:R-:W-:Y:S01]  /*9c30*/  IMAD.WIDE.U32 R2, R146, c[0x0][0x178], RZ ;  /* 0x00005e0092027a25 */ /* 0x000fe200078e00ff */
[----:B------:R-:W-:-:S03]  /*9c40*/  SEL R9, R9, RZ, !P0 ;  /* 0x000000ff09097207 */ /* 0x000fc60004000000 */
[----:B------:R-:W-:Y:S02]  /*9c50*/  IMAD.IADD R3, R3, 0x1, R4 ;  /* 0x0000000103037824 */ /* 0x000fe400078e0204 */
[----:B------:R-:W-:-:S04]  /*9c60*/  @P1 IMAD.HI.U32 R10, R6, c[0x0][0x2c8], RZ ;  /* 0x0000b200060a1a27 */ /* 0x000fc800078e00ff */
[----:B------:R-:W-:Y:S01]  /*9c70*/  IMAD.WIDE.U32 R4, R44, c[0x0][0x1b8], R2 ;  /* 0x00006e002c047a25 */ /* 0x000fe200078e0002 */
[----:B------:R-:W-:-:S03]  /*9c80*/  SEL R3, R15, RZ, !P0 ;  /* 0x000000ff0f037207 */ /* 0x000fc60004000000 */
[----:B------:R-:W-:Y:S01]  /*9c90*/  IMAD.MOV.U32 R2, RZ, RZ, R6 ;  /* 0x000000ffff027224 */ /* 0x000fe200078e0006 */
[----:B------:R-:W-:Y:S01]  /*9ca0*/  @P1 SHF.R.U32.HI R2, RZ, c[0x0][0x2cc], R10 ;  /* 0x0000b300ff021a19 */ /* 0x000fe2000001160a */
[----:B------:R-:W-:Y:S02]  /*9cb0*/  IMAD R5, R44, c[0x0][0x1bc], R5 ;  /* 0x00006f002c057a24 */ /* 0x000fe400078e0205 */
[----:B------:R-:W-:Y:S01]  /*9cc0*/  IMAD R9, R9, c[0x0][0x1c0], RZ ;  /* 0x0000700009097a24 */ /* 0x000fe200078e02ff */
[----:B------:R-:W-:Y:S01]  /*9cd0*/  SHF.R.S32.HI R10, RZ, 0x1f, R2 ;  /* 0x0000001fff0a7819 */ /* 0x000fe20000011402 */
[----:B------:R-:W-:-:S04]  /*9ce0*/  IMAD.WIDE.U32 R4, R3, c[0x0][0x1c0], R4 ;  /* 0x0000700003047a25 */ /* 0x000fc800078e0004 */
[----:B------:R-:W-:Y:S02]  /*9cf0*/  IMAD R9, R3, c[0x0][0x1c4], R9 ;  /* 0x0000710003097a24 */ /* 0x000fe400078e0209 */
[----:B------:R-:W-:Y:S02]  /*9d00*/  IMAD.MOV R3, RZ, RZ, -R2 ;  /* 0x000000ffff037224 */ /* 0x000fe400078e0a02 */
[----:B------:R-:W-:Y:S02]  /*9d10*/  IMAD.IADD R5, R5, 0x1, R9 ;  /* 0x0000000105057824 */ /* 0x000fe400078e0209 */
[----:B------:R-:W-:Y:S02]  /*9d20*/  IMAD R6, R3, c[0x0][0x2c4], R6 ;  /* 0x0000b10003067a24 */ /* 0x000fe400078e0206 */
[----:B------:R-:W-:-:S03]  /*9d30*/  IMAD R3, R10, c[0x0][0x1b0], RZ ;  /* 0x00006c000a037a24 */ /* 0x000fc600078e02ff */
[----:B------:R-:W-:Y:S01]  /*9d40*/  SHF.R.S32.HI R9, RZ, 0x1f, R6 ;  /* 0x0000001fff097819 */ /* 0x000fe20000011406 */
[C---:B------:R-:W-:Y:S02]  /*9d50*/  IMAD R10, R2.reuse, c[0x0][0x1b4], R3 ;  /* 0x00006d00020a7a24 */ /* 0x040fe400078e0203 */
[----:B------:R-:W-:-:S04]  /*9d60*/  IMAD.WIDE.U32 R2, R2, c[0x0][0x1b0], R4 ;  /* 0x00006c0002027a25 */ /* 0x000fc800078e0004 */
[----:B------:R-:W-:Y:S02]  /*9d70*/  IMAD R4, R9, c[0x0][0x1a8], RZ ;  /* 0x00006a0009047a24 */ /* 0x000fe400078e02ff */
[----:B------:R-:W-:Y:S02]  /*9d80*/  IMAD.IADD R3, R3, 0x1, R10 ;  /* 0x0000000103037824 */ /* 0x000fe400078e020a */
[C---:B------:R-:W-:Y:S02]  /*9d90*/  IMAD R4, R6.reuse, c[0x0][0x1ac], R4 ;  /* 0x00006b0006047a24 */ /* 0x040fe400078e0204 */
[----:B------:R-:W-:-:S04]  /*9da0*/  IMAD.WIDE.U32 R2, R6, c[0x0][0x1a8], R2 ;  /* 0x00006a0006027a25 */ /* 0x000fc800078e0002 */
[----:B------:R-:W-:Y:S01]  /*9db0*/  IMAD.IADD R4, R3, 0x1, R4 ;  /* 0x0000000103047824 */ /* 0x000fe200078e0204 */
[----:B------:R-:W-:-:S04]  /*9dc0*/  LEA R3, P0, R2, c[0x0][0x160], 0x1 ;  /* 0x0000580002037a11 */ /* 0x000fc800078008ff */
[----:B------:R-:W-:Y:S01]  /*9dd0*/  LEA.HI.X R2, R2, c[0x0][0x164], R4, 0x1, P0 ;  /* 0x0000590002027a11 */ /* 0x000fe200000f0c04 */
[----:B------:R-:W1:Y:S01]  /*9de0*/  SHFL.IDX PT, R10, R3, RZ, 0x181f ;  /* 0x00181fff030a7589 */ /* 0x000e6200000e0000 */
[----:B------:R-:W-:-:S03]  /*9df0*/  IMAD R24, R153, c[0x0][0x2c4], RZ ;  /* 0x0000b10099187a24 */ /* 0x000fc600078e02ff */
[----:B------:R-:W2:Y:S01]  /*9e00*/  SHFL.IDX PT, R9, R2, RZ, 0x181f ;  /* 0x00181fff02097589 */ /* 0x000ea200000e0000 */
[----:B------:R-:W-:Y:S02]  /*9e10*/  IMAD R6, R30, 0x80, R81 ;  /* 0x000000801e067824 */ /* 0x000fe400078e0251 */
[----:B------:R-:W-:Y:S01]  /*9e20*/  IMAD.MOV R4, RZ, RZ, -R8 ;  /* 0x000000ffff047224 */ /* 0x000fe200078e0a08 */
[----:B------:R-:W4:Y:S02]  /*9e30*/  SHFL.IDX PT, R15, R3, 0x1, 0x181f ;  /* 0x00381f00030f7f89 */ /* 0x000f2400000e0000 */
[----:B------:R-:W-:Y:S01]  /*9e40*/  ISETP.GE.AND P4, PT, R6, R24, PT ;  /* 0x000000180600720c */ /* 0x000fe20003f86270 */
[----:B------:R-:W-:Y:S01]  /*9e50*/  IMAD R225, R4, c[0x0][0x2b8], R11 ;  /* 0x0000ae0004e17a24 */ /* 0x000fe200078e020b */
[----:B------:R-:W4:Y:S01]  /*9e60*/  SHFL.IDX PT, R18, R2, 0x1, 0x181f ;  /* 0x00381f0002127f89 */ /* 0x000f2200000e0000 */
[----:B------:R-:W-:Y:S02]  /*9e70*/  IADD3 R4, R6, 0x20, RZ ;  /* 0x0000002006047810 */ /* 0x000fe40007ffe0ff */
[----:B------:R-:W-:-:S02]  /*9e80*/  ISETP.GE.AND P6, PT, R76, c[0x0][0x198], PT ;  /* 0x000066004c007a0c */ /* 0x000fc40003fc6270 */
[----:B------:R-:W-:Y:S02]  /*9e90*/  SHF.R.S32.HI R46, RZ, 0x1f, R225 ;  /* 0x0000001fff2e7819 */ /* 0x000fe400000114e1 */
[----:B------:R-:W-:Y:S02]  /*9ea0*/  ISETP.GE.AND P0, PT, R4, R24, PT ;  /* 0x000000180400720c */ /* 0x000fe40003f06270 */
[----:B------:R-:W-:Y:S01]  /*9eb0*/  IADD3 R19, R6, 0x40, RZ ;  /* 0x0000004006137810 */ /* 0x000fe20007ffe0ff */
[----:B------:R-:W-:Y:S01]  /*9ec0*/  IMAD R8, R46, c[0x0][0x1e0], RZ ;  /* 0x000078002e087a24 */ /* 0x000fe200078e02ff */
[----:B-1----:R-:W-:Y:S01]  /*9ed0*/  @!P4 LEA R16, P1, R76, R10, 0x1 ;  /* 0x0000000a4c10c211 */ /* 0x002fe200078208ff */
[C---:B------:R-:W-:Y:S01]  /*9ee0*/  IMAD.WIDE.U32 R4, R225.reuse, c[0x0][0x1e0], RZ ;  /* 0x00007800e1047a25 */ /* 0x040fe200078e00ff */
[----:B------:R-:W-:Y:S02]  /*9ef0*/  ISETP.GE.AND P5, PT, R212, c[0x0][0x198], PT ;  /* 0x00006600d4007a0c */ /* 0x000fe40003fa6270 */
[----:B--2---:R-:W-:Y:S01]  /*9f00*/  @!P4 LEA.HI.X R17, R76, R9, R77, 0x1, P1 ;  /* 0x000000094c11c211 */ /* 0x004fe200008f0c4d */
[----:B------:R-:W-:Y:S01]  /*9f10*/  IMAD R8, R225, c[0x0][0x1e4], R8 ;  /* 0x00007900e1087a24 */ /* 0x000fe200078e0208 */
[----:B------:R-:W-:-:S02]  /*9f20*/  ISETP.GE.AND P1, PT, R19, R24, PT ;  /* 0x000000181300720c */ /* 0x000fc40003f26270 */
[----:B------:R-:W1:Y:S01]  /*9f30*/  SHFL.IDX PT, R19, R3, 0x2, 0x181f ;  /* 0x00581f0003137f89 */ /* 0x000e6200000e0000 */
[----:B------:R-:W-:Y:S01]  /*9f40*/  @!P4 LEA R10, P3, R212, R10, 0x1 ;  /* 0x0000000ad40ac211 */ /* 0x000fe200078608ff */
[----:B------:R-:W-:Y:S02]  /*9f50*/  IMAD.IADD R5, R5, 0x1, R8 ;  /* 0x0000000105057824 */ /* 0x000fe400078e0208 */
[----:B------:R2:W-:Y:S01]  /*9f60*/  @!P4 LDGSTS.E.BYPASS.LTC128B.128 [R213+0x100], [R16.64], !P6 ;  /* 0x0010000010d5cfae */ /* 0x0005e2000f101d48 */
[----:B----4-:R-:W-:Y:S02]  /*9f70*/  @!P0 LEA R8, P2, R76, R15, 0x1 ;  /* 0x0000000f4c088211 */ /* 0x010fe400078408ff */
[----:B------:R-:W-:Y:S02]  /*9f80*/  @!P4 LEA.HI.X R11, R212, R9, R231, 0x1, P3 ;  /* 0x00000009d40bc211 */ /* 0x000fe400018f0ce7 */
[----:B------:R-:W-:-:S03]  /*9f90*/  @!P0 LEA.HI.X R9, R76, R18, R77, 0x1, P2 ;  /* 0x000000124c098211 */ /* 0x000fc600010f0c4d */
[----:B------:R4:W-:Y:S04]  /*9fa0*/  @!P4 LDGSTS.E.BYPASS.LTC128B.128 [R213+0x4100], [R10.64], !P5 ;  /* 0x041000000ad5cfae */ /* 0x0009e8000e901d48 */
[----:B------:R1:W-:Y:S01]  /*9fb0*/  @!P0 LDGSTS.E.BYPASS.LTC128B.128 [R215+0x1100], [R8.64], !P6 ;  /* 0x0110000008d78fae */ /* 0x0003e2000f101d48 */
[----:B------:R-:W-:-:S03]  /*9fc0*/  IMAD.WIDE.U32 R20, R44, c[0x0][0x1e8], RZ ;  /* 0x00007a002c147a25 */ /* 0x000fc600078e00ff */
[----:B--2---:R-:W2:Y:S04]  /*9fd0*/  SHFL.IDX PT, R16, R2, 0x2, 0x181f ;  /* 0x00581f0002107f89 */ /* 0x004ea800000e0000 */
[----:B------:R2:W2:Y:S01]  /*9fe0*/  SHFL.IDX PT, R17, R3, 0x3, 0x181f ;  /* 0x00781f0003117f89 */ /* 0x0004a200000e0000 */
[----:B------:R-:W-:Y:S01]  /*9ff0*/  IMAD R252, R44, c[0x0][0x1ec], R21 ;  /* 0x00007b002cfc7a24 */ /* 0x000fe200078e0215 */
[----:B-1----:R-:W-:-:S04]  /*a000*/  @!P0 LEA R8, P2, R212, R15, 0x1 ;  /* 0x0000000fd4088211 */ /* 0x002fc800078408ff */
[----:B------:R-:W-:Y:S02]  /*a010*/  @!P0 LEA.HI.X R9, R212, R18, R231, 0x1, P2 ;  /* 0x00000012d4098211 */ /* 0x000fe400010f0ce7 */
[----:B------:R1:W1:Y:S01]  /*a020*/  SHFL.IDX PT, R18, R2, 0x3, 0x181f ;  /* 0x00781f0002127f89 */ /* 0x00026200000e0000 */
[----:B----4-:R-:W-:Y:S02]  /*a030*/  IADD3 R10, R6, 0x60, RZ ;  /* 0x00000060060a7810 */ /* 0x010fe40007ffe0ff */
[----:B------:R-:W-:Y:S01]  /*a040*/  IADD3 R134, R230, -0x1, RZ ;  /* 0xffffffffe6867810 */ /* 0x000fe20007ffe0ff */
[----:B------:R4:W-:Y:S01]  /*a050*/  @!P0 LDGSTS.E.BYPASS.LTC128B.128 [R215+0x5100], [R8.64], !P5 ;  /* 0x0510000008d78fae */ /* 0x0009e2000e901d48 */
[----:B------:R-:W-:-:S03]  /*a060*/  ISETP.GE.AND P0, PT, R10, R24, PT ;  /* 0x000000180a00720c */ /* 0x000fc60003f06270 */
[----:B------:R-:W-:Y:S01]  /*a070*/  IMAD R133, R134, -0x70, R144 ;  /* 0xffffff9086857824 */ /* 0x000fe200078e0290 */
[----:B------:R1:W-:Y:S01]  /*a080*/  STL.64 [R1+0x8], R20 ;  /* 0x0000081401007387 */ /* 0x0003e20000100a00 */
[----:B------:R-:W-:Y:S01]  /*a090*/  LOP3.LUT R236, R236, 0xfffffffd, RZ, 0xc0, !PT ;  /* 0xfffffffdecec7812 */ /* 0x000fe200078ec0ff */
[----:B------:R-:W-:Y:S01]  /*a0a0*/  BSSY B0, `(.L_x_394) ;  /* 0x0000040000007945 */ /* 0x000fe20003800000 */
[----:B---3--:R-:W-:Y:S01]  /*a0b0*/  SHF.R.S32.HI R45, RZ, 0x1f, R224 ;  /* 0x0000001fff2d7819 */ /* 0x008fe200000114e0 */
[----:B------:R-:W-:-:S04]  /*a0c0*/  IMAD.WIDE.U32 R4, R224, c[0x0][0x1f0], R4 ;  /* 0x00007c00e0047a25 */ /* 0x000fc800078e0004 */
[----:B--2---:R-:W-:Y:S01]  /*a0d0*/  IMAD R3, R45, c[0x0][0x1f0], RZ ;  /* 0x00007c002d037a24 */ /* 0x004fe200078e02ff */
[----:B------:R-:W-:-:S03]  /*a0e0*/  IADD3 R6, P3, R4, R20, RZ ;  /* 0x0000001404067210 */ /* 0x000fc60007f7e0ff */
[----:B-1----:R-:W-:Y:S01]  /*a0f0*/  IMAD R2, R224, c[0x0][0x1f4], R3 ;  /* 0x00007d00e0027a24 */ /* 0x002fe200078e0203 */
[----:B------:R-:W-:-:S04]  /*a100*/  @!P1 LEA R4, P2, R76, R19, 0x1 ;  /* 0x000000134c049211 */ /* 0x000fc800078408ff */
[----:B------:R-:W-:Y:S02]  /*a110*/  IADD3.X R2, R252, R5, R2, P3, !PT ;  /* 0x00000005fc027210 */ /* 0x000fe40001ffe402 */
[-C--:B------:R-:W-:Y:S02]  /*a120*/  @!P1 LEA.HI.X R5, R76, R16.reuse, R77, 0x1, P2 ;  /* 0x000000104c059211 */ /* 0x080fe400010f0c4d */
[----:B------:R-:W-:Y:S02]  /*a130*/  LEA R3, P2, R6, c[0x0][0x1c8], 0x1 ;  /* 0x0000720006037a11 */ /* 0x000fe400078408ff */
[----:B------:R-:W-:Y:S01]  /*a140*/  @!P1 LEA R10, P3, R212, R19, 0x1 ;  /* 0x00000013d40a9211 */ /* 0x000fe200078608ff */
[----:B------:R1:W-:Y:S01]  /*a150*/  @!P1 LDGSTS.E.BYPASS.LTC128B.128 [R215+0x2100], [R4.64], !P6 ;  /* 0x0210000004d79fae */ /* 0x0003e2000f101d48 */
[----:B------:R-:W-:Y:S02]  /*a160*/  LEA.HI.X R20, R6, c[0x0][0x1cc], R2, 0x1, P2 ;  /* 0x0000730006147a11 */ /* 0x000fe400010f0c02 */
[----:B------:R-:W-:Y:S01]  /*a170*/  IMNMX R2, R133, 0x70, PT ;  /* 0x0000007085027817 */ /* 0x000fe20003800200 */
[----:B------:R-:W2:Y:S01]  /*a180*/  SHFL.IDX PT, R15, R3, RZ, 0x181f ;  /* 0x00181fff030f7589 */ /* 0x000ea200000e0000 */
[----:B------:R-:W-:-:S03]  /*a190*/  @!P1 LEA.HI.X R11, R212, R16, R231, 0x1, P3 ;  /* 0x00000010d40b9211 */ /* 0x000fc600018f0ce7 */
[----:B------:R-:W3:Y:S01]  /*a1a0*/  SHFL.IDX PT, R16, R20, RZ, 0x181f ;  /* 0x00181fff14107589 */ /* 0x000ee200000e0000 */
[----:B------:R-:W-:Y:S01]  /*a1b0*/  IMAD.IADD R2, R2, 0x1, -R81 ;  /* 0x0000000102027824 */ /* 0x000fe200078e0a51 */
[CC--:B----4-:R-:W-:Y:S02]  /*a1c0*/  @!P0 LEA R8, P2, R76.reuse, R17.reuse, 0x1 ;  /* 0x000000114c088211 */ /* 0x0d0fe400078408ff */
[----:B------:R4:W-:Y:S02]  /*a1d0*/  @!P1 LDGSTS.E.BYPASS.LTC128B.128 [R215+0x6100], [R10.64], !P5 ;  /* 0x061000000ad79fae */ /* 0x0009e4000e901d48 */
[----:B------:R-:W-:Y:S02]  /*a1e0*/  @!P0 LEA.HI.X R9, R76, R18, R77, 0x1, P2 ;  /* 0x000000124c098211 */ /* 0x000fe400010f0c4d */
[----:B------:R-:W-:Y:S01]  /*a1f0*/  ISETP.GE.AND P2, PT, R2, 0x1, PT ;  /* 0x000000010200780c */ /* 0x000fe20003f46270 */
[----:B------:R-:W2:Y:S04]  /*a200*/  SHFL.IDX PT, R6, R3, 0x1, 0x181f ;  /* 0x00381f0003067f89 */ /* 0x000ea800000e0000 */
[----:B------:R2:W-:Y:S01]  /*a210*/  @!P0 LDGSTS.E.BYPASS.LTC128B.128 [R215+0x3100], [R8.64], !P6 ;  /* 0x0310000008d78fae */ /* 0x0005e2000f101d48 */
[----:B-1----:R-:W-:-:S04]  /*a220*/  @!P0 LEA R4, P1, R212, R17, 0x1 ;  /* 0x00000011d4048211 */ /* 0x002fc800078208ff */
[----:B------:R-:W-:Y:S02]  /*a230*/  @!P0 LEA.HI.X R5, R212, R18, R231, 0x1, P1 ;  /* 0x00000012d4058211 */ /* 0x000fe400008f0ce7 */
[----:B------:R-:W-:Y:S04]  /*a240*/  SHFL.IDX PT, R18, R3, 0x2, 0x181f ;  /* 0x00581f0003127f89 */ /* 0x000fe800000e0000 */
[----:B----4-:R-:W1:Y:S01]  /*a250*/  SHFL.IDX PT, R11, R20, 0x1, 0x181f ;  /* 0x00381f00140b7f89 */ /* 0x010e6200000e0000 */
[----:B------:R-:W-:-:S03]  /*a260*/  ISETP.GE.AND P6, PT, R76, c[0x0][0x1d4], PT ;  /* 0x000075004c007a0c */ /* 0x000fc60003fc6270 */
[----:B------:R-:W4:Y:S01]  /*a270*/  SHFL.IDX PT, R19, R20, 0x2, 0x181f ;  /* 0x00581f0014137f89 */ /* 0x000f2200000e0000 */
[----:B------:R-:W-:-:S03]  /*a280*/  ISETP.GE.AND P1, PT, R2, 0x21, PT ;  /* 0x000000210200780c */ /* 0x000fc60003f26270 */
[----:B------:R1:W-:Y:S01]  /*a290*/  @!P0 LDGSTS.E.BYPASS.LTC128B.128 [R215+0x7100], [R4.64], !P5 ;  /* 0x0710000004d78fae */ /* 0x0003e2000e901d48 */
[----:B--2---:R-:W-:Y:S02]  /*a2a0*/  @P2 LEA R8, P0, R76, R15, 0x1 ;  /* 0x0000000f4c082211 */ /* 0x004fe400078008ff */
[----:B------:R-:W-:Y:S01]  /*a2b0*/  ISETP.GE.AND P5, PT, R212, c[0x0][0x1d4], PT ;  /* 0x00007500d4007a0c */ /* 0x000fe20003fa6270 */
[----:B------:R-:W0:Y:S01]  /*a2c0*/  LDGDEPBAR ;  /* 0x00000000000079af */ /* 0x000e220000000000 */
[----:B---3--:R-:W-:Y:S02]  /*a2d0*/  @P2 LEA.HI.X R9, R76, R16, R77, 0x1, P0 ;  /* 0x000000104c092211 */ /* 0x008fe400000f0c4d */
[----:B------:R-:W-:-:S03]  /*a2e0*/  ISETP.GE.AND P0, PT, R2, 0x41, PT ;  /* 0x000000410200780c */ /* 0x000fc60003f06270 */
[----:B------:R2:W-:Y:S01]  /*a2f0*/  @P2 LDGSTS.E.BYPASS.LTC128B.128 [R213+0x8100], [R8.64], !P6 ;  /* 0x0810000008d52fae */ /* 0x0005e2000f101d48 */
[----:B-1----:R-:W-:-:S04]  /*a300*/  @P2 LEA R4, P3, R212, R15, 0x1 ;  /* 0x0000000fd4042211 */ /* 0x002fc800078608ff */
[----:B------:R-:W-:Y:S02]  /*a310*/  @P2 LEA.HI.X R5, R212, R16, R231, 0x1, P3 ;  /* 0x00000010d4052211 */ /* 0x000fe400018f0ce7 */
[----:B------:R-:W-:-:S03]  /*a320*/  @P1 LEA R16, P3, R76, R6, 0x1 ;  /* 0x000000064c101211 */ /* 0x000fc600078608ff */
[----:B------:R1:W-:Y:S01]  /*a330*/  @P2 LDGSTS.E.BYPASS.LTC128B.128 [R213+0xb900], [R4.64], !P5 ;  /* 0x0b90000004d52fae */ /* 0x0003e2000e901d48 */
[----:B------:R-:W-:Y:S02]  /*a340*/  @P1 LEA R10, P2, R212, R6, 0x1 ;  /* 0x00000006d40a1211 */ /* 0x000fe400078408ff */
[CC--:B------:R-:W-:Y:S02]  /*a350*/  @P1 LEA.HI.X R17, R76.reuse, R11.reuse, R77, 0x1, P3 ;  /* 0x0000000b4c111211 */ /* 0x0c0fe400018f0c4d */
[----:B--2---:R-:W-:Y:S02]  /*a360*/  @P0 LEA R8, P3, R76, R18, 0x1 ;  /* 0x000000124c080211 */ /* 0x004fe400078608ff */
[----:B------:R-:W-:Y:S01]  /*a370*/  @P1 LEA.HI.X R11, R212, R11, R231, 0x1, P2 ;  /* 0x0000000bd40b1211 */ /* 0x000fe200010f0ce7 */
[----:B------:R2:W-:Y:S01]  /*a380*/  @P1 LDGSTS.E.BYPASS.LTC128B.128 [R215+0x9100], [R16.64], !P6 ;  /* 0x0910000010d71fae */ /* 0x0005e2000f101d48 */
[----:B----4-:R-:W-:-:S03]  /*a390*/  @P0 LEA.HI.X R9, R76, R19, R77, 0x1, P3 ;  /* 0x000000134c090211 */ /* 0x010fc600018f0c4d */
[----:B------:R2:W-:Y:S04]  /*a3a0*/  @P1 LDGSTS.E.BYPASS.LTC128B.128 [R215+0xc900], [R10.64], !P5 ;  /* 0x0c9000000ad71fae */ /* 0x0005e8000e901d48 */
[----:B------:R2:W-:Y:S01]  /*a3b0*/  @P0 LDGSTS.E.BYPASS.LTC128B.128 [R215+0xa100], [R8.64], !P6 ;  /* 0x0a10000008d70fae */ /* 0x0005e2000f101d48 */
[----:B-1----:R-:W-:-:S04]  /*a3c0*/  @P0 LEA R4, P2, R212, R18, 0x1 ;  /* 0x00000012d4040211 */ /* 0x002fc800078408ff */
[----:B------:R-:W-:-:S05]  /*a3d0*/  @P0 LEA.HI.X R5, R212, R19, R231, 0x1, P2 ;  /* 0x00000013d4050211 */ /* 0x000fca00010f0ce7 */
[----:B------:R2:W-:Y:S01]  /*a3e0*/  @P0 LDGSTS.E.BYPASS.LTC128B.128 [R215+0xd900], [R4.64], !P5 ;  /* 0x0d90000004d70fae */ /* 0x0005e2000e901d48 */
[----:B------:R-:W-:-:S03]  /*a3f0*/  ISETP.GE.AND P0, PT, R2, 0x61, PT ;  /* 0x000000610200780c */ /* 0x000fc60003f06270 */
[----:B------:R-:W1:Y:S01]  /*a400*/  SHFL.IDX PT, R3, R3, 0x3, 0x181f ;  /* 0x00781f0003037f89 */ /* 0x000e6200000e0000 */
[----:B------:R-:W-:-:S03]  /*a410*/  @P6 LOP3.LUT R236, R236, 0x2, RZ, 0xfc, !PT ;  /* 0x00000002ecec6812 */ /* 0x000fc600078efcff */
[----:B------:R2:W3:Y:S06]  /*a420*/  SHFL.IDX PT, R6, R20, 0x3, 0x181f ;  /* 0x00781f0014067f89 */ /* 0x0004ec00000e0000 */
[----:B------:R-:W-:Y:S05]  /*a430*/  @!P0 BRA `(.L_x_395) ;  /* 0x0000006000008947 */ /* 0x000fea0003800000 */
[-C--:B-12---:R-:W-:Y:S02]  /*a440*/  LEA R4, P1, R76, R3.reuse, 0x1 ;  /* 0x000000034c047211 */ /* 0x086fe400078208ff */
[----:B------:R-:W-:Y:S02]  /*a450*/  LEA R2, P0, R212, R3, 0x1 ;  /* 0x00000003d4027211 */ /* 0x000fe400078008ff */
[----:B---3--:R-:W-:-:S02]  /*a460*/  LEA.HI.X R5, R76, R6, R77, 0x1, P1 ;  /* 0x000000064c057211 */ /* 0x008fc400008f0c4d */
[----:B------:R-:W-:-:S03]  /*a470*/  LEA.HI.X R3, R212, R6, R231, 0x1, P0 ;  /* 0x00000006d4037211 */ /* 0x000fc600000f0ce7 */
[----:B------:R1:W-:Y:S04]  /*a480*/  LDGSTS.E.BYPASS.LTC128B.128 [R215+0xb100], [R4.64], !P6 ;  /* 0x0b10000004d77fae */ /* 0x0003e8000f101d48 */
[----:B------:R1:W-:Y:S02]  /*a490*/  LDGSTS.E.BYPASS.LTC128B.128 [R215+0xe900], [R2.64], !P5 ;  /* 0x0e90000002d77fae */ /* 0x0003e4000e901d48 */
.L_x_395:
[----:B------:R-:W-:Y:S05]  /*a4a0*/  BSYNC B0 ;  /* 0x0000000000007941 */ /* 0x000fea0003800000 */
.L_x_394:
[----:B------:R-:W-:Y:S01]  /*a4b0*/  ISETP.LT.AND P0, PT, RZ, c[0x0][0x27c], PT ;  /* 0x00009f00ff007a0c */ /* 0x000fe20003f01270 */
[----:B------:R-:W0:-:S12]  /*a4c0*/  LDGDEPBAR ;  /* 0x00000000000079af */ /* 0x000e180000000000 */
[----:B------:R-:W-:Y:S05]  /*a4d0*/  @P0 BRA `(.L_x_396) ;  /* 0x0000002000000947 */ /* 0x000fea0003800000 */
[----:B------:R-:W-:-:S04]  /*a4e0*/  DEPBAR.LE SB0, 0x1 ;  /* 0x000080400000791a */ /* 0x000fc80000000000 */
[----:B------:R-:W-:Y:S05]  /*a4f0*/  BRA `(.L_x_397) ;  /* 0x0000360000007947 */ /* 0x000fea0003800000 */
.L_x_396:
[----:B-1---5:R-:W-:Y:S01]  /*a500*/  SHF.R.S32.HI R2, RZ, 0x1f, R137 ;  /* 0x0000001fff027819 */ /* 0x022fe20000011489 */
[----:B------:R-:W-:Y:S01]  /*a510*/  ULDC.U8 UR5, c[0x0][0x298] ;  /* 0x0000a60000057ab9 */ /* 0x000fe20000000000 */
[C---:B--2---:R-:W-:Y:S01]  /*a520*/  IMAD.WIDE.U32 R4, R137.reuse, c[0x0][0x290], RZ ;  /* 0x0000a40089047a25 */ /* 0x044fe200078e00ff */
[----:B------:R-:W-:Y:S01]  /*a530*/  ISETP.NE.AND P2, PT, RZ, UR5, PT ;  /* 0x00000005ff007c0c */ /* 0x000fe2000bf45270 */
[----:B------:R-:W-:Y:S02]  /*a540*/  BSSY B2, `(.L_x_397) ;  /* 0x000035b000027945 */ /* 0x000fe40003800000 */
[C---:B------:R-:W-:Y:S02]  /*a550*/  IMAD R8, R2.reuse, c[0x0][0x280], RZ ;  /* 0x0000a00002087a24 */ /* 0x040fe400078e02ff */
[----:B---3--:R-:W-:Y:S02]  /*a560*/  IMAD R6, R2, c[0x0][0x290], RZ ;  /* 0x0000a40002067a24 */ /* 0x008fe400078e02ff */
[----:B------:R-:W-:-:S04]  /*a570*/  IMAD.WIDE.U32 R2, R137, c[0x0][0x280], RZ ;  /* 0x0000a00089027a25 */ /* 0x000fc800078e00ff */
[C---:B------:R-:W-:Y:S01]  /*a580*/  IMAD R10, R137.reuse, c[0x0][0x284], R8 ;  /* 0x0000a100890a7a24 */ /* 0x040fe200078e0208 */
[----:B------:R-:W-:Y:S01]  /*a590*/  LEA R8, P0, R4, c[0x0][0x288], 0x1 ;  /* 0x0000a20004087a11 */ /* 0x000fe200078008ff */
[----:B------:R-:W-:Y:S01]  /*a5a0*/  IMAD R9, R137, c[0x0][0x294], R6 ;  /* 0x0000a50089097a24 */ /* 0x000fe200078e0206 */
[----:B------:R-:W-:Y:S02]  /*a5b0*/  LEA R6, P1, R2, c[0x0][0x270], 0x1 ;  /* 0x00009c0002067a11 */ /* 0x000fe400078208ff */
[----:B------:R-:W-:Y:S02]  /*a5c0*/  IADD3 R3, R10, R3, RZ ;  /* 0x000000030a037210 */ /* 0x000fe40007ffe0ff */
[----:B------:R-:W-:Y:S02]  /*a5d0*/  IADD3 R5, R9, R5, RZ ;  /* 0x0000000509057210 */ /* 0x000fe40007ffe0ff */
[----:B------:R-:W-:Y:S02]  /*a5e0*/  LEA.HI.X R2, R2, c[0x0][0x274], R3, 0x1, P1 ;  /* 0x00009d0002027a11 */ /* 0x000fe400008f0c03 */
[----:B------:R-:W-:Y:S01]  /*a5f0*/  LEA.HI.X R3, R4, c[0x0][0x28c], R5, 0x1, P0 ;  /* 0x0000a30004037a11 */ /* 0x000fe200000f0c05 */
[----:B------:R-:W-:Y:S05]  /*a600*/  @!P2 BRA `(.L_x_398) ;  /* 0x000019100000a947 */ /* 0x000fea0003800000 */
[----:B------:R-:W1:Y:S01]  /*a610*/  SHFL.IDX PT, R17, R2, RZ, 0x181f ;  /* 0x00181fff02117589 */ /* 0x000e6200000e0000 */
[----:B------:R-:W-:Y:S01]  /*a620*/  BSSY B0, `(.L_x_399) ;  /* 0x0000019000007945 */ /* 0x000fe20003800000 */
[----:B------:R-:W-:Y:S01]  /*a630*/  CS2R R4, SRZ ;  /* 0x0000000000047805 */ /* 0x000fe2000001ff00 */
[----:B------:R-:W-:Y:S01]  /*a640*/  CS2R R10, SRZ ;  /* 0x00000000000a7805 */ /* 0x000fe2000001ff00 */
[----:B------:R-:W2:Y:S04]  /*a650*/  SHFL.IDX PT, R16, R6, RZ, 0x181f ;  /* 0x00181fff06107589 */ /* 0x000ea800000e0000 */
[----:B------:R3:W4:Y:S04]  /*a660*/  SHFL.IDX PT, R19, R3, RZ, 0x181f ;  /* 0x00181fff03137589 */ /* 0x00072800000e0000 */
[----:B------:R5:W1:Y:S01]  /*a670*/  SHFL.IDX PT, R18, R8, RZ, 0x181f ;  /* 0x00181fff08127589 */ /* 0x000a6200000e0000 */
[----:B---3--:R-:W-:Y:S01]  /*a680*/  CS2R R2, SRZ ;  /* 0x0000000000027805 */ /* 0x008fe2000001ff00 */
[----:B-----5:R-:W-:Y:S01]  /*a690*/  CS2R R8, SRZ ;  /* 0x0000000000087805 */ /* 0x020fe2000001ff00 */
[----:B------:R-:W-:Y:S05]  /*a6a0*/  @P4 BRA `(.L_x_400) ;  /* 0x0000010000004947 */ /* 0x000fea0003800000 */
[----:B-12-4-:R-:W2:Y:S04]  /*a6b0*/  LDL R22, [R1+0xf4] ;  /* 0x0000f40001167983 */ /* 0x016ea80000100800 */
[----:B------:R-:W3:Y:S01]  /*a6c0*/  LDL R15, [R1+0xf0] ;  /* 0x0000f000010f7983 */ /* 0x000ee20000100800 */
[----:B------:R-:W-:-:S02]  /*a6d0*/  ISETP.GE.AND P1, PT, R78, c[0x0][0x27c], PT ;  /* 0x00009f004e007a0c */ /* 0x000fc40003f26270 */
[----:B------:R-:W-:Y:S01]  /*a6e0*/  ISETP.GE.AND P0, PT, R80, c[0x0][0x27c], PT ;  /* 0x00009f0050007a0c */ /* 0x000fe20003f06270 */
[----:B------:R-:W-:-:S10]  /*a6f0*/  CS2R R4, SRZ ;  /* 0x0000000000047805 */ /* 0x000fd4000001ff00 */
[----:B------:R-:W-:-:S05]  /*a700*/  @!P1 IMAD.WIDE R2, R78, 0x2, R16 ;  /* 0x000000024e029825 */ /* 0x000fca00078e0210 */
[----:B------:R1:W5:Y:S02]  /*a710*/  @!P1 LD.E.64 R10, [R2.64] ;  /* 0x00000008020a9980 */ /* 0x000364000c101b00 */
[----:B-1----:R-:W-:Y:S01]  /*a720*/  CS2R R2, SRZ ;  /* 0x0000000000027805 */ /* 0x002fe2000001ff00 */
[-C--:B--2---:R-:W-:Y:S02]  /*a730*/  @!P0 IADD3 R20, P3, R16, R22.reuse, RZ ;  /* 0x0000001610148210 */ /* 0x084fe40007f7e0ff */
[----:B------:R-:W-:Y:S01]  /*a740*/  @!P0 IADD3 R16, P2, R18, R22, RZ ;  /* 0x0000001612108210 */ /* 0x000fe20007f5e0ff */
[----:B------:R-:W-:-:S04]  /*a750*/  @!P1 IMAD.WIDE R22, R78, 0x2, R18 ;  /* 0x000000024e169825 */ /* 0x000fc800078e0212 */
[--C-:B---3--:R-:W-:Y:S01]  /*a760*/  @!P0 IMAD.X R21, R17, 0x1, R15.reuse, P3 ;  /* 0x0000000111158824 */ /* 0x108fe200018e060f */
[----:B------:R1:W5:Y:S01]  /*a770*/  @!P1 LD.E.64 R8, [R22.64] ;  /* 0x0000000816089980 */ /* 0x000362000c101b00 */
[----:B------:R-:W-:-:S03]  /*a780*/  @!P0 IMAD.X R17, R19, 0x1, R15, P2 ;  /* 0x0000000113118824 */ /* 0x000fc600010e060f */
[----:B------:R1:W5:Y:S04]  /*a790*/  @!P0 LD.E.64 R4, [R20.64] ;  /* 0x0000000814048980 */ /* 0x000368000c101b00 */
[----:B------:R1:W5:Y:S02]  /*a7a0*/  @!P0 LD.E.64 R2, [R16.64] ;  /* 0x0000000810028980 */ /* 0x000364000c101b00 */
.L_x_400:
[----:B-12-4-:R-:W-:Y:S05]  /*a7b0*/  BSYNC B0 ;  /* 0x0000000000007941 */ /* 0x016fea0003800000 */
.L_x_399:
[----:B-----5:R-:W-:Y:S01]  /*a7c0*/  IMAD.MOV.U32 R20, RZ, RZ, R4 ;  /* 0x000000ffff147224 */ /* 0x020fe200078e0004 */
[----:B------:R-:W-:Y:S01]  /*a7d0*/  SHF.R.U64 R18, R4, 0x10, R5 ;  /* 0x0000001004127819 */ /* 0x000fe20000001205 */
[----:B------:R-:W-:Y:S01]  /*a7e0*/  IMAD R4, R30, -0x80, R24 ;  /* 0xffffff801e047824 */ /* 0x000fe200078e0218 */
[--C-:B------:R-:W-:Y:S01]  /*a7f0*/  SHF.R.U64 R21, R10, 0x10, R11.reuse ;  /* 0x000000100a157819 */ /* 0x100fe2000000120b */
[----:B------:R-:W-:Y:S01]  /*a800*/  IMAD.MOV.U32 R23, RZ, RZ, R10 ;  /* 0x000000ffff177224 */ /* 0x000fe200078e000a */
[--C-:B------:R-:W-:Y:S01]  /*a810*/  SHF.R.U32.HI R17, RZ, 0x10, R11.reuse ;  /* 0x00000010ff117819 */ /* 0x100fe2000001160b */
[----:B------:R-:W-:Y:S01]  /*a820*/  IMAD.MOV.U32 R22, RZ, RZ, R11 ;  /* 0x000000ffff167224 */ /* 0x000fe200078e000b */
[----:B------:R-:W-:Y:S01]  /*a830*/  IMNMX R29, R4, 0x80, PT ;  /* 0x00000080041d7817 */ /* 0x000fe20003800200 */
[--C-:B------:R-:W-:Y:S01]  /*a840*/  IMAD.MOV.U32 R19, RZ, RZ, R5.reuse ;  /* 0x000000ffff137224 */ /* 0x100fe200078e0005 */
[----:B------:R-:W-:Y:S01]  /*a850*/  SHF.R.U32.HI R10, RZ, 0x10, R5 ;  /* 0x00000010ff0a7819 */ /* 0x000fe20000011605 */
[----:B------:R-:W-:Y:S01]  /*a860*/  IMAD.MOV.U32 R16, RZ, RZ, R8 ;  /* 0x000000ffff107224 */ /* 0x000fe200078e0008 */
[----:B------:R-:W-:Y:S01]  /*a870*/  ISETP.GE.AND P0, PT, R81, R29, PT ;  /* 0x0000001d5100720c */ /* 0x000fe20003f06270 */
[--C-:B------:R-:W-:Y:S01]  /*a880*/  IMAD.MOV.U32 R15, RZ, RZ, R9.reuse ;  /* 0x000000ffff0f7224 */ /* 0x100fe200078e0009 */
[----:B------:R-:W-:Y:S01]  /*a890*/  SHF.R.U64 R11, R8, 0x10, R9 ;  /* 0x00000010080b7819 */ /* 0x000fe20000001209 */
[----:B------:R-:W-:Y:S01]  /*a8a0*/  IMAD.MOV.U32 R8, RZ, RZ, R2 ;  /* 0x000000ffff087224 */ /* 0x000fe200078e0002 */
[--C-:B------:R-:W-:Y:S01]  /*a8b0*/  SHF.R.U64 R4, R2, 0x10, R3.reuse ;  /* 0x0000001002047819 */ /* 0x100fe20000001203 */
[----:B------:R-:W-:Y:S01]  /*a8c0*/  IMAD.MOV.U32 R5, RZ, RZ, R3 ;  /* 0x000000ffff057224 */ /* 0x000fe200078e0003 */
[----:B------:R-:W-:-:S04]  /*a8d0*/  DEPBAR.LE SB0, 0x1 ;  /* 0x000080400000791a */ /* 0x000fc80000000000 */
[----:B------:R-:W-:Y:S01]  /*a8e0*/  SHF.R.U32.HI R6, RZ, 0x10, R9 ;  /* 0x00000010ff067819 */ /* 0x000fe20000011609 */
[----:B------:R-:W-:Y:S01]  /*a8f0*/  BSSY B1, `(.L_x_401) ;  /* 0x000005e000017945 */ /* 0x000fe20003800000 */
[----:B------:R-:W-:Y:S02]  /*a900*/  SHF.R.U32.HI R2, RZ, 0x10, R3 ;  /* 0x00000010ff027819 */ /* 0x000fe40000011603 */
[----:B------:R-:W-:Y:S02]  /*a910*/  PRMT R23, R23, 0x5410, R21 ;  /* 0x0000541017177816 */ /* 0x000fe40000000015 */
[----:B------:R-:W-:Y:S02]  /*a920*/  PRMT R24, R22, 0x5410, R17 ;  /* 0x0000541016187816 */ /* 0x000fe40000000011 */
[----:B------:R-:W-:Y:S02]  /*a930*/  PRMT R26, R20, 0x5410, R18 ;  /* 0x00005410141a7816 */ /* 0x000fe40000000012 */
[----:B------:R-:W-:-:S02]  /*a940*/  PRMT R28, R19, 0x5410, R10 ;  /* 0x00005410131c7816 */ /* 0x000fc4000000000a */
[----:B------:R-:W-:Y:S02]  /*a950*/  PRMT R21, R16, 0x5410, R11 ;  /* 0x0000541010157816 */ /* 0x000fe4000000000b */
[----:B------:R-:W-:Y:S02]  /*a960*/  PRMT R22, R15, 0x5410, R6 ;  /* 0x000054100f167816 */ /* 0x000fe40000000006 */
[----:B------:R-:W-:Y:S02]  /*a970*/  PRMT R25, R8, 0x5410, R4 ;  /* 0x0000541008197816 */ /* 0x000fe40000000004 */
[----:B------:R-:W-:Y:S01]  /*a980*/  PRMT R27, R5, 0x5410, R2 ;  /* 0x00005410051b7816 */ /* 0x000fe20000000002 */
[----:B------:R-:W-:Y:S06]  /*a990*/  BAR.SYNC.DEFER_BLOCKING 0x0 ;  /* 0x0000000000007b1d */ /* 0x000fec0000010000 */
[----:B------:R-:W-:Y:S05]  /*a9a0*/  @P0 BRA `(.L_x_402) ;  /* 0x0000052000000947 */ /* 0x000fea0003800000 */
[----:B------:R-:W-:Y:S01]  /*a9b0*/  ISETP.GE.AND P0, PT, R78, c[0x0][0x27c], PT ;  /* 0x00009f004e007a0c */ /* 0x000fe20003f06270 */
[----:B------:R-:W-:-:S12]  /*a9c0*/  BSSY B0, `(.L_x_403) ;  /* 0x0000028000007945 */ /* 0x000fd80003800000 */
[----:B------:R-:W-:Y:S05]  /*a9d0*/  @P0 BRA `(.L_x_404) ;  /* 0x0000026000000947 */ /* 0x000fea0003800000 */
[----:B------:R-:W1:Y:S01]  /*a9e0*/  LDS.128 R8, [R213+0x100] ;  /* 0x00010000d5087984 */ /* 0x000e620000000c00 */
[----:B------:R-:W-:Y:S01]  /*a9f0*/  SHF.L.U32 R4, R23, 0x10, RZ ;  /* 0x0000001017047819 */ /* 0x000fe200000006ff */
[----:B------:R-:W-:Y:S01]  /*aa00*/  IMAD.U32 R2, R21, 0x10000, RZ ;  /* 0x0001000015027824 */ /* 0x000fe200078e00ff */
[----:B------:R-:W-:Y:S02]  /*aa10*/  LOP3.LUT R3, R23, 0xffff0000, RZ, 0xc0, !PT ;  /* 0xffff000017037812 */ /* 0x000fe400078ec0ff */
[C---:B-1----:R-:W-:Y:S02]  /*aa20*/  SHF.L.U32 R15, R8.reuse, 0x10, RZ ;  /* 0x00000010080f7819 */ /* 0x042fe400000006ff */
[----:B------:R-:W-:Y:S02]  /*aa30*/  LOP3.LUT R6, R8, 0xffff0000, RZ, 0xc0, !PT ;  /* 0xffff000008067812 */ /* 0x000fe400078ec0ff */
[----:B------:R-:W-:Y:S02]  /*aa40*/  LOP3.LUT R5, R9, 0xffff0000, RZ, 0xc0, !PT ;  /* 0xffff000009057812 */ /* 0x000fe400078ec0ff */
[----:B------:R-:W-:Y:S01]  /*aa50*/  LOP3.LUT R8, R21, 0xffff0000, RZ, 0xc0, !PT ;  /* 0xffff000015087812 */ /* 0x000fe200078ec0ff */
[C---:B------:R-:W-:Y:S01]  /*aa60*/  FMUL.FTZ R19, R6.reuse, R4 ;  /* 0x0000000406137220 */ /* 0x040fe20000410000 */
[----:B------:R-:W-:Y:S01]  /*aa70*/  SHF.L.U32 R17, R9, 0x10, RZ ;  /* 0x0000001009117819 */ /* 0x000fe200000006ff */
[----:B------:R-:W-:Y:S01]  /*aa80*/  FMUL.FTZ R20, R6, R2 ;  /* 0x0000000206147220 */ /* 0x000fe20000410000 */
[----:B------:R-:W-:Y:S01]  /*aa90*/  LOP3.LUT R6, R11, 0xffff0000, RZ, 0xc0, !PT ;  /* 0xffff00000b067812 */ /* 0x000fe200078ec0ff */
[----:B------:R-:W-:Y:S01]  /*aaa0*/  FMUL.FTZ R18, R5, R8 ;  /* 0x0000000805127220 */ /* 0x000fe20000410000 */
[C---:B------:R-:W-:Y:S01]  /*aab0*/  SHF.L.U32 R16, R10.reuse, 0x10, RZ ;  /* 0x000000100a107819 */ /* 0x040fe200000006ff */
[----:B------:R-:W-:Y:S01]  /*aac0*/  IMAD.U32 R9, R11, 0x10000, RZ ;  /* 0x000100000b097824 */ /* 0x000fe200078e00ff */
[----:B------:R-:W-:Y:S01]  /*aad0*/  LOP3.LUT R10, R10, 0xffff0000, RZ, 0xc0, !PT ;  /* 0xffff00000a0a7812 */ /* 0x000fe200078ec0ff */
[-C--:B------:R-:W-:Y:S01]  /*aae0*/  FMUL.FTZ R11, R5, R3.reuse ;  /* 0x00000003050b7220 */ /* 0x080fe20000410000 */
[----:B------:R-:W-:Y:S01]  /*aaf0*/  SHF.L.U32 R5, R24, 0x10, RZ ;  /* 0x0000001018057819 */ /* 0x000fe200000006ff */
[----:B------:R-:W-:Y:S01]  /*ab00*/  FFMA.FTZ R18, R17, R3, -R18 ;  /* 0x0000000311127223 */ /* 0x000fe20000010812 */
[C---:B------:R-:W-:Y:S01]  /*ab10*/  SHF.L.U32 R3, R22.reuse, 0x10, RZ ;  /* 0x0000001016037819 */ /* 0x040fe200000006ff */
[C---:B------:R-:W-:Y:S01]  /*ab20*/  FFMA.FTZ R19, R15.reuse, R2, R19 ;  /* 0x000000020f137223 */ /* 0x040fe20000010013 */
[----:B------:R-:W-:Y:S01]  /*ab30*/  LOP3.LUT R2, R22, 0xffff0000, RZ, 0xc0, !PT ;  /* 0xffff000016027812 */ /* 0x000fe200078ec0ff */
[----:B------:R-:W-:Y:S01]  /*ab40*/  FFMA.FTZ R20, R15, R4, -R20 ;  /* 0x000000040f147223 */ /* 0x000fe20000010814 */
[----:B------:R-:W-:Y:S01]  /*ab50*/  LOP3.LUT R4, R24, 0xffff0000, RZ, 0xc0, !PT ;  /* 0xffff000018047812 */ /* 0x000fe200078ec0ff */
[----:B------:R-:W-:-:S02]  /*ab60*/  FFMA.FTZ R15, R17, R8, R11 ;  /* 0x00000008110f7223 */ /* 0x000fc4000001000b */
[C---:B------:R-:W-:Y:S02]  /*ab70*/  FMUL.FTZ R11, R10.reuse, R3 ;  /* 0x000000030a0b7220 */ /* 0x040fe40000410000 */
[-C--:B------:R-:W-:Y:S02]  /*ab80*/  FMUL.FTZ R10, R10, R5.reuse ;  /* 0x000000050a0a7220 */ /* 0x080fe40000410000 */
[C---:B------:R-:W-:Y:S02]  /*ab90*/  FMUL.FTZ R8, R6.reuse, R2 ;  /* 0x0000000206087220 */ /* 0x040fe40000410000 */
[----:B------:R-:W-:Y:S02]  /*aba0*/  FMUL.FTZ R6, R6, R4 ;  /* 0x0000000406067220 */ /* 0x000fe40000410000 */
[C---:B------:R-:W-:Y:S02]  /*abb0*/  FFMA.FTZ R11, R16.reuse, R5, -R11 ;  /* 0x00000005100b7223 */ /* 0x040fe4000001080b */
[----:B------:R-:W-:-:S02]  /*abc0*/  FFMA.FTZ R5, R16, R3, R10 ;  /* 0x0000000310057223 */ /* 0x000fc4000001000a */
[----:B------:R-:W-:Y:S01]  /*abd0*/  FFMA.FTZ R3, R9, R4, -R8 ;  /* 0x0000000409037223 */ /* 0x000fe20000010808 */
[----:B------:R-:W-:Y:S01]  /*abe0*/  F2FP.BF16.PACK_AB R8, R19, R20 ;  /* 0x000000141308723e */ /* 0x000fe200000010ff */
[----:B------:R-:W-:Y:S01]  /*abf0*/  FFMA.FTZ R2, R9, R2, R6 ;  /* 0x0000000209027223 */ /* 0x000fe20000010006 */
[----:B------:R-:W-:Y:S02]  /*ac00*/  F2FP.BF16.PACK_AB R10, R5, R11 ;  /* 0x0000000b050a723e */ /* 0x000fe400000010ff */
[----:B------:R-:W-:Y:S02]  /*ac10*/  F2FP.BF16.PACK_AB R9, R15, R18 ;  /* 0x000000120f09723e */ /* 0x000fe400000010ff */
[----:B------:R-:W-:-:S05]  /*ac20*/  F2FP.BF16.PACK_AB R11, R2, R3 ;  /* 0x00000003020b723e */ /* 0x000fca00000010ff */
[----:B------:R1:W-:Y:S02]  /*ac30*/  STS.128 [R213+0x100], R8 ;  /* 0x00010008d5007388 */ /* 0x0003e40000000c00 */
.L_x_404:
[----:B------:R-:W-:Y:S05]  /*ac40*/  BSYNC B0 ;  /* 0x0000000000007941 */ /* 0x000fea0003800000 */
.L_x_403:
[----:B------:R-:W-:-:S13]  /*ac50*/  ISETP.GE.AND P0, PT, R80, c[0x0][0x27c], PT ;  /* 0x00009f0050007a0c */ /* 0x000fda0003f06270 */
[----:B------:R-:W-:Y:S05]  /*ac60*/  @P0 BRA `(.L_x_402) ;  /* 0x0000026000000947 */ /* 0x000fea0003800000 */
[----:B-1----:R-:W1:Y:S01]  /*ac70*/  LDS.128 R8, [R213+0x4100] ;  /* 0x00410000d5087984 */ /* 0x002e620000000c00 */
[C---:B------:R-:W-:Y:S01]  /*ac80*/  SHF.L.U32 R4, R26.reuse, 0x10, RZ ;  /* 0x000000101a047819 */ /* 0x040fe200000006ff */
        /* <DEDUP_REMOVED lines=15> */
[C---:B------:R-:W-:Y:S01]  /*ad80*/  SHF.L.U32 R5, R28.reuse, 0x10, RZ ;  /* 0x000000101c057819 */ /* 0x040fe200000006ff */
[----:B------:R-:W-:Y:S01]  /*ad90*/  FFMA.FTZ R18, R17, R3, -R18 ;  /* 0x0000000311127223 */ /* 0x000fe20000010812 */
[----:B------:R-:W-:Y:S01]  /*ada0*/  SHF.L.U32 R3, R27, 0x10, RZ ;  /* 0x000000101b037819 */ /* 0x000fe200000006ff */
[----:B------:R-:W-:Y:S01]  /*adb0*/  FFMA.FTZ R19, R15, R2, R19 ;  /* 0x000000020f137223 */ /* 0x000fe20000010013 */
        /* <DEDUP_REMOVED lines=17> */
.L_x_402:
[----:B------:R-:W-:Y:S05]  /*aed0*/  BSYNC B1 ;  /* 0x0000000000017941 */ /* 0x000fea0003800000 */
.L_x_401:
[----:B------:R-:W-:Y:S01]  /*aee0*/  IADD3 R2, R81, 0x20, RZ ;  /* 0x0000002051027810 */ /* 0x000fe20007ffe0ff */
[----:B------:R-:W-:Y:S03]  /*aef0*/  BSSY B1, `(.L_x_405) ;  /* 0x0000055000017945 */ /* 0x000fe60003800000 */
[----:B------:R-:W-:-:S13]  /*af00*/  ISETP.GE.AND P0, PT, R2, R29, PT ;  /* 0x0000001d0200720c */ /* 0x000fda0003f06270 */
[----:B------:R-:W-:Y:S05]  /*af10*/  @P0 BRA `(.L_x_406) ;  /* 0x0000052000000947 */ /* 0x000fea0003800000 */
[----:B------:R-:W-:Y:S01]  /*af20*/  ISETP.GE.AND P0, PT, R78, c[0x0][0x27c], PT ;  /* 0x00009f004e007a0c */ /* 0x000fe20003f06270 */
[----:B------:R-:W-:-:S12]  /*af30*/  BSSY B0, `(.L_x_407) ;  /* 0x0000028000007945 */ /* 0x000fd80003800000 */
[----:B------:R-:W-:Y:S05]  /*af40*/  @P0 BRA `(.L_x_408) ;  /* 0x0000026000000947 */ /* 0x000fea0003800000 */
[----:B-1----:R-:W1:Y:S01]  /*af50*/  LDS.128 R8, [R213+0x1100] ;  /* 0x00110000d5087984 */ /* 0x002e620000000c00 */
[----:B------:R-:W-:Y:S01]  /*af60*/  SHF.L.U32 R4, R23, 0x10, RZ ;  /* 0x0000001017047819 */ /* 0x000fe200000006ff */
[----:B------:R-:W-:Y:S01]  /*af70*/  IMAD.U32 R2, R21, 0x10000, RZ ;  /* 0x0001000015027824 */ /* 0x000fe200078e00ff */
[----:B------:R-:W-:Y:S02]  /*af80*/  LOP3.LUT R3, R23, 0xffff0000, RZ, 0xc0, !PT ;  /* 0xffff000017037812 */ /* 0x000fe400078ec0ff */
[C---:B-1----:R-:W-:Y:S02]  /*af90*/  SHF.L.U32 R15, R8.reuse, 0x10, RZ ;  /* 0x00000010080f7819 */ /* 0x042fe400000006ff */
[----:B------:R-:W-:Y:S02]  /*afa0*/  LOP3.LUT R6, R8, 0xffff0000, RZ, 0xc0, !PT ;  /* 0xffff000008067812 */ /* 0x000fe400078ec0ff */
[----:B------:R-:W-:Y:S02]  /*afb0*/  LOP3.LUT R5, R9, 0xffff0000, RZ, 0xc0, !PT ;  /* 0xffff000009057812 */ /* 0x000fe400078ec0ff */
[----:B------:R-:W-:Y:S01]  /*afc0*/  LOP3.LUT R8, R21, 0xffff0000, RZ, 0xc0, !PT ;  /* 0xffff000015087812 */ /* 0x000fe200078ec0ff */
[-C--:B------:R-:W-:Y:S01]  /*afd0*/  FMUL.FTZ R19, R4, R6.reuse ;  /* 0x0000000604137220 */ /* 0x080fe20000410000 */
[----:B------:R-:W-:Y:S01]  /*afe0*/  SHF.L.U32 R17, R9, 0x10, RZ ;  /* 0x0000001009117819 */ /* 0x000fe200000006ff */
[----:B------:R-:W-:Y:S01]  /*aff0*/  FMUL.FTZ R20, R2, R6 ;  /* 0x0000000602147220 */ /* 0x000fe20000410000 */
[C---:B------:R-:W-:Y:S01]  /*b000*/  LOP3.LUT R6, R11.reuse, 0xffff0000, RZ, 0xc0, !PT ;  /* 0xffff00000b067812 */ /* 0x040fe200078ec0ff */
[-C--:B------:R-:W-:Y:S01]  /*b010*/  FMUL.FTZ R18, R8, R5.reuse ;  /* 0x0000000508127220 */ /* 0x080fe20000410000 */
[C---:B------:R-:W-:Y:S01]  /*b020*/  SHF.L.U32 R16, R10.reuse, 0x10, RZ ;  /* 0x000000100a107819 */ /* 0x040fe200000006ff */
[----:B------:R-:W-:Y:S01]  /*b030*/  IMAD.U32 R9, R11, 0x10000, RZ ;  /* 0x000100000b097824 */ /* 0x000fe200078e00ff */
[----:B------:R-:W-:Y:S01]  /*b040*/  LOP3.LUT R10, R10, 0xffff0000, RZ, 0xc0, !PT ;  /* 0xffff00000a0a7812 */ /* 0x000fe200078ec0ff */
[C---:B------:R-:W-:Y:S01]  /*b050*/  FMUL.FTZ R11, R3.reuse, R5 ;  /* 0x00000005030b7220 */ /* 0x040fe20000410000 */
[----:B------:R-:W-:Y:S01]  /*b060*/  SHF.L.U32 R5, R24, 0x10, RZ ;  /* 0x0000001018057819 */ /* 0x000fe200000006ff */
[----:B------:R-:W-:Y:S01]  /*b070*/  FFMA.FTZ R18, R3, R17, -R18 ;  /* 0x0000001103127223 */ /* 0x000fe20000010812 */
[----:B------:R-:W-:Y:S01]  /*b080*/  SHF.L.U32 R3, R22, 0x10, RZ ;  /* 0x0000001016037819 */ /* 0x000fe200000006ff */
[-C--:B------:R-:W-:Y:S01]  /*b090*/  FFMA.FTZ R19, R2, R15.reuse, R19 ;  /* 0x0000000f02137223 */ /* 0x080fe20000010013 */
[----:B------:R-:W-:Y:S01]  /*b0a0*/  LOP3.LUT R2, R22, 0xffff0000, RZ, 0xc0, !PT ;  /* 0xffff000016027812 */ /* 0x000fe200078ec0ff */
[----:B------:R-:W-:Y:S01]  /*b0b0*/  FFMA.FTZ R20, R4, R15, -R20 ;  /* 0x0000000f04147223 */ /* 0x000fe20000010814 */
[----:B------:R-:W-:Y:S01]  /*b0c0*/  LOP3.LUT R4, R24, 0xffff0000, RZ, 0xc0, !PT ;  /* 0xffff000018047812 */ /* 0x000fe200078ec0ff */
[----:B------:R-:W-:-:S02]  /*b0d0*/  FFMA.FTZ R15, R8, R17, R11 ;  /* 0x00000011080f7223 */ /* 0x000fc4000001000b */
[-C--:B------:R-:W-:Y:S02]  /*b0e0*/  FMUL.FTZ R11, R3, R10.reuse ;  /* 0x0000000a030b7220 */ /* 0x080fe40000410000 */
[C---:B------:R-:W-:Y:S02]  /*b0f0*/  FMUL.FTZ R10, R5.reuse, R10 ;  /* 0x0000000a050a7220 */ /* 0x040fe40000410000 */
[-C--:B------:R-:W-:Y:S02]  /*b100*/  FMUL.FTZ R8, R2, R6.reuse ;  /* 0x0000000602087220 */ /* 0x080fe40000410000 */
[----:B------:R-:W-:Y:S02]  /*b110*/  FMUL.FTZ R6, R4, R6 ;  /* 0x0000000604067220 */ /* 0x000fe40000410000 */
[-C--:B------:R-:W-:Y:S02]  /*b120*/  FFMA.FTZ R11, R5, R16.reuse, -R11 ;  /* 0x00000010050b7223 */ /* 0x080fe4000001080b */
[----:B------:R-:W-:-:S02]  /*b130*/  FFMA.FTZ R5, R3, R16, R10 ;  /* 0x0000001003057223 */ /* 0x000fc4000001000a */
[-C--:B------:R-:W-:Y:S01]  /*b140*/  FFMA.FTZ R3, R4, R9.reuse, -R8 ;  /* 0x0000000904037223 */ /* 0x080fe20000010808 */
[----:B------:R-:W-:Y:S01]  /*b150*/  F2FP.BF16.PACK_AB R8, R19, R20 ;  /* 0x000000141308723e */ /* 0x000fe200000010ff */
[----:B------:R-:W-:Y:S01]  /*b160*/  FFMA.FTZ R2, R2, R9, R6 ;  /* 0x0000000902027223 */ /* 0x000fe20000010006 */
[----:B------:R-:W-:Y:S02]  /*b170*/  F2FP.BF16.PACK_AB R10, R5, R11 ;  /* 0x0000000b050a723e */ /* 0x000fe400000010ff */
[----:B------:R-:W-:Y:S02]  /*b180*/  F2FP.BF16.PACK_AB R9, R15, R18 ;  /* 0x000000120f09723e */ /* 0x000fe400000010ff */
[----:B------:R-:W-:-:S05]  /*b190*/  F2FP.BF16.PACK_AB R11, R2, R3 ;  /* 0x00000003020b723e */ /* 0x000fca00000010ff */
[----:B------:R1:W-:Y:S02]  /*b1a0*/  STS.128 [R213+0x1100], R8 ;  /* 0x00110008d5007388 */ /* 0x0003e40000000c00 */
.L_x_408:
[----:B------:R-:W-:Y:S05]  /*b1b0*/  BSYNC B0 ;  /* 0x0000000000007941 */ /* 0x000fea0003800000 */
.L_x_407:
        /* <DEDUP_REMOVED lines=21> */
[C---:B------:R-:W-:Y:S01]  /*b310*/  SHF.L.U32 R3, R27.reuse, 0x10, RZ ;  /* 0x000000101b037819 */ /* 0x040fe200000006ff */
        /* <DEDUP_REMOVED lines=18> */
.L_x_406:
[----:B------:R-:W-:Y:S05]  /*b440*/  BSYNC B1 ;  /* 0x0000000000017941 */ /* 0x000fea0003800000 */
.L_x_405:
        /* <DEDUP_REMOVED lines=45> */
.L_x_412:
[----:B------:R-:W-:Y:S05]  /*b720*/  BSYNC B0 ;  /* 0x0000000000007941 */ /* 0x000fea0003800000 */
.L_x_411:
        /* <DEDUP_REMOVED lines=40> */
.L_x_410:
[----:B------:R-:W-:Y:S05]  /*b9b0*/  BSYNC B1 ;  /* 0x0000000000017941 */ /* 0x000fea0003800000 */
.L_x_409:
[----:B------:R-:W-:-:S04]  /*b9c0*/  IADD3 R2, R81, 0x60, RZ ;  /* 0x0000006051027810 */ /* 0x000fc80007ffe0ff */
        /* <DEDUP_REMOVED lines=43> */
.L_x_415:
[----:B------:R-:W-:Y:S05]  /*bc80*/  BSYNC B0 ;  /* 0x0000000000007941 */ /* 0x000fea0003800000 */
.L_x_414:
        /* <DEDUP_REMOVED lines=39> */
[----:B------:R1:W-:Y:S01]  /*bf00*/  STS.128 [R213+0x7100], R8 ;  /* 0x00710008d5007388 */ /* 0x0003e20000000c00 */
[----:B------:R-:W-:Y:S05]  /*bf10*/  BRA `(.L_x_413) ;  /* 0x00001bd000007947 */ /* 0x000fea0003800000 */
.L_x_398:
[----:B------:R-:W1:Y:S01]  /*bf20*/  SHFL.IDX PT, R4, R6, RZ, 0x181f ;  /* 0x00181fff06047589 */ /* 0x000e6200000e0000 */
[----:B------:R-:W-:Y:S01]  /*bf30*/  BSSY B0, `(.L_x_416) ;  /* 0x0000014000007945 */ /* 0x000fe20003800000 */
[----:B------:R-:W-:Y:S01]  /*bf40*/  CS2R R10, SRZ ;  /* 0x00000000000a7805 */ /* 0x000fe2000001ff00 */
[----:B------:R-:W-:Y:S01]  /*bf50*/  CS2R R18, SRZ ;  /* 0x0000000000127805 */ /* 0x000fe2000001ff00 */
[----:B------:R-:W2:Y:S01]  /*bf60*/  SHFL.IDX PT, R15, R2, RZ, 0x181f ;  /* 0x00181fff020f7589 */ /* 0x000ea200000e0000 */
[----:B------:R-:W-:-:S03]  /*bf70*/  CS2R R16, SRZ ;  /* 0x0000000000107805 */ /* 0x000fc6000001ff00 */
[----:B------:R-:W3:Y:S04]  /*bf80*/  SHFL.IDX PT, R6, R3, RZ, 0x181f ;  /* 0x00181fff03067589 */ /* 0x000ee800000e0000 */
[----:B------:R4:W1:Y:S02]  /*bf90*/  SHFL.IDX PT, R5, R8, RZ, 0x181f ;  /* 0x00181fff08057589 */ /* 0x00086400000e0000 */
[----:B----4-:R-:W-:Y:S01]  /*bfa0*/  CS2R R8, SRZ ;  /* 0x0000000000087805 */ /* 0x010fe2000001ff00 */
[----:B------:R-:W-:Y:S05]  /*bfb0*/  @P4 BRA `(.L_x_417) ;  /* 0x000000b000004947 */ /* 0x000fea0003800000 */
[C---:B-123--:R-:W-:Y:S01]  /*bfc0*/  ISETP.GE.AND P0, PT, R76.reuse, c[0x0][0x27c], PT ;  /* 0x00009f004c007a0c */ /* 0x04efe20003f06270 */
[C---:B------:R-:W-:Y:S01]  /*bfd0*/  IMAD.SHL.U32 R2, R76.reuse, 0x2, RZ ;  /* 0x000000024c027824 */ /* 0x040fe200078e00ff */
[----:B------:R-:W-:Y:S01]  /*bfe0*/  SHF.L.U64.HI R3, R76, 0x1, R77 ;  /* 0x000000014c037819 */ /* 0x000fe2000001024d */
[----:B------:R-:W-:-:S03]  /*bff0*/  CS2R R10, SRZ ;  /* 0x00000000000a7805 */ /* 0x000fc6000001ff00 */
[-C--:B------:R-:W-:Y:S02]  /*c000*/  IADD3 R4, P2, R4, R2.reuse, RZ ;  /* 0x0000000204047210 */ /* 0x080fe40007f5e0ff */
[----:B------:R-:W-:-:S03]  /*c010*/  IADD3 R2, P1, R5, R2, RZ ;  /* 0x0000000205027210 */ /* 0x000fc60007f3e0ff */
[--C-:B------:R-:W-:Y:S02]  /*c020*/  IMAD.X R5, R15, 0x1, R3.reuse, P2 ;  /* 0x000000010f057824 */ /* 0x100fe400010e0603 */
[----:B------:R-:W-:Y:S01]  /*c030*/  IMAD.X R3, R6, 0x1, R3, P1 ;  /* 0x0000000106037824 */ /* 0x000fe200008e0603 */
[----:B------:R-:W-:Y:S05]  /*c040*/  @P0 BRA `(.L_x_417) ;  /* 0x0000002000000947 */ /* 0x000fea0003800000 */
[----:B------:R1:W5:Y:S04]  /*c050*/  LD.E.128 R16, [R4.64] ;  /* 0x0000000804107980 */ /* 0x000368000c101d00 */
[----:B------:R1:W5:Y:S02]  /*c060*/  LD.E.128 R8, [R2.64] ;  /* 0x0000000802087980 */ /* 0x000364000c101d00 */
.L_x_417:
[----:B-123--:R-:W-:Y:S05]  /*c070*/  BSYNC B0 ;  /* 0x0000000000007941 */ /* 0x00efea0003800000 */
.L_x_416:
[----:B------:R-:W-:Y:S01]  /*c080*/  IMAD R2, R30, -0x80, R24 ;  /* 0xffffff801e027824 */ /* 0x000fe200078e0218 */
[----:B------:R-:W-:Y:S01]  /*c090*/  ISETP.GE.AND P0, PT, R76, c[0x0][0x27c], PT ;  /* 0x00009f004c007a0c */ /* 0x000fe20003f06270 */
[----:B-----5:R-:W-:Y:S01]  /*c0a0*/  IMAD.MOV.U32 R26, RZ, RZ, R16 ;  /* 0x000000ffff1a7224 */ /* 0x020fe200078e0010 */
[--C-:B------:R-:W-:Y:S01]  /*c0b0*/  SHF.R.U64 R23, R16, 0x10, R17.reuse ;  /* 0x0000001010177819 */ /* 0x100fe20000001211 */
[--C-:B------:R-:W-:Y:S01]  /*c0c0*/  IMAD.MOV.U32 R25, RZ, RZ, R17.reuse ;  /* 0x000000ffff197224 */ /* 0x100fe200078e0011 */
[----:B------:R-:W-:Y:S01]  /*c0d0*/  IMNMX R43, R2, 0x80, PT ;  /* 0x00000080022b7817 */ /* 0x000fe20003800200 */
[----:B------:R-:W-:Y:S01]  /*c0e0*/  IMAD.MOV.U32 R22, RZ, RZ, R18 ;  /* 0x000000ffff167224 */ /* 0x000fe200078e0012 */
[----:B------:R-:W-:Y:S01]  /*c0f0*/  SHF.R.U32.HI R20, RZ, 0x10, R17 ;  /* 0x00000010ff147819 */ /* 0x000fe20000011611 */
[--C-:B------:R-:W-:Y:S01]  /*c100*/  IMAD.MOV.U32 R21, RZ, RZ, R19.reuse ;  /* 0x000000ffff157224 */ /* 0x100fe200078e0013 */
[----:B------:R-:W-:Y:S01]  /*c110*/  ISETP.GE.OR P1, PT, R81, R43, P0 ;  /* 0x0000002b5100720c */ /* 0x000fe20000726670 */
[----:B------:R-:W-:Y:S01]  /*c120*/  IMAD.MOV.U32 R17, RZ, RZ, R8 ;  /* 0x000000ffff117224 */ /* 0x000fe200078e0008 */
[----:B------:R-:W-:Y:S01]  /*c130*/  SHF.R.U64 R18, R18, 0x10, R19 ;  /* 0x0000001012127819 */ /* 0x000fe20000001213 */
[----:B------:R-:W-:Y:S01]  /*c140*/  IMAD.MOV.U32 R16, RZ, RZ, R9 ;  /* 0x000000ffff107224 */ /* 0x000fe200078e0009 */
[----:B------:R-:W-:Y:S01]  /*c150*/  SHF.R.U32.HI R15, RZ, 0x10, R19 ;  /* 0x00000010ff0f7819 */ /* 0x000fe20000011613 */
[----:B------:R-:W-:Y:S01]  /*c160*/  IMAD.MOV.U32 R6, RZ, RZ, R10 ;  /* 0x000000ffff067224 */ /* 0x000fe200078e000a */
[----:B------:R-:W-:-:S04]  /*c170*/  DEPBAR.LE SB0, 0x1 ;  /* 0x000080400000791a */ /* 0x000fc80000000000 */
[----:B------:R-:W-:Y:S01]  /*c180*/  IMAD.MOV.U32 R4, RZ, RZ, R11 ;  /* 0x000000ffff047224 */ /* 0x000fe200078e000b */
[--C-:B------:R-:W-:Y:S01]  /*c190*/  SHF.R.U64 R8, R8, 0x10, R9.reuse ;  /* 0x0000001008087819 */ /* 0x100fe20000001209 */
[----:B------:R-:W-:Y:S01]  /*c1a0*/  BSSY B0, `(.L_x_418) ;  /* 0x000006a000007945 */ /* 0x000fe20003800000 */
[----:B------:R-:W-:Y:S02]  /*c1b0*/  SHF.R.U32.HI R5, RZ, 0x10, R9 ;  /* 0x00000010ff057819 */ /* 0x000fe40000011609 */
[--C-:B------:R-:W-:Y:S02]  /*c1c0*/  SHF.R.U64 R3, R10, 0x10, R11.reuse ;  /* 0x000000100a037819 */ /* 0x100fe4000000120b */
[----:B------:R-:W-:Y:S02]  /*c1d0*/  SHF.R.U32.HI R2, RZ, 0x10, R11 ;  /* 0x00000010ff027819 */ /* 0x000fe4000001160b */
[----:B------:R-:W-:Y:S02]  /*c1e0*/  PRMT R29, R26, 0x5410, R23 ;  /* 0x000054101a1d7816 */ /* 0x000fe40000000017 */
[----:B------:R-:W-:-:S02]  /*c1f0*/  PRMT R35, R25, 0x5410, R20 ;  /* 0x0000541019237816 */ /* 0x000fc40000000014 */
[----:B------:R-:W-:Y:S02]  /*c200*/  PRMT R31, R22, 0x5410, R18 ;  /* 0x00005410161f7816 */ /* 0x000fe40000000012 */
[----:B------:R-:W-:Y:S02]  /*c210*/  PRMT R34, R21, 0x5410, R15 ;  /* 0x0000541015227816 */ /* 0x000fe4000000000f */
[----:B------:R-:W-:Y:S02]  /*c220*/  PRMT R28, R17, 0x5410, R8 ;  /* 0x00005410111c7816 */ /* 0x000fe40000000008 */
[----:B------:R-:W-:Y:S02]  /*c230*/  PRMT R32, R16, 0x5410, R5 ;  /* 0x0000541010207816 */ /* 0x000fe40000000005 */
[----:B------:R-:W-:Y:S02]  /*c240*/  PRMT R30, R6, 0x5410, R3 ;  /* 0x00005410061e7816 */ /* 0x000fe40000000003 */
[----:B------:R-:W-:Y:S01]  /*c250*/  PRMT R33, R4, 0x5410, R2 ;  /* 0x0000541004217816 */ /* 0x000fe20000000002 */
[----:B------:R-:W-:Y:S06]  /*c260*/  BAR.SYNC.DEFER_BLOCKING 0x0 ;  /* 0x0000000000007b1d */ /* 0x000fec0000010000 */
[----:B------:R-:W-:Y:S05]  /*c270*/  @P1 BRA `(.L_x_419) ;  /* 0x000005c000001947 */ /* 0x000fea0003800000 */
[----:B------:R-:W-:Y:S01]  /*c280*/  IMAD.MOV.U32 R2, RZ, RZ, c[0x0][0x27c] ;  /* 0x00009f00ff027624 */ /* 0x000fe200078e00ff */
[C---:B------:R-:W-:Y:S01]  /*c290*/  SHF.L.U32 R27, R81.reuse, 0x6, RZ ;  /* 0x00000006511b7819 */ /* 0x040fe200000006ff */
[----:B------:R-:W-:Y:S01]  /*c2a0*/  IMAD.SHL.U32 R36, R81, 0x40, RZ ;  /* 0x0000004051247824 */ /* 0x000fe200078e00ff */
[----:B------:R-:W1:Y:S01]  /*c2b0*/  LDS.128 R16, [R213+0x100] ;  /* 0x00010000d5107984 */ /* 0x000e620000000c00 */
[----:B------:R-:W-:-:S02]  /*c2c0*/  LOP3.LUT R5, R28, 0xffff0000, RZ, 0xc0, !PT ;  /* 0xffff00001c057812 */ /* 0x000fc400078ec0ff */
[----:B------:R-:W-:Y:S02]  /*c2d0*/  LEA.HI R2, R2, R82, RZ, 0x1d ;  /* 0x0000005202027211 */ /* 0x000fe400078fe8ff */
[----:B------:R-:W-:Y:S02]  /*c2e0*/  LOP3.LUT R36, R36, 0x1c0, RZ, 0xc0, !PT ;  /* 0x000001c024247812 */ /* 0x000fe400078ec0ff */
[----:B------:R-:W-:Y:S01]  /*c2f0*/  SHF.R.S32.HI R4, RZ, 0x1f, R2 ;  /* 0x0000001fff047819 */ /* 0x000fe20000011402 */
[----:B------:R-:W-:Y:S01]  /*c300*/  IMAD.SHL.U32 R3, R2, 0x8, RZ ;  /* 0x0000000802037824 */ /* 0x000fe200078e00ff */
[----:B------:R-:W-:Y:S02]  /*c310*/  LOP3.LUT R27, R27, 0x1c0, RZ, 0xc0, !PT ;  /* 0x000001c01b1b7812 */ /* 0x000fe400078ec0ff */
[----:B------:R-:W-:Y:S02]  /*c320*/  LEA.HI R2, R4, R2, RZ, 0x3 ;  /* 0x0000000204027211 */ /* 0x000fe400078f18ff */
[----:B------:R-:W-:-:S02]  /*c330*/  SHF.R.U32.HI R27, RZ, 0x3, R27 ;  /* 0x00000003ff1b7819 */ /* 0x000fc4000001161b */
[----:B------:R-:W-:Y:S02]  /*c340*/  LOP3.LUT R3, R36, 0x38, R3, 0xf8, !PT ;  /* 0x0000003824037812 */ /* 0x000fe400078ef803 */
[----:B------:R-:W-:Y:S02]  /*c350*/  SHF.L.U32 R2, R2, 0xa, RZ ;  /* 0x0000000a02027819 */ /* 0x000fe400000006ff */
[----:B------:R-:W-:Y:S02]  /*c360*/  LOP3.LUT R3, R3, R27, RZ, 0x3c, !PT ;  /* 0x0000001b03037212 */ /* 0x000fe400078e3cff */
[----:B------:R-:W-:-:S04]  /*c370*/  LOP3.LUT R2, R2, 0x7fffe000, RZ, 0xc0, !PT ;  /* 0x7fffe00002027812 */ /* 0x000fc800078ec0ff */
[----:B------:R-:W-:Y:S02]  /*c380*/  IADD3 R2, R3, R2, R7 ;  /* 0x0000000203027210 */ /* 0x000fe40007ffe007 */
[----:B------:R-:W-:-:S03]  /*c390*/  SHF.L.U32 R3, R28, 0x10, RZ ;  /* 0x000000101c037819 */ /* 0x000fc600000006ff */
[----:B------:R-:W-:Y:S02]  /*c3a0*/  IMAD.SHL.U32 R36, R2, 0x2, RZ ;  /* 0x0000000202247824 */ /* 0x000fe400078e00ff */
[----:B------:R-:W-:-:S03]  /*c3b0*/  IMAD.U32 R2, R29, 0x10000, RZ ;  /* 0x000100001d027824 */ /* 0x000fc600078e00ff */
[----:B------:R-:W2:Y:S01]  /*c3c0*/  LDS.128 R8, [R36+0x100] ;  /* 0x0001000024087984 */ /* 0x000ea20000000c00 */
[C---:B-1----:R-:W-:Y:S01]  /*c3d0*/  SHF.L.U32 R20, R16.reuse, 0x10, RZ ;  /* 0x0000001010147819 */ /* 0x042fe200000006ff */
[C---:B------:R-:W-:Y:S01]  /*c3e0*/  IMAD.U32 R25, R19.reuse, 0x10000, RZ ;  /* 0x0001000013197824 */ /* 0x040fe200078e00ff */
[----:B------:R-:W-:Y:S01]  /*c3f0*/  LOP3.LUT R26, R19, 0xffff0000, RZ, 0xc0, !PT ;  /* 0xffff0000131a7812 */ /* 0x000fe200078ec0ff */
[C---:B------:R-:W-:Y:S01]  /*c400*/  IMAD.U32 R21, R17.reuse, 0x10000, RZ ;  /* 0x0001000011157824 */ /* 0x040fe200078e00ff */
[----:B------:R-:W-:Y:S02]  /*c410*/  LOP3.LUT R16, R16, 0xffff0000, RZ, 0xc0, !PT ;  /* 0xffff000010107812 */ /* 0x000fe400078ec0ff */
[----:B------:R-:W-:Y:S02]  /*c420*/  LOP3.LUT R27, R17, 0xffff0000, RZ, 0xc0, !PT ;  /* 0xffff0000111b7812 */ /* 0x000fe400078ec0ff */
[C---:B------:R-:W-:Y:S02]  /*c430*/  SHF.L.U32 R22, R18.reuse, 0x10, RZ ;  /* 0x0000001012167819 */ /* 0x040fe400000006ff */
[----:B------:R-:W-:-:S02]  /*c440*/  LOP3.LUT R18, R18, 0xffff0000, RZ, 0xc0, !PT ;  /* 0xffff000012127812 */ /* 0x000fc400078ec0ff */
[C---:B--2---:R-:W-:Y:S01]  /*c450*/  SHF.L.U32 R4, R8.reuse, 0x10, RZ ;  /* 0x0000001008047819 */ /* 0x044fe200000006ff */
[----:B------:R-:W-:Y:S01]  /*c460*/  IMAD.U32 R15, R9, 0x10000, RZ ;  /* 0x00010000090f7824 */ /* 0x000fe200078e00ff */
[----:B------:R-:W-:Y:S01]  /*c470*/  LOP3.LUT R6, R8, 0xffff0000, RZ, 0xc0, !PT ;  /* 0xffff000008067812 */ /* 0x000fe200078ec0ff */
[C---:B------:R-:W-:Y:S01]  /*c480*/  IMAD.U32 R17, R11.reuse, 0x10000, RZ ;  /* 0x000100000b117824 */ /* 0x040fe200078e00ff */
[----:B------:R-:W-:Y:S01]  /*c490*/  LOP3.LUT R23, R11, 0xffff0000, RZ, 0xc0, !PT ;  /* 0xffff00000b177812 */ /* 0x000fe200078ec0ff */
[C---:B------:R-:W-:Y:S01]  /*c4a0*/  FMUL.FTZ R19, R4.reuse, R3 ;  /* 0x0000000304137220 */ /* 0x040fe20000410000 */
[----:B------:R-:W-:Y:S01]  /*c4b0*/  LOP3.LUT R24, R9, 0xffff0000, RZ, 0xc0, !PT ;  /* 0xffff000009187812 */ /* 0x000fe200078ec0ff */
[-C--:B------:R-:W-:Y:S01]  /*c4c0*/  FMUL.FTZ R8, R4, R2.reuse ;  /* 0x0000000204087220 */ /* 0x080fe20000410000 */
[----:B------:R-:W-:Y:S01]  /*c4d0*/  LOP3.LUT R4, R29, 0xffff0000, RZ, 0xc0, !PT ;  /* 0xffff00001d047812 */ /* 0x000fe200078ec0ff */
[----:B------:R-:W-:Y:S01]  /*c4e0*/  FFMA.FTZ R42, R20, R2, -R19 ;  /* 0x00000002142a7223 */ /* 0x000fe20000010813 */
[----:B------:R-:W-:Y:S01]  /*c4f0*/  SHF.L.U32 R2, R32, 0x10, RZ ;  /* 0x0000001020027819 */ /* 0x000fe200000006ff */
[----:B------:R-:W-:Y:S01]  /*c500*/  FMUL.FTZ R19, R6, R5 ;  /* 0x0000000506137220 */ /* 0x000fe20000410000 */
[----:B------:R-:W-:Y:S01]  /*c510*/  SHF.L.U32 R9, R10, 0x10, RZ ;  /* 0x000000100a097819 */ /* 0x000fe200000006ff */
[----:B------:R-:W-:Y:S01]  /*c520*/  FFMA.FTZ R41, R20, R3, R8 ;  /* 0x0000000314297223 */ /* 0x000fe20000010008 */
[----:B------:R-:W-:Y:S01]  /*c530*/  SHF.L.U32 R8, R30, 0x10, RZ ;  /* 0x000000101e087819 */ /* 0x000fe200000006ff */
[----:B------:R-:W-:Y:S01]  /*c540*/  IMAD.U32 R3, R35, 0x10000, RZ ;  /* 0x0001000023037824 */ /* 0x000fe200078e00ff */
[----:B------:R-:W-:Y:S01]  /*c550*/  LOP3.LUT R10, R10, 0xffff0000, RZ, 0xc0, !PT ;  /* 0xffff00000a0a7812 */ /* 0x000fe200078ec0ff */
[----:B------:R-:W-:-:S02]  /*c560*/  FMUL.FTZ R11, R6, R4 ;  /* 0x00000004060b7220 */ /* 0x000fc40000410000 */
[C---:B------:R-:W-:Y:S02]  /*c570*/  FFMA.FTZ R40, R16.reuse, R4, -R19 ;  /* 0x0000000410287223 */ /* 0x040fe40000010813 */
[C---:B------:R-:W-:Y:S02]  /*c580*/  FMUL.FTZ R6, R15.reuse, R2 ;  /* 0x000000020f067220 */ /* 0x040fe40000410000 */
[----:B------:R-:W-:Y:S02]  /*c590*/  FMUL.FTZ R4, R15, R3 ;  /* 0x000000030f047220 */ /* 0x000fe40000410000 */
[----:B------:R-:W-:Y:S02]  /*c5a0*/  FFMA.FTZ R39, R16, R5, R11 ;  /* 0x0000000510277223 */ /* 0x000fe4000001000b */
[----:B------:R-:W-:Y:S01]  /*c5b0*/  FFMA.FTZ R38, R21, R3, -R6 ;  /* 0x0000000315267223 */ /* 0x000fe20000010806 */
[----:B------:R-:W-:Y:S01]  /*c5c0*/  SHF.L.U32 R6, R33, 0x10, RZ ;  /* 0x0000001021067819 */ /* 0x000fe200000006ff */
[----:B------:R-:W-:-:S02]  /*c5d0*/  IMAD.U32 R3, R31, 0x10000, RZ ;  /* 0x000100001f037824 */ /* 0x000fc400078e00ff */
[----:B------:R-:W-:Y:S01]  /*c5e0*/  FFMA.FTZ R37, R21, R2, R4 ;  /* 0x0000000215257223 */ /* 0x000fe20000010004 */
[----:B------:R-:W-:Y:S01]  /*c5f0*/  LOP3.LUT R2, R30, 0xffff0000, RZ, 0xc0, !PT ;  /* 0xffff00001e027812 */ /* 0x000fe200078ec0ff */
[----:B------:R-:W-:Y:S01]  /*c600*/  FMUL.FTZ R5, R9, R8 ;  /* 0x0000000809057220 */ /* 0x000fe20000410000 */
[----:B------:R-:W-:Y:S01]  /*c610*/  LOP3.LUT R4, R31, 0xffff0000, RZ, 0xc0, !PT ;  /* 0xffff00001f047812 */ /* 0x000fe200078ec0ff */
[-C--:B------:R-:W-:Y:S02]  /*c620*/  FMUL.FTZ R11, R9, R3.reuse ;  /* 0x00000003090b7220 */ /* 0x080fe40000410000 */
[----:B------:R-:W-:Y:S02]  /*c630*/  FFMA.FTZ R21, R22, R3, -R5 ;  /* 0x0000000316157223 */ /* 0x000fe40000010805 */
[----:B------:R-:W-:Y:S02]  /*c640*/  IMAD.U32 R3, R34, 0x10000, RZ ;  /* 0x0001000022037824 */ /* 0x000fe400078e00ff */
[----:B------:R-:W-:-:S02]  /*c650*/  FMUL.FTZ R5, R17, R6 ;  /* 0x0000000611057220 */ /* 0x000fc40000410000 */
[C---:B------:R-:W-:Y:S02]  /*c660*/  FMUL.FTZ R9, R10.reuse, R2 ;  /* 0x000000020a097220 */ /* 0x040fe40000410000 */
[----:B------:R-:W-:Y:S02]  /*c670*/  FMUL.FTZ R10, R10, R4 ;  /* 0x000000040a0a7220 */ /* 0x000fe40000410000 */
[----:B------:R-:W-:Y:S02]  /*c680*/  FFMA.FTZ R22, R22, R8, R11 ;  /* 0x0000000816167223 */ /* 0x000fe4000001000b */
[-C--:B------:R-:W-:Y:S02]  /*c690*/  FMUL.FTZ R8, R17, R3.reuse ;  /* 0x0000000311087220 */ /* 0x080fe40000410000 */
[----:B------:R-:W-:Y:S01]  /*c6a0*/  FFMA.FTZ R20, R25, R3, -R5 ;  /* 0x0000000319147223 */ /* 0x000fe20000010805 */
[----:B------:R-:W-:Y:S01]  /*c6b0*/  LOP3.LUT R3, R32, 0xffff0000, RZ, 0xc0, !PT ;  /* 0xffff000020037812 */ /* 0x000fe200078ec0ff */
[C---:B------:R-:W-:Y:S01]  /*c6c0*/  FFMA.FTZ R19, R18.reuse, R2, R10 ;  /* 0x0000000212137223 */ /* 0x040fe2000001000a */
[----:B------:R-:W-:Y:S01]  /*c6d0*/  LOP3.LUT R5, R35, 0xffff0000, RZ, 0xc0, !PT ;  /* 0xffff000023057812 */ /* 0x000fe200078ec0ff */
[----:B------:R-:W-:Y:S01]  /*c6e0*/  FFMA.FTZ R16, R18, R4, -R9 ;  /* 0x0000000412107223 */ /* 0x000fe20000010809 */
[----:B------:R-:W-:Y:S01]  /*c6f0*/  LOP3.LUT R2, R33, 0xffff0000, RZ, 0xc0, !PT ;  /* 0xffff000021027812 */ /* 0x000fe200078ec0ff */
[----:B------:R-:W-:Y:S01]  /*c700*/  FMUL.FTZ R10, R24, R3 ;  /* 0x00000003180a7220 */ /* 0x000fe20000410000 */
[----:B------:R-:W-:Y:S01]  /*c710*/  LOP3.LUT R4, R34, 0xffff0000, RZ, 0xc0, !PT ;  /* 0xffff000022047812 */ /* 0x000fe200078ec0ff */
[----:B------:R-:W-:Y:S01]  /*c720*/  FFMA.FTZ R15, R25, R6, R8 ;  /* 0x00000006190f7223 */ /* 0x000fe20000010008 */
[----:B------:R-:W-:Y:S01]  /*c730*/  F2FP.BF16.PACK_AB R18, R16, R21 ;  /* 0x000000151012723e */ /* 0x000fe200000010ff */
[----:B------:R-:W-:Y:S01]  /*c740*/  FMUL.FTZ R9, R24, R5 ;  /* 0x0000000518097220 */ /* 0x000fe20000410000 */
[----:B------:R-:W-:Y:S01]  /*c750*/  F2FP.BF16.PACK_AB R16, R40, R42 ;  /* 0x0000002a2810723e */ /* 0x000fe200000010ff */
[----:B------:R-:W-:-:S02]  /*c760*/  FMUL.FTZ R8, R23, R2 ;  /* 0x0000000217087220 */ /* 0x000fc40000410000 */
[----:B------:R-:W-:Y:S02]  /*c770*/  FMUL.FTZ R6, R23, R4 ;  /* 0x0000000417067220 */ /* 0x000fe40000410000 */
[----:B------:R-:W-:Y:S01]  /*c780*/  FFMA.FTZ R11, R27, R5, -R10 ;  /* 0x000000051b0b7223 */ /* 0x000fe2000001080a */
[----:B------:R-:W-:Y:S01]  /*c790*/  F2FP.BF16.PACK_AB R10, R19, R22 ;  /* 0x00000016130a723e */ /* 0x000fe200000010ff */
[----:B------:R-:W-:Y:S02]  /*c7a0*/  FFMA.FTZ R5, R27, R3, R9 ;  /* 0x000000031b057223 */ /* 0x000fe40000010009 */
[C---:B------:R-:W-:Y:S01]  /*c7b0*/  FFMA.FTZ R3, R26.reuse, R4, -R8 ;  /* 0x000000041a037223 */ /* 0x040fe20000010808 */
[----:B------:R-:W-:Y:S01]  /*c7c0*/  F2FP.BF16.PACK_AB R17, R11, R38 ;  /* 0x000000260b11723e */ /* 0x000fe200000010ff */
[----:B------:R-:W-:Y:S01]  /*c7d0*/  FFMA.FTZ R2, R26, R2, R6 ;  /* 0x000000021a027223 */ /* 0x000fe20000010006 */
[----:B------:R-:W-:Y:S02]  /*c7e0*/  F2FP.BF16.PACK_AB R8, R39, R41 ;  /* 0x000000292708723e */ /* 0x000fe400000010ff */
[----:B------:R-:W-:-:S02]  /*c7f0*/  F2FP.BF16.PACK_AB R19, R3, R20 ;  /* 0x000000140313723e */ /* 0x000fc400000010ff */
[----:B------:R-:W-:Y:S02]  /*c800*/  F2FP.BF16.PACK_AB R9, R5, R37 ;  /* 0x000000250509723e */ /* 0x000fe400000010ff */
[----:B------:R-:W-:Y:S01]  /*c810*/  F2FP.BF16.PACK_AB R11, R2, R15 ;  /* 0x0000000f020b723e */ /* 0x000fe200000010ff */
[----:B------:R1:W-:Y:S04]  /*c820*/  STS.128 [R213+0x100], R16 ;  /* 0x00010010d5007388 */ /* 0x0003e80000000c00 */
[----:B------:R1:W-:Y:S02]  /*c830*/  STS.128 [R36+0x100], R8 ;  /* 0x0001000824007388 */ /* 0x0003e40000000c00 */
.L_x_419:
[----:B------:R-:W-:Y:S05]  /*c840*/  BSYNC B0 ;  /* 0x0000000000007941 */ /* 0x000fea0003800000 */
.L_x_418:
[----:B------:R-:W-:Y:S01]  /*c850*/  IADD3 R2, R81, 0x20, RZ ;  /* 0x0000002051027810 */ /* 0x000fe20007ffe0ff */
[----:B------:R-:W-:Y:S03]  /*c860*/  BSSY B0, `(.L_x_420) ;  /* 0x0000062000007945 */ /* 0x000fe60003800000 */
[----:B------:R-:W-:-:S13]  /*c870*/  ISETP.GE.OR P1, PT, R2, R43, P0 ;  /* 0x0000002b0200720c */ /* 0x000fda0000726670 */
[----:B------:R-:W-:Y:S05]  /*c880*/  @P1 BRA `(.L_x_421) ;  /* 0x000005f000001947 */ /* 0x000fea0003800000 */
[----:B------:R-:W2:Y:S01]  /*c890*/  LDL R47, [R1+0xec] ;  /* 0x0000ec00012f7983 */ /* 0x000ea20000100800 */
[----:B------:R-:W-:Y:S01]  /*c8a0*/  IMAD.MOV.U32 R2, RZ, RZ, c[0x0][0x27c] ;  /* 0x00009f00ff027624 */ /* 0x000fe200078e00ff */
[C---:B------:R-:W-:Y:S02]  /*c8b0*/  IADD3 R6, R81.reuse, 0x20, RZ ;  /* 0x0000002051067810 */ /* 0x040fe40007ffe0ff */
[----:B------:R-:W-:Y:S02]  /*c8c0*/  IADD3 R5, R81, 0x20, RZ ;  /* 0x0000002051057810 */ /* 0x000fe40007ffe0ff */
[----:B------:R-:W-:Y:S01]  /*c8d0*/  LEA.HI R2, R2, R82, RZ, 0x1d ;  /* 0x0000005202027211 */ /* 0x000fe200078fe8ff */
[----:B------:R-:W-:Y:S01]  /*c8e0*/  IMAD.SHL.U32 R6, R6, 0x40, RZ ;  /* 0x0000004006067824 */ /* 0x000fe200078e00ff */
[----:B------:R-:W-:Y:S02]  /*c8f0*/  SHF.L.U32 R5, R5, 0x6, RZ ;  /* 0x0000000605057819 */ /* 0x000fe400000006ff */
[----:B------:R-:W-:Y:S01]  /*c900*/  SHF.R.S32.HI R4, RZ, 0x1f, R2 ;  /* 0x0000001fff047819 */ /* 0x000fe20000011402 */
[----:B------:R-:W-:Y:S01]  /*c910*/  IMAD.SHL.U32 R3, R2, 0x8, RZ ;  /* 0x0000000802037824 */ /* 0x000fe200078e00ff */
[----:B------:R-:W-:-:S02]  /*c920*/  LOP3.LUT R6, R6, 0x1c0, RZ, 0xc0, !PT ;  /* 0x000001c006067812 */ /* 0x000fc400078ec0ff */
[----:B------:R-:W-:Y:S02]  /*c930*/  LEA.HI R2, R4, R2, RZ, 0x3 ;  /* 0x0000000204027211 */ /* 0x000fe400078f18ff */
[----:B------:R-:W-:Y:S02]  /*c940*/  LOP3.LUT R5, R5, 0x1c0, RZ, 0xc0, !PT ;  /* 0x000001c005057812 */ /* 0x000fe400078ec0ff */
[----:B------:R-:W-:Y:S01]  /*c950*/  LOP3.LUT R3, R6, 0x38, R3, 0xf8, !PT ;  /* 0x0000003806037812 */ /* 0x000fe200078ef803 */
[----:B------:R-:W-:Y:S01]  /*c960*/  IMAD.SHL.U32 R2, R2, 0x400, RZ ;  /* 0x0000040002027824 */ /* 0x000fe200078e00ff */
[----:B------:R-:W-:-:S04]  /*c970*/  SHF.R.U32.HI R5, RZ, 0x3, R5 ;  /* 0x00000003ff057819 */ /* 0x000fc80000011605 */
[----:B------:R-:W-:Y:S02]  /*c980*/  LOP3.LUT R3, R3, R5, RZ, 0x3c, !PT ;  /* 0x0000000503037212 */ /* 0x000fe400078e3cff */
[----:B------:R-:W-:Y:S02]  /*c990*/  LOP3.LUT R2, R2, 0x7fffe000, RZ, 0xc0, !PT ;  /* 0x7fffe00002027812 */ /* 0x000fe400078ec0ff */
[C---:B------:R-:W-:Y:S02]  /*c9a0*/  LOP3.LUT R5, R28.reuse, 0xffff0000, RZ, 0xc0, !PT ;  /* 0xffff00001c057812 */ /* 0x040fe400078ec0ff */
[----:B------:R-:W-:Y:S01]  /*c9b0*/  IADD3 R2, R3, R2, R12 ;  /* 0x0000000203027210 */ /* 0x000fe20007ffe00c */
[----:B------:R-:W-:-:S03]  /*c9c0*/  IMAD.U32 R3, R28, 0x10000, RZ ;  /* 0x000100001c037824 */ /* 0x000fc600078e00ff */
[----:B-1----:R-:W-:Y:S02]  /*c9d0*/  SHF.L.U32 R36, R2, 0x1, RZ ;  /* 0x0000000102247819 */ /* 0x002fe400000006ff */
[----:B------:R-:W-:-:S03]  /*c9e0*/  SHF.L.U32 R2, R29, 0x10, RZ ;  /* 0x000000101d027819 */ /* 0x000fc600000006ff */
[----:B------:R-:W1:Y:S02]  /*c9f0*/  LDS.128 R8, [R36+0x100] ;  /* 0x0001000024087984 */ /* 0x000e640000000c00 */
[C---:B-1----:R-:W-:Y:S01]  /*ca00*/  IMAD.U32 R4, R8.reuse, 0x10000, RZ ;  /* 0x0001000008047824 */ /* 0x042fe200078e00ff */
[----:B------:R-:W-:Y:S02]  /*ca10*/  LOP3.LUT R6, R8, 0xffff0000, RZ, 0xc0, !PT ;  /* 0xffff000008067812 */ /* 0x000fe400078ec0ff */
[----:B------:R-:W-:Y:S01]  /*ca20*/  SHF.L.U32 R15, R9, 0x10, RZ ;  /* 0x00000010090f7819 */ /* 0x000fe200000006ff */
[-C--:B------:R-:W-:Y:S01]  /*ca30*/  FMUL.FTZ R8, R2, R4.reuse ;  /* 0x0000000402087220 */ /* 0x080fe20000410000 */
[----:B------:R-:W-:Y:S02]  /*ca40*/  LOP3.LUT R23, R11, 0xffff0000, RZ, 0xc0, !PT ;  /* 0xffff00000b177812 */ /* 0x000fe400078ec0ff */
[----:B------:R-:W-:Y:S01]  /*ca50*/  LOP3.LUT R24, R9, 0xffff0000, RZ, 0xc0, !PT ;  /* 0xffff000009187812 */ /* 0x000fe200078ec0ff */
[C---:B------:R-:W-:Y:S01]  /*ca60*/  IMAD.U32 R9, R10.reuse, 0x10000, RZ ;  /* 0x000100000a097824 */ /* 0x040fe200078e00ff */
[----:B------:R-:W-:Y:S01]  /*ca70*/  LOP3.LUT R10, R10, 0xffff0000, RZ, 0xc0, !PT ;  /* 0xffff00000a0a7812 */ /* 0x000fe200078ec0ff */
[----:B--2---:R-:W1:Y:S02]  /*ca80*/  LDS.128 R16, [R47] ;  /* 0x000000002f107984 */ /* 0x004e640000000c00 */
[C---:B-1----:R-:W-:Y:S01]  /*ca90*/  SHF.L.U32 R25, R19.reuse, 0x10, RZ ;  /* 0x0000001013197819 */ /* 0x042fe200000006ff */
[C---:B------:R-:W-:Y:S01]  /*caa0*/  IMAD.U32 R20, R16.reuse, 0x10000, RZ ;  /* 0x0001000010147824 */ /* 0x040fe200078e00ff */
[----:B------:R-:W-:Y:S01]  /*cab0*/  LOP3.LUT R26, R19, 0xffff0000, RZ, 0xc0, !PT ;  /* 0xffff0000131a7812 */ /* 0x000fe200078ec0ff */
[----:B------:R-:W-:Y:S01]  /*cac0*/  FMUL.FTZ R19, R3, R4 ;  /* 0x0000000403137220 */ /* 0x000fe20000410000 */
[----:B------:R-:W-:Y:S01]  /*cad0*/  LOP3.LUT R4, R29, 0xffff0000, RZ, 0xc0, !PT ;  /* 0xffff00001d047812 */ /* 0x000fe200078ec0ff */
[-C--:B------:R-:W-:Y:S01]  /*cae0*/  FFMA.FTZ R41, R3, R20.reuse, R8 ;  /* 0x0000001403297223 */ /* 0x080fe20000010008 */
[----:B------:R-:W-:Y:S01]  /*caf0*/  LOP3.LUT R16, R16, 0xffff0000, RZ, 0xc0, !PT ;  /* 0xffff000010107812 */ /* 0x000fe200078ec0ff */
[----:B------:R-:W-:Y:S01]  /*cb00*/  FFMA.FTZ R42, R2, R20, -R19 ;  /* 0x00000014022a7223 */ /* 0x000fe20000010813 */
[C---:B------:R-:W-:Y:S01]  /*cb10*/  SHF.L.U32 R21, R17.reuse, 0x10, RZ ;  /* 0x0000001011157819 */ /* 0x040fe200000006ff */
[----:B------:R-:W-:Y:S01]  /*cb20*/  IMAD.U32 R2, R32, 0x10000, RZ ;  /* 0x0001000020027824 */ /* 0x000fe200078e00ff */
[----:B------:R-:W-:Y:S01]  /*cb30*/  LOP3.LUT R27, R17, 0xffff0000, RZ, 0xc0, !PT ;  /* 0xffff0000111b7812 */ /* 0x000fe200078ec0ff */
[-C--:B------:R-:W-:Y:S01]  /*cb40*/  FMUL.FTZ R19, R5, R6.reuse ;  /* 0x0000000605137220 */ /* 0x080fe20000410000 */
[----:B------:R-:W-:Y:S01]  /*cb50*/  SHF.L.U32 R17, R11, 0x10, RZ ;  /* 0x000000100b117819 */ /* 0x000fe200000006ff */
[----:B------:R-:W-:Y:S01]  /*cb60*/  FMUL.FTZ R11, R4, R6 ;  /* 0x00000006040b7220 */ /* 0x000fe20000410000 */
[----:B------:R-:W-:Y:S01]  /*cb70*/  SHF.L.U32 R3, R35, 0x10, RZ ;  /* 0x0000001023037819 */ /* 0x000fe200000006ff */
[----:B------:R-:W-:-:S02]  /*cb80*/  FMUL.FTZ R6, R2, R15 ;  /* 0x0000000f02067220 */ /* 0x000fc40000410000 */
[-C--:B------:R-:W-:Y:S02]  /*cb90*/  FFMA.FTZ R40, R4, R16.reuse, -R19 ;  /* 0x0000001004287223 */ /* 0x080fe40000010813 */
[----:B------:R-:W-:Y:S02]  /*cba0*/  IMAD.U32 R8, R30, 0x10000, RZ ;  /* 0x000100001e087824 */ /* 0x000fe400078e00ff */
[C---:B------:R-:W-:Y:S02]  /*cbb0*/  FMUL.FTZ R4, R3.reuse, R15 ;  /* 0x0000000f03047220 */ /* 0x040fe40000410000 */
[----:B------:R-:W-:Y:S01]  /*cbc0*/  FFMA.FTZ R38, R3, R21, -R6 ;  /* 0x0000001503267223 */ /* 0x000fe20000010806 */
[----:B------:R-:W-:Y:S01]  /*cbd0*/  SHF.L.U32 R3, R31, 0x10, RZ ;  /* 0x000000101f037819 */ /* 0x000fe200000006ff */
[----:B------:R-:W-:Y:S02]  /*cbe0*/  FFMA.FTZ R39, R5, R16, R11 ;  /* 0x0000001005277223 */ /* 0x000fe4000001000b */
[C---:B------:R-:W-:Y:S01]  /*cbf0*/  IMAD.U32 R22, R18.reuse, 0x10000, RZ ;  /* 0x0001000012167824 */ /* 0x040fe200078e00ff */
[----:B------:R-:W-:Y:S01]  /*cc00*/  LOP3.LUT R18, R18, 0xffff0000, RZ, 0xc0, !PT ;  /* 0xffff000012127812 */ /* 0x000fe200078ec0ff */
[----:B------:R-:W-:-:S02]  /*cc10*/  FMUL.FTZ R5, R8, R9 ;  /* 0x0000000908057220 */ /* 0x000fc40000410000 */
[----:B------:R-:W-:Y:S01]  /*cc20*/  FFMA.FTZ R37, R2, R21, R4 ;  /* 0x0000001502257223 */ /* 0x000fe20000010004 */
[----:B------:R-:W-:Y:S01]  /*cc30*/  LOP3.LUT R2, R30, 0xffff0000, RZ, 0xc0, !PT ;  /* 0xffff00001e027812 */ /* 0x000fe200078ec0ff */
[----:B------:R-:W-:Y:S01]  /*cc40*/  IMAD.U32 R6, R33, 0x10000, RZ ;  /* 0x0001000021067824 */ /* 0x000fe200078e00ff */
[----:B------:R-:W-:Y:S01]  /*cc50*/  LOP3.LUT R4, R31, 0xffff0000, RZ, 0xc0, !PT ;  /* 0xffff00001f047812 */ /* 0x000fe200078ec0ff */
[C---:B------:R-:W-:Y:S02]  /*cc60*/  FMUL.FTZ R11, R3.reuse, R9 ;  /* 0x00000009030b7220 */ /* 0x040fe40000410000 */
[----:B------:R-:W-:Y:S01]  /*cc70*/  FFMA.FTZ R21, R3, R22, -R5 ;  /* 0x0000001603157223 */ /* 0x000fe20000010805 */
[----:B------:R-:W-:Y:S01]  /*cc80*/  SHF.L.U32 R3, R34, 0x10, RZ ;  /* 0x0000001022037819 */ /* 0x000fe200000006ff */
[----:B------:R-:W-:Y:S02]  /*cc90*/  FMUL.FTZ R5, R6, R17 ;  /* 0x0000001106057220 */ /* 0x000fe40000410000 */
[----:B------:R-:W-:-:S02]  /*cca0*/  FMUL.FTZ R9, R2, R10 ;  /* 0x0000000a02097220 */ /* 0x000fc40000410000 */
[----:B------:R-:W-:Y:S02]  /*ccb0*/  FMUL.FTZ R10, R4, R10 ;  /* 0x0000000a040a7220 */ /* 0x000fe40000410000 */
[----:B------:R-:W-:Y:S02]  /*ccc0*/  FFMA.FTZ R22, R8, R22, R11 ;  /* 0x0000001608167223 */ /* 0x000fe4000001000b */
[C---:B------:R-:W-:Y:S02]  /*ccd0*/  FMUL.FTZ R8, R3.reuse, R17 ;  /* 0x0000001103087220 */ /* 0x040fe40000410000 */
[-C--:B------:R-:W-:Y:S01]  /*cce0*/  FFMA.FTZ R20, R3, R25.reuse, -R5 ;  /* 0x0000001903147223 */ /* 0x080fe20000010805 */
[----:B------:R-:W-:Y:S01]  /*ccf0*/  LOP3.LUT R3, R32, 0xffff0000, RZ, 0xc0, !PT ;  /* 0xffff000020037812 */ /* 0x000fe200078ec0ff */
[-C--:B------:R-:W-:Y:S01]  /*cd00*/  FFMA.FTZ R19, R2, R18.reuse, R10 ;  /* 0x0000001202137223 */ /* 0x080fe2000001000a */
[----:B------:R-:W-:Y:S01]  /*cd10*/  LOP3.LUT R5, R35, 0xffff0000, RZ, 0xc0, !PT ;  /* 0xffff000023057812 */ /* 0x000fe200078ec0ff */
[----:B------:R-:W-:Y:S01]  /*cd20*/  FFMA.FTZ R16, R4, R18, -R9 ;  /* 0x0000001204107223 */ /* 0x000fe20000010809 */
[----:B------:R-:W-:Y:S01]  /*cd30*/  LOP3.LUT R2, R33, 0xffff0000, RZ, 0xc0, !PT ;  /* 0xffff000021027812 */ /* 0x000fe200078ec0ff */
[-C--:B------:R-:W-:Y:S01]  /*cd40*/  FMUL.FTZ R10, R3, R24.reuse ;  /* 0x00000018030a7220 */ /* 0x080fe20000410000 */
[----:B------:R-:W-:Y:S01]  /*cd50*/  LOP3.LUT R4, R34, 0xffff0000, RZ, 0xc0, !PT ;  /* 0xffff000022047812 */ /* 0x000fe200078ec0ff */
[----:B------:R-:W-:Y:S01]  /*cd60*/  FFMA.FTZ R15, R6, R25, R8 ;  /* 0x00000019060f7223 */ /* 0x000fe20000010008 */
[----:B------:R-:W-:Y:S01]  /*cd70*/  F2FP.BF16.PACK_AB R18, R16, R21 ;  /* 0x000000151012723e */ /* 0x000fe200000010ff */
[----:B------:R-:W-:Y:S01]  /*cd80*/  FMUL.FTZ R9, R5, R24 ;  /* 0x0000001805097220 */ /* 0x000fe20000410000 */
[----:B------:R-:W-:Y:S01]  /*cd90*/  F2FP.BF16.PACK_AB R16, R40, R42 ;  /* 0x0000002a2810723e */ /* 0x000fe200000010ff */
[----:B------:R-:W-:-:S02]  /*cda0*/  FMUL.FTZ R8, R2, R23 ;  /* 0x0000001702087220 */ /* 0x000fc40000410000 */
[C---:B------:R-:W-:Y:S02]  /*cdb0*/  FMUL.FTZ R6, R4.reuse, R23 ;  /* 0x0000001704067220 */ /* 0x040fe40000410000 */
[-C--:B------:R-:W-:Y:S01]  /*cdc0*/  FFMA.FTZ R11, R5, R27.reuse, -R10 ;  /* 0x0000001b050b7223 */ /* 0x080fe2000001080a */
[----:B------:R-:W-:Y:S01]  /*cdd0*/  F2FP.BF16.PACK_AB R10, R19, R22 ;  /* 0x00000016130a723e */ /* 0x000fe200000010ff */
[----:B------:R-:W-:Y:S02]  /*cde0*/  FFMA.FTZ R5, R3, R27, R9 ;  /* 0x0000001b03057223 */ /* 0x000fe40000010009 */
[----:B------:R-:W-:Y:S01]  /*cdf0*/  FFMA.FTZ R3, R4, R26, -R8 ;  /* 0x0000001a04037223 */ /* 0x000fe20000010808 */
[----:B------:R-:W-:Y:S01]  /*ce00*/  F2FP.BF16.PACK_AB R17, R11, R38 ;  /* 0x000000260b11723e */ /* 0x000fe200000010ff */
[----:B------:R-:W-:Y:S01]  /*ce10*/  FFMA.FTZ R2, R2, R26, R6 ;  /* 0x0000001a02027223 */ /* 0x000fe20000010006 */
[----:B------:R-:W-:Y:S02]  /*ce20*/  F2FP.BF16.PACK_AB R8, R39, R41 ;  /* 0x000000292708723e */ /* 0x000fe400000010ff */
[----:B------:R-:W-:-:S02]  /*ce30*/  F2FP.BF16.PACK_AB R19, R3, R20 ;  /* 0x000000140313723e */ /* 0x000fc400000010ff */
[----:B------:R-:W-:Y:S02]  /*ce40*/  F2FP.BF16.PACK_AB R9, R5, R37 ;  /* 0x000000250509723e */ /* 0x000fe400000010ff */
[----:B------:R-:W-:Y:S01]  /*ce50*/  F2FP.BF16.PACK_AB R11, R2, R15 ;  /* 0x0000000f020b723e */ /* 0x000fe200000010ff */
[----:B------:R1:W-:Y:S04]  /*ce60*/  STS.128 [R47], R16 ;  /* 0x000000102f007388 */ /* 0x0003e80000000c00 */
[----:B------:R1:W-:Y:S02]  /*ce70*/  STS.128 [R36+0x100], R8 ;  /* 0x0001000824007388 */ /* 0x0003e40000000c00 */
.L_x_421:
[----:B------:R-:W-:Y:S05]  /*ce80*/  BSYNC B0 ;  /* 0x0000000000007941 */ /* 0x000fea0003800000 */
.L_x_420:
[----:B------:R-:W-:Y:S01]  /*ce90*/  IADD3 R2, R81, 0x40, RZ ;  /* 0x0000004051027810 */ /* 0x000fe20007ffe0ff */
[----:B------:R-:W-:Y:S03]  /*cea0*/  BSSY B0, `(.L_x_422) ;  /* 0x0000062000007945 */ /* 0x000fe60003800000 */
[----:B------:R-:W-:-:S13]  /*ceb0*/  ISETP.GE.OR P1, PT, R2, R43, P0 ;  /* 0x0000002b0200720c */ /* 0x000fda0000726670 */
[----:B------:R-:W-:Y:S05]  /*cec0*/  @P1 BRA `(.L_x_423) ;  /* 0x000005f000001947 */ /* 0x000fea0003800000 */
[----:B-1----:R-:W2:Y:S01]  /*ced0*/  LDL R47, [R1+0xe8] ;  /* 0x0000e800012f7983 */ /* 0x002ea20000100800 */
        /* <DEDUP_REMOVED lines=19> */
[----:B------:R-:W-:Y:S02]  /*d010*/  SHF.L.U32 R36, R2, 0x1, RZ ;  /* 0x0000000102247819 */ /* 0x000fe400000006ff */
        /* <DEDUP_REMOVED lines=74> */
.L_x_423:
[----:B------:R-:W-:Y:S05]  /*d4c0*/  BSYNC B0 ;  /* 0x0000000000007941 */ /* 0x000fea0003800000 */
.L_x_422:
[----:B------:R-:W-:-:S04]  /*d4d0*/  IADD3 R2, R81, 0x60, RZ ;  /* 0x0000006051027810 */ /* 0x000fc80007ffe0ff */
        /* <DEDUP_REMOVED lines=88> */
[-C--:B------:R-:W-:Y:S01]  /*da60*/  FFMA.FTZ R3, R4, R26.reuse, -R8 ;  /* 0x0000001a04037223 */ /* 0x080fe20000010808 */
        /* <DEDUP_REMOVED lines=8> */
.L_x_413:
[----:B------:R-:W-:Y:S05]  /*daf0*/  BSYNC B2 ;  /* 0x0000000000027941 */ /* 0x000fea0003800000 */
.L_x_397:
[----:B------:R-:W-:Y:S01]  /*db00*/  BAR.SYNC.DEFER_BLOCKING 0x0 ;  /* 0x0000000000007b1d */ /* 0x000fe20000010000 */
[----:B-12---:R-:W-:Y:S01]  /*db10*/  IMAD R4, R46, c[0x0][0x208], RZ ;  /* 0x000082002e047a24 */ /* 0x006fe200078e02ff */
[----:B------:R-:W-:Y:S01]  /*db20*/  LOP3.LUT P1, RZ, R82, 0x2, RZ, 0xc0, !PT ;  /* 0x0000000252ff7812 */ /* 0x000fe2000782c0ff */
[----:B------:R-:W-:Y:S01]  /*db30*/  IMAD.WIDE.U32 R2, R225, c[0x0][0x208], RZ ;  /* 0x00008200e1027a25 */ /* 0x000fe200078e00ff */
[----:B------:R-:W-:-:S02]  /*db40*/  ISETP.GE.AND P3, PT, R76, c[0x0][0x1d4], PT ;  /* 0x000075004c007a0c */ /* 0x000fc40003f66270 */
[----:B------:R-:W-:Y:S01]  /*db50*/  ISETP.GE.AND P2, PT, R212, c[0x0][0x1d4], PT ;  /* 0x00007500d4007a0c */ /* 0x000fe20003f46270 */
[----:B------:R-:W-:Y:S01]  /*db60*/  IMAD R4, R225, c[0x0][0x20c], R4 ;  /* 0x00008300e1047a24 */ /* 0x000fe200078e0204 */
[----:B------:R-:W-:Y:S01]  /*db70*/  SHF.L.U64.HI R217, R76, 0x1, R77 ;  /* 0x000000014cd97819 */ /* 0x000fe2000001024d */
[----:B------:R-:W-:Y:S01]  /*db80*/  IMAD.WIDE.U32 R8, R44, c[0x0][0x210], RZ ;  /* 0x000084002c087a25 */ /* 0x000fe200078e00ff */
[----:B------:R-:W-:Y:S01]  /*db90*/  SHF.L.U64.HI R218, R212, 0x1, R231 ;  /* 0x00000001d4da7819 */ /* 0x000fe200000102e7 */
[----:B------:R-:W1:Y:S01]  /*dba0*/  S2R R18, SR_TID.X ;  /* 0x0000000000127919 */ /* 0x000e620000002100 */
[----:B------:R-:W-:Y:S01]  /*dbb0*/  BSSY B0, `(.L_x_424) ;  /* 0x000005a000007945 */ /* 0x000fe20003800000 */
[----:B------:R-:W-:Y:S02]  /*dbc0*/  IMAD.IADD R3, R3, 0x1, R4 ;  /* 0x0000000103037824 */ /* 0x000fe400078e0204 */
[----:B------:R-:W-:Y:S01]  /*dbd0*/  IMAD R4, R45, c[0x0][0x218], RZ ;  /* 0x000086002d047a24 */ /* 0x000fe200078e02ff */
[----:B------:R-:W-:Y:S01]  /*dbe0*/  STL.64 [R1], R8 ;  /* 0x0000000801007387 */ /* 0x000fe20000100a00 */
[----:B------:R-:W-:-:S04]  /*dbf0*/  IMAD.WIDE.U32 R2, R224, c[0x0][0x218], R2 ;  /* 0x00008600e0027a25 */ /* 0x000fc800078e0002 */
[----:B------:R-:W-:Y:S01]  /*dc00*/  IMAD R4, R224, c[0x0][0x21c], R4 ;  /* 0x00008700e0047a24 */ /* 0x000fe200078e0204 */
[----:B------:R-:W-:Y:S01]  /*dc10*/  IADD3 R2, P0, R2, R8, RZ ;  /* 0x0000000802027210 */ /* 0x000fe20007f1e0ff */
[----:B------:R-:W-:Y:S01]  /*dc20*/  IMAD R251, R44, c[0x0][0x214], R9 ;  /* 0x000085002cfb7a24 */ /* 0x000fe200078e0209 */
[----:B------:R-:W-:Y:S01]  /*dc30*/  LDSM.16.M88.4 R140, [R206] ;  /* 0x00000000ce8c783b */ /* 0x000fe20000000200 */
[----:B------:R-:W-:Y:S02]  /*dc40*/  IMAD.SHL.U32 R216, R76, 0x2, RZ ;  /* 0x000000024cd87824 */ /* 0x000fe400078e00ff */
[----:B------:R-:W-:Y:S01]  /*dc50*/  IMAD.SHL.U32 R219, R212, 0x2, RZ ;  /* 0x00000002d4db7824 */ /* 0x000fe200078e00ff */
[----:B------:R-:W-:Y:S01]  /*dc60*/  LDSM.16.M88.4 R144, [R207] ;  /* 0x00000000cf90783b */ /* 0x000fe20000000200 */
[----:B------:R-:W-:Y:S01]  /*dc70*/  IADD3.X R3, R251, R3, R4, P0, !PT ;  /* 0x00000003fb037210 */ /* 0x000fe200007fe404 */
[----:B------:R-:W-:Y:S01]  /*dc80*/  IMAD.IADD R4, R133, 0x1, -R81 ;  /* 0x0000000185047824 */ /* 0x000fe200078e0a51 */
[C---:B------:R-:W-:Y:S01]  /*dc90*/  LEA R5, P0, R2.reuse, c[0x0][0x1f8], 0x1 ;  /* 0x00007e0002057a11 */ /* 0x040fe200078008ff */
[----:B------:R-:W-:Y:S03]  /*dca0*/  LDSM.16.M88.4 R176, [R209] ;  /* 0x00000000d1b0783b */ /* 0x000fe60000000200 */
[----:B------:R-:W-:Y:S01]  /*dcb0*/  LEA.HI.X R3, R2, c[0x0][0x1fc], R3, 0x1, P0 ;  /* 0x00007f0002037a11 */ /* 0x000fe200000f0c03 */
[----:B------:R-:W-:Y:S01]  /*dcc0*/  LDSM.16.M88.4 R180, [R208] ;  /* 0x00000000d0b4783b */ /* 0x000fe20000000200 */
[----:B------:R-:W-:-:S02]  /*dcd0*/  IADD3 R2, R200, 0x20, RZ ;  /* 0x00000020c8027810 */ /* 0x000fc40007ffe0ff */
[----:B------:R-:W-:Y:S01]  /*dce0*/  @P1 IADD3 R2, R200, -0x20, RZ ;  /* 0xffffffe0c8021810 */ /* 0x000fe20007ffe0ff */
[----:B------:R-:W-:Y:S01]  /*dcf0*/  LDSM.16.M88.4 R184, [R206+0x4000] ;  /* 0x00400000ceb8783b */ /* 0x000fe20000000200 */
[C---:B------:R-:W-:Y:S02]  /*dd00*/  ISETP.LT.OR P1, PT, R4.reuse, 0x1, P3 ;  /* 0x000000010400780c */ /* 0x040fe40001f21670 */
[----:B------:R-:W-:Y:S01]  /*dd10*/  ISETP.LT.OR P4, PT, R4, 0x1, P2 ;  /* 0x000000010400780c */ /* 0x000fe20001781670 */
[----:B------:R-:W-:Y:S04]  /*dd20*/  LDSM.16.M88.4 R188, [R207+0x4000] ;  /* 0x00400000cfbc783b */ /* 0x000fe80000000200 */
[----:B------:R-:W-:Y:S04]  /*dd30*/  LDSM.16.M88.4 R192, [R209+0x4000] ;  /* 0x00400000d1c0783b */ /* 0x000fe80000000200 */
[----:B------:R-:W-:Y:S04]  /*dd40*/  LDSM.16.M88.4 R196, [R208+0x4000] ;  /* 0x00400000d0c4783b */ /* 0x000fe80000000200 */
[----:B------:R-:W-:Y:S06]  /*dd50*/  BAR.SYNC.DEFER_BLOCKING 0x0 ;  /* 0x0000000000007b1d */ /* 0x000fec0000010000 */
[----:B---3--:R-:W2:Y:S04]  /*dd60*/  SHFL.IDX PT, R6, R5, RZ, 0x181f ;  /* 0x00181fff05067589 */ /* 0x008ea800000e0000 */
[----:B------:R-:W3:Y:S04]  /*dd70*/  SHFL.IDX PT, R11, R3, RZ, 0x181f ;  /* 0x00181fff030b7589 */ /* 0x000ee800000e0000 */
[----:B------:R-:W4:Y:S04]  /*dd80*/  SHFL.IDX PT, R15, R5, 0x1, 0x181f ;  /* 0x00381f00050f7f89 */ /* 0x000f2800000e0000 */
[----:B------:R-:W1:Y:S01]  /*dd90*/  SHFL.IDX PT, R17, R3, 0x1, 0x181f ;  /* 0x00381f0003117f89 */ /* 0x000e6200000e0000 */
[----:B------:R-:W-:-:S04]  /*dda0*/  DEPBAR.LE SB0, 0x0 ;  /* 0x000080000000791a */ /* 0x000fc80000000000 */
[----:B------:R-:W-:Y:S01]  /*ddb0*/  BAR.SYNC.DEFER_BLOCKING 0x0 ;  /* 0x0000000000007b1d */ /* 0x000fe20000010000 */
[----:B--2---:R-:W-:-:S05]  /*ddc0*/  IADD3 R8, P0, R6, R216, RZ ;  /* 0x000000d806087210 */ /* 0x004fca0007f1e0ff */
[C---:B---3--:R-:W-:Y:S01]  /*ddd0*/  IMAD.X R9, R11.reuse, 0x1, R217, P0 ;  /* 0x000000010b097824 */ /* 0x048fe200000e06d9 */
[----:B------:R-:W-:Y:S02]  /*dde0*/  IADD3 R10, P0, R6, R219, RZ ;  /* 0x000000db060a7210 */ /* 0x000fe40007f1e0ff */
[----:B------:R-:W-:Y:S03]  /*ddf0*/  SHFL.IDX PT, R6, R3, 0x2, 0x181f ;  /* 0x00581f0003067f89 */ /* 0x000fe600000e0000 */
[----:B------:R-:W-:Y:S01]  /*de00*/  IMAD.X R11, R11, 0x1, R218, P0 ;  /* 0x000000010b0b7824 */ /* 0x000fe200000e06da */
[----:B------:R-:W-:Y:S04]  /*de10*/  LDSM.16.M88.4 R48, [R2] ;  /* 0x000000000230783b */ /* 0x000fe80000000200 */
[----:B------:R-:W-:Y:S04]  /*de20*/  LDSM.16.M88.4 R60, [R2+0x800] ;  /* 0x00080000023c783b */ /* 0x000fe80000000200 */
[----:B------:R-:W-:Y:S04]  /*de30*/  LDSM.16.M88.4 R64, [R2+0x1000] ;  /* 0x001000000240783b */ /* 0x000fe80000000200 */
[----:B------:R-:W-:Y:S04]  /*de40*/  LDSM.16.M88.4 R72, [R2+0x1800] ;  /* 0x001800000248783b */ /* 0x000fe80000000200 */
[----:B------:R-:W-:Y:S04]  /*de50*/  LDSM.16.M88.4 R92, [R2+0x2000] ;  /* 0x00200000025c783b */ /* 0x000fe80000000200 */
[----:B------:R-:W-:Y:S04]  /*de60*/  LDSM.16.M88.4 R108, [R2+0x2800] ;  /* 0x00280000026c783b */ /* 0x000fe80000000200 */
[----:B------:R-:W-:Y:S04]  /*de70*/  LDSM.16.M88.4 R116, [R2+0x3000] ;  /* 0x003000000274783b */ /* 0x000fe80000000200 */
[----:B------:R-:W2:Y:S04]  /*de80*/  SHFL.IDX PT, R2, R5, 0x2, 0x181f ;  /* 0x00581f0005027f89 */ /* 0x000ea800000e0000 */
[----:B------:R3:W1:Y:S04]  /*de90*/  LDSM.16.M88.4 R28, [R200] ;  /* 0x00000000c81c783b */ /* 0x0006680000000200 */
[----:B------:R3:W1:Y:S04]  /*dea0*/  LDSM.16.M88.4 R20, [R200+0x800] ;  /* 0x00080000c814783b */ /* 0x0006680000000200 */
[----:B------:R3:W1:Y:S04]  /*deb0*/  LDSM.16.M88.4 R36, [R200+0x1000] ;  /* 0x00100000c824783b */ /* 0x0006680000000200 */
[----:B------:R3:W1:Y:S04]  /*dec0*/  LDSM.16.M88.4 R40, [R200+0x1800] ;  /* 0x00180000c828783b */ /* 0x0006680000000200 */
[----:B------:R3:W1:Y:S04]  /*ded0*/  LDSM.16.M88.4 R56, [R200+0x2000] ;  /* 0x00200000c838783b */ /* 0x0006680000000200 */
[----:B------:R3:W1:Y:S04]  /*dee0*/  LDSM.16.M88.4 R96, [R200+0x2800] ;  /* 0x00280000c860783b */ /* 0x0006680000000200 */
[----:B------:R3:W2:Y:S04]  /*def0*/  LDSM.16.M88.4 R100, [R200+0x3000] ;  /* 0x00300000c864783b */ /* 0x0006a80000000200 */
        /* <DEDUP_REMOVED lines=8> */
[----:B-1----:R-:W-:Y:S01]  /*df80*/  IMAD.X R9, R17, 0x1, R217, P0 ;  /* 0x0000000111097824 */ /* 0x002fe200000e06d9 */
[----:B------:R-:W-:-:S04]  /*df90*/  IADD3 R16, P0, R15, R219, RZ ;  /* 0x000000db0f107210 */ /* 0x000fc80007f1e0ff */
[----:B------:R1:W-:Y:S01]  /*dfa0*/  LDGSTS.E.BYPASS.LTC128B.128 [R213+0x1100], [R8.64], !P1 ;  /* 0x0110000008d57fae */ /* 0x0003e2000c901d48 */
[----:B------:R-:W-:Y:S01]  /*dfb0*/  IMAD.X R17, R17, 0x1, R218, P0 ;  /* 0x0000000111117824 */ /* 0x000fe200000e06da */
[----:B--2---:R-:W-:Y:S02]  /*dfc0*/  IADD3 R10, P0, R2, R216, RZ ;  /* 0x000000d8020a7210 */ /* 0x004fe40007f1e0ff */
[C---:B------:R-:W-:Y:S02]  /*dfd0*/  ISETP.LT.OR P1, PT, R4.reuse, 0x41, P2 ;  /* 0x000000410400780c */ /* 0x040fe40001721670 */
[----:B------:R3:W-:Y:S01]  /*dfe0*/  LDGSTS.E.BYPASS.LTC128B.128 [R213+0x4900], [R16.64], !P4 ;  /* 0x0490000010d57fae */ /* 0x0007e2000e101d48 */
[----:B------:R-:W-:Y:S01]  /*dff0*/  ISETP.LT.OR P4, PT, R4, 0x41, P3 ;  /* 0x000000410400780c */ /* 0x000fe20001f81670 */
[----:B------:R-:W-:-:S12]  /*e000*/  IMAD.X R11, R6, 0x1, R217, P0 ;  /* 0x00000001060b7824 */ /* 0x000fd800000e06d9 */
[----:B------:R3:W-:Y:S01]  /*e010*/  LDGSTS.E.BYPASS.LTC128B.128 [R213+0x2100], [R10.64], !P4 ;  /* 0x021000000ad57fae */ /* 0x0007e2000e101d48 */
[----:B-1----:R-:W-:-:S05]  /*e020*/  IADD3 R8, P0, R2, R219, RZ ;  /* 0x000000db02087210 */ /* 0x002fca0007f1e0ff */
[----:B------:R-:W-:Y:S01]  /*e030*/  IMAD.X R9, R6, 0x1, R218, P0 ;  /* 0x0000000106097824 */ /* 0x000fe200000e06da */
[----:B------:R-:W-:-:S04]  /*e040*/  ISETP.GT.AND P0, PT, R18, 0x7f, PT ;  /* 0x0000007f1200780c */ /* 0x000fc80003f04270 */
[----:B------:R3:W-:Y:S09]  /*e050*/  LDGSTS.E.BYPASS.LTC128B.128 [R213+0x5900], [R8.64], !P1 ;  /* 0x0590000008d57fae */ /* 0x0007f2000c901d48 */
[----:B------:R-:W-:Y:S05]  /*e060*/  @P0 BRA `(.L_x_425) ;  /* 0x000000e000000947 */ /* 0x000fea0003800000 */
[----:B------:R-:W-:Y:S05]  /*e070*/  BRA.DIV ~URZ, `(.L_x_426) ;  /* 0x0000bb927f007947 */ /* 0x000fea000b800000 */
[----:B------:R1:W2:Y:S04]  /*e080*/  SHFL.IDX PT, R6, R3, 0x3, 0x181f ;  /* 0x00781f0003067f89 */ /* 0x0002a800000e0000 */
[----:B------:R1:W4:Y:S02]  /*e090*/  SHFL.IDX PT, R2, R5, 0x3, 0x181f ;  /* 0x00781f0005027f89 */ /* 0x00032400000e0000 */
.L_x_522:
[C---:B------:R-:W-:Y:S02]  /*e0a0*/  ISETP.LT.OR P3, PT, R4.reuse, 0x61, P3 ;  /* 0x000000610400780c */ /* 0x040fe40001f61670 */
[----:B------:R-:W-:-:S02]  /*e0b0*/  ISETP.LT.OR P2, PT, R4, 0x61, P2 ;  /* 0x000000610400780c */ /* 0x000fc40001741670 */
[C---:B----4-:R-:W-:Y:S02]  /*e0c0*/  IADD3 R4, P1, R2.reuse, R216, RZ ;  /* 0x000000d802047210 */ /* 0x050fe40007f3e0ff */
[----:B------:R-:W-:-:S03]  /*e0d0*/  IADD3 R2, P0, R2, R219, RZ ;  /* 0x000000db02027210 */ /* 0x000fc60007f1e0ff */
[C---:B-12---:R-:W-:Y:S02]  /*e0e0*/  IMAD.X R5, R6.reuse, 0x1, R217, P1 ;  /* 0x0000000106057824 */ /* 0x046fe400008e06d9 */
[----:B------:R-:W-:-:S03]  /*e0f0*/  IMAD.X R3, R6, 0x1, R218, P0 ;  /* 0x0000000106037824 */ /* 0x000fc600000e06da */
[----:B------:R-:W-:Y:S01]  /*e100*/  @!PT LDS RZ, [RZ] ;  /* 0x00000000fffff984 */ /* 0x000fe20000000800 */
[----:B------:R-:W-:Y:S01]  /*e110*/  @!PT LDS RZ, [RZ] ;  /* 0x00000000fffff984 */ /* 0x000fe20000000800 */
[----:B------:R-:W-:Y:S01]  /*e120*/  @!PT LDS RZ, [RZ] ;  /* 0x00000000fffff984 */ /* 0x000fe20000000800 */
[----:B------:R1:W-:Y:S04]  /*e130*/  LDGSTS.E.BYPASS.LTC128B.128 [R215+0x3100], [R4.64], !P3 ;  /* 0x0310000004d77fae */ /* 0x0003e8000d901d48 */
[----:B------:R1:W-:Y:S02]  /*e140*/  LDGSTS.E.BYPASS.LTC128B.128 [R215+0x6900], [R2.64], !P2 ;  /* 0x0690000002d77fae */ /* 0x0003e4000d101d48 */
.L_x_425:
[----:B------:R-:W-:Y:S05]  /*e150*/  BSYNC B0 ;  /* 0x0000000000007941 */ /* 0x000fea0003800000 */
.L_x_424:
[C---:B------:R-:W-:Y:S01]  /*e160*/  HMMA.16816.F32.BF16 R32, R140.reuse, R28, RZ ;  /* 0x0000001c8c20723c */ /* 0x040fe200000418ff */
[----:B------:R-:W-:Y:S01]  /*e170*/  R2P PR, R82, 0x6 ;  /* 0x0000000652007804 */ /* 0x000fe20000000000 */
[----:B------:R-:W0:Y:S01]  /*e180*/  LDGDEPBAR ;  /* 0x00000000000079af */ /* 0x000e220000000000 */
[----:B-1----:R-:W-:Y:S01]  /*e190*/  MOV R2, 0x40 ;  /* 0x0000004000027802 */ /* 0x002fe20000000f00 */
[----:B------:R-:W-:Y:S01]  /*e1a0*/  BSSY B1, `(.L_x_427) ;  /* 0x000017b000017945 */ /* 0x000fe20003800000 */
[----:B------:R-:W-:Y:S02]  /*e1b0*/  IADD3 R205, R200, 0x20, RZ ;  /* 0x00000020c8cd7810 */ /* 0x000fe40007ffe0ff */
[----:B------:R-:W-:Y:S01]  /*e1c0*/  SEL R2, R2, 0xffffffc0, !P2 ;  /* 0xffffffc002027807 */ /* 0x000fe20005000000 */
[----:B------:R-:W-:Y:S01]  /*e1d0*/  HMMA.16816.F32.BF16 R28, R140, R30, RZ ;  /* 0x0000001e8c1c723c */ /* 0x000fe200000418ff */
[----:B------:R-:W-:-:S02]  /*e1e0*/  ISETP.GT.AND P0, PT, R134, R250, PT ;  /* 0x000000fa8600720c */ /* 0x000fc40003f04270 */
[----:B------:R-:W-:-:S03]  /*e1f0*/  IADD3 R3, R200, R2, RZ ;  /* 0x00000002c8037210 */ /* 0x000fc60007ffe0ff */
[----:B------:R-:W-:Y:S02]  /*e200*/  @P1 IADD3 R205, R200, -0x20, RZ ;  /* 0xffffffe0c8cd1810 */ /* 0x000fe40007ffe0ff */
[----:B---3--:R-:W-:Y:S02]  /*e210*/  HMMA.16816.F32.BF16 R8, R140, R38, RZ ;  /* 0x000000268c08723c */ /* 0x008fe400000418ff */
[----:B------:R-:W-:-:S06]  /*e220*/  IADD3 R83, R2, 0x3800, R205 ;  /* 0x0000380002537810 */ /* 0x000fcc0007ffe0cd */
[C---:B------:R-:W-:Y:S08]  /*e230*/  HMMA.16816.F32.BF16 R24, R140.reuse, R20, RZ ;  /* 0x000000148c18723c */ /* 0x040ff000000418ff */
[----:B------:R-:W-:Y:S08]  /*e240*/  HMMA.16816.F32.BF16 R44, R140, R40, RZ ;  /* 0x000000288c2c723c */ /* 0x000ff000000418ff */
[C---:B------:R-:W-:Y:S08]  /*e250*/  HMMA.16816.F32.BF16 R88, R144.reuse, R48, R32 ;  /* 0x000000309058723c */ /* 0x040ff00000041820 */
[----:B------:R-:W-:Y:S08]  /*e260*/  HMMA.16816.F32.BF16 R84, R144, R50, R28 ;  /* 0x000000329054723c */ /* 0x000ff0000004181c */
[C---:B------:R-:W-:Y:S08]  /*e270*/  HMMA.16816.F32.BF16 R20, R140.reuse, R22, RZ ;  /* 0x000000168c14723c */ /* 0x040ff000000418ff */
[C---:B------:R-:W-:Y:S08]  /*e280*/  HMMA.16816.F32.BF16 R16, R140.reuse, R36, RZ ;  /* 0x000000248c10723c */ /* 0x040ff000000418ff */
[----:B------:R-:W-:Y:S08]  /*e290*/  HMMA.16816.F32.BF16 R40, R140, R42, RZ ;  /* 0x0000002a8c28723c */ /* 0x000ff000000418ff */
[----:B------:R-:W-:Y:S08]  /*e2a0*/  HMMA.16816.F32.BF16 R48, R144, R66, R8 ;  /* 0x000000429030723c */ /* 0x000ff00000041808 */
[C---:B------:R-:W-:Y:S08]  /*e2b0*/  HMMA.16816.F32.BF16 R36, R140.reuse, R56, RZ ;  /* 0x000000388c24723c */ /* 0x040ff000000418ff */
[----:B------:R-:W-:Y:S08]  /*e2c0*/  HMMA.16816.F32.BF16 R8, R140, R58, RZ ;  /* 0x0000003a8c08723c */ /* 0x000ff000000418ff */
[C---:B------:R-:W-:Y:S08]  /*e2d0*/  HMMA.16816.F32.BF16 R68, R144.reuse, R60, R24 ;  /* 0x0000003c9044723c */ /* 0x040ff00000041818 */
[C---:B------:R-:W-:Y:S01]  /*e2e0*/  HMMA.16816.F32.BF16 R60, R144.reuse, R62, R20 ;  /* 0x0000003e903c723c */ /* 0x040fe20000041814 */
[----:B------:R-:W1:Y:S07]  /*e2f0*/  LDSM.16.M88.4 R20, [R3] ;  /* 0x000000000314783b */ /* 0x000e6e0000000200 */
[C---:B------:R-:W-:Y:S01]  /*e300*/  HMMA.16816.F32.BF16 R52, R144.reuse, R64, R16 ;  /* 0x000000409034723c */ /* 0x040fe20000041810 */
[----:B------:R-:W-:Y:S07]  /*e310*/  LDSM.16.M88.4 R16, [R3+0x800] ;  /* 0x000800000310783b */ /* 0x000fee0000000200 */
[C---:B------:R-:W-:Y:S08]  /*e320*/  HMMA.16816.F32.BF16 R44, R144.reuse, R72, R44 ;  /* 0x00000048902c723c */ /* 0x040ff0000004182c */
[C---:B------:R-:W-:Y:S01]  /*e330*/  HMMA.16816.F32.BF16 R56, R144.reuse, R74, R40 ;  /* 0x0000004a9038723c */ /* 0x040fe20000041828 */
[----:B------:R-:W-:Y:S07]  /*e340*/  LDSM.16.M88.4 R40, [R3+0x1800] ;  /* 0x001800000328783b */ /* 0x000fee0000000200 */
[C---:B------:R-:W-:Y:S08]  /*e350*/  HMMA.16816.F32.BF16 R64, R144.reuse, R92, R36 ;  /* 0x0000005c9040723c */ /* 0x040ff00000041824 */
[----:B------:R-:W-:Y:S01]  /*e360*/  HMMA.16816.F32.BF16 R72, R144, R94, R8 ;  /* 0x0000005e9048723c */ /* 0x000fe20000041808 */
[----:B------:R-:W2:Y:S07]  /*e370*/  LDSM.16.M88.4 R8, [R3+0x1000] ;  /* 0x001000000308783b */ /* 0x000eae0000000200 */
[C---:B------:R-:W-:Y:S08]  /*e380*/  HMMA.16816.F32.BF16 R36, R140.reuse, R96, RZ ;  /* 0x000000608c24723c */ /* 0x040ff000000418ff */
[C---:B------:R-:W-:Y:S08]  /*e390*/  HMMA.16816.F32.BF16 R28, R140.reuse, R100, RZ ;  /* 0x000000648c1c723c */ /* 0x040ff000000418ff */
[----:B------:R-:W-:Y:S08]  /*e3a0*/  HMMA.16816.F32.BF16 R24, R140, R102, RZ ;  /* 0x000000668c18723c */ /* 0x000ff000000418ff */
[----:B------:R-:W-:Y:S01]  /*e3b0*/  HMMA.16816.F32.BF16 R112, R144, R108, R36 ;  /* 0x0000006c9070723c */ /* 0x000fe20000041824 */
[----:B------:R-:W3:Y:S07]  /*e3c0*/  LDSM.16.M88.4 R36, [R3+0x2000] ;  /* 0x002000000324783b */ /* 0x000eee0000000200 */
[----:B------:R-:W-:Y:S08]  /*e3d0*/  HMMA.16816.F32.BF16 R32, R140, R98, RZ ;  /* 0x000000628c20723c */ /* 0x000ff000000418ff */
[C---:B-1----:R-:W-:Y:S08]  /*e3e0*/  HMMA.16816.F32.BF16 R96, R176.reuse, R22, R84 ;  /* 0x00000016b060723c */ /* 0x042ff00000041854 */
[C---:B--2---:R-:W-:Y:S08]  /*e3f0*/  HMMA.16816.F32.BF16 R84, R176.reuse, R8, R52 ;  /* 0x00000008b054723c */ /* 0x044ff00000041834 */
[----:B------:R-:W-:Y:S01]  /*e400*/  HMMA.16816.F32.BF16 R48, R176, R10, R48 ;  /* 0x0000000ab030723c */ /* 0x000fe20000041830 */
[----:B------:R-:W1:Y:S07]  /*e410*/  LDSM.16.M88.4 R8, [R3+0x3000] ;  /* 0x003000000308783b */ /* 0x000e6e0000000200 */
[C---:B------:R-:W-:Y:S01]  /*e420*/  HMMA.16816.F32.BF16 R104, R144.reuse, R116, R28 ;  /* 0x000000749068723c */ /* 0x040fe2000004181c */
[----:B------:R-:W-:Y:S07]  /*e430*/  LDSM.16.M88.4 R28, [R83+-0x3000] ;  /* 0xffd00000531c783b */ /* 0x000fee0000000200 */
[----:B------:R-:W-:Y:S01]  /*e440*/  HMMA.16816.F32.BF16 R100, R144, R118, R24 ;  /* 0x000000769064723c */ /* 0x000fe20000041818 */
[----:B------:R-:W-:Y:S07]  /*e450*/  LDSM.16.M88.4 R24, [R83+-0x2800] ;  /* 0xffd800005318783b */ /* 0x000fee0000000200 */
[C---:B------:R-:W-:Y:S01]  /*e460*/  HMMA.16816.F32.BF16 R116, R176.reuse, R20, R88 ;  /* 0x00000014b074723c */ /* 0x040fe20000041858 */
[----:B------:R-:W2:Y:S07]  /*e470*/  LDSM.16.M88.4 R20, [R83+-0x3800] ;  /* 0xffc800005314783b */ /* 0x000eae0000000200 */
[C---:B------:R-:W-:Y:S08]  /*e480*/  HMMA.16816.F32.BF16 R88, R176.reuse, R16, R68 ;  /* 0x00000010b058723c */ /* 0x040ff00000041844 */
[----:B------:R-:W-:Y:S01]  /*e490*/  HMMA.16816.F32.BF16 R92, R176, R18, R60 ;  /* 0x00000012b05c723c */ /* 0x000fe2000004183c */
[----:B------:R-:W4:Y:S07]  /*e4a0*/  LDSM.16.M88.4 R16, [R3+0x2800] ;  /* 0x002800000310783b */ /* 0x000f2e0000000200 */
[----:B------:R-:W-:Y:S08]  /*e4b0*/  HMMA.16816.F32.BF16 R108, R144, R110, R32 ;  /* 0x0000006e906c723c */ /* 0x000ff00000041820 */
[C---:B------:R-:W-:Y:S01]  /*e4c0*/  HMMA.16816.F32.BF16 R32, R176.reuse, R40, R44 ;  /* 0x00000028b020723c */ /* 0x040fe2000004182c */
[----:B------:R-:W-:Y:S07]  /*e4d0*/  LDSM.16.M88.4 R44, [R200+0x3800] ;  /* 0x00380000c82c783b */ /* 0x000fee0000000200 */
[C---:B------:R-:W-:Y:S08]  /*e4e0*/  HMMA.16816.F32.BF16 R40, R176.reuse, R42, R56 ;  /* 0x0000002ab028723c */ /* 0x040ff00000041838 */
[C---:B---3--:R-:W-:Y:S08]  /*e4f0*/  HMMA.16816.F32.BF16 R56, R176.reuse, R36, R64 ;  /* 0x00000024b038723c */ /* 0x048ff00000041840 */
[C---:B------:R-:W-:Y:S01]  /*e500*/  HMMA.16816.F32.BF16 R60, R176.reuse, R38, R72 ;  /* 0x00000026b03c723c */ /* 0x040fe20000041848 */
[----:B------:R-:W3:Y:S07]  /*e510*/  LDSM.16.M88.4 R36, [R83+-0x2000] ;  /* 0xffe000005324783b */ /* 0x000eee0000000200 */
[C---:B-1----:R-:W-:Y:S08]  /*e520*/  HMMA.16816.F32.BF16 R72, R176.reuse, R8, R104 ;  /* 0x00000008b048723c */ /* 0x042ff00000041868 */
[----:B------:R-:W-:Y:S08]  /*e530*/  HMMA.16816.F32.BF16 R104, R176, R10, R100 ;  /* 0x0000000ab068723c */ /* 0x000ff00000041864 */
[----:B--2---:R-:W-:Y:S08]  /*e540*/  HMMA.16816.F32.BF16 R8, R180, R20, R116 ;  /* 0x00000014b408723c */ /* 0x004ff00000041874 */
[C---:B----4-:R-:W-:Y:S08]  /*e550*/  HMMA.16816.F32.BF16 R68, R176.reuse, R16, R112 ;  /* 0x00000010b044723c */ /* 0x050ff00000041870 */
[----:B------:R-:W-:Y:S01]  /*e560*/  HMMA.16816.F32.BF16 R64, R176, R18, R108 ;  /* 0x00000012b040723c */ /* 0x000fe2000004186c */
[----:B------:R-:W1:Y:S07]  /*e570*/  LDSM.16.M88.4 R16, [R83+-0x1800] ;  /* 0xffe800005310783b */ /* 0x000e6e0000000200 */
[C---:B------:R-:W-:Y:S01]  /*e580*/  HMMA.16816.F32.BF16 R52, R180.reuse, R22, R96 ;  /* 0x00000016b434723c */ /* 0x040fe20000041860 */
[----:B------:R-:W-:Y:S07]  /*e590*/  LDSM.16.M88.4 R20, [R83+-0x1000] ;  /* 0xfff000005314783b */ /* 0x000fee0000000200 */
[C---:B------:R-:W-:Y:S08]  /*e5a0*/  HMMA.16816.F32.BF16 R96, R180.reuse, R24, R84 ;  /* 0x00000018b460723c */ /* 0x040ff00000041854 */
[C---:B------:R-:W-:Y:S01]  /*e5b0*/  HMMA.16816.F32.BF16 R100, R180.reuse, R26, R48 ;  /* 0x0000001ab464723c */ /* 0x040fe20000041830 */
[----:B------:R-:W2:Y:S04]  /*e5c0*/  LDSM.16.M88.4 R24, [R205+0x3800] ;  /* 0x00380000cd18783b */ /* 0x000ea80000000200 */
[----:B------:R-:W-:Y:S03]  /*e5d0*/  LDSM.16.M88.4 R48, [R205+0x4000] ;  /* 0x00400000cd30783b */ /* 0x000fe60000000200 */
[----:B---3--:R-:W-:Y:S01]  /*e5e0*/  HMMA.16816.F32.BF16 R84, R180, R36, R32 ;  /* 0x00000024b454723c */ /* 0x008fe20000041820 */
[----:B------:R-:W3:Y:S07]  /*e5f0*/  LDSM.16.M88.4 R32, [R200+0x4000] ;  /* 0x00400000c820783b */ /* 0x000eee0000000200 */
[----:B------:R-:W-:Y:S08]  /*e600*/  HMMA.16816.F32.BF16 R8, R184, R44, R8 ;  /* 0x0000002cb808723c */ /* 0x000ff00000041808 */
[C---:B------:R-:W-:Y:S01]  /*e610*/  HMMA.16816.F32.BF16 R108, R180.reuse, R38, R40 ;  /* 0x00000026b46c723c */ /* 0x040fe20000041828 */
[----:B------:R-:W4:Y:S04]  /*e620*/  LDSM.16.M88.4 R36, [R3+0x3800] ;  /* 0x003800000324783b */ /* 0x000f280000000200 */
[----:B------:R-:W-:Y:S03]  /*e630*/  LDSM.16.M88.4 R40, [R205+0x4800] ;  /* 0x00480000cd28783b */ /* 0x000fe60000000200 */
[C---:B------:R-:W-:Y:S08]  /*e640*/  HMMA.16816.F32.BF16 R88, R180.reuse, R28, R88 ;  /* 0x0000001cb458723c */ /* 0x040ff00000041858 */
[C---:B-1----:R-:W-:Y:S01]  /*e650*/  HMMA.16816.F32.BF16 R112, R180.reuse, R16, R56 ;  /* 0x00000010b470723c */ /* 0x042fe20000041838 */
[----:B------:R-:W-:Y:S07]  /*e660*/  LDSM.16.M88.4 R56, [R83+0x800] ;  /* 0x000800005338783b */ /* 0x000fee0000000200 */
[----:B------:R-:W-:Y:S01]  /*e670*/  HMMA.16816.F32.BF16 R116, R180, R18, R60 ;  /* 0x00000012b474723c */ /* 0x000fe2000004183c */
[----:B------:R-:W-:Y:S07]  /*e680*/  LDSM.16.M88.4 R60, [R83] ;  /* 0x00000000533c783b */ /* 0x000fee0000000200 */
[----:B------:R-:W-:Y:S01]  /*e690*/  HMMA.16816.F32.BF16 R16, R184, R46, R52 ;  /* 0x0000002eb810723c */ /* 0x000fe20000041834 */
[----:B------:R-:W-:Y:S04]  /*e6a0*/  LDSM.16.M88.4 R52, [R200+0x4800] ;  /* 0x00480000c834783b */ /* 0x000fe80000000200 */
[----:B------:R-:W-:Y:S03]  /*e6b0*/  LDSM.16.M88.4 R44, [R200+0x5000] ;  /* 0x00500000c82c783b */ /* 0x000fe60000000200 */
[----:B------:R-:W-:Y:S01]  /*e6c0*/  HMMA.16816.F32.BF16 R92, R180, R30, R92 ;  /* 0x0000001eb45c723c */ /* 0x000fe2000004185c */
[----:B------:R-:W1:Y:S07]  /*e6d0*/  LDSM.16.M88.4 R28, [R83+-0x800] ;  /* 0xfff80000531c783b */ /* 0x000e6e0000000200 */
[----:B--2---:R-:W-:Y:S08]  /*e6e0*/  HMMA.16816.F32.BF16 R8, R188, R24, R8 ;  /* 0x00000018bc08723c */ /* 0x004ff00000041808 */
[C---:B------:R-:W-:Y:S08]  /*e6f0*/  HMMA.16816.F32.BF16 R120, R180.reuse, R20, R68 ;  /* 0x00000014b478723c */ /* 0x040ff00000041844 */
[----:B------:R-:W-:Y:S01]  /*e700*/  HMMA.16816.F32.BF16 R124, R180, R22, R64 ;  /* 0x00000016b47c723c */ /* 0x000fe20000041840 */
[----:B------:R-:W2:Y:S07]  /*e710*/  LDSM.16.M88.4 R64, [R3+0x4000] ;  /* 0x004000000340783b */ /* 0x000eae0000000200 */
[----:B---3--:R-:W-:Y:S08]  /*e720*/  HMMA.16816.F32.BF16 R20, R184, R32, R88 ;  /* 0x00000020b814723c */ /* 0x008ff00000041858 */
[----:B------:R-:W-:Y:S08]  /*e730*/  HMMA.16816.F32.BF16 R16, R188, R26, R16 ;  /* 0x0000001abc10723c */ /* 0x000ff00000041810 */
[----:B----4-:R-:W-:Y:S08]  /*e740*/  HMMA.16816.F32.BF16 R8, R192, R36, R8 ;  /* 0x00000024c008723c */ /* 0x010ff00000041808 */
[C---:B-1----:R-:W-:Y:S08]  /*e750*/  HMMA.16816.F32.BF16 R128, R180.reuse, R28, R72 ;  /* 0x0000001cb480723c */ /* 0x042ff00000041848 */
[----:B------:R-:W-:Y:S08]  /*e760*/  HMMA.16816.F32.BF16 R104, R180, R30, R104 ;  /* 0x0000001eb468723c */ /* 0x000ff00000041868 */
[----:B------:R-:W-:Y:S08]  /*e770*/  HMMA.16816.F32.BF16 R28, R188, R48, R20 ;  /* 0x00000030bc1c723c */ /* 0x000ff00000041814 */
[----:B------:R-:W-:Y:S08]  /*e780*/  HMMA.16816.F32.BF16 R32, R184, R34, R92 ;  /* 0x00000022b820723c */ /* 0x000ff0000004185c */
[----:B------:R-:W-:Y:S01]  /*e790*/  HMMA.16816.F32.BF16 R24, R192, R38, R16 ;  /* 0x00000026c018723c */ /* 0x000fe20000041810 */
[----:B------:R-:W-:Y:S07]  /*e7a0*/  LDSM.16.M88.4 R36, [R205+0x5000] ;  /* 0x00500000cd24783b */ /* 0x000fee0000000200 */
[----:B------:R-:W-:Y:S08]  /*e7b0*/  HMMA.16816.F32.BF16 R8, R196, R60, R8 ;  /* 0x0000003cc408723c */ /* 0x000ff00000041808 */
[----:B------:R-:W-:Y:S08]  /*e7c0*/  HMMA.16816.F32.BF16 R20, R184, R52, R96 ;  /* 0x00000034b814723c */ /* 0x000ff00000041860 */
[----:B--2---:R-:W-:Y:S08]  /*e7d0*/  HMMA.16816.F32.BF16 R16, R192, R64, R28 ;  /* 0x00000040c010723c */ /* 0x004ff0000004181c */
[----:B------:R-:W-:Y:S01]  /*e7e0*/  HMMA.16816.F32.BF16 R32, R188, R50, R32 ;  /* 0x00000032bc20723c */ /* 0x000fe20000041820 */
[----:B------:R-:W-:Y:S01]  /*e7f0*/  FMUL.FTZ R2, R8, c[0x0][0x320] ;  /* 0x0000c80008027a20 */ /* 0x000fe20000410000 */
[----:B------:R-:W1:Y:S03]  /*e800*/  LDSM.16.M88.4 R48, [R200+0x5800] ;  /* 0x00580000c830783b */ /* 0x000e660000000200 */
[----:B------:R2:W3:Y:S03]  /*e810*/  MUFU.TANH R132, R2 ;  /* 0x0000000200847308 */ /* 0x0004e60000002400 */
[----:B------:R-:W-:Y:S01]  /*e820*/  HMMA.16816.F32.BF16 R68, R184, R54, R100 ;  /* 0x00000036b844723c */ /* 0x000fe20000041864 */
[----:B------:R-:W4:Y:S07]  /*e830*/  LDSM.16.M88.4 R52, [R3+0x4800] ;  /* 0x004800000334783b */ /* 0x000f2e0000000200 */
[----:B------:R-:W-:Y:S01]  /*e840*/  HMMA.16816.F32.BF16 R24, R196, R62, R24 ;  /* 0x0000003ec418723c */ /* 0x000fe20000041818 */
[----:B------:R-:W-:Y:S01]  /*e850*/  LDSM.16.M88.4 R60, [R200+0x6000] ;  /* 0x00600000c83c783b */ /* 0x000fe20000000200 */
[----:B--2---:R-:W-:-:S06]  /*e860*/  FMUL.FTZ R2, R9, c[0x0][0x320] ;  /* 0x0000c80009027a20 */ /* 0x004fcc0000410000 */
[C---:B------:R-:W-:Y:S08]  /*e870*/  HMMA.16816.F32.BF16 R72, R184.reuse, R44, R84 ;  /* 0x0000002cb848723c */ /* 0x040ff00000041854 */
[----:B------:R-:W-:Y:S01]  /*e880*/  HMMA.16816.F32.BF16 R84, R184, R46, R108 ;  /* 0x0000002eb854723c */ /* 0x000fe2000004186c */
[----:B------:R2:W1:Y:S01]  /*e890*/  MUFU.TANH R111, R2 ;  /* 0x00000002006f7308 */ /* 0x0004620000002400 */
[----:B------:R-:W3:Y:S06]  /*e8a0*/  LDSM.16.M88.4 R44, [R83+0x1000] ;  /* 0x00100000532c783b */ /* 0x000eec0000000200 */
[C---:B------:R-:W-:Y:S08]  /*e8b0*/  HMMA.16816.F32.BF16 R20, R188.reuse, R40, R20 ;  /* 0x00000028bc14723c */ /* 0x040ff00000041814 */
[----:B------:R-:W-:Y:S01]  /*e8c0*/  HMMA.16816.F32.BF16 R28, R188, R42, R68 ;  /* 0x0000002abc1c723c */ /* 0x000fe20000041844 */
[----:B--2---:R-:W-:Y:S01]  /*e8d0*/  FMUL.FTZ R2, R10, c[0x0][0x320] ;  /* 0x0000c8000a027a20 */ /* 0x004fe20000410000 */
[----:B------:R-:W2:Y:S03]  /*e8e0*/  LDSM.16.M88.4 R40, [R3+0x5000] ;  /* 0x005000000328783b */ /* 0x000ea60000000200 */
[----:B------:R4:W2:Y:S03]  /*e8f0*/  MUFU.TANH R110, R2 ;  /* 0x00000002006e7308 */ /* 0x0008a60000002400 */
[----:B-1----:R-:W-:Y:S01]  /*e900*/  HMMA.16816.F32.BF16 R68, R184, R50, R116 ;  /* 0x00000032b844723c */ /* 0x002fe20000041874 */
[----:B----4-:R-:W-:-:S07]  /*e910*/  FMUL.FTZ R2, R11, c[0x0][0x320] ;  /* 0x0000c8000b027a20 */ /* 0x010fce0000410000 */
[----:B------:R-:W-:Y:S01]  /*e920*/  HMMA.16816.F32.BF16 R8, R196, R56, R16 ;  /* 0x00000038c408723c */ /* 0x000fe20000041810 */
[----:B------:R1:W4:Y:S07]  /*e930*/  MUFU.TANH R109, R2 ;  /* 0x00000002006d7308 */ /* 0x00032e0000002400 */
[----:B------:R-:W-:Y:S08]  /*e940*/  HMMA.16816.F32.BF16 R16, R192, R66, R32 ;  /* 0x00000042c010723c */ /* 0x000ff00000041820 */
[----:B------:R-:W-:Y:S01]  /*e950*/  HMMA.16816.F32.BF16 R64, R184, R48, R112 ;  /* 0x00000030b840723c */ /* 0x000fe20000041870 */
[----:B------:R-:W2:Y:S01]  /*e960*/  LDSM.16.M88.4 R48, [R205+0x5800] ;  /* 0x00580000cd30783b */ /* 0x000ea20000000200 */
        /* <DEDUP_REMOVED lines=10> */
[----:B------:R-:W-:Y:S07]  /*ea10*/  LDSM.16.M88.4 R56, [R83+0x1800] ;  /* 0x001800005338783b */ /* 0x000fee0000000200 */
[----:B------:R-:W-:Y:S01]  /*ea20*/  HMMA.16816.F32.BF16 R16, R188, R36, R72 ;  /* 0x00000024bc10723c */ /* 0x000fe20000041848 */
[----:B-1----:R-:W-:-:S04]  /*ea30*/  FMUL.FTZ R2, R8, c[0x0][0x320] ;  /* 0x0000c80008027a20 */ /* 0x002fc80000410000 */
[----:B------:R1:W1:Y:S03]  /*ea40*/  MUFU.TANH R101, R2 ;  /* 0x0000000200657308 */ /* 0x0002660000002400 */
[----:B---3--:R-:W-:Y:S08]  /*ea50*/  HMMA.16816.F32.BF16 R32, R196, R44, R24 ;  /* 0x0000002cc420723c */ /* 0x008ff00000041818 */
[----:B------:R-:W-:Y:S01]  /*ea60*/  HMMA.16816.F32.BF16 R72, R184, R60, R120 ;  /* 0x0000003cb848723c */ /* 0x000fe20000041878 */
[----:B-1----:R-:W-:-:S07]  /*ea70*/  FMUL.FTZ R2, R9, c[0x0][0x320] ;  /* 0x0000c80009027a20 */ /* 0x002fce0000410000 */
[----:B--2---:R-:W-:Y:S01]  /*ea80*/  HMMA.16816.F32.BF16 R24, R192, R40, R16 ;  /* 0x00000028c018723c */ /* 0x004fe20000041810 */
[----:B------:R1:W2:Y:S02]  /*ea90*/  MUFU.TANH R100, R2 ;  /* 0x0000000200647308 */ /* 0x0002a40000002400 */
[----:B-1----:R-:W-:-:S06]  /*eaa0*/  FMUL.FTZ R2, R10, c[0x0][0x320] ;  /* 0x0000c8000a027a20 */ /* 0x002fcc0000410000 */
[----:B------:R1:W3:Y:S02]  /*eab0*/  MUFU.TANH R99, R2 ;  /* 0x0000000200637308 */ /* 0x0002e40000002400 */
[----:B-1----:R-:W-:Y:S02]  /*eac0*/  FMUL.FTZ R2, R11, c[0x0][0x320] ;  /* 0x0000c8000b027a20 */ /* 0x002fe40000410000 */
[----:B------:R-:W-:Y:S01]  /*ead0*/  HMMA.16816.F32.BF16 R8, R192, R54, R28 ;  /* 0x00000036c008723c */ /* 0x000fe2000004181c */
[----:B------:R-:W-:Y:S03]  /*eae0*/  LDSM.16.M88.4 R52, [R3+0x5800] ;  /* 0x005800000334783b */ /* 0x000fe60000000200 */
[----:B------:R1:W1:Y:S04]  /*eaf0*/  MUFU.TANH R98, R2 ;  /* 0x0000000200627308 */ /* 0x0002680000002400 */
[----:B------:R-:W-:Y:S01]  /*eb00*/  HMMA.16816.F32.BF16 R28, R188, R38, R84 ;  /* 0x00000026bc1c723c */ /* 0x000fe20000041854 */
[----:B------:R-:W-:Y:S01]  /*eb10*/  LDSM.16.M88.4 R36, [R205+0x6000] ;  /* 0x00600000cd24783b */ /* 0x000fe20000000200 */
[----:B-1----:R-:W-:-:S04]  /*eb20*/  FMUL.FTZ R2, R20, c[0x0][0x320] ;  /* 0x0000c80014027a20 */ /* 0x002fc80000410000 */
[----:B------:R1:W1:Y:S10]  /*eb30*/  MUFU.TANH R97, R2 ;  /* 0x0000000200617308 */ /* 0x0002740000002400 */
[----:B------:R-:W-:Y:S01]  /*eb40*/  HMMA.16816.F32.BF16 R8, R196, R46, R8 ;  /* 0x0000002ec408723c */ /* 0x000fe20000041808 */
[----:B------:R-:W-:Y:S07]  /*eb50*/  LDSM.16.M88.4 R44, [R83+0x2000] ;  /* 0x00200000532c783b */ /* 0x000fee0000000200 */
[----:B------:R-:W-:Y:S01]  /*eb60*/  HMMA.16816.F32.BF16 R16, R192, R42, R28 ;  /* 0x0000002ac010723c */ /* 0x000fe2000004181c */
[----:B-1----:R-:W-:-:S07]  /*eb70*/  FMUL.FTZ R2, R21, c[0x0][0x320] ;  /* 0x0000c80015027a20 */ /* 0x002fce0000410000 */
[----:B------:R-:W-:Y:S01]  /*eb80*/  HMMA.16816.F32.BF16 R28, R188, R50, R68 ;  /* 0x00000032bc1c723c */ /* 0x000fe20000041844 */
[----:B------:R1:W1:Y:S07]  /*eb90*/  MUFU.TANH R96, R2 ;  /* 0x0000000200607308 */ /* 0x00026e0000002400 */
[----:B------:R-:W-:Y:S01]  /*eba0*/  HMMA.16816.F32.BF16 R40, R184, R62, R124 ;  /* 0x0000003eb828723c */ /* 0x000fe2000004187c */
[----:B-1----:R-:W-:-:S04]  /*ebb0*/  FMUL.FTZ R2, R22, c[0x0][0x320] ;  /* 0x0000c80016027a20 */ /* 0x002fc80000410000 */
[----:B------:R1:W1:Y:S02]  /*ebc0*/  MUFU.TANH R95, R2 ;  /* 0x00000002005f7308 */ /* 0x0002640000002400 */
[----:B-1----:R-:W-:Y:S02]  /*ebd0*/  FMUL.FTZ R2, R23, c[0x0][0x320] ;  /* 0x0000c80017027a20 */ /* 0x002fe40000410000 */
[----:B------:R-:W-:Y:S01]  /*ebe0*/  HMMA.16816.F32.BF16 R20, R188, R48, R64 ;  /* 0x00000030bc14723c */ /* 0x000fe20000041840 */
[----:B------:R-:W1:Y:S03]  /*ebf0*/  LDSM.16.M88.4 R64, [R200+0x6800] ;  /* 0x00680000c840783b */ /* 0x000e660000000200 */
[----:B------:R2:W1:Y:S01]  /*ec00*/  MUFU.TANH R93, R2 ;  /* 0x00000002005d7308 */ /* 0x0004620000002400 */
[----:B------:R-:W-:Y:S01]  /*ec10*/  LDSM.16.M88.4 R48, [R83+0x2800] ;  /* 0x002800005330783b */ /* 0x000fe20000000200 */
[----:B--2---:R-:W-:-:S06]  /*ec20*/  FMUL.FTZ R2, R32, c[0x0][0x320] ;  /* 0x0000c80020027a20 */ /* 0x004fcc0000410000 */
[----:B------:R2:W1:Y:S02]  /*ec30*/  MUFU.TANH R94, R2 ;  /* 0x00000002005e7308 */ /* 0x0004640000002400 */
[----:B--2---:R-:W-:Y:S01]  /*ec40*/  FMUL.FTZ R2, R33, c[0x0][0x320] ;  /* 0x0000c80021027a20 */ /* 0x004fe20000410000 */
[----:B-1----:R-:W-:Y:S05]  /*ec50*/  HMMA.16816.F32.BF16 R60, R184, R64, R128 ;  /* 0x00000040b83c723c */ /* 0x002fea0000041880 */
[----:B------:R1:W2:Y:S02]  /*ec60*/  MUFU.TANH R92, R2 ;  /* 0x00000002005c7308 */ /* 0x0002a40000002400 */
[----:B-1----:R-:W-:-:S06]  /*ec70*/  FMUL.FTZ R2, R34, c[0x0][0x320] ;  /* 0x0000c80022027a20 */ /* 0x002fcc0000410000 */
[----:B------:R1:W1:Y:S02]  /*ec80*/  MUFU.TANH R91, R2 ;  /* 0x00000002005b7308 */ /* 0x0002640000002400 */
[----:B-1----:R-:W-:Y:S02]  /*ec90*/  FMUL.FTZ R2, R35, c[0x0][0x320] ;  /* 0x0000c80023027a20 */ /* 0x002fe40000410000 */
[----:B------:R-:W-:Y:S04]  /*eca0*/  HMMA.16816.F32.BF16 R32, R196, R56, R24 ;  /* 0x00000038c420723c */ /* 0x000fe80000041818 */
[----:B------:R1:W1:Y:S04]  /*ecb0*/  MUFU.TANH R90, R2 ;  /* 0x00000002005a7308 */ /* 0x0002680000002400 */
        /* <DEDUP_REMOVED lines=13> */
[----:B------:R-:W3:Y:S07]  /*ed90*/  LDSM.16.M88.4 R52, [R205+0x6800] ;  /* 0x00680000cd34783b */ /* 0x000eee0000000200 */
[----:B------:R-:W-:Y:S01]  /*eda0*/  HMMA.16816.F32.BF16 R28, R196, R44, R24 ;  /* 0x0000002cc41c723c */ /* 0x000fe20000041818 */
[----:B--2---:R-:W-:-:S04]  /*edb0*/  FMUL.FTZ R2, R32, c[0x0][0x320] ;  /* 0x0000c80020027a20 */ /* 0x004fc80000410000 */
[----:B------:R2:W1:Y:S11]  /*edc0*/  MUFU.TANH R86, R2 ;  /* 0x0000000200567308 */ /* 0x0004760000002400 */
[----:B------:R-:W-:Y:S01]  /*edd0*/  HMMA.16816.F32.BF16 R16, R196, R46, R16 ;  /* 0x0000002ec410723c */ /* 0x000fe20000041810 */
[----:B--2---:R-:W-:-:S07]  /*ede0*/  FMUL.FTZ R2, R33, c[0x0][0x320] ;  /* 0x0000c80021027a20 */ /* 0x004fce0000410000 */
[----:B-1----:R-:W-:Y:S01]  /*edf0*/  HMMA.16816.F32.BF16 R24, R192, R56, R20 ;  /* 0x00000038c018723c */ /* 0x002fe20000041814 */
[----:B------:R1:W2:Y:S07]  /*ee00*/  MUFU.TANH R85, R2 ;  /* 0x0000000200557308 */ /* 0x0002ae0000002400 */
[----:B---3--:R-:W-:Y:S01]  /*ee10*/  HMMA.16816.F32.BF16 R20, R188, R52, R60 ;  /* 0x00000034bc14723c */ /* 0x008fe2000004183c */
[----:B-1----:R-:W-:-:S04]  /*ee20*/  FMUL.FTZ R2, R34, c[0x0][0x320] ;  /* 0x0000c80022027a20 */ /* 0x002fc80000410000 */
[----:B------:R1:W3:Y:S02]  /*ee30*/  MUFU.TANH R64, R2 ;  /* 0x0000000200407308 */ /* 0x0002e40000002400 */
[----:B-1----:R-:W-:Y:S02]  /*ee40*/  FMUL.FTZ R2, R35, c[0x0][0x320] ;  /* 0x0000c80023027a20 */ /* 0x002fe40000410000 */
[----:B------:R-:W-:Y:S01]  /*ee50*/  HMMA.16816.F32.BF16 R32, R188, R38, R40 ;  /* 0x00000026bc20723c */ /* 0x000fe20000041828 */
[----:B------:R-:W1:Y:S03]  /*ee60*/  LDSM.16.M88.4 R40, [R3+0x6800] ;  /* 0x006800000328783b */ /* 0x000e660000000200 */
[----:B------:R2:W1:Y:S01]  /*ee70*/  MUFU.TANH R84, R2 ;  /* 0x0000000200547308 */ /* 0x0004620000002400 */
[----:B------:R-:W3:Y:S01]  /*ee80*/  LDSM.16.M88.4 R36, [R83+0x3000] ;  /* 0x003000005324783b */ /* 0x000ee20000000200 */
[----:B------:R-:W-:-:S04]  /*ee90*/  DEPBAR.LE SB0, 0x0 ;  /* 0x000080000000791a */ /* 0x000fc80000000000 */
[----:B--2---:R-:W-:-:S04]  /*eea0*/  FMUL.FTZ R2, R8, c[0x0][0x320] ;  /* 0x0000c80008027a20 */ /* 0x004fc80000410000 */
[----:B------:R2:W1:Y:S10]  /*eeb0*/  MUFU.TANH R75, R2 ;  /* 0x00000002004b7308 */ /* 0x0004740000002400 */
[----:B------:R-:W-:Y:S01]  /*eec0*/  HMMA.16816.F32.BF16 R32, R192, R58, R32 ;  /* 0x0000003ac020723c */ /* 0x000fe20000041820 */
[----:B--2---:R-:W-:-:S07]  /*eed0*/  FMUL.FTZ R2, R9, c[0x0][0x320] ;  /* 0x0000c80009027a20 */ /* 0x004fce0000410000 */
[----:B-1----:R-:W-:Y:S01]  /*eee0*/  HMMA.16816.F32.BF16 R20, R192, R40, R20 ;  /* 0x00000028c014723c */ /* 0x002fe20000041814 */
[----:B------:R1:W2:Y:S02]  /*eef0*/  MUFU.TANH R74, R2 ;  /* 0x00000002004a7308 */ /* 0x0002a40000002400 */
        /* <DEDUP_REMOVED lines=16> */
[----:B---3--:R-:W-:Y:S01]  /*f000*/  HMMA.16816.F32.BF16 R8, R196, R38, R8 ;  /* 0x00000026c408723c */ /* 0x008fe20000041808 */
[----:B-1----:R-:W-:-:S07]  /*f010*/  FMUL.FTZ R2, R31, c[0x0][0x320] ;  /* 0x0000c8001f027a20 */ /* 0x002fce0000410000 */
[C---:B------:R-:W-:Y:S01]  /*f020*/  HMMA.16816.F32.BF16 R28, R196.reuse, R48, R24 ;  /* 0x00000030c41c723c */ /* 0x040fe20000041818 */
[----:B------:R1:W3:Y:S07]  /*f030*/  MUFU.TANH R56, R2 ;  /* 0x0000000200387308 */ /* 0x0002ee0000002400 */
        /* <DEDUP_REMOVED lines=44> */
[----:B--234-:R-:W2:Y:S04]  /*f300*/  LDL R4, [R1+0x1c] ;  /* 0x00001c0001047983 */ /* 0x01cea80000100800 */
[----:B------:R-:W3:Y:S04]  /*f310*/  LDL.64 R138, [R1+0x10] ;  /* 0x00001000018a7983 */ /* 0x000ee80000100a00 */
[----:B------:R-:W4:Y:S01]  /*f320*/  LDL R6, [R1+0x18] ;  /* 0x0000180001067983 */ /* 0x000f220000100800 */
[----:B-1----:R-:W-:-:S03]  /*f330*/  IMAD.MOV.U32 R2, RZ, RZ, c[0x0][0x2b8] ;  /* 0x0000ae00ff027624 */ /* 0x002fc600078e00ff */
[----:B-----5:R-:W3:Y:S01]  /*f340*/  LDL.64 R136, [R1+0x8] ;  /* 0x0000080001887983 */ /* 0x020ee20000100a00 */
[----:B------:R-:W-:Y:S01]  /*f350*/  ISETP.GT.AND P0, PT, R0, 0x6f, PT ;  /* 0x0000006f0000780c */ /* 0x000fe20003f04270 */
[----:B------:R-:W-:Y:S01]  /*f360*/  IMAD.MOV.U32 R224, RZ, RZ, RZ ;  /* 0x000000ffffe07224 */ /* 0x000fe200078e00ff */
[----:B------:R-:W-:Y:S02]  /*f370*/  ISETP.NE.AND P1, PT, R2, 0x1, PT ;  /* 0x000000010200780c */ /* 0x000fe40003f25270 */
[----:B--2---:R-:W-:-:S04]  /*f380*/  IADD3 R3, R0, R135, R4 ;  /* 0x0000008700037210 */ /* 0x004fc80007ffe004 */
[----:B------:R-:W-:-:S07]  /*f390*/  IADD3 R3, R3, -0x70, RZ ;  /* 0xffffff9003037810 */ /* 0x000fce0007ffe0ff */
[----:B------:R-:W-:-:S04]  /*f3a0*/  @P1 IMAD.HI.U32 R4, R3, c[0x0][0x2bc], RZ ;  /* 0x0000af0003041a27 */ /* 0x000fc800078e00ff */
[----:B------:R-:W-:Y:S01]  /*f3b0*/  IMAD.MOV.U32 R2, RZ, RZ, R3 ;  /* 0x000000ffff027224 */ /* 0x000fe200078e0003 */
[----:B------:R-:W-:-:S04]  /*f3c0*/  @P1 SHF.R.U32.HI R2, RZ, c[0x0][0x2c0], R4 ;  /* 0x0000b000ff021a19 */ /* 0x000fc80000011604 */
[----:B---3--:R-:W-:-:S04]  /*f3d0*/  @!P0 IADD3 R5, P1, R2, R138, RZ ;  /* 0x0000008a02058210 */ /* 0x008fc80007f3e0ff */
[----:B----4-:R-:W-:Y:S02]  /*f3e0*/  @!P0 LEA.HI.X.SX32 R6, R2, R6, 0x1, P1 ;  /* 0x0000000602068211 */ /* 0x010fe400008f0eff */
[----:B------:R-:W-:-:S04]  /*f3f0*/  @!P0 LEA R4, P1, R5, c[0x0][0x2a0], 0x2 ;  /* 0x0000a80005048a11 */ /* 0x000fc800078210ff */
[----:B------:R-:W-:-:S05]  /*f400*/  @!P0 LEA.HI.X R5, R5, c[0x0][0x2a4], R6, 0x2, P1 ;  /* 0x0000a90005058a11 */ /* 0x000fca00008f1406 */
[----:B------:R1:W2:Y:S01]  /*f410*/  @!P0 LDG.E R224, [R4.64] ;  /* 0x0000000804e08981 */ /* 0x0002a2000c1e1900 */
[----:B------:R-:W-:-:S04]  /*f420*/  IMAD.MOV R2, RZ, RZ, -R2 ;  /* 0x000000ffff027224 */ /* 0x000fc800078e0a02 */
[----:B------:R-:W-:-:S05]  /*f430*/  IMAD R225, R2, c[0x0][0x2b8], R3 ;  /* 0x0000ae0002e17a24 */ /* 0x000fca00078e0203 */
[----:B------:R-:W-:-:S05]  /*f440*/  SHF.R.S32.HI R2, RZ, 0x1f, R225 ;  /* 0x0000001fff027819 */ /* 0x000fca00000114e1 */
[----:B-1----:R-:W-:Y:S02]  /*f450*/  IMAD R4, R2, c[0x0][0x1e0], RZ ;  /* 0x0000780002047a24 */ /* 0x002fe400078e02ff */
[----:B------:R-:W-:-:S04]  /*f460*/  IMAD.WIDE.U32 R2, R225, c[0x0][0x1e0], RZ ;  /* 0x00007800e1027a25 */ /* 0x000fc800078e00ff */
        /* <DEDUP_REMOVED lines=12> */
.L_x_523:
[----:B------:R-:W-:Y:S05]  /*f530*/  BRA.DIV ~URZ, `(.L_x_430) ;  /* 0x0000a8127f007947 */ /* 0x000fea000b800000 */
[----:B------:R3:W4:Y:S02]  /*f540*/  SHFL.IDX PT, R2, R5, RZ, 0x181f ;  /* 0x00181fff05027589 */ /* 0x00072400000e0000 */
.L_x_524:
[----:B------:R-:W-:Y:S01]  /*f550*/  ISETP.GE.AND P0, PT, R220, 0x1, PT ;  /* 0x00000001dc00780c */ /* 0x000fe20003f06270 */
[----:B------:R-:W-:-:S12]  /*f560*/  BSSY B0, `(.L_x_431) ;  /* 0x000000c000007945 */ /* 0x000fd80003800000 */
[----:B------:R-:W-:Y:S05]  /*f570*/  @!P0 BRA `(.L_x_432) ;  /* 0x000000a000008947 */ /* 0x000fea0003800000 */
[----:B------:R-:W-:Y:S02]  /*f580*/  LOP3.LUT P2, RZ, R236, 0x2, RZ, 0xc0, !PT ;  /* 0x00000002ecff7812 */ /* 0x000fe4000784c0ff */
[C---:B----4-:R-:W-:Y:S02]  /*f590*/  IADD3 R8, P1, R2.reuse, R216, RZ ;  /* 0x000000d802087210 */ /* 0x050fe40007f3e0ff */
[----:B------:R-:W-:-:S03]  /*f5a0*/  IADD3 R2, P0, R2, R219, RZ ;  /* 0x000000db02027210 */ /* 0x000fc60007f1e0ff */
[C---:B--2---:R-:W-:Y:S02]  /*f5b0*/  IMAD.X R9, R6.reuse, 0x1, R217, P1 ;  /* 0x0000000106097824 */ /* 0x044fe400008e06d9 */
[----:B------:R-:W-:-:S04]  /*f5c0*/  IMAD.X R3, R6, 0x1, R218, P0 ;  /* 0x0000000106037824 */ /* 0x000fc800000e06da */
[----:B------:R-:W-:Y:S01]  /*f5d0*/  @!PT LDS RZ, [RZ] ;  /* 0x00000000fffff984 */ /* 0x000fe20000000800 */
[----:B------:R-:W-:Y:S01]  /*f5e0*/  @!PT LDS RZ, [RZ] ;  /* 0x00000000fffff984 */ /* 0x000fe20000000800 */
[----:B------:R-:W-:Y:S01]  /*f5f0*/  @!PT LDS RZ, [RZ] ;  /* 0x00000000fffff984 */ /* 0x000fe20000000800 */
[----:B------:R2:W-:Y:S04]  /*f600*/  LDGSTS.E.BYPASS.LTC128B.128 [R213+0x8100], [R8.64], !P2 ;  /* 0x0810000008d57fae */ /* 0x0005e8000d101d48 */
[----:B------:R2:W-:Y:S02]  /*f610*/  LDGSTS.E.BYPASS.LTC128B.128 [R213+0xb900], [R2.64], !P5 ;  /* 0x0b90000002d57fae */ /* 0x0005e4000e901d48 */
.L_x_432:
[----:B------:R-:W-:Y:S05]  /*f620*/  BSYNC B0 ;  /* 0x0000000000007941 */ /* 0x000fea0003800000 */
.L_x_431:
[----:B------:R-:W-:Y:S05]  /*f630*/  BRA.DIV ~URZ, `(.L_x_433) ;  /* 0x0000a7827f007947 */ /* 0x000fea000b800000 */
[----:B--2---:R2:W1:Y:S04]  /*f640*/  SHFL.IDX PT, R6, R4, 0x1, 0x181f ;  /* 0x00381f0004067f89 */ /* 0x00446800000e0000 */
[----:B----4-:R2:W4:Y:S02]  /*f650*/  SHFL.IDX PT, R2, R5, 0x1, 0x181f ;  /* 0x00381f0005027f89 */ /* 0x01052400000e0000 */
.L_x_525:
[----:B------:R-:W-:Y:S01]  /*f660*/  ISETP.GE.AND P0, PT, R220, 0x21, PT ;  /* 0x00000021dc00780c */ /* 0x000fe20003f06270 */
[----:B------:R-:W-:-:S12]  /*f670*/  BSSY B0, `(.L_x_434) ;  /* 0x000000c000007945 */ /* 0x000fd80003800000 */
[----:B------:R-:W-:Y:S05]  /*f680*/  @!P0 BRA `(.L_x_435) ;  /* 0x000000a000008947 */ /* 0x000fea0003800000 */
[----:B------:R-:W-:Y:S02]  /*f690*/  LOP3.LUT P2, RZ, R236, 0x2, RZ, 0xc0, !PT ;  /* 0x00000002ecff7812 */ /* 0x000fe4000784c0ff */
[C---:B----4-:R-:W-:Y:S02]  /*f6a0*/  IADD3 R8, P1, R2.reuse, R216, RZ ;  /* 0x000000d802087210 */ /* 0x050fe40007f3e0ff */
[----:B------:R-:W-:-:S03]  /*f6b0*/  IADD3 R2, P0, R2, R219, RZ ;  /* 0x000000db02027210 */ /* 0x000fc60007f1e0ff */
[C---:B-1----:R-:W-:Y:S02]  /*f6c0*/  IMAD.X R9, R6.reuse, 0x1, R217, P1 ;  /* 0x0000000106097824 */ /* 0x042fe400008e06d9 */
[----:B------:R-:W-:-:S04]  /*f6d0*/  IMAD.X R3, R6, 0x1, R218, P0 ;  /* 0x0000000106037824 */ /* 0x000fc800000e06da */
[----:B------:R-:W-:Y:S01]  /*f6e0*/  @!PT LDS RZ, [RZ] ;  /* 0x00000000fffff984 */ /* 0x000fe20000000800 */
[----:B------:R-:W-:Y:S01]  /*f6f0*/  @!PT LDS RZ, [RZ] ;  /* 0x00000000fffff984 */ /* 0x000fe20000000800 */
[----:B------:R-:W-:Y:S01]  /*f700*/  @!PT LDS RZ, [RZ] ;  /* 0x00000000fffff984 */ /* 0x000fe20000000800 */
[----:B------:R1:W-:Y:S04]  /*f710*/  LDGSTS.E.BYPASS.LTC128B.128 [R215+0x9100], [R8.64], !P2 ;  /* 0x0910000008d77fae */ /* 0x0003e8000d101d48 */
[----:B------:R1:W-:Y:S02]  /*f720*/  LDGSTS.E.BYPASS.LTC128B.128 [R215+0xc900], [R2.64], !P5 ;  /* 0x0c90000002d77fae */ /* 0x0003e4000e901d48 */
.L_x_435:
[----:B------:R-:W-:Y:S05]  /*f730*/  BSYNC B0 ;  /* 0x0000000000007941 */ /* 0x000fea0003800000 */
.L_x_434:
[----:B------:R-:W-:Y:S05]  /*f740*/  BRA.DIV ~URZ, `(.L_x_436) ;  /* 0x0000a7427f007947 */ /* 0x000fea000b800000 */
[----:B-1----:R1:W2:Y:S02]  /*f750*/  SHFL.IDX PT, R6, R4, 0x2, 0x181f ;  /* 0x00581f0004067f89 */ /* 0x0022a400000e0000 */
.L_x_526:
[----:B------:R-:W-:Y:S05]  /*f760*/  BRA.DIV ~URZ, `(.L_x_437) ;  /* 0x0000a7927f007947 */ /* 0x000fea000b800000 */
[----:B----4-:R4:W1:Y:S02]  /*f770*/  SHFL.IDX PT, R2, R5, 0x2, 0x181f ;  /* 0x00581f0005027f89 */ /* 0x01086400000e0000 */
.L_x_527:
[----:B------:R-:W-:Y:S01]  /*f780*/  ISETP.GE.AND P0, PT, R220, 0x41, PT ;  /* 0x00000041dc00780c */ /* 0x000fe20003f06270 */
[----:B------:R-:W-:-:S12]  /*f790*/  BSSY B0, `(.L_x_438) ;  /* 0x000000c000007945 */ /* 0x000fd80003800000 */
[----:B------:R-:W-:Y:S05]  /*f7a0*/  @!P0 BRA `(.L_x_439) ;  /* 0x000000a000008947 */ /* 0x000fea0003800000 */
[----:B------:R-:W-:Y:S02]  /*f7b0*/  LOP3.LUT P2, RZ, R236, 0x2, RZ, 0xc0, !PT ;  /* 0x00000002ecff7812 */ /* 0x000fe4000784c0ff */
[C---:B-1----:R-:W-:Y:S02]  /*f7c0*/  IADD3 R8, P1, R2.reuse, R216, RZ ;  /* 0x000000d802087210 */ /* 0x042fe40007f3e0ff */
        /* <DEDUP_REMOVED lines=8> */
.L_x_439:
[----:B------:R-:W-:Y:S05]  /*f850*/  BSYNC B0 ;  /* 0x0000000000007941 */ /* 0x000fea0003800000 */
.L_x_438:
[----:B------:R-:W-:Y:S05]  /*f860*/  BRA.DIV ~URZ, `(.L_x_440) ;  /* 0x0000a7027f007947 */ /* 0x000fea000b800000 */
[----:B--2---:R2:W3:Y:S04]  /*f870*/  SHFL.IDX PT, R6, R4, 0x3, 0x181f ;  /* 0x00781f0004067f89 */ /* 0x0044e800000e0000 */
[----:B-1----:R2:W1:Y:S02]  /*f880*/  SHFL.IDX PT, R2, R5, 0x3, 0x181f ;  /* 0x00781f0005027f89 */ /* 0x00246400000e0000 */
.L_x_528:
[----:B------:R-:W-:-:S13]  /*f890*/  ISETP.GE.AND P0, PT, R220, 0x61, PT ;  /* 0x00000061dc00780c */ /* 0x000fda0003f06270 */
[----:B------:R-:W-:Y:S05]  /*f8a0*/  @!P0 BRA `(.L_x_428) ;  /* 0x000000a000008947 */ /* 0x000fea0003800000 */
[----:B------:R-:W-:Y:S02]  /*f8b0*/  LOP3.LUT P2, RZ, R236, 0x2, RZ, 0xc0, !PT ;  /* 0x00000002ecff7812 */ /* 0x000fe4000784c0ff */
[C---:B-12---:R-:W-:Y:S02]  /*f8c0*/  IADD3 R4, P1, R2.reuse, R216, RZ ;  /* 0x000000d802047210 */ /* 0x046fe40007f3e0ff */
[----:B------:R-:W-:-:S03]  /*f8d0*/  IADD3 R2, P0, R2, R219, RZ ;  /* 0x000000db02027210 */ /* 0x000fc60007f1e0ff */
[C---:B---34-:R-:W-:Y:S02]  /*f8e0*/  IMAD.X R5, R6.reuse, 0x1, R217, P1 ;  /* 0x0000000106057824 */ /* 0x058fe400008e06d9 */
[----:B------:R-:W-:-:S04]  /*f8f0*/  IMAD.X R3, R6, 0x1, R218, P0 ;  /* 0x0000000106037824 */ /* 0x000fc800000e06da */
[----:B------:R-:W-:Y:S01]  /*f900*/  @!PT LDS RZ, [RZ] ;  /* 0x00000000fffff984 */ /* 0x000fe20000000800 */
[----:B------:R-:W-:Y:S01]  /*f910*/  @!PT LDS RZ, [RZ] ;  /* 0x00000000fffff984 */ /* 0x000fe20000000800 */
[----:B------:R-:W-:Y:S01]  /*f920*/  @!PT LDS RZ, [RZ] ;  /* 0x00000000fffff984 */ /* 0x000fe20000000800 */
[----:B------:R1:W-:Y:S04]  /*f930*/  LDGSTS.E.BYPASS.LTC128B.128 [R215+0xb100], [R4.64], !P2 ;  /* 0x0b10000004d77fae */ /* 0x0003e8000d101d48 */
[----:B------:R1:W-:Y:S02]  /*f940*/  LDGSTS.E.BYPASS.LTC128B.128 [R215+0xe900], [R2.64], !P5 ;  /* 0x0e90000002d77fae */ /* 0x0003e4000e901d48 */
.L_x_428:
[----:B--234-:R-:W-:Y:S05]  /*f950*/  BSYNC B1 ;  /* 0x0000000000017941 */ /* 0x01cfea0003800000 */
.L_x_427:
        /* <DEDUP_REMOVED lines=52> */
[----:B------:R-:W-:Y:S02]  /*fca0*/  ISETP.GT.AND P3, PT, R2, 0x29, PT ;  /* 0x000000290200780c */ /* 0x000fe40003f64270 */
[----:B------:R-:W-:Y:S02]  /*fcb0*/  FMNMX.FTZ R3, R71, R3, !PT ;  /* 0x0000000347037209 */ /* 0x000fe40007810000 */
[----:B------:R-:W-:Y:S02]  /*fcc0*/  FMNMX.FTZ R4, R94, R4, !PT ;  /* 0x000000045e047209 */ /* 0x000fe40007810000 */
[----:B------:R-:W-:Y:S02]  /*fcd0*/  ISETP.GT.AND P5, PT, R2, 0x30, PT ;  /* 0x000000300200780c */ /* 0x000fe40003fa4270 */
[----:B------:R-:W-:-:S02]  /*fce0*/  FSEL R67, R88, -INF , P3 ;  /* 0xff80000058437808 */ /* 0x000fc40001800000 */
[----:B------:R-:W-:Y:S02]  /*fcf0*/  FMNMX.FTZ R3, R68, R3, !PT ;  /* 0x0000000344037209 */ /* 0x000fe40007810000 */
[----:B------:R-:W-:Y:S02]  /*fd00*/  FSEL R92, R87, -INF , P3 ;  /* 0xff800000575c7808 */ /* 0x000fe40001800000 */
[----:B------:R-:W-:Y:S02]  /*fd10*/  FMNMX.FTZ R4, R95, R4, !PT ;  /* 0x000000045f047209 */ /* 0x000fe40007810000 */
[----:B------:R-:W-:Y:S02]  /*fd20*/  FSEL R91, R64, -INF , P5 ;  /* 0xff800000405b7808 */ /* 0x000fe40002800000 */
[----:B------:R-:W-:Y:S02]  /*fd30*/  ISETP.GT.AND P4, PT, R2, 0x31, PT ;  /* 0x000000310200780c */ /* 0x000fe40003f84270 */
[----:B------:R-:W-:-:S02]  /*fd40*/  FSEL R64, R86, -INF , P5 ;  /* 0xff80000056407808 */ /* 0x000fc40002800000 */
[----:B------:R-:W-:Y:S02]  /*fd50*/  FMNMX.FTZ R3, R67, R3, !PT ;  /* 0x0000000343037209 */ /* 0x000fe40007810000 */
        /* <DEDUP_REMOVED lines=17> */
[----:B------:R-:W-:Y:S02]  /*fe70*/  ISETP.GT.AND P4, PT, R2, 0x41, PT ;  /* 0x000000410200780c */ /* 0x000fe40003f84270 */
        /* <DEDUP_REMOVED lines=10> */
[----:B------:R-:W-:-:S02]  /*ff20*/  FMNMX.FTZ R3, R58, R3, !PT ;  /* 0x000000033a037209 */ /* 0x000fc40007810000 */
[----:B------:R-:W-:Y:S02]  /*ff30*/  FSEL R85, R52, -INF , P3 ;  /* 0xff80000034557808 */ /* 0x000fe40001800000 */
[----:B------:R-:W-:Y:S02]  /*ff40*/  FMNMX.FTZ R4, R86, R4, !PT ;  /* 0x0000000456047209 */ /* 0x000fe40007810000 */
[----:B------:R-:W-:Y:S02]  /*ff50*/  FSEL R56, R60, -INF , P2 ;  /* 0xff8000003c387808 */ /* 0x000fe40001000000 */
[----:B------:R-:W-:Y:S02]  /*ff60*/  ISETP.GT.AND P1, PT, R2, 0x50, PT ;  /* 0x000000500200780c */ /* 0x000fe40003f24270 */
[----:B------:R-:W-:Y:S02]  /*ff70*/  FMNMX.FTZ R3, R57, R3, !PT ;  /* 0x0000000339037209 */ /* 0x000fe40007810000 */
[----:B------:R-:W-:-:S02]  /*ff80*/  FSEL R84, R48, -INF , P2 ;  /* 0xff80000030547808 */ /* 0x000fc40001000000 */
[----:B------:R-:W-:Y:S02]  /*ff90*/  FMNMX.FTZ R4, R85, R4, !PT ;  /* 0x0000000455047209 */ /* 0x000fe40007810000 */
[----:B------:R-:W-:Y:S02]  /*ffa0*/  FSEL R55, R47, -INF , P1 ;  /* 0xff8000002f377808 */ /* 0x000fe40000800000 */
[----:B------:R-:W-:Y:S02]  /*ffb0*/  FMNMX.FTZ R3, R56, R3, !PT ;  /* 0x0000000338037209 */ /* 0x000fe40007810000 */
[----:B------:R-:W-:Y:S02]  /*ffc0*/  ISETP.GT.AND P6, PT, R2, 0x51, PT ;  /* 0x000000510200780c */ /* 0x000fe40003fc4270 */
[----:B------:R-:W-:Y:S02]  /*ffd0*/  FSEL R75, R46, -INF , P1 ;  /* 0xff8000002e4b7808 */ /* 0x000fe40000800000 */
[----:B------:R-:W-:-:S02]  /*ffe0*/  FMNMX.FTZ R4, R84, R4, !PT ;  /* 0x0000000454047209 */ /* 0x000fc40007810000 */
[C---:B------:R-:W-:Y:S02]  /*fff0*/  ISETP.GT.AND P5, PT, R2.reuse, 0x58, PT ;  /* 0x000000580200780c */ /* 0x040fe40003fa4270 */
[C---:B------:R-:W-:Y:S02]  /*10000*/  ISETP.GT.AND P4, PT, R2.reuse, 0x59, PT ;  /* 0x000000590200780c */ /* 0x040fe40003f84270 */
[C---:B------:R-:W-:Y:S02]  /*10010*/  ISETP.GT.AND P3, PT, R2.reuse, 0x60, PT ;  /* 0x000000600200780c */ /* 0x040fe40003f64270 */
[C---:B------:R-:W-:Y:S02]  /*10020*/  ISETP.GT.AND P2, PT, R2.reuse, 0x61, PT ;  /* 0x000000610200780c */ /* 0x040fe40003f44270 */
[C---:B------:R-:W-:Y:S02]  /*10030*/  ISETP.GT.AND P1, PT, R2.reuse, 0x68, PT ;  /* 0x000000680200780c */ /* 0x040fe40003f24270 */
[----:B------:R-:W-:-:S02]  /*10040*/  ISETP.GT.AND P0, PT, R2, 0x69, PT ;  /* 0x000000690200780c */ /* 0x000fc40003f04270 */
[----:B------:R-:W-:Y:S02]  /*10050*/  FMNMX.FTZ R2, R55, R3, !PT ;  /* 0x0000000337027209 */ /* 0x000fe40007810000 */
[----:B------:R-:W-:Y:S02]  /*10060*/  FSEL R74, R41, -INF , P6 ;  /* 0xff800000294a7808 */ /* 0x000fe40003000000 */
[----:B------:R-:W-:Y:S02]  /*10070*/  FSEL R54, R49, -INF , P6 ;  /* 0xff80000031367808 */ /* 0x000fe40003000000 */
        /* <DEDUP_REMOVED lines=29> */
.L_x_529:
[----:B-12---:R-:W-:Y:S01]  /*10250*/  FMNMX.FTZ R6, R6, R2, !PT ;  /* 0x0000000206067209 */ /* 0x006fe20007810000 */
[----:B------:R-:W-:Y:S05]  /*10260*/  BRA.DIV ~URZ, `(.L_x_442) ;  /* 0x00009e327f007947 */ /* 0x000fea000b800000 */
[----:B------:R-:W1:Y:S04]  /*10270*/  SHFL.BFLY PT, R2, R5, 0x2, 0x1f ;  /* 0x0c401f0005027f89 */ /* 0x000e6800000e0000 */
[----:B------:R-:W2:Y:S01]  /*10280*/  SHFL.BFLY PT, R3, R6, 0x1, 0x1f ;  /* 0x0c201f0006037f89 */ /* 0x000ea200000e0000 */
[----:B-1----:R-:W-:-:S02]  /*10290*/  FMNMX.FTZ R5, R5, R2, !PT ;  /* 0x0000000205057209 */ /* 0x002fc40007810000 */
[----:B--2---:R-:W-:-:S03]  /*102a0*/  FMNMX.FTZ R6, R6, R3, !PT ;  /* 0x0000000306067209 */ /* 0x004fc60007810000 */
[----:B------:R1:W2:Y:S04]  /*102b0*/  SHFL.BFLY PT, R4, R5, 0x1, 0x1f ;  /* 0x0c201f0005047f89 */ /* 0x0002a800000e0000 */
.L_x_530:
[C---:B------:R-:W-:Y:S01]  /*102c0*/  FMUL.FTZ R3, R6.reuse, c[0x0][0x2d0] ;  /* 0x0000b40006037a20 */ /* 0x040fe20000410000 */
[----:B------:R-:W-:Y:S01]  /*102d0*/  FSETP.NEU.FTZ.AND P0, PT, R6, -INF , PT ;  /* 0xff8000000600780b */ /* 0x000fe20003f1d000 */
[----:B------:R-:W-:Y:S01]  /*102e0*/  WARPSYNC 0xffffffff ;  /* 0xffffffff00007948 */ /* 0x000fe20003800000 */
[----:B-12---:R-:W-:Y:S01]  /*102f0*/  FMNMX.FTZ R5, R4, R5, !PT ;  /* 0x0000000504057209 */ /* 0x006fe20007810000 */
[----:B------:R-:W-:Y:S01]  /*10300*/  LDSM.16.MT88.4 R40, [R202+0x800] ;  /* 0x00080000ca28783b */ /* 0x000fe20000004200 */
[----:B------:R-:W-:Y:S02]  /*10310*/  FSEL R3, R3, RZ, P0 ;  /* 0x000000ff03037208 */ /* 0x000fe40000000000 */
[----:B------:R-:W-:Y:S01]  /*10320*/  FSETP.NEU.FTZ.AND P0, PT, R5, -INF , PT ;  /* 0xff8000000500780b */ /* 0x000fe20003f1d000 */
[----:B------:R-:W-:Y:S01]  /*10330*/  LDSM.16.MT88.4 R44, [R201+0x800] ;  /* 0x00080000c92c783b */ /* 0x000fe20000004200 */
[----:B------:R-:W-:Y:S01]  /*10340*/  IADD3 R230, R230, -0x2, RZ ;  /* 0xfffffffee6e67810 */ /* 0x000fe20007ffe0ff */
[----:B------:R-:W-:-:S02]  /*10350*/  FFMA.FTZ R2, R8, c[0x0][0x2d0], -R3 ;  /* 0x0000b40008027a23 */ /* 0x000fc40000010803 */
[--C-:B------:R-:W-:Y:S02]  /*10360*/  FFMA.FTZ R4, R18, c[0x0][0x2d0], -R3.reuse ;  /* 0x0000b40012047a23 */ /* 0x100fe40000010803 */
[----:B------:R1:W-:Y:S01]  /*10370*/  MUFU.EX2 R101, R2 ;  /* 0x0000000200657308 */ /* 0x0003e20000000800 */
[--C-:B------:R-:W-:Y:S02]  /*10380*/  FFMA.FTZ R57, R57, c[0x0][0x2d0], -R3.reuse ;  /* 0x0000b40039397a23 */ /* 0x100fe40000010803 */
[--C-:B------:R-:W-:Y:S02]  /*10390*/  FFMA.FTZ R56, R56, c[0x0][0x2d0], -R3.reuse ;  /* 0x0000b40038387a23 */ /* 0x100fe40000010803 */
[--C-:B------:R-:W-:Y:S02]  /*103a0*/  FFMA.FTZ R55, R55, c[0x0][0x2d0], -R3.reuse ;  /* 0x0000b40037377a23 */ /* 0x100fe40000010803 */
[--C-:B------:R-:W-:Y:S01]  /*103b0*/  FFMA.FTZ R54, R54, c[0x0][0x2d0], -R3.reuse ;  /* 0x0000b40036367a23 */ /* 0x100fe20000010803 */
[----:B------:R2:W-:Y:S01]  /*103c0*/  MUFU.EX2 R105, R4 ;  /* 0x0000000400697308 */ /* 0x0005e20000000800 */
[----:B------:R-:W-:-:S02]  /*103d0*/  FFMA.FTZ R53, R53, c[0x0][0x2d0], -R3 ;  /* 0x0000b40035357a23 */ /* 0x000fc40000010803 */
[--C-:B------:R-:W-:Y:S02]  /*103e0*/  FFMA.FTZ R52, R52, c[0x0][0x2d0], -R3.reuse ;  /* 0x0000b40034347a23 */ /* 0x100fe40000010803 */
[----:B-1----:R-:W-:-:S04]  /*103f0*/  FFMA.FTZ R2, R10, c[0x0][0x2d0], -R3 ;  /* 0x0000b4000a027a23 */ /* 0x002fc80000010803 */
[----:B------:R1:W3:Y:S01]  /*10400*/  MUFU.EX2 R100, R2 ;  /* 0x0000000200647308 */ /* 0x0002e20000000800 */
[----:B--2---:R-:W-:-:S07]  /*10410*/  FFMA.FTZ R4, R20, c[0x0][0x2d0], -R3 ;  /* 0x0000b40014047a23 */ /* 0x004fce0000010803 */
[----:B------:R-:W2:Y:S01]  /*10420*/  MUFU.EX2 R108, R4 ;  /* 0x00000004006c7308 */ /* 0x000ea20000000800 */
[--C-:B-1----:R-:W-:Y:S01]  /*10430*/  FFMA.FTZ R2, R11, c[0x0][0x2d0], -R3.reuse ;  /* 0x0000b4000b027a23 */ /* 0x102fe20000010803 */
[----:B---3--:R-:W-:Y:S01]  /*10440*/  F2FP.BF16.PACK_AB R28, R100, R101 ;  /* 0x00000065641c723e */ /* 0x008fe200000010ff */
[----:B------:R-:W1:Y:S05]  /*10450*/  LDSM.16.MT88.4 R8, [R201] ;  /* 0x00000000c908783b */ /* 0x000e6a0000004200 */
[----:B------:R3:W-:Y:S01]  /*10460*/  MUFU.EX2 R99, R2 ;  /* 0x0000000200637308 */ /* 0x0007e20000000800 */
[----:B--2---:R-:W-:Y:S01]  /*10470*/  F2FP.BF16.PACK_AB R34, R108, R105 ;  /* 0x000000696c22723e */ /* 0x004fe200000010ff */
[----:B---3--:R-:W-:-:S06]  /*10480*/  FFMA.FTZ R2, R15, c[0x0][0x2d0], -R3 ;  /* 0x0000b4000f027a23 */ /* 0x008fcc0000010803 */
[----:B------:R2:W3:Y:S02]  /*10490*/  MUFU.EX2 R103, R2 ;  /* 0x0000000200677308 */ /* 0x0004e40000000800 */
[----:B--2---:R-:W-:Y:S01]  /*104a0*/  FFMA.FTZ R2, R16, c[0x0][0x2d0], -R3 ;  /* 0x0000b40010027a23 */ /* 0x004fe20000010803 */
[----:B---3--:R-:W-:-:S05]  /*104b0*/  F2FP.BF16.PACK_AB R30, R103, R99 ;  /* 0x00000063671e723e */ /* 0x008fca00000010ff */
[----:B------:R2:W-:Y:S02]  /*104c0*/  MUFU.EX2 R104, R2 ;  /* 0x0000000200687308 */ /* 0x0005e40000000800 */
[----:B--2---:R-:W-:-:S06]  /*104d0*/  FFMA.FTZ R2, R17, c[0x0][0x2d0], -R3 ;  /* 0x0000b40011027a23 */ /* 0x004fcc0000010803 */
[----:B------:R2:W-:Y:S02]  /*104e0*/  MUFU.EX2 R106, R2 ;  /* 0x00000002006a7308 */ /* 0x0005e40000000800 */
[----:B--2---:R-:W-:-:S05]  /*104f0*/  FMUL.FTZ R2, R5, c[0x0][0x2d0] ;  /* 0x0000b40005027a20 */ /* 0x004fca0000410000 */
[----:B------:R-:W-:Y:S02]  /*10500*/  FSEL R2, R2, RZ, P0 ;  /* 0x000000ff02027208 */ /* 0x000fe40000000000 */
[----:B------:R-:W-:-:S03]  /*10510*/  ISETP.GE.AND P0, PT, R230, R250, PT ;  /* 0x000000fae600720c */ /* 0x000fc60003f06270 */
[--C-:B------:R-:W-:Y:S02]  /*10520*/  FFMA.FTZ R4, R19, c[0x0][0x2d0], -R2.reuse ;  /* 0x0000b40013047a23 */ /* 0x100fe40000010802 */
[--C-:B------:R-:W-:Y:S02]  /*10530*/  FFMA.FTZ R65, R65, c[0x0][0x2d0], -R2.reuse ;  /* 0x0000b40041417a23 */ /* 0x100fe40000010802 */
[----:B------:R2:W-:Y:S01]  /*10540*/  MUFU.EX2 R96, R4 ;  /* 0x0000000400607308 */ /* 0x0005e20000000800 */
[--C-:B------:R-:W-:Y:S02]  /*10550*/  FFMA.FTZ R60, R60, c[0x0][0x2d0], -R2.reuse ;  /* 0x0000b4003c3c7a23 */ /* 0x100fe40000010802 */
[--C-:B--2---:R-:W-:Y:S02]  /*10560*/  FFMA.FTZ R4, R21, c[0x0][0x2d0], -R2.reuse ;  /* 0x0000b40015047a23 */ /* 0x104fe40000010802 */
[----:B------:R-:W2:Y:S03]  /*10570*/  LDSM.16.MT88.4 R20, [R202] ;  /* 0x00000000ca14783b */ /* 0x000ea60000004200 */
[----:B------:R3:W4:Y:S02]  /*10580*/  MUFU.EX2 R15, R4 ;  /* 0x00000004000f7308 */ /* 0x0007240000000800 */
[----:B---3--:R-:W-:Y:S01]  /*10590*/  FFMA.FTZ R4, R24, c[0x0][0x2d0], -R2 ;  /* 0x0000b40018047a23 */ /* 0x008fe20000010802 */
[----:B----4-:R-:W-:Y:S01]  /*105a0*/  F2FP.BF16.PACK_AB R29, R15, R96 ;  /* 0x000000600f1d723e */ /* 0x010fe200000010ff */
[----:B------:R-:W-:-:S04]  /*105b0*/  FADD.FTZ R15, R96, R15 ;  /* 0x0000000f600f7221 */ /* 0x000fc80000010000 */
[----:B------:R3:W4:Y:S02]  /*105c0*/  MUFU.EX2 R97, R4 ;  /* 0x0000000400617308 */ /* 0x0007240000000800 */
[----:B---3--:R-:W-:Y:S02]  /*105d0*/  FFMA.FTZ R4, R25, c[0x0][0x2d0], -R2 ;  /* 0x0000b40019047a23 */ /* 0x008fe40000010802 */
[----:B----4-:R-:W-:-:S04]  /*105e0*/  FADD.FTZ R15, R97, R15 ;  /* 0x0000000f610f7221 */ /* 0x010fc80000010000 */
[----:B------:R3:W4:Y:S02]  /*105f0*/  MUFU.EX2 R98, R4 ;  /* 0x0000000400627308 */ /* 0x0007240000000800 */
[----:B---3--:R-:W-:Y:S01]  /*10600*/  FFMA.FTZ R4, R26, c[0x0][0x2d0], -R2 ;  /* 0x0000b4001a047a23 */ /* 0x008fe20000010802 */
[C---:B----4-:R-:W-:Y:S01]  /*10610*/  F2FP.BF16.PACK_AB R31, R98.reuse, R97 ;  /* 0x00000061621f723e */ /* 0x050fe200000010ff */
[----:B------:R-:W-:-:S04]  /*10620*/  FADD.FTZ R15, R98, R15 ;  /* 0x0000000f620f7221 */ /* 0x000fc80000010000 */
[----:B------:R3:W-:Y:S02]  /*10630*/  MUFU.EX2 R102, R4 ;  /* 0x0000000400667308 */ /* 0x0007e40000000800 */
[C---:B-1----:R-:W-:Y:S08]  /*10640*/  HMMA.16816.F32.BF16 R36, R28.reuse, R8, RZ ;  /* 0x000000081c24723c */ /* 0x042ff000000418ff */
[----:B--2---:R-:W-:Y:S01]  /*10650*/  HMMA.16816.F32.BF16 R16, R28, R20, RZ ;  /* 0x000000141c10723c */ /* 0x004fe200000418ff */
[----:B---3--:R-:W-:-:S04]  /*10660*/  FFMA.FTZ R4, R27, c[0x0][0x2d0], -R2 ;  /* 0x0000b4001b047a23 */ /* 0x008fc80000010802 */
[----:B------:R1:W2:Y:S03]  /*10670*/  MUFU.EX2 R107, R4 ;  /* 0x00000004006b7308 */ /* 0x0002a60000000800 */
[C---:B------:R-:W-:Y:S08]  /*10680*/  HMMA.16816.F32.BF16 R24, R28.reuse, R10, RZ ;  /* 0x0000000a1c18723c */ /* 0x040ff000000418ff */
[----:B------:R-:W-:Y:S01]  /*10690*/  HMMA.16816.F32.BF16 R8, R28, R22, RZ ;  /* 0x000000161c08723c */ /* 0x000fe200000418ff */
[----:B------:R-:W3:Y:S01]  /*106a0*/  LDSM.16.MT88.4 R20, [R204] ;  /* 0x00000000cc14783b */ /* 0x000ee20000004200 */
[----:B-1----:R-:W-:Y:S01]  /*106b0*/  FFMA.FTZ R4, R32, c[0x0][0x2d0], -R2 ;  /* 0x0000b40020047a23 */ /* 0x002fe20000010802 */
[----:B------:R-:W-:-:S03]  /*106c0*/  F2FP.BF16.PACK_AB R32, R106, R104 ;  /* 0x000000686a20723e */ /* 0x000fc600000010ff */
[----:B------:R1:W-:Y:S02]  /*106d0*/  MUFU.EX2 R110, R4 ;  /* 0x00000004006e7308 */ /* 0x0003e40000000800 */
[----:B-1----:R-:W-:Y:S01]  /*106e0*/  FFMA.FTZ R4, R33, c[0x0][0x2d0], -R2 ;  /* 0x0000b40021047a23 */ /* 0x002fe20000010802 */
[----:B--2---:R-:W-:-:S05]  /*106f0*/  F2FP.BF16.PACK_AB R33, R107, R102 ;  /* 0x000000666b21723e */ /* 0x004fca00000010ff */
[----:B------:R-:W1:Y:S02]  /*10700*/  MUFU.EX2 R109, R4 ;  /* 0x00000004006d7308 */ /* 0x000e640000000800 */
[----:B-1----:R-:W-:Y:S01]  /*10710*/  F2FP.BF16.PACK_AB R35, R109, R110 ;  /* 0x0000006e6d23723e */ /* 0x002fe200000010ff */
[----:B------:R-:W-:-:S04]  /*10720*/  FADD.FTZ R4, R101, R100 ;  /* 0x0000006465047221 */ /* 0x000fc80000010000 */
[----:B------:R-:W-:Y:S02]  /*10730*/  FADD.FTZ R4, R99, R4 ;  /* 0x0000000463047221 */ /* 0x000fe40000010000 */
[----:B------:R-:W-:Y:S01]  /*10740*/  HMMA.16816.F32.BF16 R128, R32, R40, R16 ;  /* 0x000000282080723c */ /* 0x000fe20000041810 */
[----:B------:R-:W1:Y:S01]  /*10750*/  LDSM.16.MT88.4 R16, [R204+0x800] ;  /* 0x00080000cc10783b */ /* 0x000e620000004200 */
[----:B------:R-:W-:-:S04]  /*10760*/  FADD.FTZ R4, R103, R4 ;  /* 0x0000000467047221 */ /* 0x000fc80000010000 */
[----:B------:R-:W-:Y:S02]  /*10770*/  FADD.FTZ R4, R104, R4 ;  /* 0x0000000468047221 */ /* 0x000fe40000010000 */
[----:B------:R-:W-:Y:S01]  /*10780*/  HMMA.16816.F32.BF16 R152, R32, R42, R8 ;  /* 0x0000002a2098723c */ /* 0x000fe20000041808 */
[----:B------:R-:W-:Y:S02]  /*10790*/  FFMA.FTZ R40, R58, c[0x0][0x2d0], -R3 ;  /* 0x0000b4003a287a23 */ /* 0x000fe40000010803 */
[----:B------:R-:W-:Y:S02]  /*107a0*/  FADD.FTZ R4, R106, R4 ;  /* 0x000000046a047221 */ /* 0x000fe40000010000 */
[----:B------:R-:W-:Y:S02]  /*107b0*/  FFMA.FTZ R58, R85, c[0x0][0x2d0], -R2 ;  /* 0x0000b400553a7a23 */ /* 0x000fe40000010802 */
[----:B------:R-:W-:Y:S01]  /*107c0*/  FADD.FTZ R4, R105, R4 ;  /* 0x0000000469047221 */ /* 0x000fe20000010000 */
[----:B---3--:R-:W-:Y:S03]  /*107d0*/  HMMA.16816.F32.BF16 R8, R28, R20, RZ ;  /* 0x000000141c08723c */ /* 0x008fe600000418ff */
[----:B------:R-:W-:-:S05]  /*107e0*/  FADD.FTZ R4, R108, R4 ;  /* 0x000000046c047221 */ /* 0x000fca0000010000 */
[C---:B-----5:R-:W-:Y:S07]  /*107f0*/  HMMA.16816.F32.BF16 R136, R32.reuse, R44, R36 ;  /* 0x0000002c2088723c */ /* 0x060fee0000041824 */
[--C-:B------:R-:W-:Y:S01]  /*10800*/  FFMA.FTZ R37, R69, c[0x0][0x2d0], -R3.reuse ;  /* 0x0000b40045257a23 */ /* 0x100fe20000010803 */
[----:B------:R-:W-:Y:S01]  /*10810*/  HMMA.16816.F32.BF16 R156, R32, R46, R24 ;  /* 0x0000002e209c723c */ /* 0x000fe20000041818 */
[--C-:B------:R-:W-:Y:S02]  /*10820*/  FFMA.FTZ R36, R71, c[0x0][0x2d0], -R3.reuse ;  /* 0x0000b40047247a23 */ /* 0x100fe40000010803 */
[----:B------:R-:W-:-:S02]  /*10830*/  FFMA.FTZ R38, R61, c[0x0][0x2d0], -R3 ;  /* 0x0000b4003d267a23 */ /* 0x000fc40000010803 */
[--C-:B------:R-:W-:Y:S02]  /*10840*/  FFMA.FTZ R39, R59, c[0x0][0x2d0], -R3.reuse ;  /* 0x0000b4003b277a23 */ /* 0x100fe40000010803 */
[--C-:B------:R-:W-:Y:S01]  /*10850*/  FFMA.FTZ R27, R68, c[0x0][0x2d0], -R3.reuse ;  /* 0x0000b400441b7a23 */ /* 0x100fe20000010803 */
[----:B-1----:R-:W-:Y:S01]  /*10860*/  HMMA.16816.F32.BF16 R124, R32, R16, R8 ;  /* 0x00000010207c723c */ /* 0x002fe20000041808 */
[--C-:B------:R-:W-:Y:S02]  /*10870*/  FFMA.FTZ R26, R67, c[0x0][0x2d0], -R3.reuse ;  /* 0x0000b400431a7a23 */ /* 0x100fe40000010803 */
[--C-:B------:R-:W-:Y:S02]  /*10880*/  FFMA.FTZ R25, R64, c[0x0][0x2d0], -R3.reuse ;  /* 0x0000b40040197a23 */ /* 0x100fe40000010803 */
[--C-:B------:R-:W-:Y:S02]  /*10890*/  FFMA.FTZ R24, R62, c[0x0][0x2d0], -R3.reuse ;  /* 0x0000b4003e187a23 */ /* 0x100fe40000010803 */
[--C-:B------:R-:W-:Y:S01]  /*108a0*/  FFMA.FTZ R47, R51, c[0x0][0x2d0], -R3.reuse ;  /* 0x0000b400332f7a23 */ /* 0x100fe20000010803 */
[----:B------:R-:W-:Y:S01]  /*108b0*/  HMMA.16816.F32.BF16 R8, R28, R22, RZ ;  /* 0x000000161c08723c */ /* 0x000fe200000418ff */
[----:B------:R-:W1:Y:S01]  /*108c0*/  LDSM.16.MT88.4 R20, [R203] ;  /* 0x00000000cb14783b */ /* 0x000e620000004200 */
[--C-:B------:R-:W-:Y:S01]  /*108d0*/  FFMA.FTZ R46, R50, c[0x0][0x2d0], -R3.reuse ;  /* 0x0000b400322e7a23 */ /* 0x100fe20000010803 */
[----:B------:R-:W-:Y:S01]  /*108e0*/  MUFU.EX2 R26, R26 ;  /* 0x0000001a001a7308 */ /* 0x000fe20000000800 */
[----:B------:R-:W-:-:S02]  /*108f0*/  FFMA.FTZ R45, R49, c[0x0][0x2d0], -R3 ;  /* 0x0000b400312d7a23 */ /* 0x000fc40000010803 */
[----:B------:R-:W-:Y:S02]  /*10900*/  FFMA.FTZ R44, R48, c[0x0][0x2d0], -R3 ;  /* 0x0000b400302c7a23 */ /* 0x000fe40000010803 */
[--C-:B------:R-:W-:Y:S02]  /*10910*/  FFMA.FTZ R48, R89, c[0x0][0x2d0], -R2.reuse ;  /* 0x0000b40059307a23 */ /* 0x100fe40000010802 */
[--C-:B------:R-:W-:Y:S02]  /*10920*/  FFMA.FTZ R49, R88, c[0x0][0x2d0], -R2.reuse ;  /* 0x0000b40058317a23 */ /* 0x100fe40000010802 */
[--C-:B------:R-:W-:Y:S02]  /*10930*/  FFMA.FTZ R50, R87, c[0x0][0x2d0], -R2.reuse ;  /* 0x0000b40057327a23 */ /* 0x100fe40000010802 */
[--C-:B------:R-:W-:Y:S02]  /*10940*/  FFMA.FTZ R59, R86, c[0x0][0x2d0], -R2.reuse ;  /* 0x0000b400563b7a23 */ /* 0x100fe40000010802 */
[----:B------:R-:W-:-:S02]  /*10950*/  FFMA.FTZ R51, R84, c[0x0][0x2d0], -R2 ;  /* 0x0000b40054337a23 */ /* 0x000fc40000010802 */
[--C-:B------:R-:W-:Y:S02]  /*10960*/  FFMA.FTZ R61, R75, c[0x0][0x2d0], -R2.reuse ;  /* 0x0000b4004b3d7a23 */ /* 0x100fe40000010802 */
[--C-:B------:R-:W-:Y:S02]  /*10970*/  FFMA.FTZ R62, R74, c[0x0][0x2d0], -R2.reuse ;  /* 0x0000b4004a3e7a23 */ /* 0x100fe40000010802 */
[--C-:B------:R-:W-:Y:S02]  /*10980*/  FFMA.FTZ R68, R73, c[0x0][0x2d0], -R2.reuse ;  /* 0x0000b40049447a23 */ /* 0x100fe40000010802 */
[----:B------:R-:W-:Y:S01]  /*10990*/  HMMA.16816.F32.BF16 R116, R32, R18, R8 ;  /* 0x000000122074723c */ /* 0x000fe20000041808 */
[----:B------:R-:W2:Y:S01]  /*109a0*/  LDSM.16.MT88.4 R16, [R203+0x800] ;  /* 0x00080000cb10783b */ /* 0x000ea20000004200 */
[--C-:B------:R-:W-:Y:S02]  /*109b0*/  FFMA.FTZ R67, R72, c[0x0][0x2d0], -R2.reuse ;  /* 0x0000b40048437a23 */ /* 0x100fe40000010802 */
[----:B------:R-:W-:-:S04]  /*109c0*/  FFMA.FTZ R64, R70, c[0x0][0x2d0], -R2 ;  /* 0x0000b40046407a23 */ /* 0x000fc80000010802 */
[----:B-1----:R-:W-:Y:S11]  /*109d0*/  HMMA.16816.F32.BF16 R8, R28, R20, RZ ;  /* 0x000000141c08723c */ /* 0x002ff600000418ff */
[----:B------:R-:W-:Y:S11]  /*109e0*/  @!UPT UIADD3 URZ, URZ, URZ, URZ ;  /* 0x0000003f3f3ff290 */ /* 0x000ff6000fffe03f */
[----:B------:R-:W-:Y:S02]  /*109f0*/  @!UPT UIADD3 URZ, URZ, URZ, URZ ;  /* 0x0000003f3f3ff290 */ /* 0x000fe4000fffe03f */
[----:B--2---:R-:W-:Y:S08]  /*10a00*/  HMMA.16816.F32.BF16 R112, R32, R16, R8 ;  /* 0x000000102070723c */ /* 0x004ff00000041808 */
[----:B------:R-:W-:Y:S01]  /*10a10*/  HMMA.16816.F32.BF16 R8, R28, R22, RZ ;  /* 0x000000161c08723c */ /* 0x000fe200000418ff */
[----:B------:R-:W-:Y:S11]  /*10a20*/  LDSM.16.MT88.4 R20, [R201+0x4000] ;  /* 0x00400000c914783b */ /* 0x000ff60000004200 */
[----:B------:R-:W-:Y:S11]  /*10a30*/  @!UPT UIADD3 URZ, URZ, URZ, URZ ;  /* 0x0000003f3f3ff290 */ /* 0x000ff6000fffe03f */
[----:B------:R-:W-:Y:S01]  /*10a40*/  @!UPT UIADD3 URZ, URZ, URZ, URZ ;  /* 0x0000003f3f3ff290 */ /* 0x000fe2000fffe03f */
[----:B------:R-:W-:Y:S01]  /*10a50*/  HMMA.16816.F32.BF16 R96, R32, R18, R8 ;  /* 0x000000122060723c */ /* 0x000fe20000041808 */
[----:B------:R-:W1:Y:S06]  /*10a60*/  LDSM.16.MT88.4 R16, [R201+0x3800] ;  /* 0x00380000c910783b */ /* 0x000e6c0000004200 */
[----:B------:R-:W-:Y:S02]  /*10a70*/  FADD.FTZ R8, R102, R15 ;  /* 0x0000000f66087221 */ /* 0x000fe40000010000 */
[----:B------:R-:W-:Y:S02]  /*10a80*/  FFMA.FTZ R15, R63, c[0x0][0x2d0], -R3 ;  /* 0x0000b4003f0f7a23 */ /* 0x000fe40000010803 */
[----:B------:R-:W-:-:S02]  /*10a90*/  FADD.FTZ R3, R107, R8 ;  /* 0x000000086b037221 */ /* 0x000fc40000010000 */
[----:B------:R-:W-:Y:S02]  /*10aa0*/  FFMA.FTZ R63, R66, c[0x0][0x2d0], -R2 ;  /* 0x0000b400423f7a23 */ /* 0x000fe40000010802 */
[----:B------:R-:W-:-:S04]  /*10ab0*/  FADD.FTZ R3, R110, R3 ;  /* 0x000000036e037221 */ /* 0x000fc80000010000 */
[----:B------:R-:W-:Y:S01]  /*10ac0*/  FADD.FTZ R3, R109, R3 ;  /* 0x000000036d037221 */ /* 0x000fe20000010000 */
[----:B-1----:R-:W-:Y:S01]  /*10ad0*/  HMMA.16816.F32.BF16 R8, R28, R16, RZ ;  /* 0x000000101c08723c */ /* 0x002fe200000418ff */
[----:B------:R-:W-:Y:S06]  /*10ae0*/  MUFU.EX2 R16, R36 ;  /* 0x0000002400107308 */ /* 0x000fec0000000800 */
[--C-:B------:R-:W-:Y:S02]  /*10af0*/  FFMA.FTZ R17, R94, c[0x0][0x2d0], -R2.reuse ;  /* 0x0000b4005e117a23 */ /* 0x100fe40000010802 */
[----:B------:R-:W-:Y:S08]  /*10b00*/  MUFU.EX2 R36, R27 ;  /* 0x0000001b00247308 */ /* 0x000ff00000000800 */
[----:B------:R1:W-:Y:S07]  /*10b10*/  MUFU.EX2 R27, R25 ;  /* 0x00000019001b7308 */ /* 0x0003ee0000000800 */
[----:B------:R-:W-:Y:S01]  /*10b20*/  HMMA.16816.F32.BF16 R100, R32, R20, R8 ;  /* 0x000000142064723c */ /* 0x000fe20000041808 */
[----:B------:R-:W-:Y:S06]  /*10b30*/  MUFU.EX2 R20, R24 ;  /* 0x0000001800147308 */ /* 0x000fec0000000800 */
[--C-:B------:R-:W-:Y:S01]  /*10b40*/  FFMA.FTZ R21, R92, c[0x0][0x2d0], -R2.reuse ;  /* 0x0000b4005c157a23 */ /* 0x100fe20000010802 */
[----:B------:R-:W-:Y:S01]  /*10b50*/  HMMA.16816.F32.BF16 R8, R28, R18, RZ ;  /* 0x000000121c08723c */ /* 0x000fe200000418ff */
[----:B------:R-:W2:Y:S01]  /*10b60*/  MUFU.EX2 R18, R37 ;  /* 0x0000002500127308 */ /* 0x000ea20000000800 */
[----:B-1----:R-:W-:-:S05]  /*10b70*/  FFMA.FTZ R25, R90, c[0x0][0x2d0], -R2 ;  /* 0x0000b4005a197a23 */ /* 0x002fca0000010802 */
[--C-:B------:R-:W-:Y:S02]  /*10b80*/  FFMA.FTZ R19, R95, c[0x0][0x2d0], -R2.reuse ;  /* 0x0000b4005f137a23 */ /* 0x100fe40000010802 */
[----:B------:R-:W-:Y:S01]  /*10b90*/  MUFU.EX2 R17, R17 ;  /* 0x0000001100117308 */ /* 0x000fe20000000800 */
[----:B--2---:R-:W-:Y:S11]  /*10ba0*/  F2FP.BF16.PACK_AB R24, R16, R18 ;  /* 0x000000121018723e */ /* 0x004ff600000010ff */
[----:B------:R-:W-:Y:S03]  /*10bb0*/  @!UPT UIADD3 URZ, URZ, URZ, URZ ;  /* 0x0000003f3f3ff290 */ /* 0x000fe6000fffe03f */
[----:B------:R-:W-:Y:S01]  /*10bc0*/  HMMA.16816.F32.BF16 R104, R32, R22, R8 ;  /* 0x000000162068723c */ /* 0x000fe20000041808 */
[----:B------:R1:W-:Y:S06]  /*10bd0*/  MUFU.EX2 R10, R15 ;  /* 0x0000000f000a7308 */ /* 0x0003ec0000000800 */
[--C-:B------:R-:W-:Y:S02]  /*10be0*/  FFMA.FTZ R23, R91, c[0x0][0x2d0], -R2.reuse ;  /* 0x0000b4005b177a23 */ /* 0x100fe40000010802 */
[----:B------:R-:W2:Y:S01]  /*10bf0*/  MUFU.EX2 R9, R38 ;  /* 0x0000002600097308 */ /* 0x000ea20000000800 */
[----:B-1----:R-:W-:-:S07]  /*10c00*/  FFMA.FTZ R15, R93, c[0x0][0x2d0], -R2 ;  /* 0x0000b4005d0f7a23 */ /* 0x002fce0000010802 */
[----:B------:R1:W-:Y:S01]  /*10c10*/  MUFU.EX2 R8, R39 ;  /* 0x0000002700087308 */ /* 0x0003e20000000800 */
[----:B------:R-:W-:-:S04]  /*10c20*/  FADD.FTZ R2, R18, R4 ;  /* 0x0000000412027221 */ /* 0x000fc80000010000 */
[----:B------:R-:W-:Y:S01]  /*10c30*/  FADD.FTZ R2, R16, R2 ;  /* 0x0000000210027221 */ /* 0x000fe20000010000 */
[----:B--2---:R-:W-:Y:S02]  /*10c40*/  F2FP.BF16.PACK_AB R22, R9, R10 ;  /* 0x0000000a0916723e */ /* 0x004fe400000010ff */
[----:B------:R2:W3:Y:S01]  /*10c50*/  MUFU.EX2 R4, R40 ;  /* 0x0000002800047308 */ /* 0x0004e20000000800 */
[----:B------:R-:W-:-:S04]  /*10c60*/  FADD.FTZ R2, R36, R2 ;  /* 0x0000000224027221 */ /* 0x000fc80000010000 */
[C---:B------:R-:W-:Y:S01]  /*10c70*/  FADD.FTZ R2, R26.reuse, R2 ;  /* 0x000000021a027221 */ /* 0x040fe20000010000 */
[----:B------:R-:W-:Y:S02]  /*10c80*/  F2FP.BF16.PACK_AB R26, R26, R36 ;  /* 0x000000241a1a723e */ /* 0x000fe400000010ff */
[----:B-1----:R-:W-:Y:S01]  /*10c90*/  LDSM.16.MT88.4 R36, [R202+0x4000] ;  /* 0x00400000ca24783b */ /* 0x002fe20000004200 */
[----:B------:R-:W-:Y:S01]  /*10ca0*/  FADD.FTZ R2, R27, R2 ;  /* 0x000000021b027221 */ /* 0x000fe20000010000 */
[----:B------:R-:W1:Y:S03]  /*10cb0*/  MUFU.EX2 R18, R57 ;  /* 0x0000003900127308 */ /* 0x000e660000000800 */
[C---:B------:R-:W-:Y:S01]  /*10cc0*/  FADD.FTZ R2, R20.reuse, R2 ;  /* 0x0000000214027221 */ /* 0x040fe20000010000 */
[----:B------:R-:W-:Y:S01]  /*10cd0*/  F2FP.BF16.PACK_AB R20, R20, R27 ;  /* 0x0000001b1414723e */ /* 0x000fe200000010ff */
[----:B--2---:R-:W2:Y:S02]  /*10ce0*/  LDSM.16.MT88.4 R40, [R202+0x3800] ;  /* 0x00380000ca28783b */ /* 0x004ea40000004200 */
[----:B------:R-:W-:Y:S01]  /*10cf0*/  FADD.FTZ R2, R10, R2 ;  /* 0x000000020a027221 */ /* 0x000fe20000010000 */
[----:B---3--:R-:W-:Y:S01]  /*10d00*/  F2FP.BF16.PACK_AB R16, R4, R8 ;  /* 0x000000080410723e */ /* 0x008fe200000010ff */
[----:B------:R-:W-:Y:S02]  /*10d10*/  MUFU.EX2 R27, R54 ;  /* 0x00000036001b7308 */ /* 0x000fe40000000800 */
[----:B------:R-:W-:-:S04]  /*10d20*/  FADD.FTZ R2, R9, R2 ;  /* 0x0000000209027221 */ /* 0x000fc80000010000 */
[----:B------:R-:W-:-:S04]  /*10d30*/  FADD.FTZ R2, R8, R2 ;  /* 0x0000000208027221 */ /* 0x000fc80000010000 */
[----:B------:R-:W-:Y:S02]  /*10d40*/  FADD.FTZ R2, R4, R2 ;  /* 0x0000000204027221 */ /* 0x000fe40000010000 */
[----:B------:R-:W3:Y:S02]  /*10d50*/  MUFU.EX2 R4, R56 ;  /* 0x0000003800047308 */ /* 0x000ee40000000800 */
[----:B-1----:R-:W-:-:S04]  /*10d60*/  FADD.FTZ R2, R18, R2 ;  /* 0x0000000212027221 */ /* 0x002fc80000010000 */
[C---:B---3--:R-:W-:Y:S01]  /*10d70*/  FADD.FTZ R2, R4.reuse, R2 ;  /* 0x0000000204027221 */ /* 0x048fe20000010000 */
[----:B------:R-:W-:Y:S02]  /*10d80*/  F2FP.BF16.PACK_AB R18, R4, R18 ;  /* 0x000000120412723e */ /* 0x000fe400000010ff */
[----:B------:R-:W-:Y:S01]  /*10d90*/  MUFU.EX2 R4, R25 ;  /* 0x0000001900047308 */ /* 0x000fe20000000800 */
[----:B--2---:R-:W-:Y:S07]  /*10da0*/  HMMA.16816.F32.BF16 R8, R28, R40, RZ ;  /* 0x000000281c08723c */ /* 0x004fee00000418ff */
[----:B------:R-:W-:Y:S08]  /*10db0*/  MUFU.EX2 R40, R53 ;  /* 0x0000003500287308 */ /* 0x000ff00000000800 */
[----:B------:R-:W-:Y:S08]  /*10dc0*/  MUFU.EX2 R41, R46 ;  /* 0x0000002e00297308 */ /* 0x000ff00000000800 */
[----:B------:R-:W-:Y:S01]  /*10dd0*/  MUFU.EX2 R53, R45 ;  /* 0x0000002d00357308 */ /* 0x000fe20000000800 */
[----:B------:R-:W-:Y:S07]  /*10de0*/  HMMA.16816.F32.BF16 R108, R32, R36, R8 ;  /* 0x00000024206c723c */ /* 0x000fee0000041808 */
[----:B------:R-:W1:Y:S01]  /*10df0*/  MUFU.EX2 R36, R55 ;  /* 0x0000003700247308 */ /* 0x000e620000000800 */
[----:B------:R-:W-:Y:S07]  /*10e00*/  HMMA.16816.F32.BF16 R8, R28, R42, RZ ;  /* 0x0000002a1c08723c */ /* 0x000fee00000418ff */
[----:B------:R-:W2:Y:S08]  /*10e10*/  MUFU.EX2 R37, R52 ;  /* 0x0000003400257308 */ /* 0x000eb00000000800 */
[----:B------:R-:W3:Y:S01]  /*10e20*/  MUFU.EX2 R42, R47 ;  /* 0x0000002f002a7308 */ /* 0x000ee20000000800 */
[----:B-1----:R-:W-:-:S04]  /*10e30*/  FADD.FTZ R2, R36, R2 ;  /* 0x0000000224027221 */ /* 0x002fc80000010000 */
[----:B------:R-:W-:-:S03]  /*10e40*/  FADD.FTZ R2, R27, R2 ;  /* 0x000000021b027221 */ /* 0x000fc60000010000 */
[----:B------:R1:W4:Y:S01]  /*10e50*/  MUFU.EX2 R43, R44 ;  /* 0x0000002c002b7308 */ /* 0x0003220000000800 */
[----:B------:R-:W-:-:S04]  /*10e60*/  FADD.FTZ R2, R40, R2 ;  /* 0x0000000228027221 */ /* 0x000fc80000010000 */
[----:B--2---:R-:W-:Y:S01]  /*10e70*/  FADD.FTZ R2, R37, R2 ;  /* 0x0000000225027221 */ /* 0x004fe20000010000 */
[----:B------:R-:W-:Y:S01]  /*10e80*/  HMMA.16816.F32.BF16 R120, R32, R38, R8 ;  /* 0x000000262078723c */ /* 0x000fe20000041808 */
[C---:B---3--:R-:W-:Y:S02]  /*10e90*/  F2FP.BF16.PACK_AB R72, R41.reuse, R42 ;  /* 0x0000002a2948723e */ /* 0x048fe400000010ff */
[----:B------:R-:W-:Y:S01]  /*10ea0*/  FADD.FTZ R2, R42, R2 ;  /* 0x000000022a027221 */ /* 0x000fe20000010000 */
[----:B------:R-:W2:Y:S03]  /*10eb0*/  MUFU.EX2 R52, R15 ;  /* 0x0000000f00347308 */ /* 0x000ea60000000800 */
[----:B------:R-:W-:Y:S01]  /*10ec0*/  FADD.FTZ R2, R41, R2 ;  /* 0x0000000229027221 */ /* 0x000fe20000010000 */
[----:B------:R-:W-:Y:S01]  /*10ed0*/  F2FP.BF16.PACK_AB R10, R37, R40 ;  /* 0x00000028250a723e */ /* 0x000fe200000010ff */
[----:B-1----:R-:W1:Y:S02]  /*10ee0*/  LDSM.16.MT88.4 R44, [R204+0x3800] ;  /* 0x00380000cc2c783b */ /* 0x002e640000004200 */
[----:B------:R-:W-:Y:S01]  /*10ef0*/  FADD.FTZ R2, R53, R2 ;  /* 0x0000000235027221 */ /* 0x000fe20000010000 */
[----:B----4-:R-:W-:Y:S01]  /*10f00*/  F2FP.BF16.PACK_AB R74, R43, R53 ;  /* 0x000000352b4a723e */ /* 0x010fe200000010ff */
[----:B------:R-:W3:Y:S01]  /*10f10*/  MUFU.EX2 R15, R19 ;  /* 0x00000013000f7308 */ /* 0x000ee20000000800 */
[----:B------:R-:W-:Y:S01]  /*10f20*/  F2FP.BF16.PACK_AB R8, R27, R36 ;  /* 0x000000241b08723e */ /* 0x000fe200000010ff */
[----:B------:R-:W-:-:S02]  /*10f30*/  FADD.FTZ R232, R43, R2 ;  /* 0x000000022be87221 */ /* 0x000fc40000010000 */
[----:B------:R-:W4:Y:S01]  /*10f40*/  LDSM.16.MT88.4 R40, [R204+0x4000] ;  /* 0x00400000cc28783b */ /* 0x000f220000004200 */
[----:B--2---:R-:W-:-:S03]  /*10f50*/  FADD.FTZ R3, R52, R3 ;  /* 0x0000000334037221 */ /* 0x004fc60000010000 */
[----:B------:R-:W2:Y:S01]  /*10f60*/  MUFU.EX2 R11, R21 ;  /* 0x00000015000b7308 */ /* 0x000ea20000000800 */
[C---:B------:R-:W-:Y:S01]  /*10f70*/  F2FP.BF16.PACK_AB R25, R17.reuse, R52 ;  /* 0x000000341119723e */ /* 0x040fe200000010ff */
[----:B------:R-:W-:-:S06]  /*10f80*/  FADD.FTZ R3, R17, R3 ;  /* 0x0000000311037221 */ /* 0x000fcc0000010000 */
[----:B------:R-:W1:Y:S01]  /*10f90*/  MUFU.EX2 R9, R23 ;  /* 0x0000001700097308 */ /* 0x000e620000000800 */
[----:B---3--:R-:W-:-:S04]  /*10fa0*/  FADD.FTZ R3, R15, R3 ;  /* 0x000000030f037221 */ /* 0x008fc80000010000 */
[C---:B--2---:R-:W-:Y:S01]  /*10fb0*/  FADD.FTZ R2, R11.reuse, R3 ;  /* 0x000000030b027221 */ /* 0x044fe20000010000 */
[----:B------:R-:W-:Y:S02]  /*10fc0*/  F2FP.BF16.PACK_AB R27, R11, R15 ;  /* 0x0000000f0b1b723e */ /* 0x000fe400000010ff */
[----:B------:R-:W-:Y:S01]  /*10fd0*/  MUFU.EX2 R17, R50 ;  /* 0x0000003200117308 */ /* 0x000fe20000000800 */
[----:B-1----:R-:W-:Y:S01]  /*10fe0*/  FADD.FTZ R2, R9, R2 ;  /* 0x0000000209027221 */ /* 0x002fe20000010000 */
[----:B------:R-:W-:-:S06]  /*10ff0*/  F2FP.BF16.PACK_AB R21, R4, R9 ;  /* 0x000000090415723e */ /* 0x000fcc00000010ff */
[----:B------:R-:W1:Y:S01]  /*11000*/  MUFU.EX2 R11, R48 ;  /* 0x00000030000b7308 */ /* 0x000e620000000800 */
[----:B------:R-:W-:Y:S01]  /*11010*/  FADD.FTZ R2, R4, R2 ;  /* 0x0000000204027221 */ /* 0x000fe20000010000 */
[----:B------:R-:W-:Y:S06]  /*11020*/  HMMA.16816.F32.BF16 R36, R28, R44, RZ ;  /* 0x0000002c1c24723c */ /* 0x000fec00000418ff */
[----:B------:R-:W2:Y:S08]  /*11030*/  MUFU.EX2 R9, R49 ;  /* 0x0000003100097308 */ /* 0x000eb00000000800 */
[----:B------:R-:W3:Y:S01]  /*11040*/  MUFU.EX2 R15, R59 ;  /* 0x0000003b000f7308 */ /* 0x000ee20000000800 */
[----:B-1----:R-:W-:-:S07]  /*11050*/  FADD.FTZ R2, R11, R2 ;  /* 0x000000020b027221 */ /* 0x002fce0000010000 */
[----:B------:R-:W-:Y:S01]  /*11060*/  MUFU.EX2 R19, R51 ;  /* 0x0000003300137308 */ /* 0x000fe20000000800 */
[C---:B--2---:R-:W-:Y:S01]  /*11070*/  FADD.FTZ R2, R9.reuse, R2 ;  /* 0x0000000209027221 */ /* 0x044fe20000010000 */
[----:B------:R-:W-:Y:S01]  /*11080*/  F2FP.BF16.PACK_AB R23, R9, R11 ;  /* 0x0000000b0917723e */ /* 0x000fe200000010ff */
[----:B----4-:R-:W-:Y:S02]  /*11090*/  HMMA.16816.F32.BF16 R148, R32, R40, R36 ;  /* 0x000000282094723c */ /* 0x010fe40000041824 */
[----:B------:R-:W-:-:S03]  /*110a0*/  FADD.FTZ R2, R17, R2 ;  /* 0x0000000211027221 */ /* 0x000fc60000010000 */
[----:B------:R-:W1:Y:S01]  /*110b0*/  MUFU.EX2 R40, R58 ;  /* 0x0000003a00287308 */ /* 0x000e620000000800 */
[C---:B---3--:R-:W-:Y:S01]  /*110c0*/  FADD.FTZ R2, R15.reuse, R2 ;  /* 0x000000020f027221 */ /* 0x048fe20000010000 */
[----:B------:R-:W-:Y:S01]  /*110d0*/  F2FP.BF16.PACK_AB R17, R15, R17 ;  /* 0x000000110f11723e */ /* 0x000fe200000010ff */
[----:B------:R-:W-:Y:S05]  /*110e0*/  HMMA.16816.F32.BF16 R36, R28, R46, RZ ;  /* 0x0000002e1c24723c */ /* 0x000fea00000418ff */
[----:B------:R-:W2:Y:S01]  /*110f0*/  MUFU.EX2 R4, R61 ;  /* 0x0000003d00047308 */ /* 0x000ea20000000800 */
[----:B-1----:R-:W-:-:S07]  /*11100*/  FADD.FTZ R2, R40, R2 ;  /* 0x0000000228027221 */ /* 0x002fce0000010000 */
[----:B------:R-:W1:Y:S01]  /*11110*/  MUFU.EX2 R3, R62 ;  /* 0x0000003e00037308 */ /* 0x000e620000000800 */
[C---:B------:R-:W-:Y:S01]  /*11120*/  FADD.FTZ R2, R19.reuse, R2 ;  /* 0x0000000213027221 */ /* 0x040fe20000010000 */
[----:B------:R-:W-:-:S03]  /*11130*/  F2FP.BF16.PACK_AB R19, R19, R40 ;  /* 0x000000281313723e */ /* 0x000fc600000010ff */
[----:B--2---:R-:W-:-:S03]  /*11140*/  FADD.FTZ R2, R4, R2 ;  /* 0x0000000204027221 */ /* 0x004fc60000010000 */
[----:B------:R-:W-:Y:S03]  /*11150*/  MUFU.EX2 R11, R67 ;  /* 0x00000043000b7308 */ /* 0x000fe60000000800 */
[----:B------:R-:W-:Y:S01]  /*11160*/  HMMA.16816.F32.BF16 R132, R32, R42, R36 ;  /* 0x0000002a2084723c */ /* 0x000fe20000041824 */
[----:B------:R-:W2:Y:S01]  /*11170*/  LDSM.16.MT88.4 R36, [R203+0x3800] ;  /* 0x00380000cb24783b */ /* 0x000ea20000004200 */
[----:B-1----:R-:W-:-:S03]  /*11180*/  F2FP.BF16.PACK_AB R9, R3, R4 ;  /* 0x000000040309723e */ /* 0x002fc600000010ff */
[----:B------:R-:W-:Y:S01]  /*11190*/  MUFU.EX2 R45, R64 ;  /* 0x00000040002d7308 */ /* 0x000fe20000000800 */
[----:B------:R-:W-:-:S07]  /*111a0*/  FADD.FTZ R2, R3, R2 ;  /* 0x0000000203027221 */ /* 0x000fce0000010000 */
[----:B------:R-:W-:Y:S08]  /*111b0*/  MUFU.EX2 R4, R65 ;  /* 0x0000004100047308 */ /* 0x000ff00000000800 */
[----:B------:R-:W1:Y:S08]  /*111c0*/  MUFU.EX2 R15, R68 ;  /* 0x00000044000f7308 */ /* 0x000e700000000800 */
[----:B------:R-:W3:Y:S08]  /*111d0*/  MUFU.EX2 R44, R63 ;  /* 0x0000003f002c7308 */ /* 0x000ef00000000800 */
[----:B------:R-:W4:Y:S01]  /*111e0*/  MUFU.EX2 R3, R60 ;  /* 0x0000003c00037308 */ /* 0x000f220000000800 */
[----:B-1----:R-:W-:Y:S01]  /*111f0*/  FADD.FTZ R2, R15, R2 ;  /* 0x000000020f027221 */ /* 0x002fe20000010000 */
[----:B--2---:R-:W-:Y:S03]  /*11200*/  HMMA.16816.F32.BF16 R40, R28, R36, RZ ;  /* 0x000000241c28723c */ /* 0x004fe600000418ff */
[C---:B------:R-:W-:Y:S01]  /*11210*/  FADD.FTZ R2, R11.reuse, R2 ;  /* 0x000000020b027221 */ /* 0x040fe20000010000 */
[----:B------:R-:W-:-:S02]  /*11220*/  F2FP.BF16.PACK_AB R11, R11, R15 ;  /* 0x0000000f0b0b723e */ /* 0x000fc400000010ff */
[C---:B---3--:R-:W-:Y:S01]  /*11230*/  F2FP.BF16.PACK_AB R73, R44.reuse, R45 ;  /* 0x0000002d2c49723e */ /* 0x048fe200000010ff */
[----:B------:R-:W-:Y:S01]  /*11240*/  FADD.FTZ R2, R45, R2 ;  /* 0x000000022d027221 */ /* 0x000fe20000010000 */
[----:B------:R-:W-:Y:S01]  /*11250*/  HMMA.16816.F32.BF16 R36, R28, R38, RZ ;  /* 0x000000261c24723c */ /* 0x000fe200000418ff */
[----:B------:R-:W1:Y:S02]  /*11260*/  LDSM.16.MT88.4 R28, [R203+0x4000] ;  /* 0x00400000cb1c783b */ /* 0x000e640000004200 */
[----:B------:R-:W-:Y:S01]  /*11270*/  FADD.FTZ R2, R44, R2 ;  /* 0x000000022c027221 */ /* 0x000fe20000010000 */
[----:B----4-:R-:W-:-:S03]  /*11280*/  F2FP.BF16.PACK_AB R75, R3, R4 ;  /* 0x00000004034b723e */ /* 0x010fc600000010ff */
[----:B------:R-:W-:-:S04]  /*11290*/  FADD.FTZ R2, R4, R2 ;  /* 0x0000000204027221 */ /* 0x000fc80000010000 */
[----:B------:R-:W-:-:S05]  /*112a0*/  FADD.FTZ R247, R3, R2 ;  /* 0x0000000203f77221 */ /* 0x000fca0000010000 */
[C---:B-1----:R-:W-:Y:S08]  /*112b0*/  HMMA.16816.F32.BF16 R84, R32.reuse, R28, R40 ;  /* 0x0000001c2054723c */ /* 0x042ff00000041828 */
[----:B------:R-:W-:Y:S01]  /*112c0*/  HMMA.16816.F32.BF16 R40, R32, R30, R36 ;  /* 0x0000001e2028723c */ /* 0x000fe20000041824 */
[----:B------:R-:W1:Y:S04]  /*112d0*/  LDSM.16.MT88.4 R28, [R201+0x1000] ;  /* 0x00100000c91c783b */ /* 0x000e680000004200 */
[----:B------:R-:W2:Y:S04]  /*112e0*/  LDSM.16.MT88.4 R32, [R202+0x1000] ;  /* 0x00100000ca20783b */ /* 0x000ea80000004200 */
[----:B------:R-:W3:Y:S01]  /*112f0*/  LDSM.16.MT88.4 R36, [R202+0x4800] ;  /* 0x00480000ca24783b */ /* 0x000ee20000004200 */
[C---:B-1----:R-:W-:Y:S08]  /*11300*/  HMMA.16816.F32.BF16 R64, R24.reuse, R28, R136 ;  /* 0x0000001c1840723c */ /* 0x042ff00000041888 */
[C---:B------:R-:W-:Y:S01]  /*11310*/  HMMA.16816.F32.BF16 R56, R24.reuse, R30, R156 ;  /* 0x0000001e1838723c */ /* 0x040fe2000004189c */
[----:B------:R-:W1:Y:S07]  /*11320*/  LDSM.16.MT88.4 R28, [R204+0x1000] ;  /* 0x00100000cc1c783b */ /* 0x000e6e0000004200 */
[C---:B--2---:R-:W-:Y:S08]  /*11330*/  HMMA.16816.F32.BF16 R48, R24.reuse, R32, R128 ;  /* 0x000000201830723c */ /* 0x044ff00000041880 */
[C---:B------:R-:W-:Y:S01]  /*11340*/  HMMA.16816.F32.BF16 R68, R24.reuse, R34, R152 ;  /* 0x000000221844723c */ /* 0x040fe20000041898 */
[----:B------:R-:W2:Y:S07]  /*11350*/  LDSM.16.MT88.4 R32, [R203+0x1000] ;  /* 0x00100000cb20783b */ /* 0x000eae0000004200 */
[C---:B---3--:R-:W-:Y:S08]  /*11360*/  HMMA.16816.F32.BF16 R108, R24.reuse, R36, R108 ;  /* 0x00000024186c723c */ /* 0x048ff0000004186c */
[C---:B------:R-:W-:Y:S01]  /*11370*/  HMMA.16816.F32.BF16 R120, R24.reuse, R38, R120 ;  /* 0x000000261878723c */ /* 0x040fe20000041878 */
[----:B------:R-:W-:Y:S07]  /*11380*/  LDSM.16.MT88.4 R36, [R203+0x1800] ;  /* 0x00180000cb24783b */ /* 0x000fee0000004200 */
        /* <DEDUP_REMOVED lines=11> */
[----:B------:R-:W-:Y:S07]  /*11440*/  LDSM.16.MT88.4 R32, [R202+0x5000] ;  /* 0x00500000ca20783b */ /* 0x000fee0000004200 */
[C---:B-1----:R-:W-:Y:S08]  /*11450*/  HMMA.16816.F32.BF16 R124, R24.reuse, R28, R84 ;  /* 0x0000001c187c723c */ /* 0x042ff00000041854 */
[----:B------:R-:W-:Y:S01]  /*11460*/  HMMA.16816.F32.BF16 R128, R24, R30, R40 ;  /* 0x0000001e1880723c */ /* 0x000fe20000041828 */
[----:B------:R-:W1:Y:S04]  /*11470*/  LDSM.16.MT88.4 R24, [R201+0x1800] ;  /* 0x00180000c918783b */ /* 0x000e680000004200 */
[----:B------:R-:W2:Y:S03]  /*11480*/  LDSM.16.MT88.4 R28, [R202+0x1800] ;  /* 0x00180000ca1c783b */ /* 0x000ea60000004200 */
[C---:B-1----:R-:W-:Y:S08]  /*11490*/  HMMA.16816.F32.BF16 R116, R20.reuse, R24, R64 ;  /* 0x000000181474723c */ /* 0x042ff00000041840 */
        /* <DEDUP_REMOVED lines=8> */
[C---:B------:R-:W-:Y:S08]  /*11520*/  HMMA.16816.F32.BF16 R64, R20.reuse, R32, R108 ;  /* 0x000000201440723c */ /* 0x040ff0000004186c */
[C---:B-1----:R-:W-:Y:S08]  /*11530*/  HMMA.16816.F32.BF16 R136, R20.reuse, R24, R60 ;  /* 0x000000181488723c */ /* 0x042ff0000004183c */
[C---:B------:R-:W-:Y:S01]  /*11540*/  HMMA.16816.F32.BF16 R88, R20.reuse, R26, R52 ;  /* 0x0000001a1458723c */ /* 0x040fe20000041834 */
[----:B------:R-:W1:Y:S07]  /*11550*/  LDSM.16.MT88.4 R24, [R201+0x5000] ;  /* 0x00500000c918783b */ /* 0x000e6e0000004200 */
[C---:B------:R-:W-:Y:S01]  /*11560*/  HMMA.16816.F32.BF16 R60, R20.reuse, R34, R120 ;  /* 0x00000022143c723c */ /* 0x040fe20000041878 */
[----:B------:R-:W4:Y:S07]  /*11570*/  LDSM.16.MT88.4 R32, [R201+0x5800] ;  /* 0x00580000c920783b */ /* 0x000f2e0000004200 */
[----:B--2---:R-:W-:Y:S01]  /*11580*/  HMMA.16816.F32.BF16 R48, R20, R28, R124 ;  /* 0x0000001c1430723c */ /* 0x004fe2000004187c */
[----:B------:R-:W-:Y:S07]  /*11590*/  LDSM.16.MT88.4 R124, [R202+0x3000] ;  /* 0x00300000ca7c783b */ /* 0x000fee0000004200 */
[C---:B---3--:R-:W-:Y:S08]  /*115a0*/  HMMA.16816.F32.BF16 R96, R16.reuse, R36, R96 ;  /* 0x000000241060723c */ /* 0x048ff00000041860 */
[----:B------:R-:W-:Y:S08]  /*115b0*/  HMMA.16816.F32.BF16 R92, R16, R38, R152 ;  /* 0x00000026105c723c */ /* 0x000ff00000041898 */
[C---:B-1----:R-:W-:Y:S08]  /*115c0*/  HMMA.16816.F32.BF16 R40, R20.reuse, R24, R100 ;  /* 0x000000181428723c */ /* 0x042ff00000041864 */
[C---:B------:R-:W-:Y:S01]  /*115d0*/  HMMA.16816.F32.BF16 R84, R20.reuse, R26, R104 ;  /* 0x0000001a1454723c */ /* 0x040fe20000041868 */
[----:B------:R-:W1:Y:S07]  /*115e0*/  LDSM.16.MT88.4 R24, [R204+0x5000] ;  /* 0x00500000cc18783b */ /* 0x000e6e0000004200 */
[----:B------:R-:W-:Y:S01]  /*115f0*/  HMMA.16816.F32.BF16 R100, R20, R30, R128 ;  /* 0x0000001e1464723c */ /* 0x000fe20000041880 */
[----:B------:R-:W-:Y:S11]  /*11600*/  LDSM.16.MT88.4 R28, [R203+0x5800] ;  /* 0x00580000cb1c783b */ /* 0x000ff60000004200 */
[----:B------:R-:W-:Y:S04]  /*11610*/  @!UPT UIADD3 URZ, URZ, URZ, URZ ;  /* 0x0000003f3f3ff290 */ /* 0x000fe8000fffe03f */
[----:B----4-:R-:W-:Y:S08]  /*11620*/  HMMA.16816.F32.BF16 R84, R16, R34, R84 ;  /* 0x000000221054723c */ /* 0x010ff00000041854 */
[C---:B-1----:R-:W-:Y:S08]  /*11630*/  HMMA.16816.F32.BF16 R52, R20.reuse, R24, R148 ;  /* 0x000000181434723c */ /* 0x042ff00000041894 */
[----:B------:R-:W-:Y:S01]  /*11640*/  HMMA.16816.F32.BF16 R68, R20, R26, R132 ;  /* 0x0000001a1444723c */ /* 0x000fe20000041884 */
[----:B------:R-:W1:Y:S04]  /*11650*/  LDSM.16.MT88.4 R24, [R201+0x2000] ;  /* 0x00200000c918783b */ /* 0x000e680000004200 */
[----:B------:R-:W2:Y:S04]  /*11660*/  LDSM.16.MT88.4 R20, [R203+0x2000] ;  /* 0x00200000cb14783b */ /* 0x000ea80000004200 */
[----:B------:R-:W-:Y:S01]  /*11670*/  LDSM.16.MT88.4 R132, [R201+0x3000] ;  /* 0x00300000c984783b */ /* 0x000fe20000004200 */
        /* <DEDUP_REMOVED lines=9> */
[C---:B------:R-:W-:Y:S01]  /*11710*/  HMMA.16816.F32.BF16 R120, R16.reuse, R24, R136 ;  /* 0x000000181078723c */ /* 0x040fe20000041888 */
[----:B------:R-:W3:Y:S07]  /*11720*/  LDSM.16.MT88.4 R24, [R202+0x5800] ;  /* 0x00580000ca18783b */ /* 0x000eee0000004200 */
[----:B------:R-:W-:Y:S01]  /*11730*/  HMMA.16816.F32.BF16 R44, R16, R30, R100 ;  /* 0x0000001e102c723c */ /* 0x000fe20000041864 */
[----:B------:R-:W-:Y:S11]  /*11740*/  LDSM.16.MT88.4 R100, [R201+0x6800] ;  /* 0x00680000c964783b */ /* 0x000ff60000004200 */
[----:B------:R-:W-:Y:S04]  /*11750*/  @!UPT UIADD3 URZ, URZ, URZ, URZ ;  /* 0x0000003f3f3ff290 */ /* 0x000fe8000fffe03f */
[C---:B--2---:R-:W-:Y:S08]  /*11760*/  HMMA.16816.F32.BF16 R120, R8.reuse, R32, R120 ;  /* 0x000000200878723c */ /* 0x044ff00000041878 */
[----:B------:R-:W-:Y:S01]  /*11770*/  HMMA.16816.F32.BF16 R32, R8, R34, R108 ;  /* 0x000000220820723c */ /* 0x000fe2000004186c */
[----:B------:R-:W-:Y:S07]  /*11780*/  LDSM.16.MT88.4 R108, [R203+0x3000] ;  /* 0x00300000cb6c783b */ /* 0x000fee0000004200 */
[C---:B-1----:R-:W-:Y:S08]  /*11790*/  HMMA.16816.F32.BF16 R36, R16.reuse, R20, R52 ;  /* 0x000000141024723c */ /* 0x042ff00000041834 */
[C---:B------:R-:W-:Y:S01]  /*117a0*/  HMMA.16816.F32.BF16 R68, R16.reuse, R22, R68 ;  /* 0x000000161044723c */ /* 0x040fe20000041844 */
[----:B------:R-:W1:Y:S07]  /*117b0*/  LDSM.16.MT88.4 R20, [R202+0x2800] ;  /* 0x00280000ca14783b */ /* 0x000e6e0000004200 */
[C---:B---3--:R-:W-:Y:S08]  /*117c0*/  HMMA.16816.F32.BF16 R64, R16.reuse, R24, R64 ;  /* 0x000000181040723c */ /* 0x048ff00000041840 */
[C---:B------:R-:W-:Y:S01]  /*117d0*/  HMMA.16816.F32.BF16 R60, R16.reuse, R26, R60 ;  /* 0x0000001a103c723c */ /* 0x040fe2000004183c */
[----:B------:R-:W2:Y:S07]  /*117e0*/  LDSM.16.MT88.4 R24, [R201+0x2800] ;  /* 0x00280000c918783b */ /* 0x000eae0000004200 */
[----:B------:R-:W-:Y:S01]  /*117f0*/  HMMA.16816.F32.BF16 R52, R16, R28, R48 ;  /* 0x0000001c1034723c */ /* 0x000fe20000041830 */
[----:B------:R-:W3:Y:S04]  /*11800*/  LDSM.16.MT88.4 R16, [R202+0x6000] ;  /* 0x00600000ca10783b */ /* 0x000ee80000004200 */
[----:B------:R-:W4:Y:S03]  /*11810*/  LDSM.16.MT88.4 R28, [R204+0x6000] ;  /* 0x00600000cc1c783b */ /* 0x000f260000004200 */
[C---:B-1----:R-:W-:Y:S08]  /*11820*/  HMMA.16816.F32.BF16 R128, R8.reuse, R20, R96 ;  /* 0x000000140880723c */ /* 0x042ff00000041860 */
[C---:B------:R-:W-:Y:S01]  /*11830*/  HMMA.16816.F32.BF16 R48, R8.reuse, R22, R92 ;  /* 0x000000160830723c */ /* 0x040fe2000004185c */
[----:B------:R-:W1:Y:S04]  /*11840*/  LDSM.16.MT88.4 R20, [R201+0x6000] ;  /* 0x00600000c914783b */ /* 0x000e680000004200 */
[----:B------:R-:W-:Y:S03]  /*11850*/  LDSM.16.MT88.4 R92, [R202+0x6800] ;  /* 0x00680000ca5c783b */ /* 0x000fe60000004200 */
[C---:B--2---:R-:W-:Y:S01]  /*11860*/  HMMA.16816.F32.BF16 R136, R8.reuse, R24, R116 ;  /* 0x000000180888723c */ /* 0x044fe20000041874 */
[----:B------:R-:W-:Y:S07]  /*11870*/  LDSM.16.MT88.4 R116, [R204+0x3000] ;  /* 0x00300000cc74783b */ /* 0x000fee0000004200 */
[C---:B------:R-:W-:Y:S01]  /*11880*/  HMMA.16816.F32.BF16 R40, R8.reuse, R26, R112 ;  /* 0x0000001a0828723c */ /* 0x040fe20000041870 */
[----:B------:R-:W2:Y:S07]  /*11890*/  LDSM.16.MT88.4 R24, [R203+0x2800] ;  /* 0x00280000cb18783b */ /* 0x000eae0000004200 */
[C---:B---3--:R-:W-:Y:S08]  /*118a0*/  HMMA.16816.F32.BF16 R64, R8.reuse, R16, R64 ;  /* 0x000000100840723c */ /* 0x048ff00000041840 */
[C---:B------:R-:W-:Y:S01]  /*118b0*/  HMMA.16816.F32.BF16 R60, R8.reuse, R18, R60 ;  /* 0x00000012083c723c */ /* 0x040fe2000004183c */
[----:B------:R-:W3:Y:S07]  /*118c0*/  LDSM.16.MT88.4 R16, [R203+0x6000] ;  /* 0x00600000cb10783b */ /* 0x000eee0000004200 */
[C---:B----4-:R-:W-:Y:S08]  /*118d0*/  HMMA.16816.F32.BF16 R36, R8.reuse, R28, R36 ;  /* 0x0000001c0824723c */ /* 0x050ff00000041824 */
[C---:B-1----:R-:W-:Y:S08]  /*118e0*/  HMMA.16816.F32.BF16 R56, R8.reuse, R20, R56 ;  /* 0x000000140838723c */ /* 0x042ff00000041838 */
[C---:B------:R-:W-:Y:S01]  /*118f0*/  HMMA.16816.F32.BF16 R20, R8.reuse, R22, R84 ;  /* 0x000000160814723c */ /* 0x040fe20000041854 */
[----:B------:R-:W1:Y:S07]  /*11900*/  LDSM.16.MT88.4 R84, [R204+0x6800] ;  /* 0x00680000cc54783b */ /* 0x000e6e0000004200 */
[C---:B--2---:R-:W-:Y:S08]  /*11910*/  HMMA.16816.F32.BF16 R104, R8.reuse, R24, R104 ;  /* 0x000000180868723c */ /* 0x044ff00000041868 */
[C---:B------:R-:W-:Y:S08]  /*11920*/  HMMA.16816.F32.BF16 R88, R8.reuse, R26, R88 ;  /* 0x0000001a0858723c */ /* 0x040ff00000041858 */
[C---:B------:R-:W-:Y:S08]  /*11930*/  HMMA.16816.F32.BF16 R68, R8.reuse, R30, R68 ;  /* 0x0000001e0844723c */ /* 0x040ff00000041844 */
[C---:B---3--:R-:W-:Y:S08]  /*11940*/  HMMA.16816.F32.BF16 R52, R8.reuse, R16, R52 ;  /* 0x000000100834723c */ /* 0x048ff00000041834 */
[----:B------:R-:W-:Y:S01]  /*11950*/  HMMA.16816.F32.BF16 R44, R8, R18, R44 ;  /* 0x00000012082c723c */ /* 0x000fe2000004182c */
[----:B------:R-:W2:Y:S07]  /*11960*/  LDSM.16.MT88.4 R8, [R203+0x6800] ;  /* 0x00680000cb08783b */ /* 0x000eae0000004200 */
[C---:B------:R-:W-:Y:S08]  /*11970*/  HMMA.16816.F32.BF16 R112, R72.reuse, R108, R104 ;  /* 0x0000006c4870723c */ /* 0x040ff00000041868 */
        /* <DEDUP_REMOVED lines=13> */
[C---:B--2---:R-:W-:Y:S08]  /*11a50*/  HMMA.16816.F32.BF16 R68, R72.reuse, R8, R52 ;  /* 0x000000084844723c */ /* 0x044ff00000041834 */
[----:B------:R-:W-:Y:S01]  /*11a60*/  HMMA.16816.F32.BF16 R72, R72, R10, R44 ;  /* 0x0000000a4848723c */ /* 0x000fe2000004182c */
[----:B------:R-:W-:Y:S07]  /*11a70*/  @!UPT UIADD3 URZ, URZ, URZ, URZ ;  /* 0x0000003f3f3ff290 */ /* 0x000fee000fffe03f */
[----:B------:R-:W-:Y:S11]  /*11a80*/  @!P0 BRA `(.L_x_443) ;  /* 0x00003e5000008947 */ /* 0x000ff60003800000 */
.L_x_458:
[----:B------:R-:W2:Y:S01]  /*11a90*/  LDL.64 R10, [R1] ;  /* 0x00000000010a7983 */ /* 0x000ea20000100a00 */
[----:B------:R-:W-:Y:S04]  /*11aa0*/  DEPBAR.LE SB0, 0x0 ;  /* 0x000080000000791a */ /* 0x000fe80000000000 */
[----:B------:R-:W-:Y:S01]  /*11ab0*/  WARPSYNC 0xffffffff ;  /* 0xffffffff00007948 */ /* 0x000fe20003800000 */
[----:B------:R-:W-:Y:S01]  /*11ac0*/  BAR.SYNC.DEFER_BLOCKING 0x0 ;  /* 0x0000000000007b1d */ /* 0x000fe20000010000 */
[----:B------:R-:W-:Y:S01]  /*11ad0*/  SHF.R.S32.HI R2, RZ, 0x1f, R225 ;  /* 0x0000001fff027819 */ /* 0x000fe200000114e1 */
[----:B------:R-:W-:Y:S01]  /*11ae0*/  IMAD.MOV.U32 R15, RZ, RZ, R6 ;  /* 0x000000ffff0f7224 */ /* 0x000fe200078e0006 */
[----:B------:R-:W-:Y:S02]  /*11af0*/  LOP3.LUT P0, RZ, R82, 0x2, RZ, 0xc0, !PT ;  /* 0x0000000252ff7812 */ /* 0x000fe4000780c0ff */
[----:B------:R-:W-:Y:S01]  /*11b00*/  SHF.R.S32.HI R8, RZ, 0x1f, R224 ;  /* 0x0000001fff087819 */ /* 0x000fe200000114e0 */
[----:B------:R-:W-:Y:S01]  /*11b10*/  IMAD R4, R2, c[0x0][0x208], RZ ;  /* 0x0000820002047a24 */ /* 0x000fe200078e02ff */
[----:B------:R-:W-:Y:S01]  /*11b20*/  ISETP.GE.AND P3, PT, R212, c[0x0][0x1d4], PT ;  /* 0x00007500d4007a0c */ /* 0x000fe20003f66270 */
[C---:B------:R-:W-:Y:S04]  /*11b30*/  IMAD.WIDE.U32 R2, R225.reuse, c[0x0][0x208], RZ ;  /* 0x00008200e1027a25 */ /* 0x040fe800078e00ff */
[----:B------:R-:W-:Y:S04]  /*11b40*/  IMAD R4, R225, c[0x0][0x20c], R4 ;  /* 0x00008300e1047a24 */ /* 0x000fe800078e0204 */
[----:B------:R-:W-:Y:S02]  /*11b50*/  IMAD.IADD R3, R3, 0x1, R4 ;  /* 0x0000000103037824 */ /* 0x000fe400078e0204 */
[----:B------:R-:W-:Y:S02]  /*11b60*/  IMAD R4, R8, c[0x0][0x218], RZ ;  /* 0x0000860008047a24 */ /* 0x000fe400078e02ff */
[----:B------:R-:W-:Y:S01]  /*11b70*/  IMAD.WIDE.U32 R8, R224, c[0x0][0x218], R2 ;  /* 0x00008600e0087a25 */ /* 0x000fe200078e0002 */
[C---:B------:R-:W-:Y:S02]  /*11b80*/  IADD3 R2, R200.reuse, 0x20, RZ ;  /* 0x00000020c8027810 */ /* 0x040fe40007ffe0ff */
[----:B------:R-:W-:Y:S01]  /*11b90*/  @P0 IADD3 R2, R200, -0x20, RZ ;  /* 0xffffffe0c8020810 */ /* 0x000fe20007ffe0ff */
[----:B------:R1:W3:Y:S01]  /*11ba0*/  LDSM.16.M88.4 R16, [R200] ;  /* 0x00000000c810783b */ /* 0x0002e20000000200 */
[----:B------:R-:W-:Y:S03]  /*11bb0*/  IMAD R4, R224, c[0x0][0x21c], R4 ;  /* 0x00008700e0047a24 */ /* 0x000fe600078e0204 */
        /* <DEDUP_REMOVED lines=12> */
[----:B------:R1:W1:Y:S01]  /*11c80*/  LDSM.16.M88.4 R64, [R200+0x3000] ;  /* 0x00300000c840783b */ /* 0x0002620000000200 */
[----:B--2---:R-:W-:Y:S04]  /*11c90*/  IADD3 R3, P1, R10, R8, RZ ;  /* 0x000000080a037210 */ /* 0x004fe80007f3e0ff */
[----:B------:R-:W-:Y:S02]  /*11ca0*/  IADD3.X R4, R251, R9, R4, P1, !PT ;  /* 0x00000009fb047210 */ /* 0x000fe40000ffe404 */
[C---:B------:R-:W-:Y:S04]  /*11cb0*/  LEA R8, P0, R3.reuse, c[0x0][0x1f8], 0x1 ;  /* 0x00007e0003087a11 */ /* 0x040fe800078008ff */
[----:B------:R-:W-:Y:S01]  /*11cc0*/  LEA.HI.X R4, R3, c[0x0][0x1fc], R4, 0x1, P0 ;  /* 0x00007f0003047a11 */ /* 0x000fe200000f0c04 */
[----:B------:R-:W-:-:S06]  /*11cd0*/  BRA.DIV ~URZ, `(.L_x_444) ;  /* 0x000084c27f007947 */ /* 0x000fcc000b800000 */
[----:B-1-34-:R1:W2:Y:S02]  /*11ce0*/  SHFL.IDX PT, R3, R4, RZ, 0x181f ;  /* 0x00181fff04037589 */ /* 0x01a2a400000e0000 */
.L_x_531:
[----:B------:R-:W3:Y:S01]  /*11cf0*/  SHFL.IDX PT, R2, R8, RZ, 0x181f ;  /* 0x00181fff08027589 */ /* 0x000ee200000e0000 */
[----:B------:R-:W-:Y:S01]  /*11d00*/  LOP3.LUT P1, RZ, R236, 0x2, RZ, 0xc0, !PT ;  /* 0x00000002ecff7812 */ /* 0x000fe2000782c0ff */
[----:B------:R-:W-:Y:S01]  /*11d10*/  BSSY B0, `(.L_x_445) ;  /* 0x0000035000007945 */ /* 0x000fe20003800000 */
[----:B------:R-:W-:Y:S01]  /*11d20*/  SEL R211, RZ, 0x10, P3 ;  /* 0x00000010ffd37807 */ /* 0x000fe20001800000 */
[----:B------:R-:W4:Y:S01]  /*11d30*/  SHFL.IDX PT, R9, R8, 0x1, 0x181f ;  /* 0x00381f0008097f89 */ /* 0x000f2200000e0000 */
[----:B------:R-:W-:Y:S03]  /*11d40*/  SEL R210, RZ, 0x10, P1 ;  /* 0x00000010ffd27807 */ /* 0x000fe60000800000 */
[----:B------:R-:W5:Y:S01]  /*11d50*/  S2R R20, SR_TID.X ;  /* 0x0000000000147919 */ /* 0x000f620000002100 */
[----:B------:R-:W-:Y:S02]  /*11d60*/  ISETP.NE.U32.AND P2, PT, R210, RZ, PT ;  /* 0x000000ffd200720c */ /* 0x000fe40003f45070 */
[CC--:B---3--:R-:W-:Y:S05]  /*11d70*/  IADD3 R10, P0, R2.reuse, R216.reuse, RZ ;  /* 0x000000d8020a7210 */ /* 0x0c8fea0007f1e0ff */
[C-C-:B--2---:R-:W-:Y:S01]  /*11d80*/  IMAD.X R11, R3.reuse, 0x1, R217.reuse, P0 ;  /* 0x00000001030b7824 */ /* 0x144fe200000e06d9 */
[-C--:B------:R-:W-:Y:S04]  /*11d90*/  IADD3 R2, P0, R2, R219.reuse, RZ ;  /* 0x000000db02027210 */ /* 0x080fe80007f1e0ff */
[----:B------:R-:W-:Y:S01]  /*11da0*/  @!PT LDS RZ, [RZ] ;  /* 0x00000000fffff984 */ /* 0x000fe20000000800 */
[----:B------:R2:W-:Y:S01]  /*11db0*/  LDGSTS.E.BYPASS.LTC128B.128 [R213+0x100], [R10.64], !P1 ;  /* 0x001000000ad57fae */ /* 0x0005e2000c901d48 */
[--C-:B------:R-:W-:Y:S05]  /*11dc0*/  IMAD.X R3, R3, 0x1, R218.reuse, P0 ;  /* 0x0000000103037824 */ /* 0x100fea00000e06da */
[----:B------:R4:W-:Y:S04]  /*11dd0*/  LDGSTS.E.BYPASS.LTC128B.128 [R213+0x3900], [R2.64], !P3 ;  /* 0x0390000002d57fae */ /* 0x0009e8000d901d48 */
[----:B--2---:R-:W2:Y:S01]  /*11de0*/  SHFL.IDX PT, R10, R4, 0x1, 0x181f ;  /* 0x00381f00040a7f89 */ /* 0x004ea200000e0000 */
[C---:B----4-:R-:W-:Y:S05]  /*11df0*/  IADD3 R2, P0, R9.reuse, R216, RZ ;  /* 0x000000d809027210 */ /* 0x050fea0007f1e0ff */
[C-C-:B--2---:R-:W-:Y:S05]  /*11e00*/  IMAD.X R3, R10.reuse, 0x1, R217.reuse, P0 ;  /* 0x000000010a037824 */ /* 0x144fea00000e06d9 */
        /* <DEDUP_REMOVED lines=8> */
[-C--:B--2---:R-:W-:Y:S04]  /*11e90*/  IADD3 R2, P1, P0, R2, R9.reuse, R216 ;  /* 0x0000000902027210 */ /* 0x084fe8000783e0d8 */
[-C--:B---3--:R-:W-:Y:S05]  /*11ea0*/  IADD3.X R3, RZ, R10.reuse, R217, P1, P0 ;  /* 0x0000000aff037210 */ /* 0x088fea0000fe04d9 */
[----:B------:R2:W-:Y:S01]  /*11eb0*/  LDGSTS.E.BYPASS.LTC128B.128.ZFILL [R213+0x2100], [R2.64], P2 ;  /* 0x0210000002d57fae */ /* 0x0005e20009141d48 */
[C---:B------:R-:W-:Y:S02]  /*11ec0*/  ISETP.NE.U32.AND P2, PT, R211.reuse, RZ, PT ;  /* 0x000000ffd300720c */ /* 0x040fe40003f45070 */
[----:B--2---:R-:W-:Y:S04]  /*11ed0*/  IADD3 R2, -R211, 0x10, RZ ;  /* 0x00000010d3027810 */ /* 0x004fe80007ffe1ff */
[----:B------:R-:W-:Y:S04]  /*11ee0*/  LOP3.LUT R2, R2, 0xf, RZ, 0xc0, !PT ;  /* 0x0000000f02027812 */ /* 0x000fe800078ec0ff */
[----:B------:R-:W-:Y:S04]  /*11ef0*/  IADD3 R2, P1, P0, R2, R9, R219 ;  /* 0x0000000902027210 */ /* 0x000fe8000783e0db */
[----:B------:R-:W-:Y:S02]  /*11f00*/  IADD3.X R3, RZ, R10, R218, P1, P0 ;  /* 0x0000000aff037210 */ /* 0x000fe40000fe04da */
[----:B-----5:R-:W-:Y:S03]  /*11f10*/  ISETP.GT.AND P0, PT, R20, 0x7f, PT ;  /* 0x0000007f1400780c */ /* 0x020fe60003f04270 */
[----:B------:R2:W-:Y:S10]  /*11f20*/  LDGSTS.E.BYPASS.LTC128B.128.ZFILL [R213+0x5900], [R2.64], P2 ;  /* 0x0590000002d57fae */ /* 0x0005f40009141d48 */
[----:B------:R-:W-:-:S05]  /*11f30*/  @P0 BRA `(.L_x_446) ;  /* 0x0000012000000947 */ /* 0x000fca0003800000 */
[----:B------:R-:W-:-:S05]  /*11f40*/  BRA.DIV ~URZ, `(.L_x_447) ;  /* 0x000082c27f007947 */ /* 0x000fca000b800000 */
[----:B------:R3:W4:Y:S04]  /*11f50*/  SHFL.IDX PT, R9, R4, 0x3, 0x181f ;  /* 0x00781f0004097f89 */ /* 0x00072800000e0000 */
[----:B-1----:R3:W1:Y:S02]  /*11f60*/  SHFL.IDX PT, R4, R8, 0x3, 0x181f ;  /* 0x00781f0008047f89 */ /* 0x00266400000e0000 */
.L_x_532:
[C---:B--2---:R-:W-:Y:S02]  /*11f70*/  IADD3 R2, -R210.reuse, 0x10, RZ ;  /* 0x00000010d2027810 */ /* 0x044fe40007ffe1ff */
[----:B------:R-:W-:Y:S02]  /*11f80*/  ISETP.NE.U32.AND P0, PT, R210, RZ, PT ;  /* 0x000000ffd200720c */ /* 0x000fe40003f05070 */
[----:B------:R-:W-:Y:S04]  /*11f90*/  LOP3.LUT R2, R2, 0xf, RZ, 0xc0, !PT ;  /* 0x0000000f02027812 */ /* 0x000fe800078ec0ff */
[-C--:B-1----:R-:W-:Y:S04]  /*11fa0*/  IADD3 R2, P2, P1, R2, R4.reuse, R216 ;  /* 0x0000000402027210 */ /* 0x082fe8000795e0d8 */
[-C--:B----4-:R-:W-:Y:S05]  /*11fb0*/  IADD3.X R3, RZ, R9.reuse, R217, P2, P1 ;  /* 0x00000009ff037210 */ /* 0x090fea00017e24d9 */
        /* <DEDUP_REMOVED lines=10> */
.L_x_446:
[----:B------:R-:W-:Y:S05]  /*12060*/  BSYNC B0 ;  /* 0x0000000000007941 */ /* 0x000fea0003800000 */
.L_x_445:
[----:B------:R-:W0:Y:S01]  /*12070*/  LDGDEPBAR ;  /* 0x00000000000079af */ /* 0x000e220000000000 */
[----:B------:R-:W-:Y:S01]  /*12080*/  WARPSYNC 0xffffffff ;  /* 0xffffffff00007948 */ /* 0x000fe20003800000 */
[C---:B---3--:R-:W-:Y:S01]  /*12090*/  HMMA.16816.F32.BF16 R8, R140.reuse, R16, RZ ;  /* 0x000000108c08723c */ /* 0x048fe200000418ff */
[----:B------:R-:W-:Y:S02]  /*120a0*/  BSSY B0, `(.L_x_448) ;  /* 0x0000185000007945 */ /* 0x000fe40003800000 */
[----:B------:R-:W-:Y:S02]  /*120b0*/  LOP3.LUT P0, RZ, R82, 0x4, RZ, 0xc0, !PT ;  /* 0x0000000452ff7812 */ /* 0x000fe4000780c0ff */
[C---:B-12---:R-:W-:Y:S03]  /*120c0*/  IADD3 R2, R200.reuse, 0x40, RZ ;  /* 0x00000040c8027810 */ /* 0x046fe60007ffe0ff */
        /* <DEDUP_REMOVED lines=40> */
[----:B------:R-:W2:Y:S07]  /*12350*/  LDSM.16.M88.4 R152, [R83+-0x3800] ;  /* 0xffc800005398783b */ /* 0x000eae0000000200 */
[C---:B---3--:R-:W-:Y:S08]  /*12360*/  HMMA.16816.F32.BF16 R28, R176.reuse, R156, R28 ;  /* 0x0000009cb01c723c */ /* 0x048ff0000004181c */
[C---:B------:R-:W-:Y:S01]  /*12370*/  HMMA.16816.F32.BF16 R32, R176.reuse, R158, R32 ;  /* 0x0000009eb020723c */ /* 0x040fe20000041820 */
[----:B------:R-:W3:Y:S07]  /*12380*/  LDSM.16.M88.4 R156, [R83+-0x3000] ;  /* 0xffd00000539c783b */ /* 0x000eee0000000200 */
[C---:B----4-:R-:W-:Y:S08]  /*12390*/  HMMA.16816.F32.BF16 R36, R176.reuse, R160, R36 ;  /* 0x000000a0b024723c */ /* 0x050ff00000041824 */
[C---:B------:R-:W-:Y:S01]  /*123a0*/  HMMA.16816.F32.BF16 R40, R176.reuse, R162, R40 ;  /* 0x000000a2b028723c */ /* 0x040fe20000041828 */
[----:B------:R-:W4:Y:S07]  /*123b0*/  LDSM.16.M88.4 R160, [R83+-0x2800] ;  /* 0xffd8000053a0783b */ /* 0x000f2e0000000200 */
[C---:B-----5:R-:W-:Y:S08]  /*123c0*/  HMMA.16816.F32.BF16 R44, R176.reuse, R164, R44 ;  /* 0x000000a4b02c723c */ /* 0x060ff0000004182c */
[C---:B------:R-:W-:Y:S01]  /*123d0*/  HMMA.16816.F32.BF16 R48, R176.reuse, R166, R48 ;  /* 0x000000a6b030723c */ /* 0x040fe20000041830 */
[----:B------:R-:W5:Y:S07]  /*123e0*/  LDSM.16.M88.4 R164, [R83+-0x2000] ;  /* 0xffe0000053a4783b */ /* 0x000f6e0000000200 */
[C---:B------:R-:W-:Y:S08]  /*123f0*/  HMMA.16816.F32.BF16 R52, R176.reuse, R168, R52 ;  /* 0x000000a8b034723c */ /* 0x040ff00000041834 */
[C---:B------:R-:W-:Y:S01]  /*12400*/  HMMA.16816.F32.BF16 R56, R176.reuse, R170, R56 ;  /* 0x000000aab038723c */ /* 0x040fe20000041838 */
[----:B------:R-:W4:Y:S07]  /*12410*/  LDSM.16.M88.4 R168, [R83+-0x1800] ;  /* 0xffe8000053a8783b */ /* 0x000f2e0000000200 */
[C---:B-1----:R-:W-:Y:S08]  /*12420*/  HMMA.16816.F32.BF16 R60, R176.reuse, R148, R60 ;  /* 0x00000094b03c723c */ /* 0x042ff0000004183c */
[----:B------:R-:W-:Y:S01]  /*12430*/  HMMA.16816.F32.BF16 R64, R176, R150, R64 ;  /* 0x00000096b040723c */ /* 0x000fe20000041840 */
[----:B------:R-:W1:Y:S07]  /*12440*/  LDSM.16.M88.4 R148, [R83+-0x1000] ;  /* 0xfff000005394783b */ /* 0x000e6e0000000200 */
[C---:B--2---:R-:W-:Y:S08]  /*12450*/  HMMA.16816.F32.BF16 R8, R180.reuse, R152, R8 ;  /* 0x00000098b408723c */ /* 0x044ff00000041808 */
[C---:B------:R-:W-:Y:S01]  /*12460*/  HMMA.16816.F32.BF16 R16, R180.reuse, R154, R16 ;  /* 0x0000009ab410723c */ /* 0x040fe20000041810 */
[----:B------:R-:W2:Y:S07]  /*12470*/  LDSM.16.M88.4 R152, [R83+-0x800] ;  /* 0xfff800005398783b */ /* 0x000eae0000000200 */
        /* <DEDUP_REMOVED lines=65> */
[----:B------:R-:W4:Y:S07]  /*12890*/  LDSM.16.M88.4 R168, [R83] ;  /* 0x0000000053a8783b */ /* 0x000f2e0000000200 */
        /* <DEDUP_REMOVED lines=17> */
[----:B------:R-:W-:Y:S02]  /*129b0*/  FMUL.FTZ R4, R18, c[0x0][0x320] ;  /* 0x0000c80012047a20 */ /* 0x000fe40000410000 */
[----:B------:R-:W-:Y:S04]  /*129c0*/  FMUL.FTZ R3, R19, c[0x0][0x320] ;  /* 0x0000c80013037a20 */ /* 0x000fe80000410000 */
[----:B------:R3:W4:Y:S10]  /*129d0*/  MUFU.TANH R173, R4 ;  /* 0x0000000400ad7308 */ /* 0x0007340000002400 */
[----:B------:R-:W2:Y:S01]  /*129e0*/  MUFU.TANH R171, R3 ;  /* 0x0000000300ab7308 */ /* 0x000ea20000002400 */
        /* <DEDUP_REMOVED lines=11> */
[C---:B-1----:R-:W-:Y:S07]  /*12aa0*/  HMMA.16816.F32.BF16 R28, R196.reuse, R8, R28 ;  /* 0x00000008c41c723c */ /* 0x042fee000004181c */
[----:B------:R-:W-:Y:S01]  /*12ab0*/  FMUL.FTZ R8, R26, c[0x0][0x320] ;  /* 0x0000c8001a087a20 */ /* 0x000fe20000410000 */
[C---:B------:R-:W-:Y:S03]  /*12ac0*/  HMMA.16816.F32.BF16 R32, R196.reuse, R10, R32 ;  /* 0x0000000ac420723c */ /* 0x040fe60000041820 */
[----:B------:R1:W1:Y:S01]  /*12ad0*/  MUFU.TANH R166, R8 ;  /* 0x0000000800a67308 */ /* 0x0002620000002400 */
[----:B-----5:R-:W-:Y:S02]  /*12ae0*/  FMUL.FTZ R2, R17, c[0x0][0x320] ;  /* 0x0000c80011027a20 */ /* 0x020fe40000410000 */
[----:B------:R-:W5:Y:S07]  /*12af0*/  LDSM.16.M88.4 R16, [R83+0x1800] ;  /* 0x001800005310783b */ /* 0x000f6e0000000200 */
[----:B------:R2:W2:Y:S03]  /*12b00*/  MUFU.TANH R168, R2 ;  /* 0x0000000200a87308 */ /* 0x0004a60000002400 */
[----:B------:R-:W-:Y:S07]  /*12b10*/  FMUL.FTZ R3, R28, c[0x0][0x320] ;  /* 0x0000c8001c037a20 */ /* 0x000fee0000410000 */
[----:B------:R-:W3:Y:S01]  /*12b20*/  MUFU.TANH R156, R3 ;  /* 0x00000003009c7308 */ /* 0x000ee20000002400 */
[----:B------:R-:W-:Y:S01]  /*12b30*/  FMUL.FTZ R4, R35, c[0x0][0x320] ;  /* 0x0000c80023047a20 */ /* 0x000fe20000410000 */
[----:B-1----:R-:W1:Y:S08]  /*12b40*/  LDSM.16.M88.4 R8, [R83+0x2000] ;  /* 0x002000005308783b */ /* 0x002e700000000200 */
[----:B------:R-:W1:Y:S01]  /*12b50*/  MUFU.TANH R157, R4 ;  /* 0x00000004009d7308 */ /* 0x000e620000002400 */
[----:B--2---:R-:W-:Y:S09]  /*12b60*/  FMUL.FTZ R2, R20, c[0x0][0x320] ;  /* 0x0000c80014027a20 */ /* 0x004ff20000410000 */
[----:B------:R2:W1:Y:S01]  /*12b70*/  MUFU.TANH R164, R2 ;  /* 0x0000000200a47308 */ /* 0x0004620000002400 */
[C---:B-----5:R-:W-:Y:S07]  /*12b80*/  HMMA.16816.F32.BF16 R36, R196.reuse, R16, R36 ;  /* 0x00000010c424723c */ /* 0x060fee0000041824 */
[----:B------:R-:W-:Y:S01]  /*12b90*/  FMUL.FTZ R16, R34, c[0x0][0x320] ;  /* 0x0000c80022107a20 */ /* 0x000fe20000410000 */
[C---:B------:R-:W-:Y:S03]  /*12ba0*/  HMMA.16816.F32.BF16 R40, R196.reuse, R18, R40 ;  /* 0x00000012c428723c */ /* 0x040fe60000041828 */
[----:B------:R5:W3:Y:S05]  /*12bb0*/  MUFU.TANH R158, R16 ;  /* 0x00000010009e7308 */ /* 0x000aea0000002400 */
[C---:B-1----:R-:W-:Y:S04]  /*12bc0*/  HMMA.16816.F32.BF16 R44, R196.reuse, R8, R44 ;  /* 0x00000008c42c723c */ /* 0x042fe8000004182c */
[----:B--2---:R-:W-:Y:S04]  /*12bd0*/  FMUL.FTZ R2, R21, c[0x0][0x320] ;  /* 0x0000c80015027a20 */ /* 0x004fe80000410000 */
[----:B------:R-:W-:Y:S01]  /*12be0*/  FMUL.FTZ R3, R36, c[0x0][0x320] ;  /* 0x0000c80024037a20 */ /* 0x000fe20000410000 */
[----:B------:R1:W2:Y:S01]  /*12bf0*/  MUFU.TANH R163, R2 ;  /* 0x0000000200a37308 */ /* 0x0002a20000002400 */
[C---:B------:R-:W-:Y:S06]  /*12c00*/  HMMA.16816.F32.BF16 R48, R196.reuse, R10, R48 ;  /* 0x0000000ac430723c */ /* 0x040fec0000041830 */
[----:B------:R-:W-:Y:S02]  /*12c10*/  FMUL.FTZ R8, R42, c[0x0][0x320] ;  /* 0x0000c8002a087a20 */ /* 0x000fe40000410000 */
[----:B------:R-:W-:Y:S01]  /*12c20*/  FMUL.FTZ R4, R43, c[0x0][0x320] ;  /* 0x0000c8002b047a20 */ /* 0x000fe20000410000 */
[----:B-----5:R-:W5:Y:S01]  /*12c30*/  LDSM.16.M88.4 R16, [R83+0x2800] ;  /* 0x002800005310783b */ /* 0x020f620000000200 */
[----:B------:R2:W2:Y:S10]  /*12c40*/  MUFU.TANH R42, R8 ;  /* 0x00000008002a7308 */ /* 0x0004b40000002400 */
[----:B------:R3:W3:Y:S01]  /*12c50*/  MUFU.TANH R150, R3 ;  /* 0x0000000300967308 */ /* 0x0006e20000002400 */
[----:B-1----:R-:W-:Y:S09]  /*12c60*/  FMUL.FTZ R2, R22, c[0x0][0x320] ;  /* 0x0000c80016027a20 */ /* 0x002ff20000410000 */
[----:B------:R1:W1:Y:S01]  /*12c70*/  MUFU.TANH R169, R2 ;  /* 0x0000000200a97308 */ /* 0x0002620000002400 */
[----:B--2---:R-:W2:Y:S01]  /*12c80*/  LDSM.16.M88.4 R8, [R83+0x3000] ;  /* 0x003000005308783b */ /* 0x004ea20000000200 */
[----:B------:R-:W-:Y:S07]  /*12c90*/  DEPBAR.LE SB0, 0x0 ;  /* 0x000080000000791a */ /* 0x000fee0000000000 */
[----:B------:R-:W-:Y:S01]  /*12ca0*/  BAR.SYNC.DEFER_BLOCKING 0x0 ;  /* 0x0000000000007b1d */ /* 0x000fe20000010000 */
[----:B---3--:R-:W-:Y:S05]  /*12cb0*/  FMUL.FTZ R3, R44, c[0x0][0x320] ;  /* 0x0000c8002c037a20 */ /* 0x008fea0000410000 */
[----:B------:R3:W2:Y:S01]  /*12cc0*/  MUFU.TANH R35, R3 ;  /* 0x0000000300237308 */ /* 0x0006a20000002400 */
[C---:B-----5:R-:W-:Y:S05]  /*12cd0*/  HMMA.16816.F32.BF16 R52, R196.reuse, R16, R52 ;  /* 0x00000010c434723c */ /* 0x060fea0000041834 */
[----:B-1----:R-:W-:Y:S02]  /*12ce0*/  FMUL.FTZ R2, R23, c[0x0][0x320] ;  /* 0x0000c80017027a20 */ /* 0x002fe40000410000 */
[----:B------:R-:W-:Y:S01]  /*12cf0*/  FMUL.FTZ R16, R50, c[0x0][0x320] ;  /* 0x0000c80032107a20 */ /* 0x000fe20000410000 */
[C---:B------:R-:W-:Y:S01]  /*12d00*/  HMMA.16816.F32.BF16 R56, R196.reuse, R18, R56 ;  /* 0x00000012c438723c */ /* 0x040fe20000041838 */
[----:B------:R1:W1:Y:S11]  /*12d10*/  MUFU.TANH R167, R2 ;  /* 0x0000000200a77308 */ /* 0x0002760000002400 */
[----:B------:R-:W-:Y:S04]  /*12d20*/  @!UPT UIADD3 URZ, URZ, URZ, URZ ;  /* 0x0000003f3f3ff290 */ /* 0x000fe8000fffe03f */
[----:B---3--:R-:W-:Y:S01]  /*12d30*/  FMUL.FTZ R3, R53, c[0x0][0x320] ;  /* 0x0000c80035037a20 */ /* 0x008fe20000410000 */
[C---:B--2---:R-:W-:Y:S03]  /*12d40*/  HMMA.16816.F32.BF16 R60, R196.reuse, R8, R60 ;  /* 0x00000008c43c723c */ /* 0x044fe6000004183c */
[----:B------:R-:W2:Y:S01]  /*12d50*/  MUFU.TANH R28, R3 ;  /* 0x00000003001c7308 */ /* 0x000ea20000002400 */
[----:B-1----:R-:W-:Y:S04]  /*12d60*/  FMUL.FTZ R2, R24, c[0x0][0x320] ;  /* 0x0000c80018027a20 */ /* 0x002fe80000410000 */
[----:B------:R-:W-:Y:S05]  /*12d70*/  HMMA.16816.F32.BF16 R64, R196, R10, R64 ;  /* 0x0000000ac440723c */ /* 0x000fea0000041840 */
[----:B------:R1:W3:Y:S02]  /*12d80*/  MUFU.TANH R162, R2 ;  /* 0x0000000200a27308 */ /* 0x0002e40000002400 */
        /* <DEDUP_REMOVED lines=22> */
[----:B------:R5:W1:Y:S10]  /*12ef0*/  MUFU.TANH R41, R4 ;  /* 0x0000000400297308 */ /* 0x000a740000002400 */
[----:B------:R1:W1:Y:S01]  /*12f00*/  MUFU.TANH R38, R2 ;  /* 0x0000000200267308 */ /* 0x0002620000002400 */
[----:B-----5:R-:W-:Y:S09]  /*12f10*/  FMUL.FTZ R4, R51, c[0x0][0x320] ;  /* 0x0000c80033047a20 */ /* 0x020ff20000410000 */
[----:B------:R-:W2:Y:S01]  /*12f20*/  MUFU.TANH R36, R4 ;  /* 0x0000000400247308 */ /* 0x000ea20000002400 */
[----:B-1----:R-:W-:Y:S09]  /*12f30*/  FMUL.FTZ R2, R45, c[0x0][0x320] ;  /* 0x0000c8002d027a20 */ /* 0x002ff20000410000 */
        /* <DEDUP_REMOVED lines=38> */
[----:B------:R1:W1:Y:S01]  /*131a0*/  MUFU.TANH R20, R2 ;  /* 0x0000000200147308 */ /* 0x0002620000002400 */
[----:B------:R-:W-:-:S05]  /*131b0*/  @!P0 BRA `(.L_x_449) ;  /* 0x0000073000008947 */ /* 0x000fca0003800000 */
[----:B-1234-:R-:W-:Y:S01]  /*131c0*/  IMAD.MOV.U32 R2, RZ, RZ, c[0x0][0x2b8] ;  /* 0x0000ae00ff027624 */ /* 0x01efe200078e00ff */
[----:B------:R-:W2:Y:S01]  /*131d0*/  LDL R228, [R1+0x1c] ;  /* 0x00001c0001e47983 */ /* 0x000ea20000100800 */
[----:B------:R-:W-:Y:S01]  /*131e0*/  IMAD.MOV.U32 R224, RZ, RZ, RZ ;  /* 0x000000ffffe07224 */ /* 0x000fe200078e00ff */
[----:B------:R-:W-:Y:S02]  /*131f0*/  ISETP.GT.AND P0, PT, R0, 0x6f, PT ;  /* 0x0000006f0000780c */ /* 0x000fe40003f04270 */
[----:B------:R-:W3:Y:S01]  /*13200*/  LDL.64 R226, [R1+0x10] ;  /* 0x0000100001e27983 */ /* 0x000ee20000100a00 */
[----:B------:R-:W-:Y:S05]  /*13210*/  ISETP.NE.AND P1, PT, R2, 0x1, PT ;  /* 0x000000010200780c */ /* 0x000fea0003f25270 */
[----:B------:R-:W4:Y:S04]  /*13220*/  LDL R221, [R1+0x18] ;  /* 0x0000180001dd7983 */ /* 0x000f280000100800 */
[----:B------:R-:W5:Y:S01]  /*13230*/  LDL.64 R222, [R1+0x8] ;  /* 0x0000080001de7983 */ /* 0x000f620000100a00 */
[----:B--2---:R-:W-:Y:S05]  /*13240*/  IMAD R3, R230, 0x70, R228 ;  /* 0x00000070e6037824 */ /* 0x004fea00078e02e4 */
[----:B------:R-:W-:Y:S05]  /*13250*/  IADD3 R3, R3, -0x70, R0 ;  /* 0xffffff9003037810 */ /* 0x000fea0007ffe000 */
[----:B------:R-:W-:Y:S04]  /*13260*/  @P1 IMAD.HI.U32 R4, R3, c[0x0][0x2bc], RZ ;  /* 0x0000af0003041a27 */ /* 0x000fe800078e00ff */
[--C-:B------:R-:W-:Y:S01]  /*13270*/  IMAD.MOV.U32 R2, RZ, RZ, R3.reuse ;  /* 0x000000ffff027224 */ /* 0x100fe200078e0003 */
[----:B------:R-:W-:Y:S04]  /*13280*/  @P1 SHF.R.U32.HI R2, RZ, c[0x0][0x2c0], R4 ;  /* 0x0000b000ff021a19 */ /* 0x000fe80000011604 */
[----:B---3--:R-:W-:Y:S01]  /*13290*/  @!P0 IADD3 R4, P1, R2, R226, RZ ;  /* 0x000000e202048210 */ /* 0x008fe20007f3e0ff */
[----:B------:R-:W-:Y:S04]  /*132a0*/  IMAD.MOV R8, RZ, RZ, -R2 ;  /* 0x000000ffff087224 */ /* 0x000fe800078e0a02 */
[----:B------:R-:W-:Y:S01]  /*132b0*/  IMAD R225, R8, c[0x0][0x2b8], R3 ;  /* 0x0000ae0008e17a24 */ /* 0x000fe200078e0203 */
[----:B----4-:R-:W-:Y:S02]  /*132c0*/  @!P0 LEA.HI.X.SX32 R3, R2, R221, 0x1, P1 ;  /* 0x000000dd02038211 */ /* 0x010fe400008f0eff */
[C---:B------:R-:W-:Y:S04]  /*132d0*/  @!P0 LEA R2, P1, R4.reuse, c[0x0][0x2a0], 0x2 ;  /* 0x0000a80004028a11 */ /* 0x040fe800078210ff */
[----:B------:R-:W-:Y:S05]  /*132e0*/  @!P0 LEA.HI.X R3, R4, c[0x0][0x2a4], R3, 0x2, P1 ;  /* 0x0000a90004038a11 */ /* 0x000fea00008f1403 */
[----:B------:R1:W2:Y:S02]  /*132f0*/  @!P0 LDG.E R224, [R2.64] ;  /* 0x0000000802e08981 */ /* 0x0002a4000c1e1900 */
[----:B-1----:R-:W-:Y:S05]  /*13300*/  SHF.R.S32.HI R2, RZ, 0x1f, R225 ;  /* 0x0000001fff027819 */ /* 0x002fea00000114e1 */
[----:B------:R-:W-:Y:S02]  /*13310*/  IMAD R4, R2, c[0x0][0x1e0], RZ ;  /* 0x0000780002047a24 */ /* 0x000fe400078e02ff */
[C---:B------:R-:W-:Y:S04]  /*13320*/  IMAD.WIDE.U32 R2, R225.reuse, c[0x0][0x1e0], RZ ;  /* 0x00007800e1027a25 */ /* 0x040fe800078e00ff */
[----:B------:R-:W-:Y:S04]  /*13330*/  IMAD R4, R225, c[0x0][0x1e4], R4 ;  /* 0x00007900e1047a24 */ /* 0x000fe800078e0204 */
[----:B------:R-:W-:Y:S01]  /*13340*/  IMAD.IADD R3, R3, 0x1, R4 ;  /* 0x0000000103037824 */ /* 0x000fe200078e0204 */
[----:B--2---:R-:W-:Y:S03]  /*13350*/  SHF.R.S32.HI R4, RZ, 0x1f, R224 ;  /* 0x0000001fff047819 */ /* 0x004fe600000114e0 */
[----:B------:R-:W-:Y:S04]  /*13360*/  IMAD.WIDE.U32 R2, R224, c[0x0][0x1f0], R2 ;  /* 0x00007c00e0027a25 */ /* 0x000fe800078e0002 */
[----:B------:R-:W-:Y:S01]  /*13370*/  IMAD R4, R4, c[0x0][0x1f0], RZ ;  /* 0x00007c0004047a24 */ /* 0x000fe200078e02ff */
[----:B-----5:R-:W-:Y:S03]  /*13380*/  IADD3 R2, P0, R222, R2, RZ ;  /* 0x00000002de027210 */ /* 0x020fe60007f1e0ff */
[----:B------:R-:W-:Y:S05]  /*13390*/  IMAD R4, R224, c[0x0][0x1f4], R4 ;  /* 0x00007d00e0047a24 */ /* 0x000fea00078e0204 */
[----:B------:R-:W-:Y:S02]  /*133a0*/  IADD3.X R3, R252, R3, R4, P0, !PT ;  /* 0x00000003fc037210 */ /* 0x000fe400007fe404 */
[C---:B------:R-:W-:Y:S04]  /*133b0*/  LEA R8, P0, R2.reuse, c[0x0][0x1c8], 0x1 ;  /* 0x0000720002087a11 */ /* 0x040fe800078008ff */
[----:B------:R-:W-:Y:S01]  /*133c0*/  LEA.HI.X R4, R2, c[0x0][0x1cc], R3, 0x1, P0 ;  /* 0x0000730002047a11 */ /* 0x000fe200000f0c03 */
[----:B------:R-:W-:-:S06]  /*133d0*/  BRA.DIV ~URZ, `(.L_x_450) ;  /* 0x00006f027f007947 */ /* 0x000fcc000b800000 */
[----:B------:R1:W2:Y:S02]  /*133e0*/  SHFL.IDX PT, R10, R4, RZ, 0x181f ;  /* 0x00181fff040a7589 */ /* 0x0002a400000e0000 */
.L_x_533:
[----:B------:R-:W-:-:S05]  /*133f0*/  BRA.DIV ~URZ, `(.L_x_451) ;  /* 0x00006f527f007947 */ /* 0x000fca000b800000 */
[----:B------:R3:W4:Y:S02]  /*13400*/  SHFL.IDX PT, R9, R8, RZ, 0x181f ;  /* 0x00181fff08097589 */ /* 0x00072400000e0000 */
.L_x_534:
[----:B------:R-:W-:Y:S11]  /*13410*/  ISETP.GE.AND P0, PT, R220, 0x1, PT ;  /* 0x00000001dc00780c */ /* 0x000ff60003f06270 */
[----:B------:R-:W-:Y:S02]  /*13420*/  @!UPT UIADD3 URZ, URZ, URZ, URZ ;  /* 0x0000003f3f3ff290 */ /* 0x000fe4000fffe03f */
[C---:B------:R-:W-:Y:S02]  /*13430*/  @P0 IADD3 R2, -R210.reuse, 0x10, RZ ;  /* 0x00000010d2020810 */ /* 0x040fe40007ffe1ff */
[----:B------:R-:W-:Y:S02]  /*13440*/  @P0 ISETP.NE.U32.AND P1, PT, R210, RZ, PT ;  /* 0x000000ffd200020c */ /* 0x000fe40003f25070 */
        /* <DEDUP_REMOVED lines=13> */
[----:B------:R-:W-:-:S05]  /*13520*/  BRA.DIV ~URZ, `(.L_x_452) ;  /* 0x00006e927f007947 */ /* 0x000fca000b800000 */
[----:B------:R4:W1:Y:S04]  /*13530*/  SHFL.IDX PT, R10, R4, 0x1, 0x181f ;  /* 0x00381f00040a7f89 */ /* 0x00086800000e0000 */
[----:B------:R4:W2:Y:S02]  /*13540*/  SHFL.IDX PT, R9, R8, 0x1, 0x181f ;  /* 0x00381f0008097f89 */ /* 0x0008a400000e0000 */
.L_x_535:
[----:B------:R-:W-:Y:S11]  /*13550*/  ISETP.GE.AND P0, PT, R220, 0x21, PT ;  /* 0x00000021dc00780c */ /* 0x000ff60003f06270 */
[----:B------:R-:W-:Y:S02]  /*13560*/  @!UPT UIADD3 URZ, URZ, URZ, URZ ;  /* 0x0000003f3f3ff290 */ /* 0x000fe4000fffe03f */
[C---:B--2---:R-:W-:Y:S02]  /*13570*/  @P0 IADD3 R2, -R210.reuse, 0x10, RZ ;  /* 0x00000010d2020810 */ /* 0x044fe40007ffe1ff */
[----:B------:R-:W-:Y:S02]  /*13580*/  @P0 ISETP.NE.U32.AND P1, PT, R210, RZ, PT ;  /* 0x000000ffd200020c */ /* 0x000fe40003f25070 */
        /* <DEDUP_REMOVED lines=13> */
[----:B------:R-:W-:-:S05]  /*13660*/  BRA.DIV ~URZ, `(.L_x_453) ;  /* 0x00006e227f007947 */ /* 0x000fca000b800000 */
[----:B------:R2:W1:Y:S02]  /*13670*/  SHFL.IDX PT, R10, R4, 0x2, 0x181f ;  /* 0x00581f00040a7f89 */ /* 0x00046400000e0000 */
.L_x_536:
[----:B------:R-:W-:-:S05]  /*13680*/  BRA.DIV ~URZ, `(.L_x_454) ;  /* 0x00006e727f007947 */ /* 0x000fca000b800000 */
[----:B------:R2:W3:Y:S02]  /*13690*/  SHFL.IDX PT, R9, R8, 0x2, 0x181f ;  /* 0x00581f0008097f89 */ /* 0x0004e400000e0000 */
.L_x_537:
[----:B------:R-:W-:Y:S11]  /*136a0*/  ISETP.GE.AND P0, PT, R220, 0x41, PT ;  /* 0x00000041dc00780c */ /* 0x000ff60003f06270 */
[----:B------:R-:W-:Y:S02]  /*136b0*/  @!UPT UIADD3 URZ, URZ, URZ, URZ ;  /* 0x0000003f3f3ff290 */ /* 0x000fe4000fffe03f */
[C---:B-1----:R-:W-:Y:S02]  /*136c0*/  @P0 IADD3 R2, -R210.reuse, 0x10, RZ ;  /* 0x00000010d2020810 */ /* 0x042fe40007ffe1ff */
[----:B------:R-:W-:Y:S02]  /*136d0*/  @P0 ISETP.NE.U32.AND P1, PT, R210, RZ, PT ;  /* 0x000000ffd200020c */ /* 0x000fe40003f25070 */
        /* <DEDUP_REMOVED lines=14> */
[----:B------:R3:W1:Y:S04]  /*137c0*/  SHFL.IDX PT, R9, R4, 0x3, 0x181f ;  /* 0x00781f0004097f89 */ /* 0x00066800000e0000 */
[----:B--2-4-:R3:W2:Y:S02]  /*137d0*/  SHFL.IDX PT, R4, R8, 0x3, 0x181f ;  /* 0x00781f0008047f89 */ /* 0x0146a400000e0000 */
.L_x_538:
[----:B------:R-:W-:Y:S11]  /*137e0*/  ISETP.GE.AND P0, PT, R220, 0x61, PT ;  /* 0x00000061dc00780c */ /* 0x000ff60003f06270 */
[----:B------:R-:W-:Y:S02]  /*137f0*/  @!UPT UIADD3 URZ, URZ, URZ, URZ ;  /* 0x0000003f3f3ff290 */ /* 0x000fe4000fffe03f */
[C---:B-1----:R-:W-:Y:S02]  /*13800*/  @P0 IADD3 R2, -R210.reuse, 0x10, RZ ;  /* 0x00000010d2020810 */ /* 0x042fe40007ffe1ff */
[----:B------:R-:W-:Y:S02]  /*13810*/  @P0 ISETP.NE.U32.AND P1, PT, R210, RZ, PT ;  /* 0x000000ffd200020c */ /* 0x000fe40003f25070 */
        /* <DEDUP_REMOVED lines=13> */
.L_x_449:
[----:B--234-:R-:W-:Y:S05]  /*138f0*/  BSYNC B0 ;  /* 0x0000000000007941 */ /* 0x01cfea0003800000 */
.L_x_448:
        /* <DEDUP_REMOVED lines=59> */
.L_x_539:
[----:B-12---:R-:W-:Y:S01]  /*13cb0*/  FMNMX.FTZ R4, R4, R2, !PT ;  /* 0x0000000204047209 */ /* 0x006fe20007810000 */
[----:B------:R-:W-:-:S05]  /*13cc0*/  BRA.DIV ~URZ, `(.L_x_457) ;  /* 0x000069c27f007947 */ /* 0x000fca000b800000 */
[----:B------:R-:W1:Y:S02]  /*13cd0*/  SHFL.BFLY PT, R2, R4, 0x1, 0x1f ;  /* 0x0c201f0004027f89 */ /* 0x000e6400000e0000 */
[----:B-1----:R-:W-:Y:S02]  /*13ce0*/  FMNMX.FTZ R6, R4, R2, !PT ;  /* 0x0000000204067209 */ /* 0x002fe40007810000 */
[----:B------:R-:W1:Y:S02]  /*13cf0*/  SHFL.BFLY PT, R2, R8, 0x2, 0x1f ;  /* 0x0c401f0008027f89 */ /* 0x000e6400000e0000 */
[----:B-1----:R-:W-:Y:S05]  /*13d00*/  FMNMX.FTZ R4, R8, R2, !PT ;  /* 0x0000000208047209 */ /* 0x002fea0007810000 */
[----:B------:R1:W2:Y:S02]  /*13d10*/  SHFL.BFLY PT, R2, R4, 0x1, 0x1f ;  /* 0x0c201f0004027f89 */ /* 0x0002a400000e0000 */
.L_x_540:
[----:B------:R-:W-:Y:S01]  /*13d20*/  FMUL.FTZ R8, R6, c[0x0][0x2d0] ;  /* 0x0000b40006087a20 */ /* 0x000fe20000410000 */
[----:B-12---:R-:W-:Y:S01]  /*13d30*/  FMNMX.FTZ R4, R2, R4, !PT ;  /* 0x0000000402047209 */ /* 0x006fe20007810000 */
[----:B------:R-:W-:Y:S01]  /*13d40*/  FADD.FTZ R2, -R6, R15 ;  /* 0x0000000f06027221 */ /* 0x000fe20000010100 */
[----:B------:R-:W-:Y:S01]  /*13d50*/  WARPSYNC 0xffffffff ;  /* 0xffffffff00007948 */ /* 0x000fe20003800000 */
[--C-:B------:R-:W-:Y:S01]  /*13d60*/  FFMA.FTZ R10, R175, c[0x0][0x2d0], -R8.reuse ;  /* 0x0000b400af0a7a23 */ /* 0x100fe20000010808 */
[----:B------:R-:W-:Y:S01]  /*13d70*/  ISETP.GT.AND P0, PT, R230, R250, PT ;  /* 0x000000fae600720c */ /* 0x000fe20003f04270 */
[----:B------:R-:W-:Y:S02]  /*13d80*/  FMUL.FTZ R2, R2, c[0x0][0x2d0] ;  /* 0x0000b40002027a20 */ /* 0x000fe40000410000 */
[--C-:B------:R-:W-:Y:S02]  /*13d90*/  FFMA.FTZ R221, R148, c[0x0][0x2d0], -R8.reuse ;  /* 0x0000b40094dd7a23 */ /* 0x100fe40000010808 */
[--C-:B------:R-:W-:Y:S01]  /*13da0*/  FFMA.FTZ R211, R38, c[0x0][0x2d0], -R8.reuse ;  /* 0x0000b40026d37a23 */ /* 0x100fe20000010808 */
[----:B------:R-:W-:Y:S01]  /*13db0*/  MUFU.EX2 R3, R2 ;  /* 0x0000000200037308 */ /* 0x000fe20000000800 */
        /* <DEDUP_REMOVED lines=26> */
[----:B------:R-:W-:Y:S03]  /*13f60*/  FFMA.FTZ R162, R159, c[0x0][0x2d0], -R8 ;  /* 0x0000b4009fa27a23 */ /* 0x000fe60000010808 */
[----:B------:R-:W-:Y:S10]  /*13f70*/  MUFU.EX2 R8, R10 ;  /* 0x0000000a00087308 */ /* 0x000ff40000000800 */
[----:B------:R-:W1:Y:S02]  /*13f80*/  MUFU.EX2 R11, R15 ;  /* 0x0000000f000b7308 */ /* 0x000e640000000800 */
[----:B-1----:R-:W-:Y:S01]  /*13f90*/  F2FP.BF16.PACK_AB R150, R11, R16 ;  /* 0x000000100b96723e */ /* 0x002fe200000010ff */
[----:B------:R-:W-:Y:S01]  /*13fa0*/  FFMA.FTZ R2, R3, R232, R8 ;  /* 0x000000e803027223 */ /* 0x000fe20000010008 */
[----:B------:R-:W-:Y:S01]  /*13fb0*/  F2FP.BF16.PACK_AB R148, R9, R8 ;  /* 0x000000080994723e */ /* 0x000fe200000010ff */
[----:B------:R-:W-:Y:S02]  /*13fc0*/  FMUL.FTZ R64, R3, R84 ;  /* 0x0000005403407220 */ /* 0x000fe40000410000 */
[----:B------:R-:W-:Y:S02]  /*13fd0*/  FADD.FTZ R10, R9, R2 ;  /* 0x00000002090a7221 */ /* 0x000fe40000010000 */
[C---:B------:R-:W-:Y:S02]  /*13fe0*/  FADD.FTZ R2, -R4.reuse, R5 ;  /* 0x0000000504027221 */ /* 0x040fe40000010100 */
[----:B------:R-:W-:Y:S02]  /*13ff0*/  FMUL.FTZ R5, R4, c[0x0][0x2d0] ;  /* 0x0000b40004057a20 */ /* 0x000fe40000410000 */
[----:B------:R-:W-:Y:S02]  /*14000*/  FMUL.FTZ R2, R2, c[0x0][0x2d0] ;  /* 0x0000b40002027a20 */ /* 0x000fe40000410000 */
[--C-:B------:R-:W-:Y:S02]  /*14010*/  FFMA.FTZ R8, R172, c[0x0][0x2d0], -R5.reuse ;  /* 0x0000b400ac087a23 */ /* 0x100fe40000010805 */
[----:B------:R-:W-:Y:S02]  /*14020*/  FMUL.FTZ R65, R3, R85 ;  /* 0x0000005503417220 */ /* 0x000fe40000410000 */
[----:B------:R-:W1:Y:S01]  /*14030*/  MUFU.EX2 R2, R2 ;  /* 0x0000000200027308 */ /* 0x000e620000000800 */
[--C-:B------:R-:W-:Y:S02]  /*14040*/  FFMA.FTZ R9, R214, c[0x0][0x2d0], -R5.reuse ;  /* 0x0000b400d6097a23 */ /* 0x100fe40000010805 */
[--C-:B------:R-:W-:Y:S02]  /*14050*/  FFMA.FTZ R151, R171, c[0x0][0x2d0], -R5.reuse ;  /* 0x0000b400ab977a23 */ /* 0x100fe40000010805 */
[--C-:B------:R-:W-:Y:S02]  /*14060*/  FFMA.FTZ R15, R173, c[0x0][0x2d0], -R5.reuse ;  /* 0x0000b400ad0f7a23 */ /* 0x100fe40000010805 */
[----:B------:R-:W-:Y:S02]  /*14070*/  FMUL.FTZ R29, R3, R121 ;  /* 0x00000079031d7220 */ /* 0x000fe40000410000 */
[--C-:B------:R-:W-:Y:S01]  /*14080*/  FFMA.FTZ R159, R165, c[0x0][0x2d0], -R5.reuse ;  /* 0x0000b400a59f7a23 */ /* 0x100fe20000010805 */
[----:B------:R2:W3:Y:S01]  /*14090*/  MUFU.EX2 R18, R8 ;  /* 0x0000000800127308 */ /* 0x0004e20000000800 */
[--C-:B------:R-:W-:Y:S02]  /*140a0*/  FFMA.FTZ R165, R153, c[0x0][0x2d0], -R5.reuse ;  /* 0x0000b40099a57a23 */ /* 0x100fe40000010805 */
[--C-:B------:R-:W-:Y:S02]  /*140b0*/  FFMA.FTZ R153, R152, c[0x0][0x2d0], -R5.reuse ;  /* 0x0000b40098997a23 */ /* 0x100fe40000010805 */
[--C-:B------:R-:W-:Y:S02]  /*140c0*/  FFMA.FTZ R232, R30, c[0x0][0x2d0], -R5.reuse ;  /* 0x0000b4001ee87a23 */ /* 0x100fe40000010805 */
[C---:B------:R-:W-:Y:S02]  /*140d0*/  FMUL.FTZ R28, R3.reuse, R120 ;  /* 0x00000078031c7220 */ /* 0x040fe40000410000 */
[----:B------:R-:W-:Y:S01]  /*140e0*/  FMUL.FTZ R17, R3, R133 ;  /* 0x0000008503117220 */ /* 0x000fe20000410000 */
[----:B------:R-:W-:Y:S01]  /*140f0*/  MUFU.EX2 R121, R15 ;  /* 0x0000000f00797308 */ /* 0x000fe20000000800 */
[--C-:B------:R-:W-:Y:S02]  /*14100*/  FFMA.FTZ R233, R27, c[0x0][0x2d0], -R5.reuse ;  /* 0x0000b4001be97a23 */ /* 0x100fe40000010805 */
[--C-:B------:R-:W-:Y:S02]  /*14110*/  FFMA.FTZ R238, R25, c[0x0][0x2d0], -R5.reuse ;  /* 0x0000b40019ee7a23 */ /* 0x100fe40000010805 */
[C---:B-1----:R-:W-:Y:S02]  /*14120*/  FMUL.FTZ R66, R2.reuse, R86 ;  /* 0x0000005602427220 */ /* 0x042fe40000410000 */
[C---:B------:R-:W-:Y:S02]  /*14130*/  FMUL.FTZ R67, R2.reuse, R87 ;  /* 0x0000005702437220 */ /* 0x040fe40000410000 */
[----:B------:R-:W1:Y:S01]  /*14140*/  LDSM.16.MT88.4 R84, [R201] ;  /* 0x00000000c954783b */ /* 0x000e620000004200 */
[C---:B------:R-:W-:Y:S01]  /*14150*/  FMUL.FTZ R30, R2.reuse, R122 ;  /* 0x0000007a021e7220 */ /* 0x040fe20000410000 */
[----:B------:R-:W-:Y:S01]  /*14160*/  MUFU.EX2 R15, R168 ;  /* 0x000000a8000f7308 */ /* 0x000fe20000000800 */
[----:B------:R-:W-:Y:S02]  /*14170*/  FMUL.FTZ R19, R2, R135 ;  /* 0x0000008702137220 */ /* 0x000fe40000410000 */
[----:B--2---:R-:W-:Y:S02]  /*14180*/  FADD.FTZ R8, R16, R10 ;  /* 0x0000000a10087221 */ /* 0x004fe40000010000 */
[----:B---3--:R-:W-:Y:S02]  /*14190*/  FFMA.FTZ R10, R2, R247, R18 ;  /* 0x000000f7020a7223 */ /* 0x008fe40000010012 */
[----:B------:R-:W-:Y:S02]  /*141a0*/  FADD.FTZ R152, R11, R8 ;  /* 0x000000080b987221 */ /* 0x000fe40000010000 */
[C---:B------:R-:W-:Y:S01]  /*141b0*/  FMUL.FTZ R8, R3.reuse, R136 ;  /* 0x0000008803087220 */ /* 0x040fe20000410000 */
[----:B------:R-:W2:Y:S01]  /*141c0*/  MUFU.EX2 R11, R9 ;  /* 0x00000009000b7308 */ /* 0x000ea20000000800 */
[----:B------:R-:W-:Y:S02]  /*141d0*/  FMUL.FTZ R16, R3, R132 ;  /* 0x0000008403107220 */ /* 0x000fe40000410000 */
[--C-:B------:R-:W-:Y:S02]  /*141e0*/  FFMA.FTZ R156, R166, c[0x0][0x2d0], -R5.reuse ;  /* 0x0000b400a69c7a23 */ /* 0x100fe40000010805 */
[--C-:B------:R-:W-:Y:S02]  /*141f0*/  FFMA.FTZ R166, R42, c[0x0][0x2d0], -R5.reuse ;  /* 0x0000b4002aa67a23 */ /* 0x100fe40000010805 */
[--C-:B------:R-:W-:Y:S02]  /*14200*/  FFMA.FTZ R161, R161, c[0x0][0x2d0], -R5.reuse ;  /* 0x0000b400a1a17a23 */ /* 0x100fe40000010805 */
[--C-:B------:R-:W-:Y:S01]  /*14210*/  FFMA.FTZ R160, R160, c[0x0][0x2d0], -R5.reuse ;  /* 0x0000b400a0a07a23 */ /* 0x100fe20000010805 */
[----:B------:R-:W3:Y:S01]  /*14220*/  MUFU.EX2 R122, R151 ;  /* 0x00000097007a7308 */ /* 0x000ee20000000800 */
[--C-:B------:R-:W-:Y:S02]  /*14230*/  FFMA.FTZ R158, R158, c[0x0][0x2d0], -R5.reuse ;  /* 0x0000b4009e9e7a23 */ /* 0x100fe40000010805 */
[--C-:B------:R-:W-:Y:S02]  /*14240*/  FFMA.FTZ R157, R157, c[0x0][0x2d0], -R5.reuse ;  /* 0x0000b4009d9d7a23 */ /* 0x100fe40000010805 */
[--C-:B------:R-:W-:Y:S02]  /*14250*/  FFMA.FTZ R171, R39, c[0x0][0x2d0], -R5.reuse ;  /* 0x0000b40027ab7a23 */ /* 0x100fe40000010805 */
[--C-:B------:R-:W-:Y:S02]  /*14260*/  FFMA.FTZ R172, R37, c[0x0][0x2d0], -R5.reuse ;  /* 0x0000b40025ac7a23 */ /* 0x100fe40000010805 */
[--C-:B------:R-:W-:Y:S01]  /*14270*/  FFMA.FTZ R173, R36, c[0x0][0x2d0], -R5.reuse ;  /* 0x0000b40024ad7a23 */ /* 0x100fe20000010805 */
[----:B------:R-:W-:Y:S01]  /*14280*/  MUFU.EX2 R168, R157 ;  /* 0x0000009d00a87308 */ /* 0x000fe20000000800 */
[--C-:B------:R-:W-:Y:S02]  /*14290*/  FFMA.FTZ R214, R31, c[0x0][0x2d0], -R5.reuse ;  /* 0x0000b4001fd67a23 */ /* 0x100fe40000010805 */
[--C-:B------:R-:W-:Y:S01]  /*142a0*/  FFMA.FTZ R240, R23, c[0x0][0x2d0], -R5.reuse ;  /* 0x0000b40017f07a23 */ /* 0x100fe20000010805 */
[----:B--2---:R-:W-:Y:S01]  /*142b0*/  F2FP.BF16.PACK_AB R149, R11, R18 ;  /* 0x000000120b95723e */ /* 0x004fe200000010ff */
[----:B------:R-:W-:Y:S02]  /*142c0*/  FMUL.FTZ R9, R3, R137 ;  /* 0x0000008903097220 */ /* 0x000fe40000410000 */
[----:B------:R-:W-:Y:S02]  /*142d0*/  FADD.FTZ R120, R11, R10 ;  /* 0x0000000a0b787221 */ /* 0x000fe40000010000 */
[C---:B------:R-:W-:Y:S01]  /*142e0*/  FMUL.FTZ R10, R2.reuse, R138 ;  /* 0x0000008a020a7220 */ /* 0x040fe20000410000 */
[----:B------:R-:W-:Y:S01]  /*142f0*/  MUFU.EX2 R165, R165 ;  /* 0x000000a500a57308 */ /* 0x000fe20000000800 */
[C---:B------:R-:W-:Y:S02]  /*14300*/  FMUL.FTZ R11, R2.reuse, R139 ;  /* 0x0000008b020b7220 */ /* 0x040fe40000410000 */
[----:B------:R-:W-:Y:S01]  /*14310*/  FMUL.FTZ R18, R2, R134 ;  /* 0x0000008602127220 */ /* 0x000fe20000410000 */
[----:B---3--:R-:W-:Y:S01]  /*14320*/  F2FP.BF16.PACK_AB R151, R122, R121 ;  /* 0x000000797a97723e */ /* 0x008fe200000010ff */
        /* <DEDUP_REMOVED lines=11> */
[--C-:B------:R-:W-:Y:S01]  /*143e0*/  FFMA.FTZ R241, R22, c[0x0][0x2d0], -R5.reuse ;  /* 0x0000b40016f17a23 */ /* 0x100fe20000010805 */
[----:B------:R-:W1:Y:S01]  /*143f0*/  LDSM.16.MT88.4 R84, [R202] ;  /* 0x00000000ca54783b */ /* 0x000e620000004200 */
[----:B------:R-:W-:Y:S04]  /*14400*/  FMUL.FTZ R22, R2, R130 ;  /* 0x0000008202167220 */ /* 0x000fe80000410000 */
[--C-:B------:R-:W-:Y:S01]  /*14410*/  FFMA.FTZ R245, R21, c[0x0][0x2d0], -R5.reuse ;  /* 0x0000b40015f57a23 */ /* 0x100fe20000010805 */
[----:B------:R-:W-:Y:S01]  /*14420*/  MUFU.EX2 R247, R159 ;  /* 0x0000009f00f77308 */ /* 0x000fe20000000800 */
[----:B------:R-:W-:Y:S02]  /*14430*/  FMUL.FTZ R21, R3, R129 ;  /* 0x0000008103157220 */ /* 0x000fe40000410000 */
[--C-:B------:R-:W-:Y:S02]  /*14440*/  FFMA.FTZ R155, R169, c[0x0][0x2d0], -R5.reuse ;  /* 0x0000b400a99b7a23 */ /* 0x100fe40000010805 */
[--C-:B------:R-:W-:Y:S02]  /*14450*/  FFMA.FTZ R169, R40, c[0x0][0x2d0], -R5.reuse ;  /* 0x0000b40028a97a23 */ /* 0x100fe40000010805 */
[--C-:B------:R-:W-:Y:S02]  /*14460*/  FFMA.FTZ R154, R167, c[0x0][0x2d0], -R5.reuse ;  /* 0x0000b400a79a7a23 */ /* 0x100fe40000010805 */
[--C-:B------:R-:W-:Y:S01]  /*14470*/  FFMA.FTZ R167, R41, c[0x0][0x2d0], -R5.reuse ;  /* 0x0000b40029a77a23 */ /* 0x100fe20000010805 */
[----:B------:R-:W-:Y:S01]  /*14480*/  MUFU.EX2 R159, R173 ;  /* 0x000000ad009f7308 */ /* 0x000fe20000000800 */
[----:B------:R-:W-:Y:S02]  /*14490*/  FFMA.FTZ R5, R20, c[0x0][0x2d0], -R5 ;  /* 0x0000b40014057a23 */ /* 0x000fe40000010805 */
[C---:B------:R-:W-:Y:S02]  /*144a0*/  FMUL.FTZ R20, R3.reuse, R128 ;  /* 0x0000008003147220 */ /* 0x040fe40000410000 */
[C---:B------:R-:W-:Y:S02]  /*144b0*/  FMUL.FTZ R32, R3.reuse, R116 ;  /* 0x0000007403207220 */ /* 0x040fe40000410000 */
[C---:B------:R-:W-:Y:S02]  /*144c0*/  FMUL.FTZ R33, R3.reuse, R117 ;  /* 0x0000007503217220 */ /* 0x040fe40000410000 */
[C---:B------:R-:W-:Y:S01]  /*144d0*/  FMUL.FTZ R34, R2.reuse, R118 ;  /* 0x0000007602227220 */ /* 0x040fe20000410000 */
[----:B------:R-:W-:Y:S01]  /*144e0*/  MUFU.EX2 R249, R155 ;  /* 0x0000009b00f97308 */ /* 0x000fe20000000800 */
[C---:B------:R-:W-:Y:S02]  /*144f0*/  FMUL.FTZ R35, R2.reuse, R119 ;  /* 0x0000007702237220 */ /* 0x040fe40000410000 */
[----:B------:R-:W-:Y:S01]  /*14500*/  LDSM.16.MT88.4 R116, [R204+0x3000] ;  /* 0x00300000cc74783b */ /* 0x000fe20000004200 */
[C---:B------:R-:W-:Y:S02]  /*14510*/  FMUL.FTZ R42, R2.reuse, R110 ;  /* 0x0000006e022a7220 */ /* 0x040fe40000410000 */
[C---:B------:R-:W-:Y:S02]  /*14520*/  FMUL.FTZ R43, R2.reuse, R111 ;  /* 0x0000006f022b7220 */ /* 0x040fe40000410000 */
[C---:B------:R-:W-:Y:S02]  /*14530*/  FMUL.FTZ R46, R2.reuse, R106 ;  /* 0x0000006a022e7220 */ /* 0x040fe40000410000 */
[C---:B------:R-:W-:Y:S01]  /*14540*/  FMUL.FTZ R47, R2.reuse, R107 ;  /* 0x0000006b022f7220 */ /* 0x040fe20000410000 */
[----:B------:R-:W-:Y:S01]  /*14550*/  MUFU.EX2 R157, R232 ;  /* 0x000000e8009d7308 */ /* 0x000fe20000000800 */
[C---:B------:R-:W-:Y:S01]  /*14560*/  FMUL.FTZ R48, R3.reuse, R100 ;  /* 0x0000006403307220 */ /* 0x040fe20000410000 */
[C---:B-1----:R-:W-:Y:S03]  /*14570*/  HMMA.16816.F32.BF16 R20, R148.reuse, R84, R20 ;  /* 0x000000549414723c */ /* 0x042fe60000041814 */
[C---:B------:R-:W-:Y:S02]  /*14580*/  FMUL.FTZ R49, R3.reuse, R101 ;  /* 0x0000006503317220 */ /* 0x040fe40000410000 */
[C---:B------:R-:W-:Y:S02]  /*14590*/  FMUL.FTZ R50, R2.reuse, R102 ;  /* 0x0000006602327220 */ /* 0x040fe40000410000 */
[C---:B------:R-:W-:Y:S01]  /*145a0*/  FMUL.FTZ R51, R2.reuse, R103 ;  /* 0x0000006702337220 */ /* 0x040fe20000410000 */
[C---:B------:R-:W-:Y:S01]  /*145b0*/  HMMA.16816.F32.BF16 R24, R148.reuse, R86, R24 ;  /* 0x000000569418723c */ /* 0x040fe20000041818 */
[----:B------:R-:W1:Y:S01]  /*145c0*/  LDSM.16.MT88.4 R84, [R204] ;  /* 0x00000000cc54783b */ /* 0x000e620000004200 */
[----:B------:R-:W-:Y:S02]  /*145d0*/  MUFU.EX2 R156, R233 ;  /* 0x000000e9009c7308 */ /* 0x000fe40000000800 */
[C---:B------:R-:W-:Y:S02]  /*145e0*/  FMUL.FTZ R31, R2.reuse, R123 ;  /* 0x0000007b021f7220 */ /* 0x040fe40000410000 */
[C---:B------:R-:W-:Y:S02]  /*145f0*/  FMUL.FTZ R54, R2.reuse, R98 ;  /* 0x0000006202367220 */ /* 0x040fe40000410000 */
[C---:B------:R-:W-:Y:S01]  /*14600*/  FMUL.FTZ R55, R2.reuse, R99 ;  /* 0x0000006302377220 */ /* 0x040fe20000410000 */
[----:B------:R-:W-:Y:S03]  /*14610*/  LDSM.16.MT88.4 R100, [R202+0x1800] ;  /* 0x00180000ca64783b */ /* 0x000fe60000004200 */
[C---:B------:R-:W-:Y:S01]  /*14620*/  FMUL.FTZ R58, R2.reuse, R94 ;  /* 0x0000005e023a7220 */ /* 0x040fe20000410000 */
[----:B------:R-:W-:Y:S01]  /*14630*/  MUFU.EX2 R155, R238 ;  /* 0x000000ee009b7308 */ /* 0x000fe20000000800 */
[C---:B------:R-:W-:Y:S02]  /*14640*/  FMUL.FTZ R59, R2.reuse, R95 ;  /* 0x0000005f023b7220 */ /* 0x040fe40000410000 */
[C---:B------:R-:W-:Y:S02]  /*14650*/  FMUL.FTZ R60, R3.reuse, R88 ;  /* 0x00000058033c7220 */ /* 0x040fe40000410000 */
[C---:B------:R-:W-:Y:S02]  /*14660*/  FMUL.FTZ R61, R3.reuse, R89 ;  /* 0x00000059033d7220 */ /* 0x040fe40000410000 */
[C---:B------:R-:W-:Y:S02]  /*14670*/  FMUL.FTZ R62, R2.reuse, R90 ;  /* 0x0000005a023e7220 */ /* 0x040fe40000410000 */
[C---:B------:R-:W-:Y:S01]  /*14680*/  FMUL.FTZ R63, R2.reuse, R91 ;  /* 0x0000005b023f7220 */ /* 0x040fe20000410000 */
[----:B------:R-:W-:Y:S01]  /*14690*/  MUFU.EX2 R5, R5 ;  /* 0x0000000500057308 */ /* 0x000fe20000000800 */
[----:B------:R-:W-:Y:S01]  /*146a0*/  LDSM.16.MT88.4 R88, [R201+0x800] ;  /* 0x00080000c958783b */ /* 0x000fe20000004200 */
        /* <DEDUP_REMOVED lines=8> */
[C---:B------:R-:W-:Y:S01]  /*14730*/  FMUL.FTZ R45, R3.reuse, R105 ;  /* 0x00000069032d7220 */ /* 0x040fe20000410000 */
[C---:B-1----:R-:W-:Y:S04]  /*14740*/  HMMA.16816.F32.BF16 R28, R148.reuse, R84, R28 ;  /* 0x00000054941c723c */ /* 0x042fe8000004181c */
[----:B------:R-:W-:Y:S01]  /*14750*/  MUFU.EX2 R105, R221 ;  /* 0x000000dd00697308 */ /* 0x000fe20000000800 */
[C---:B------:R-:W-:Y:S02]  /*14760*/  FMUL.FTZ R52, R3.reuse, R96 ;  /* 0x0000006003347220 */ /* 0x040fe40000410000 */
[C---:B------:R-:W-:Y:S01]  /*14770*/  FMUL.FTZ R53, R3.reuse, R97 ;  /* 0x0000006103357220 */ /* 0x040fe20000410000 */
[C---:B------:R-:W-:Y:S01]  /*14780*/  HMMA.16816.F32.BF16 R32, R148.reuse, R86, R32 ;  /* 0x000000569420723c */ /* 0x040fe20000041820 */
[----:B------:R-:W1:Y:S03]  /*14790*/  LDSM.16.MT88.4 R84, [R203] ;  /* 0x00000000cb54783b */ /* 0x000e660000004200 */
[C---:B------:R-:W-:Y:S02]  /*147a0*/  FMUL.FTZ R56, R3.reuse, R92 ;  /* 0x0000005c03387220 */ /* 0x040fe40000410000 */
[----:B------:R-:W-:Y:S01]  /*147b0*/  MUFU.EX2 R97, R174 ;  /* 0x000000ae00617308 */ /* 0x000fe20000000800 */
[C---:B------:R-:W-:Y:S02]  /*147c0*/  FMUL.FTZ R57, R3.reuse, R93 ;  /* 0x0000005d03397220 */ /* 0x040fe40000410000 */
[C---:B------:R-:W-:Y:S03]  /*147d0*/  FMUL.FTZ R68, R3.reuse, R68 ;  /* 0x0000004403447220 */ /* 0x040fe60000410000 */
[C---:B------:R-:W-:Y:S02]  /*147e0*/  FMUL.FTZ R69, R3.reuse, R69 ;  /* 0x0000004503457220 */ /* 0x040fe40000410000 */
[C---:B------:R-:W-:Y:S02]  /*147f0*/  FMUL.FTZ R72, R3.reuse, R72 ;  /* 0x0000004803487220 */ /* 0x040fe40000410000 */
[----:B------:R-:W-:Y:S01]  /*14800*/  MUFU.EX2 R93, R163 ;  /* 0x000000a3005d7308 */ /* 0x000fe20000000800 */
[----:B------:R-:W-:Y:S02]  /*14810*/  FMUL.FTZ R73, R3, R73 ;  /* 0x0000004903497220 */ /* 0x000fe40000410000 */
[C---:B------:R-:W-:Y:S02]  /*14820*/  FMUL.FTZ R70, R2.reuse, R70 ;  /* 0x0000004602467220 */ /* 0x040fe40000410000 */
[C---:B------:R-:W-:Y:S02]  /*14830*/  FMUL.FTZ R71, R2.reuse, R71 ;  /* 0x0000004702477220 */ /* 0x040fe40000410000 */
[C---:B------:R-:W-:Y:S02]  /*14840*/  FMUL.FTZ R74, R2.reuse, R74 ;  /* 0x0000004a024a7220 */ /* 0x040fe40000410000 */
[----:B------:R-:W-:Y:S01]  /*14850*/  FMUL.FTZ R75, R2, R75 ;  /* 0x0000004b024b7220 */ /* 0x000fe20000410000 */
[----:B------:R-:W-:Y:S01]  /*14860*/  MUFU.EX2 R92, R162 ;  /* 0x000000a2005c7308 */ /* 0x000fe20000000800 */
[----:B------:R-:W-:Y:S09]  /*14870*/  FADD.FTZ R2, R15, R152 ;  /* 0x000000980f027221 */ /* 0x000ff20000010000 */
[----:B------:R-:W-:Y:S01]  /*14880*/  MUFU.EX2 R96, R170 ;  /* 0x000000aa00607308 */ /* 0x000fe20000000800 */
[C---:B-1----:R-:W-:Y:S09]  /*14890*/  HMMA.16816.F32.BF16 R36, R148.reuse, R84, R36 ;  /* 0x000000549424723c */ /* 0x042ff20000041824 */
[----:B------:R-:W-:Y:S01]  /*148a0*/  MUFU.EX2 R104, R211 ;  /* 0x000000d300687308 */ /* 0x000fe20000000800 */
[C---:B------:R-:W-:Y:S01]  /*148b0*/  HMMA.16816.F32.BF16 R40, R148.reuse, R86, R40 ;  /* 0x000000569428723c */ /* 0x040fe20000041828 */
[----:B------:R-:W1:Y:S08]  /*148c0*/  LDSM.16.MT88.4 R84, [R201+0x3800] ;  /* 0x00380000c954783b */ /* 0x000e700000004200 */
[----:B------:R-:W-:Y:S10]  /*148d0*/  MUFU.EX2 R174, R160 ;  /* 0x000000a000ae7308 */ /* 0x000ff40000000800 */
[----:B------:R-:W-:Y:S10]  /*148e0*/  MUFU.EX2 R170, R158 ;  /* 0x0000009e00aa7308 */ /* 0x000ff40000000800 */
[----:B------:R-:W-:Y:S10]  /*148f0*/  MUFU.EX2 R163, R167 ;  /* 0x000000a700a37308 */ /* 0x000ff40000000800 */
[----:B------:R-:W-:Y:S01]  /*14900*/  MUFU.EX2 R109, R227 ;  /* 0x000000e3006d7308 */ /* 0x000fe20000000800 */
[C---:B-1----:R-:W-:Y:S09]  /*14910*/  HMMA.16816.F32.BF16 R44, R148.reuse, R84, R44 ;  /* 0x00000054942c723c */ /* 0x042ff2000004182c */
[----:B------:R-:W-:Y:S01]  /*14920*/  MUFU.EX2 R108, R226 ;  /* 0x000000e2006c7308 */ /* 0x000fe20000000800 */
[C---:B------:R-:W-:Y:S01]  /*14930*/  HMMA.16816.F32.BF16 R48, R148.reuse, R86, R48 ;  /* 0x000000569430723c */ /* 0x040fe20000041830 */
[----:B------:R-:W1:Y:S08]  /*14940*/  LDSM.16.MT88.4 R84, [R202+0x3800] ;  /* 0x00380000ca54783b */ /* 0x000e700000004200 */
[----:B------:R-:W-:Y:S10]  /*14950*/  MUFU.EX2 R162, R169 ;  /* 0x000000a900a27308 */ /* 0x000ff40000000800 */
[----:B------:R-:W-:Y:S10]  /*14960*/  MUFU.EX2 R160, R172 ;  /* 0x000000ac00a07308 */ /* 0x000ff40000000800 */
[----:B------:R-:W2:Y:S10]  /*14970*/  MUFU.EX2 R3, R164 ;  /* 0x000000a400037308 */ /* 0x000eb40000000800 */
[----:B------:R-:W-:Y:S01]  /*14980*/  MUFU.EX2 R164, R153 ;  /* 0x0000009900a47308 */ /* 0x000fe20000000800 */
[C---:B-1----:R-:W-:Y:S09]  /*14990*/  HMMA.16816.F32.BF16 R52, R148.reuse, R84, R52 ;  /* 0x000000549434723c */ /* 0x042ff20000041834 */
[----:B------:R-:W-:Y:S01]  /*149a0*/  MUFU.EX2 R158, R214 ;  /* 0x000000d6009e7308 */ /* 0x000fe20000000800 */
[C---:B------:R-:W-:Y:S01]  /*149b0*/  HMMA.16816.F32.BF16 R56, R148.reuse, R86, R56 ;  /* 0x000000569438723c */ /* 0x040fe20000041838 */
[----:B------:R-:W1:Y:S02]  /*149c0*/  LDSM.16.MT88.4 R84, [R204+0x3800] ;  /* 0x00380000cc54783b */ /* 0x000e640000004200 */
[----:B--2---:R-:W-:Y:S04]  /*149d0*/  FADD.FTZ R2, R3, R2 ;  /* 0x0000000203027221 */ /* 0x004fe80000010000 */
[----:B------:R-:W-:Y:S02]  /*149e0*/  FADD.FTZ R2, R93, R2 ;  /* 0x000000025d027221 */ /* 0x000fe40000010000 */
[----:B------:R-:W-:Y:S03]  /*149f0*/  MUFU.EX2 R114, R243 ;  /* 0x000000f300727308 */ /* 0x000fe60000000800 */
[C---:B------:R-:W-:Y:S07]  /*14a00*/  FADD.FTZ R2, R92.reuse, R2 ;  /* 0x000000025c027221 */ /* 0x040fee0000010000 */
[----:B------:R-:W2:Y:S10]  /*14a10*/  MUFU.EX2 R113, R242 ;  /* 0x000000f200717308 */ /* 0x000eb40000000800 */
[----:B------:R-:W-:Y:S10]  /*14a20*/  MUFU.EX2 R112, R244 ;  /* 0x000000f400707308 */ /* 0x000ff40000000800 */
[----:B------:R-:W-:Y:S01]  /*14a30*/  MUFU.EX2 R154, R240 ;  /* 0x000000f0009a7308 */ /* 0x000fe20000000800 */
[C---:B-1----:R-:W-:Y:S08]  /*14a40*/  HMMA.16816.F32.BF16 R60, R148.reuse, R84, R60 ;  /* 0x00000054943c723c */ /* 0x042ff0000004183c */
[C---:B------:R-:W-:Y:S01]  /*14a50*/  HMMA.16816.F32.BF16 R64, R148.reuse, R86, R64 ;  /* 0x000000569440723c */ /* 0x040fe20000041840 */
[----:B------:R-:W1:Y:S01]  /*14a60*/  LDSM.16.MT88.4 R84, [R203+0x3800] ;  /* 0x00380000cb54783b */ /* 0x000e620000004200 */
[----:B------:R-:W3:Y:S10]  /*14a70*/  MUFU.EX2 R153, R241 ;  /* 0x000000f100997308 */ /* 0x000ef40000000800 */
[----:B------:R-:W4:Y:S01]  /*14a80*/  MUFU.EX2 R152, R245 ;  /* 0x000000f500987308 */ /* 0x000f220000000800 */
[C---:B-1----:R-:W-:Y:S07]  /*14a90*/  HMMA.16816.F32.BF16 R68, R148.reuse, R84, R68 ;  /* 0x000000549444723c */ /* 0x042fee0000041844 */
[----:B------:R-:W-:Y:S01]  /*14aa0*/  F2FP.BF16.PACK_AB R84, R3, R15 ;  /* 0x0000000f0354723e */ /* 0x000fe200000010ff */
[----:B------:R-:W-:Y:S01]  /*14ab0*/  HMMA.16816.F32.BF16 R72, R148, R86, R72 ;  /* 0x000000569448723c */ /* 0x000fe20000041848 */
[----:B------:R-:W1:Y:S03]  /*14ac0*/  MUFU.EX2 R15, R210 ;  /* 0x000000d2000f7308 */ /* 0x000e660000000800 */
[----:B------:R-:W-:Y:S03]  /*14ad0*/  F2FP.BF16.PACK_AB R85, R115, R249 ;  /* 0x000000f97355723e */ /* 0x000fe600000010ff */
[----:B------:R-:W-:Y:S02]  /*14ae0*/  F2FP.BF16.PACK_AB R86, R92, R93 ;  /* 0x0000005d5c56723e */ /* 0x000fe400000010ff */
[----:B------:R-:W5:Y:S02]  /*14af0*/  LDSM.16.MT88.4 R92, [R202+0x800] ;  /* 0x00080000ca5c783b */ /* 0x000f640000004200 */
[----:B------:R-:W1:Y:S01]  /*14b00*/  MUFU.EX2 R3, R175 ;  /* 0x000000af00037308 */ /* 0x000e620000000800 */
[----:B------:R-:W-:Y:S02]  /*14b10*/  F2FP.BF16.PACK_AB R87, R247, R248 ;  /* 0x000000f8f757723e */ /* 0x000fe400000010ff */
[----:B--2---:R-:W-:Y:S02]  /*14b20*/  F2FP.BF16.PACK_AB R148, R113, R114 ;  /* 0x000000727194723e */ /* 0x004fe400000010ff */
[----:B---3--:R-:W-:Y:S02]  /*14b30*/  F2FP.BF16.PACK_AB R149, R153, R154 ;  /* 0x0000009a9995723e */ /* 0x008fe400000010ff */
[----:B----4-:R-:W-:Y:S01]  /*14b40*/  F2FP.BF16.PACK_AB R151, R5, R152 ;  /* 0x000000980597723e */ /* 0x010fe200000010ff */
[C---:B------:R-:W-:Y:S02]  /*14b50*/  HMMA.16816.F32.BF16 R8, R84.reuse, R88, R8 ;  /* 0x000000585408723c */ /* 0x040fe40000041808 */
[----:B------:R-:W2:Y:S03]  /*14b60*/  MUFU.EX2 R175, R161 ;  /* 0x000000a100af7308 */ /* 0x000ea60000000800 */
[----:B-1----:R-:W-:Y:S03]  /*14b70*/  FADD.FTZ R2, R15, R2 ;  /* 0x000000020f027221 */ /* 0x002fe60000010000 */
[C---:B------:R-:W-:Y:S01]  /*14b80*/  HMMA.16816.F32.BF16 R16, R84.reuse, R90, R16 ;  /* 0x0000005a5410723c */ /* 0x040fe20000041810 */
[----:B------:R-:W1:Y:S03]  /*14b90*/  LDSM.16.MT88.4 R88, [R204+0x800] ;  /* 0x00080000cc58783b */ /* 0x000e660000004200 */
[----:B------:R-:W-:Y:S01]  /*14ba0*/  MUFU.EX2 R161, R171 ;  /* 0x000000ab00a17308 */ /* 0x000fe20000000800 */
[----:B------:R-:W-:Y:S04]  /*14bb0*/  FADD.FTZ R2, R3, R2 ;  /* 0x0000000203027221 */ /* 0x000fe80000010000 */
[----:B------:R-:W-:Y:S04]  /*14bc0*/  FADD.FTZ R2, R97, R2 ;  /* 0x0000000261027221 */ /* 0x000fe80000010000 */
[C---:B------:R-:W-:Y:S01]  /*14bd0*/  FADD.FTZ R2, R96.reuse, R2 ;  /* 0x0000000260027221 */ /* 0x040fe20000010000 */
[C---:B-----5:R-:W-:Y:S08]  /*14be0*/  HMMA.16816.F32.BF16 R20, R84.reuse, R92, R20 ;  /* 0x0000005c5414723c */ /* 0x060ff00000041814 */
[C---:B------:R-:W-:Y:S01]  /*14bf0*/  HMMA.16816.F32.BF16 R24, R84.reuse, R94, R24 ;  /* 0x0000005e5418723c */ /* 0x040fe20000041818 */
[----:B------:R-:W3:Y:S07]  /*14c00*/  LDSM.16.MT88.4 R92, [R203+0x800] ;  /* 0x00080000cb5c783b */ /* 0x000eee0000004200 */
[C---:B-1----:R-:W-:Y:S08]  /*14c10*/  HMMA.16816.F32.BF16 R28, R84.reuse, R88, R28 ;  /* 0x00000058541c723c */ /* 0x042ff0000004181c */
[C---:B------:R-:W-:Y:S01]  /*14c20*/  HMMA.16816.F32.BF16 R32, R84.reuse, R90, R32 ;  /* 0x0000005a5420723c */ /* 0x040fe20000041820 */
[----:B------:R-:W1:Y:S07]  /*14c30*/  LDSM.16.MT88.4 R88, [R201+0x4000] ;  /* 0x00400000c958783b */ /* 0x000e6e0000004200 */
[C---:B---3--:R-:W-:Y:S08]  /*14c40*/  HMMA.16816.F32.BF16 R36, R84.reuse, R92, R36 ;  /* 0x0000005c5424723c */ /* 0x048ff00000041824 */
        /* <DEDUP_REMOVED lines=12> */
[----:B------:R-:W-:Y:S01]  /*14d10*/  HMMA.16816.F32.BF16 R72, R84, R94, R72 ;  /* 0x0000005e5448723c */ /* 0x000fe20000041848 */
[----:B------:R-:W3:Y:S06]  /*14d20*/  LDSM.16.MT88.4 R92, [R202+0x1000] ;  /* 0x00100000ca5c783b */ /* 0x000eec0000004200 */
[----:B------:R-:W-:Y:S02]  /*14d30*/  F2FP.BF16.PACK_AB R86, R96, R97 ;  /* 0x000000616056723e */ /* 0x000fe400000010ff */
[----:B------:R-:W4:Y:S03]  /*14d40*/  LDSM.16.MT88.4 R96, [R204+0x1000] ;  /* 0x00100000cc60783b */ /* 0x000f260000004200 */
[----:B------:R-:W-:Y:S02]  /*14d50*/  F2FP.BF16.PACK_AB R84, R3, R15 ;  /* 0x0000000f0354723e */ /* 0x000fe400000010ff */
[----:B--2---:R-:W-:Y:S01]  /*14d60*/  F2FP.BF16.PACK_AB R85, R174, R175 ;  /* 0x000000afae55723e */ /* 0x004fe200000010ff */
[----:B------:R-:W2:Y:S01]  /*14d70*/  MUFU.EX2 R15, R223 ;  /* 0x000000df000f7308 */ /* 0x000ea20000000800 */
[----:B------:R-:W-:Y:S07]  /*14d80*/  F2FP.BF16.PACK_AB R87, R168, R170 ;  /* 0x000000aaa857723e */ /* 0x000fee00000010ff */
[C---:B-1----:R-:W-:Y:S02]  /*14d90*/  HMMA.16816.F32.BF16 R8, R84.reuse, R88, R8 ;  /* 0x000000585408723c */ /* 0x042fe40000041808 */
[----:B------:R-:W1:Y:S06]  /*14da0*/  MUFU.EX2 R3, R222 ;  /* 0x000000de00037308 */ /* 0x000e6c0000000800 */
[C---:B------:R-:W-:Y:S01]  /*14db0*/  HMMA.16816.F32.BF16 R16, R84.reuse, R90, R16 ;  /* 0x0000005a5410723c */ /* 0x040fe20000041810 */
[----:B------:R-:W5:Y:S03]  /*14dc0*/  LDSM.16.MT88.4 R88, [R203+0x1000] ;  /* 0x00100000cb58783b */ /* 0x000f660000004200 */
[----:B--2---:R-:W-:Y:S04]  /*14dd0*/  FADD.FTZ R2, R15, R2 ;  /* 0x000000020f027221 */ /* 0x004fe80000010000 */
[C---:B---3--:R-:W-:Y:S08]  /*14de0*/  HMMA.16816.F32.BF16 R20, R84.reuse, R92, R20 ;  /* 0x0000005c5414723c */ /* 0x048ff00000041814 */
[C---:B------:R-:W-:Y:S01]  /*14df0*/  HMMA.16816.F32.BF16 R24, R84.reuse, R94, R24 ;  /* 0x0000005e5418723c */ /* 0x040fe20000041818 */
[----:B------:R-:W2:Y:S03]  /*14e00*/  LDSM.16.MT88.4 R92, [R201+0x4800] ;  /* 0x00480000c95c783b */ /* 0x000ea60000004200 */
[----:B-1----:R-:W-:Y:S04]  /*14e10*/  FADD.FTZ R2, R3, R2 ;  /* 0x0000000203027221 */ /* 0x002fe80000010000 */
[C---:B----4-:R-:W-:Y:S04]  /*14e20*/  HMMA.16816.F32.BF16 R28, R84.reuse, R96, R28 ;  /* 0x00000060541c723c */ /* 0x050fe8000004181c */
[----:B------:R-:W-:Y:S04]  /*14e30*/  FADD.FTZ R2, R105, R2 ;  /* 0x0000000269027221 */ /* 0x000fe80000010000 */
[C---:B------:R-:W-:Y:S01]  /*14e40*/  HMMA.16816.F32.BF16 R32, R84.reuse, R98, R32 ;  /* 0x000000625420723c */ /* 0x040fe20000041820 */
[----:B------:R-:W1:Y:S03]  /*14e50*/  LDSM.16.MT88.4 R96, [R202+0x4800] ;  /* 0x00480000ca60783b */ /* 0x000e660000004200 */
[----:B------:R-:W-:Y:S04]  /*14e60*/  FADD.FTZ R2, R104, R2 ;  /* 0x0000000268027221 */ /* 0x000fe80000010000 */
[C---:B-----5:R-:W-:Y:S08]  /*14e70*/  HMMA.16816.F32.BF16 R36, R84.reuse, R88, R36 ;  /* 0x000000585424723c */ /* 0x060ff00000041824 */
        /* <DEDUP_REMOVED lines=19> */
[----:B------:R-:W4:Y:S07]  /*14fb0*/  LDSM.16.MT88.4 R84, [R204+0x1800] ;  /* 0x00180000cc54783b */ /* 0x000f2e0000004200 */
        /* <DEDUP_REMOVED lines=10> */
[C---:B------:R-:W-:Y:S04]  /*15060*/  FADD.FTZ R2, R108.reuse, R2 ;  /* 0x000000026c027221 */ /* 0x040fe80000010000 */
        /* <DEDUP_REMOVED lines=35> */
[----:B------:R-:W1:Y:S03]  /*152a0*/  LDSM.16.MT88.4 R104, [R204+0x5800] ;  /* 0x00580000cc68783b */ /* 0x000e660000004200 */
[----:B------:R-:W-:Y:S04]  /*152b0*/  FADD.FTZ R2, R114, R2 ;  /* 0x0000000272027221 */ /* 0x000fe80000010000 */
[C---:B----4-:R-:W-:Y:S04]  /*152c0*/  HMMA.16816.F32.BF16 R28, R84.reuse, R100, R28 ;  /* 0x00000064541c723c */ /* 0x050fe8000004181c */
[----:B------:R-:W-:Y:S04]  /*152d0*/  FADD.FTZ R2, R113, R2 ;  /* 0x0000000271027221 */ /* 0x000fe80000010000 */
[C---:B------:R-:W-:Y:S01]  /*152e0*/  HMMA.16816.F32.BF16 R32, R84.reuse, R102, R32 ;  /* 0x000000665420723c */ /* 0x040fe20000041820 */
[----:B------:R-:W4:Y:S03]  /*152f0*/  LDSM.16.MT88.4 R100, [R203+0x5800] ;  /* 0x00580000cb64783b */ /* 0x000f260000004200 */
[----:B------:R-:W-:Y:S04]  /*15300*/  FADD.FTZ R2, R112, R2 ;  /* 0x0000000270027221 */ /* 0x000fe80000010000 */
[C---:B------:R-:W-:Y:S07]  /*15310*/  HMMA.16816.F32.BF16 R36, R84.reuse, R88, R36 ;  /* 0x000000585424723c */ /* 0x040fee0000041824 */
[----:B------:R-:W-:Y:S01]  /*15320*/  F2FP.BF16.PACK_AB R88, R108, R109 ;  /* 0x0000006d6c58723e */ /* 0x000fe200000010ff */
[C---:B------:R-:W-:Y:S01]  /*15330*/  HMMA.16816.F32.BF16 R40, R84.reuse, R90, R40 ;  /* 0x0000005a5428723c */ /* 0x040fe20000041828 */
[----:B------:R-:W-:Y:S03]  /*15340*/  LDSM.16.MT88.4 R108, [R202+0x6000] ;  /* 0x00600000ca6c783b */ /* 0x000fe60000004200 */
[----:B------:R-:W-:Y:S03]  /*15350*/  F2FP.BF16.PACK_AB R89, R157, R158 ;  /* 0x0000009e9d59723e */ /* 0x000fe600000010ff */
[----:B------:R-:W-:Y:S01]  /*15360*/  F2FP.BF16.PACK_AB R90, R3, R15 ;  /* 0x0000000f035a723e */ /* 0x000fe200000010ff */
[C---:B--2---:R-:W-:Y:S01]  /*15370*/  HMMA.16816.F32.BF16 R44, R84.reuse, R92, R44 ;  /* 0x0000005c542c723c */ /* 0x044fe2000004182c */
[----:B------:R-:W2:Y:S03]  /*15380*/  MUFU.EX2 R15, R246 ;  /* 0x000000f6000f7308 */ /* 0x000ea60000000800 */
[----:B------:R-:W-:Y:S01]  /*15390*/  F2FP.BF16.PACK_AB R91, R155, R156 ;  /* 0x0000009c9b5b723e */ /* 0x000fe200000010ff */
[----:B------:R-:W-:Y:S03]  /*153a0*/  FADD.FTZ R3, R121, R120 ;  /* 0x0000007879037221 */ /* 0x000fe60000010000 */
[C---:B------:R-:W-:Y:S01]  /*153b0*/  HMMA.16816.F32.BF16 R48, R84.reuse, R94, R48 ;  /* 0x0000005e5430723c */ /* 0x040fe20000041830 */
[----:B------:R-:W5:Y:S07]  /*153c0*/  LDSM.16.MT88.4 R92, [R201+0x2800] ;  /* 0x00280000c95c783b */ /* 0x000f6e0000004200 */
[C---:B---3--:R-:W-:Y:S08]  /*153d0*/  HMMA.16816.F32.BF16 R52, R84.reuse, R96, R52 ;  /* 0x000000605434723c */ /* 0x048ff00000041834 */
[C---:B------:R-:W-:Y:S01]  /*153e0*/  HMMA.16816.F32.BF16 R56, R84.reuse, R98, R56 ;  /* 0x000000625438723c */ /* 0x040fe20000041838 */
[----:B------:R-:W3:Y:S03]  /*153f0*/  LDSM.16.MT88.4 R96, [R202+0x2800] ;  /* 0x00280000ca60783b */ /* 0x000ee60000004200 */
[C---:B--2---:R-:W-:Y:S01]  /*15400*/  F2FP.BF16.PACK_AB R150, R15.reuse, R112 ;  /* 0x000000700f96723e */ /* 0x044fe200000010ff */
[----:B------:R-:W-:Y:S02]  /*15410*/  FADD.FTZ R232, R15, R2 ;  /* 0x000000020fe87221 */ /* 0x000fe40000010000 */
[----:B------:R-:W-:Y:S01]  /*15420*/  FADD.FTZ R2, R122, R3 ;  /* 0x000000037a027221 */ /* 0x000fe20000010000 */
[C---:B-1----:R-:W-:Y:S04]  /*15430*/  HMMA.16816.F32.BF16 R60, R84.reuse, R104, R60 ;  /* 0x00000068543c723c */ /* 0x042fe8000004183c */
        /* <DEDUP_REMOVED lines=9> */
[C---:B-----5:R-:W-:Y:S01]  /*154d0*/  HMMA.16816.F32.BF16 R8, R88.reuse, R92, R8 ;  /* 0x0000005c5808723c */ /* 0x060fe20000041808 */
        /* <DEDUP_REMOVED lines=50> */
[C---:B------:R-:W-:Y:S08]  /*15800*/  HMMA.16816.F32.BF16 R120, R148.reuse, R116, R28 ;  /* 0x000000749478723c */ /* 0x040ff0000004181c */
        /* <DEDUP_REMOVED lines=13> */
.L_x_443:
        /* <DEDUP_REMOVED lines=8> */
.L_x_541:
[----:B------:R-:W-:Y:S01]  /*15960*/  FSETP.NE.FTZ.AND P1, PT, R8, RZ, PT ;  /* 0x000000ff0800720b */ /* 0x000fe20003f35000 */
[----:B------:R-:W-:Y:S01]  /*15970*/  CS2R R2, SRZ ;  /* 0x0000000000027805 */ /* 0x000fe2000001ff00 */
[----:B--23--:R-:W-:Y:S01]  /*15980*/  FADD.FTZ R4, R9, R4 ;  /* 0x0000000409047221 */ /* 0x00cfe20000010000 */
[----:B------:R-:W-:Y:S02]  /*15990*/  MOV R27, 0xff800000 ;  /* 0xff800000001b7802 */ /* 0x000fe40000000f00 */
[----:B------:R-:W-:-:S02]  /*159a0*/  MOV R26, 0xff800000 ;  /* 0xff800000001a7802 */ /* 0x000fc40000000f00 */
[----:B------:R-:W-:-:S06]  /*159b0*/  FSETP.NE.FTZ.AND P0, PT, R4, RZ, PT ;  /* 0x000000ff0400720b */ /* 0x000fcc0003f15000 */
[----:B------:R-:W1:Y:S08]  /*159c0*/  @P1 MUFU.RCP R3, R8 ;  /* 0x0000000800031308 */ /* 0x000e700000001000 */
[----:B------:R2:W3:Y:S01]  /*159d0*/  @P1 MUFU.LG2 R10, R8 ;  /* 0x00000008000a1308 */ /* 0x0004e20000000c00 */
[----:B-1----:R-:W-:-:S07]  /*159e0*/  FMUL.FTZ R50, R3, R92 ;  /* 0x0000005c03327220 */ /* 0x002fce0000410000 */
[----:B------:R-:W1:Y:S01]  /*159f0*/  @P0 MUFU.RCP R2, R4 ;  /* 0x0000000400020308 */ /* 0x000e620000001000 */
[C---:B------:R-:W-:Y:S02]  /*15a00*/  FMUL.FTZ R51, R3.reuse, R93 ;  /* 0x0000005d03337220 */ /* 0x040fe40000410000 */
[C---:B------:R-:W-:Y:S02]  /*15a10*/  FMUL.FTZ R54, R3.reuse, R136 ;  /* 0x0000008803367220 */ /* 0x040fe40000410000 */
[C---:B------:R-:W-:Y:S02]  /*15a20*/  FMUL.FTZ R55, R3.reuse, R137 ;  /* 0x0000008903377220 */ /* 0x040fe40000410000 */
[C---:B------:R-:W-:Y:S01]  /*15a30*/  FMUL.FTZ R30, R3.reuse, R132 ;  /* 0x00000084031e7220 */ /* 0x040fe20000410000 */
[----:B--2---:R-:W-:Y:S01]  /*15a40*/  @P1 MOV R8, 0x3f317218 ;  /* 0x3f31721800081802 */ /* 0x004fe20000000f00 */
        /* <DEDUP_REMOVED lines=28> */
[----:B---3--:R-:W-:Y:S02]  /*15c10*/  @P1 FMUL.FTZ R10, R10, 0.69314718246459960938 ;  /* 0x3f3172180a0a1820 */ /* 0x008fe40000410000 */
[----:B------:R-:W-:Y:S02]  /*15c20*/  @P1 FMUL.FTZ R8, R8, c[0x0][0x2d0] ;  /* 0x0000b40008081a20 */ /* 0x000fe40000410000 */
[----:B-1----:R-:W-:Y:S02]  /*15c30*/  FMUL.FTZ R96, R2, R138 ;  /* 0x0000008a02607220 */ /* 0x002fe40000410000 */
[----:B------:R-:W-:Y:S01]  /*15c40*/  @P1 FFMA.FTZ R27, R8, R6, R10 ;  /* 0x00000006081b1223 */ /* 0x000fe2000001000a */
[----:B------:R-:W-:Y:S01]  /*15c50*/  MOV R6, 0x1 ;  /* 0x0000000100067802 */ /* 0x000fe20000000f00 */
[----:B------:R-:W-:-:S02]  /*15c60*/  FMUL.FTZ R97, R2, R139 ;  /* 0x0000008b02617220 */ /* 0x000fc40000410000 */
[C---:B------:R-:W-:Y:S02]  /*15c70*/  FMUL.FTZ R68, R2.reuse, R134 ;  /* 0x0000008602447220 */ /* 0x040fe40000410000 */
[C---:B------:R-:W-:Y:S02]  /*15c80*/  FMUL.FTZ R69, R2.reuse, R135 ;  /* 0x0000008702457220 */ /* 0x040fe40000410000 */
[C---:B------:R-:W-:Y:S01]  /*15c90*/  FMUL.FTZ R56, R2.reuse, R130 ;  /* 0x0000008202387220 */ /* 0x040fe20000410000 */
[----:B--2---:R-:W-:Y:S01]  /*15ca0*/  @P0 MOV R4, 0x3f317218 ;  /* 0x3f31721800040802 */ /* 0x004fe20000000f00 */
        /* <DEDUP_REMOVED lines=28> */
[----:B------:R-:W-:Y:S01]  /*15e70*/  FMUL.FTZ R67, R2, R75 ;  /* 0x0000004b02437220 */ /* 0x000fe20000410000 */
[----:B------:R-:W-:Y:S01]  /*15e80*/  PRMT R2, R6, 0x7610, R2 ;  /* 0x0000761006027816 */ /* 0x000fe20000000002 */
[----:B------:R-:W-:Y:S02]  /*15e90*/  @P0 FFMA.FTZ R26, R4, R5, R3 ;  /* 0x00000005041a0223 */ /* 0x000fe40000010003 */
.L_x_393:
[----:B------:R2:W5:Y:S04]  /*15ea0*/  LDL R6, [R1+0x20] ;  /* 0x0000200001067983 */ /* 0x0005680000100800 */
[----:B------:R-:W3:Y:S01]  /*15eb0*/  S2R R3, SR_TID.X ;  /* 0x0000000000037919 */ /* 0x000ee20000002100 */
[----:B------:R-:W-:Y:S01]  /*15ec0*/  BSSY B0, `(.L_x_460) ;  /* 0x0000011000007945 */ /* 0x000fe20003800000 */
[----:B---3--:R-:W-:-:S13]  /*15ed0*/  LOP3.LUT P0, RZ, R3, 0xff, RZ, 0xc0, !PT ;  /* 0x000000ff03ff7812 */ /* 0x008fda000780c0ff */
[----:B------:R-:W-:Y:S05]  /*15ee0*/  @P0 BRA `(.L_x_461) ;  /* 0x000000e000000947 */ /* 0x000fea0003800000 */
[----:B-12---:R-:W1:Y:S01]  /*15ef0*/  S2R R5, SR_LANEID ;  /* 0x0000000000057919 */ /* 0x006e620000000000 */
[----:B------:R-:W-:Y:S01]  /*15f00*/  VOTEU.ANY UR5, UPT, PT ;  /* 0x0000000000057886 */ /* 0x000fe200038e0100 */
[----:B------:R-:W-:Y:S01]  /*15f10*/  IMAD.MOV.U32 R8, RZ, RZ, c[0x0][0x560] ;  /* 0x00015800ff087624 */ /* 0x000fe200078e00ff */
[----:B------:R-:W1:Y:S01]  /*15f20*/  FLO.U32 R4, UR5 ;  /* 0x0000000500047d00 */ /* 0x000e6200080e0000 */
[----:B------:R-:W-:-:S07]  /*15f30*/  IMAD.MOV.U32 R9, RZ, RZ, c[0x0][0x564] ;  /* 0x00015900ff097624 */ /* 0x000fce00078e00ff */
[----:B------:R-:W2:Y:S01]  /*15f40*/  POPC R3, UR5 ;  /* 0x0000000500037d09 */ /* 0x000ea20008000000 */
[----:B-1----:R-:W-:-:S13]  /*15f50*/  ISETP.EQ.U32.AND P0, PT, R4, R5, PT ;  /* 0x000000050400720c */ /* 0x002fda0003f02070 */
[----:B--2---:R-:W2:Y:S04]  /*15f60*/  @P0 ATOMG.E.ADD.STRONG.GPU PT, R3, [R8.64], R3 ;  /* 0x00000003080309a8 */ /* 0x004ea800081ee1c8 */
[----:B------:R-:W1:Y:S04]  /*15f70*/  S2R R5, SR_LTMASK ;  /* 0x0000000000057919 */ /* 0x000e680000003900 */
[----:B--2---:R1:W2:Y:S02]  /*15f80*/  SHFL.IDX PT, R4, R3, R4, 0x1f ;  /* 0x00001f0403047589 */ /* 0x0042a400000e0000 */
[----:B-1----:R-:W-:-:S06]  /*15f90*/  LOP3.LUT R3, R5, UR5, RZ, 0xc0, !PT ;  /* 0x0000000505037c12 */ /* 0x002fcc000f8ec0ff */
[----:B------:R-:W2:Y:S02]  /*15fa0*/  POPC R3, R3 ;  /* 0x0000000300037309 */ /* 0x000ea40000000000 */
[----:B--2--5:R-:W-:-:S05]  /*15fb0*/  IADD3 R6, R4, c[0x0][0xc], R3 ;  /* 0x0000030004067a10 */ /* 0x024fca0007ffe003 */
[----:B------:R1:W-:Y:S02]  /*15fc0*/  STL [R1+0x20], R6 ;  /* 0x0000200601007387 */ /* 0x0003e40000100800 */
.L_x_461:
[----:B--2---:R-:W-:Y:S05]  /*15fd0*/  BSYNC B0 ;  /* 0x0000000000007941 */ /* 0x004fea0003800000 */
.L_x_460:
[----:B------:R-:W-:Y:S01]  /*15fe0*/  PRMT R2, R2, 0x9910, RZ ;  /* 0x0000991002027816 */ /* 0x000fe200000000ff */
[----:B------:R-:W-:Y:S01]  /*15ff0*/  BSSY B1, `(.L_x_462) ;  /* 0x00002bf000017945 */ /* 0x000fe20003800000 */
[----:B-----5:R-:W-:Y:S02]  /*16000*/  IMAD.MOV.U32 R74, RZ, RZ, R6 ;  /* 0x000000ffff4a7224 */ /* 0x020fe400078e0006 */
[----:B------:R-:W-:-:S13]  /*16010*/  ISETP.NE.AND P0, PT, R2, RZ, PT ;  /* 0x000000ff0200720c */ /* 0x000fda0003f05270 */
[----:B------:R-:W-:Y:S05]  /*16020*/  @!P0 BRA `(.L_x_463) ;  /* 0x0000206000008947 */ /* 0x000fea0003800000 */
[----:B-1----:R-:W2:Y:S04]  /*16030*/  LDL R10, [R1+0x88] ;  /* 0x00008800010a7983 */ /* 0x002ea80000100800 */
[----:B------:R-:W3:Y:S04]  /*16040*/  LDL R18, [R1+0x8c] ;  /* 0x00008c0001127983 */ /* 0x000ee80000100800 */
[----:B------:R-:W4:Y:S04]  /*16050*/  LDL R6, [R1+0x94] ;  /* 0x0000940001067983 */ /* 0x000f280000100800 */
[----:B------:R-:W4:Y:S04]  /*16060*/  LDL R17, [R1+0x90] ;  /* 0x0000900001117983 */ /* 0x000f280000100800 */
[----:B------:R-:W4:Y:S04]  /*16070*/  LDL R9, [R1+0xa4] ;  /* 0x0000a40001097983 */ /* 0x000f280000100800 */
[----:B------:R-:W4:Y:S04]  /*16080*/  LDL R8, [R1+0x9c] ;  /* 0x00009c0001087983 */ /* 0x000f280000100800 */
        /* <DEDUP_REMOVED lines=8> */
[----:B------:R-:W4:Y:S04]  /*16110*/  LDL.LU R15, [R1+0x30] ;  /* 0x00003000010f7983 */ /* 0x000f280000300800 */
[----:B--2---:R1:W-:Y:S04]  /*16120*/  STS [R10+0x80], R2 ;  /* 0x000080020a007388 */ /* 0x0043e80000000800 */
[----:B------:R2:W-:Y:S04]  /*16130*/  STS [R10+0x480], R3 ;  /* 0x000480030a007388 */ /* 0x0005e80000000800 */
[----:B---3--:R3:W-:Y:S01]  /*16140*/  STS [R18], R4 ;  /* 0x0000000412007388 */ /* 0x0087e20000000800 */
[----:B-1----:R-:W-:-:S02]  /*16150*/  F2FP.BF16.PACK_AB R2, R69, R68 ;  /* 0x000000444502723e */ /* 0x002fc400000010ff */
[----:B--2---:R-:W-:-:S03]  /*16160*/  F2FP.BF16.PACK_AB R3, R33, R32 ;  /* 0x000000202103723e */ /* 0x004fc600000010ff */
[----:B------:R1:W-:Y:S01]  /*16170*/  STS [R18+0x400], R2 ;  /* 0x0004000212007388 */ /* 0x0003e20000000800 */
[----:B---3--:R-:W-:-:S03]  /*16180*/  F2FP.BF16.PACK_AB R4, R57, R56 ;  /* 0x000000383904723e */ /* 0x008fc600000010ff */
[----:B----4-:R2:W-:Y:S04]  /*16190*/  STS [R6+0x80], R3 ;  /* 0x0000800306007388 */ /* 0x0105e80000000800 */
[----:B------:R3:W-:Y:S01]  /*161a0*/  STS [R6+0x480], R4 ;  /* 0x0004800406007388 */ /* 0x0007e20000000800 */
[----:B-1----:R-:W-:Y:S02]  /*161b0*/  F2FP.BF16.PACK_AB R2, R35, R34 ;  /* 0x000000222302723e */ /* 0x002fe400000010ff */
[----:B--2---:R-:W-:-:S03]  /*161c0*/  F2FP.BF16.PACK_AB R3, R105, R104 ;  /* 0x000000686903723e */ /* 0x004fc600000010ff */
[----:B------:R1:W-:Y:S01]  /*161d0*/  STS [R17], R2 ;  /* 0x0000000211007388 */ /* 0x0003e20000000800 */
[----:B---3--:R-:W-:-:S03]  /*161e0*/  F2FP.BF16.PACK_AB R4, R37, R36 ;  /* 0x000000242504723e */ /* 0x008fc600000010ff */
[----:B------:R2:W-:Y:S04]  /*161f0*/  STS [R17+0x400], R3 ;  /* 0x0004000311007388 */ /* 0x0005e80000000800 */
[----:B------:R3:W-:Y:S01]  /*16200*/  STS [R9+0x80], R4 ;  /* 0x0000800409007388 */ /* 0x0007e20000000800 */
        /* <DEDUP_REMOVED lines=8> */
[----:B------:R1:W-:Y:S01]  /*16290*/  STS [R16+0x80], R2 ;  /* 0x0000800210007388 */ /* 0x0003e20000000800 */
        /* <DEDUP_REMOVED lines=10> */
[----:B--2---:R-:W2:Y:S01]  /*16340*/  LDL.LU R10, [R1+0x34] ;  /* 0x00003400010a7983 */ /* 0x004ea20000300800 */
        /* <DEDUP_REMOVED lines=8> */
[----:B------:R-:W-:Y:S04]  /*163d0*/  STS [R17+0x4000], R3 ;  /* 0x0040000311007388 */ /* 0x000fe80000000800 */
[----:B------:R1:W-:Y:S01]  /*163e0*/  STS [R17+0x4400], R2 ;  /* 0x0044000211007388 */ /* 0x0003e20000000800 */
[----:B----4-:R-:W-:Y:S02]  /*163f0*/  F2FP.BF16.PACK_AB R5, R91, R90 ;  /* 0x0000005a5b05723e */ /* 0x010fe400000010ff */
[----:B------:R-:W-:Y:S01]  /*16400*/  F2FP.BF16.PACK_AB R4, R65, R64 ;  /* 0x000000404104723e */ /* 0x000fe200000010ff */
[----:B------:R-:W3:Y:S01]  /*16410*/  LDL.LU R6, [R1+0x40] ;  /* 0x0000400001067983 */ /* 0x000ee20000300800 */
[----:B------:R-:W-:Y:S02]  /*16420*/  ISETP.NE.U32.AND P0, PT, RZ, c[0x0][0x508], PT ;  /* 0x00014200ff007a0c */ /* 0x000fe40003f05070 */
[----:B-1----:R-:W-:-:S02]  /*16430*/  F2FP.BF16.PACK_AB R2, R93, R92 ;  /* 0x0000005c5d02723e */ /* 0x002fc400000010ff */
[----:B------:R-:W-:-:S03]  /*16440*/  F2FP.BF16.PACK_AB R3, R87, R86 ;  /* 0x000000565703723e */ /* 0x000fc600000010ff */
[----:B------:R1:W-:Y:S04]  /*16450*/  STS [R9+0x4080], R2 ;  /* 0x0040800209007388 */ /* 0x0003e80000000800 */
[----:B------:R4:W-:Y:S04]  /*16460*/  STS [R9+0x4480], R5 ;  /* 0x0044800509007388 */ /* 0x0009e80000000800 */
[----:B------:R-:W-:Y:S04]  /*16470*/  STS [R8+0x4000], R4 ;  /* 0x0040000408007388 */ /* 0x000fe80000000800 */
[----:B------:R4:W-:Y:S01]  /*16480*/  STS [R8+0x4400], R3 ;  /* 0x0044000308007388 */ /* 0x0009e20000000800 */
[----:B-1----:R-:W-:-:S05]  /*16490*/  F2FP.BF16.PACK_AB R2, R53, R52 ;  /* 0x000000343502723e */ /* 0x002fca00000010ff */
[----:B------:R1:W-:Y:S01]  /*164a0*/  STS [R16+0x4080], R2 ;  /* 0x0040800210007388 */ /* 0x0003e20000000800 */
[----:B----4-:R-:W-:Y:S02]  /*164b0*/  F2FP.BF16.PACK_AB R5, R67, R66 ;  /* 0x000000424305723e */ /* 0x010fe400000010ff */
[----:B------:R-:W-:-:S05]  /*164c0*/  F2FP.BF16.PACK_AB R3, R71, R70 ;  /* 0x000000464703723e */ /* 0x000fca00000010ff */
[----:B------:R4:W-:Y:S01]  /*164d0*/  STS [R16+0x4480], R3 ;  /* 0x0044800310007388 */ /* 0x0009e20000000800 */
[----:B------:R-:W-:Y:S02]  /*164e0*/  ISETP.NE.AND.EX P2, PT, RZ, c[0x0][0x50c], PT, P0 ;  /* 0x00014300ff007a0c */ /* 0x000fe40003f45300 */
[----:B-1----:R-:W-:-:S05]  /*164f0*/  F2FP.BF16.PACK_AB R2, R29, R28 ;  /* 0x0000001c1d02723e */ /* 0x002fca00000010ff */
[----:B------:R-:W-:Y:S04]  /*16500*/  STS [R11+0x4000], R2 ;  /* 0x004000020b007388 */ /* 0x000fe80000000800 */
[----:B------:R1:W-:Y:S04]  /*16510*/  STS [R11+0x4400], R5 ;  /* 0x004400050b007388 */ /* 0x0003e80000000800 */
[----:B------:R-:W-:Y:S01]  /*16520*/  BAR.SYNC.DEFER_BLOCKING 0x1, 0x100 ;  /* 0x0044000000007b1d */ /* 0x000fe20000010000 */
[----:B------:R-:W-:-:S04]  /*16530*/  ISETP.NE.U32.AND P3, PT, RZ, c[0x0][0x500], PT ;  /* 0x00014000ff007a0c */ /* 0x000fc80003f65070 */
[----:B------:R-:W-:Y:S02]  /*16540*/  ISETP.NE.AND.EX P3, PT, RZ, c[0x0][0x504], PT, P3 ;  /* 0x00014100ff007a0c */ /* 0x000fe40003f65330 */
[C---:B------:R-:W-:Y:S02]  /*16550*/  @P2 IADD3 R8, P0, R15.reuse, c[0x0][0x508], RZ ;  /* 0x000142000f082a10 */ /* 0x040fe40007f1e0ff */
[----:B------:R-:W-:Y:S01]  /*16560*/  IADD3 R4, P1, R15, c[0x0][0x500], RZ ;  /* 0x000140000f047a10 */ /* 0x000fe20007f3e0ff */
[----:B------:R-:W-:Y:S02]  /*16570*/  IMAD.MOV.U32 R18, RZ, RZ, c[0x0][0x388] ;  /* 0x0000e200ff127624 */ /* 0x000fe400078e00ff */
[----:B----4-:R-:W-:Y:S01]  /*16580*/  IMAD.MOV.U32 R3, RZ, RZ, RZ ;  /* 0x000000ffff037224 */ /* 0x010fe200078e00ff */
[C---:B--2---:R-:W-:Y:S02]  /*16590*/  @P2 IADD3.X R9, R10.reuse, c[0x0][0x50c], RZ, P0, !PT ;  /* 0x000143000a092a10 */ /* 0x044fe400007fe4ff */
[----:B-1----:R-:W-:-:S03]  /*165a0*/  IADD3.X R5, R10, c[0x0][0x504], RZ, P1, !PT ;  /* 0x000141000a057a10 */ /* 0x002fc60000ffe4ff */
[----:B------:R1:W5:Y:S04]  /*165b0*/  @P2 LDG.E R18, [R8.64] ;  /* 0x0000000808122981 */ /* 0x000368000c1e1900 */
[----:B------:R1:W5:Y:S01]  /*165c0*/  @P3 LDG.E R3, [R4.64] ;  /* 0x0000000804033981 */ /* 0x000362000c1e1900 */
[----:B---3--:R-:W-:-:S04]  /*165d0*/  ISETP.NE.AND P0, PT, R6, RZ, PT ;  /* 0x000000ff0600720c */ /* 0x008fc80003f05270 */
[----:B------:R-:W-:Y:S01]  /*165e0*/  SEL R2, R6, c[0x0][0x3d4], P0 ;  /* 0x0000f50006027a07 */ /* 0x000fe20000000000 */
[----:B------:R-:W-:Y:S05]  /*165f0*/  @P2 BRA `(.L_x_464) ;  /* 0x0000004000002947 */ /* 0x000fea0003800000 */
[----:B-1----:R-:W-:Y:S05]  /*16600*/  @!P3 BRA `(.L_x_464) ;  /* 0x000000300000b947 */ /* 0x002fea0003800000 */
[----:B-----5:R1:W2:Y:S04]  /*16610*/  LDG.E R18, [R4.64] ;  /* 0x0000000804127981 */ /* 0x0202a8000c1e1900 */
[----:B-1----:R-:W2:Y:S02]  /*16620*/  LDG.E R4, [R4.64+0x4] ;  /* 0x0000040804047981 */ /* 0x002ea4000c1e1900 */
[----:B--2---:R-:W-:Y:S02]  /*16630*/  IADD3 R18, -R18, R4, RZ ;  /* 0x0000000412127210 */ /* 0x004fe40007ffe1ff */
.L_x_464:
[----:B-1----:R-:W2:Y:S04]  /*16640*/  LDL.LU R8, [R1+0x38] ;  /* 0x0000380001087983 */ /* 0x002ea80000300800 */
[----:B------:R-:W3:Y:S04]  /*16650*/  LDL R6, [R1+0x100] ;  /* 0x0001000001067983 */ /* 0x000ee80000100800 */
[----:B------:R-:W4:Y:S04]  /*16660*/  LDL.LU R4, [R1+0x3c] ;  /* 0x00003c0001047983 */ /* 0x000f280000300800 */
[----:B------:R-:W3:Y:S04]  /*16670*/  LDL.LU R5, [R1+0x28] ;  /* 0x0000280001057983 */ /* 0x000ee80000300800 */
[----:B------:R-:W3:Y:S04]  /*16680*/  LDL R44, [R1+0x24] ;  /* 0x00002400012c7983 */ /* 0x000ee80000100800 */
[----:B------:R-:W3:Y:S04]  /*16690*/  LDL R19, [R1+0x44] ;  /* 0x0000440001137983 */ /* 0x000ee80000100800 */
[----:B------:R-:W3:Y:S01]  /*166a0*/  LDL R45, [R1+0xfc] ;  /* 0x0000fc00012d7983 */ /* 0x000ee20000100800 */
[----:B------:R-:W-:Y:S01]  /*166b0*/  IMAD.MOV.U32 R15, RZ, RZ, 0x368 ;  /* 0x00000368ff0f7424 */ /* 0x000fe200078e00ff */
[----:B------:R-:W-:-:S04]  /*166c0*/  ISETP.GT.AND P2, PT, R2, 0x1, PT ;  /* 0x000000010200780c */ /* 0x000fc80003f44270 */
[----:B------:R-:W-:-:S04]  /*166d0*/  SEL R15, R15, 0x328, P2 ;  /* 0x000003280f0f7807 */ /* 0x000fc80001000000 */
[----:B------:R-:W1:Y:S08]  /*166e0*/  LDC.64 R10, c[0x0][R15+0x170] ;  /* 0x00005c000f0a7b82 */ /* 0x000e700000000a00 */
[----:B------:R-:W1:Y:S08]  /*166f0*/  LDC.64 R20, c[0x0][R15+0x168] ;  /* 0x00005a000f147b82 */ /* 0x000e700000000a00 */
[----:B------:R1:W1:Y:S08]  /*16700*/  LDC.64 R24, c[0x0][R15+0x178] ;  /* 0x00005e000f187b82 */ /* 0x0002700000000a00 */
[----:B------:R1:W1:Y:S01]  /*16710*/  LDC.64 R22, c[0x0][R15+0x160] ;  /* 0x000058000f167b82 */ /* 0x0002620000000a00 */
[----:B------:R-:W-:Y:S01]  /*16720*/  IMAD.MOV.U32 R2, RZ, RZ, c[0x0][0x4e8] ;  /* 0x00013a00ff027624 */ /* 0x000fe200078e00ff */
[----:B------:R-:W-:-:S04]  /*16730*/  ISETP.NE.U32.AND P0, PT, RZ, c[0x0][0x500], PT ;  /* 0x00014000ff007a0c */ /* 0x000fc80003f05070 */
[----:B------:R-:W-:Y:S02]  /*16740*/  ISETP.NE.AND P3, PT, R2, 0x1, PT ;  /* 0x000000010200780c */ /* 0x000fe40003f65270 */
[----:B------:R-:W-:Y:S01]  /*16750*/  ISETP.NE.AND.EX P0, PT, RZ, c[0x0][0x504], PT, P0 ;  /* 0x00014100ff007a0c */ /* 0x000fe20003f05300 */
[----:B------:R-:W1:Y:S03]  /*16760*/  S2R R75, SR_TID.X ;  /* 0x00000000004b7919 */ /* 0x000e660000002100 */
[----:B--2---:R-:W-:Y:S02]  /*16770*/  SEL R2, R8, RZ, !P0 ;  /* 0x000000ff08027207 */ /* 0x004fe40004000000 */
[----:B----4-:R-:W-:-:S03]  /*16780*/  SEL R8, R4, RZ, !P0 ;  /* 0x000000ff04087207 */ /* 0x010fc60004000000 */
[----:B-1----:R-:W-:Y:S01]  /*16790*/  IMAD R4, R11, R2, RZ ;  /* 0x000000020b047224 */ /* 0x002fe200078e02ff */
[----:B---3--:R-:W-:Y:S01]  /*167a0*/  LOP3.LUT R5, R5, 0xffff, RZ, 0xc0, !PT ;  /* 0x0000ffff05057812 */ /* 0x008fe200078ec0ff */
[----:B------:R-:W-:Y:S02]  /*167b0*/  IMAD R6, R44, 0x80, R6 ;  /* 0x000000802c067824 */ /* 0x000fe400078e0206 */
[----:B------:R-:W-:Y:S02]  /*167c0*/  IMAD R17, R10, R8, R4 ;  /* 0x000000080a117224 */ /* 0x000fe400078e0204 */
[----:B------:R-:W-:-:S04]  /*167d0*/  @P3 IMAD.HI.U32 R16, R6, c[0x0][0x4ec], RZ ;  /* 0x00013b0006103a27 */ /* 0x000fc800078e00ff */
[----:B------:R-:W-:-:S04]  /*167e0*/  IMAD.WIDE.U32 R8, R10, R2, RZ ;  /* 0x000000020a087225 */ /* 0x000fc800078e00ff */
[----:B------:R-:W-:-:S04]  /*167f0*/  IMAD.WIDE.U32 R10, R20, R5, RZ ;  /* 0x00000005140a7225 */ /* 0x000fc800078e00ff */
[----:B------:R-:W-:Y:S01]  /*16800*/  IMAD.MOV.U32 R4, RZ, RZ, R6 ;  /* 0x000000ffff047224 */ /* 0x000fe200078e0006 */
[----:B------:R-:W-:Y:S01]  /*16810*/  @P3 SHF.R.U32.HI R4, RZ, c[0x0][0x4f0], R16 ;  /* 0x00013c00ff043a19 */ /* 0x000fe20000011610 */
[----:B------:R-:W-:Y:S01]  /*16820*/  IMAD R15, R21, R5, RZ ;  /* 0x00000005150f7224 */ /* 0x000fe200078e02ff */
[----:B------:R-:W-:Y:S01]  /*16830*/  SEL R16, R19, RZ, P2 ;  /* 0x000000ff13107207 */ /* 0x000fe20001000000 */
[----:B------:R-:W-:Y:S01]  /*16840*/  IMAD.IADD R19, R9, 0x1, R17 ;  /* 0x0000000109137824 */ /* 0x000fe200078e0211 */
[----:B-----5:R-:W-:Y:S01]  /*16850*/  IADD3 R20, P1, P0, R8, R10, R3 ;  /* 0x0000000a08147210 */ /* 0x020fe2000783e003 */
[----:B------:R-:W-:Y:S01]  /*16860*/  IMAD.IADD R8, R11, 0x1, R15 ;  /* 0x000000010b087824 */ /* 0x000fe200078e020f */
[----:B------:R-:W-:Y:S01]  /*16870*/  SHF.R.S32.HI R15, RZ, 0x1f, R3 ;  /* 0x0000001fff0f7819 */ /* 0x000fe20000011403 */
[----:B------:R-:W-:Y:S02]  /*16880*/  IMAD R17, R25, R16, RZ ;  /* 0x0000001019117224 */ /* 0x000fe400078e02ff */
[----:B------:R-:W-:-:S02]  /*16890*/  IMAD.MOV R9, RZ, RZ, -R4 ;  /* 0x000000ffff097224 */ /* 0x000fc400078e0a04 */
        /* <DEDUP_REMOVED lines=14> */
[----:B------:R-:W-:Y:S01]  /*16980*/  SHF.R.S32.HI R21, RZ, 0x1f, R75 ;  /* 0x0000001fff157819 */ /* 0x000fe2000001144b */
[----:B------:R-:W-:Y:S01]  /*16990*/  IMAD.IADD R4, R9, 0x1, R4 ;  /* 0x0000000109047824 */ /* 0x000fe200078e0204 */
[C---:B------:R-:W-:Y:S02]  /*169a0*/  LEA R10, P0, R8.reuse, R10, 0x2 ;  /* 0x0000000a080a7211 */ /* 0x040fe400078010ff */
[----:B------:R-:W-:Y:S02]  /*169b0*/  SEL R11, R11, c[0x0][0x454], P2 ;  /* 0x000115000b0b7a07 */ /* 0x000fe40001000000 */
[----:B------:R-:W-:Y:S02]  /*169c0*/  LEA.HI R21, R21, R75, RZ, 0x5 ;  /* 0x0000004b15157211 */ /* 0x000fe400078f28ff */
[----:B------:R-:W-:Y:S02]  /*169d0*/  LEA.HI.X R8, R8, R11, R4, 0x2, P0 ;  /* 0x0000000b08087211 */ /* 0x000fe400000f1404 */
[----:B------:R-:W-:Y:S01]  /*169e0*/  LOP3.LUT R21, R21, 0xffffffe0, RZ, 0xc0, !PT ;  /* 0xffffffe015157812 */ /* 0x000fe200078ec0ff */
[----:B------:R-:W-:Y:S04]  /*169f0*/  SHFL.IDX PT, R16, R10, RZ, 0x1c1f ;  /* 0x001c1fff0a107589 */ /* 0x000fe800000e0000 */
[----:B------:R-:W1:Y:S01]  /*16a00*/  SHFL.IDX PT, R17, R8, RZ, 0x1c1f ;  /* 0x001c1fff08117589 */ /* 0x000e6200000e0000 */
[----:B------:R-:W-:-:S03]  /*16a10*/  IMAD.IADD R21, R75, 0x1, -R21 ;  /* 0x000000014b157824 */ /* 0x000fc600078e0a15 */
[----:B------:R-:W-:Y:S01]  /*16a20*/  SHFL.IDX PT, R10, R10, 0x1, 0x1c1f ;  /* 0x003c1f000a0a7f89 */ /* 0x000fe200000e0000 */
[----:B------:R-:W-:-:S03]  /*16a30*/  IMAD R4, R18, c[0x0][0x4e8], RZ ;  /* 0x00013a0012047a24 */ /* 0x000fc600078e02ff */
[----:B------:R2:W3:Y:S01]  /*16a40*/  SHFL.IDX PT, R11, R8, 0x1, 0x1c1f ;  /* 0x003c1f00080b7f89 */ /* 0x0004e200000e0000 */
[----:B------:R-:W-:Y:S01]  /*16a50*/  LOP3.LUT P0, RZ, R21, 0x3, RZ, 0xc0, !PT ;  /* 0x0000000315ff7812 */ /* 0x000fe2000780c0ff */
[----:B--2---:R-:W-:-:S05]  /*16a60*/  IMAD R8, R44, 0x80, R45 ;  /* 0x000000802c087824 */ /* 0x004fca00078e022d */
[C---:B------:R-:W-:Y:S02]  /*16a70*/  IADD3 R9, R8.reuse, 0x8, RZ ;  /* 0x0000000808097810 */ /* 0x040fe40007ffe0ff */
[-C--:B------:R-:W-:Y:S02]  /*16a80*/  ISETP.GE.OR P1, PT, R8, R4.reuse, P0 ;  /* 0x000000040800720c */ /* 0x080fe40000726670 */
[----:B------:R-:W-:-:S11]  /*16a90*/  ISETP.GE.OR P0, PT, R9, R4, P0 ;  /* 0x000000040900720c */ /* 0x000fd60000706670 */
[----:B-1----:R1:W-:Y:S01]  /*16aa0*/  @!P1 ST.E [R16.64], R27 ;  /* 0x0000001b10009985 */ /* 0x0023e2000c101908 */
[----:B------:R-:W-:-:S03]  /*16ab0*/  ISETP.GE.AND P1, PT, R9, R4, PT ;  /* 0x000000040900720c */ /* 0x000fc60003f26270 */
[----:B---3--:R1:W-:Y:S01]  /*16ac0*/  @!P0 ST.E [R10.64], R26 ;  /* 0x0000001a0a008985 */ /* 0x0083e2000c101908 */
[----:B------:R-:W-:Y:S02]  /*16ad0*/  ISETP.GE.AND P0, PT, R8, R4, PT ;  /* 0x000000040800720c */ /* 0x000fe40003f06270 */
[----:B------:R-:W-:Y:S01]  /*16ae0*/  P2R R18, PR, RZ, 0x2 ;  /* 0x00000002ff127803 */ /* 0x000fe20000000000 */
[----:B------:R-:W-:Y:S05]  /*16af0*/  @P2 BRA `(.L_x_465) ;  /* 0x0000067000002947 */ /* 0x000fea0003800000 */
[----:B------:R-:W-:Y:S01]  /*16b00*/  IMAD R15, R15, c[0x0][0x3a0], RZ ;  /* 0x0000e8000f0f7a24 */ /* 0x000fe200078e02ff */
[----:B------:R-:W-:Y:S01]  /*16b10*/  LEA R6, R44, R0, 0x7 ;  /* 0x000000002c067211 */ /* 0x000fe200078e38ff */
[C---:B------:R-:W-:Y:S01]  /*16b20*/  IMAD.WIDE.U32 R8, R3.reuse, c[0x0][0x3a0], RZ ;  /* 0x0000e80003087a25 */ /* 0x040fe200078e00ff */
[----:B-1----:R-:W-:Y:S01]  /*16b30*/  SHF.R.S32.HI R10, RZ, 0x1f, R2 ;  /* 0x0000001fff0a7819 */ /* 0x002fe20000011402 */
[----:B------:R1:W2:Y:S02]  /*16b40*/  LDS.128 R20, [R213+0x80] ;  /* 0x00008000d5147984 */ /* 0x0002a40000000c00 */
[----:B------:R-:W-:-:S02]  /*16b50*/  IMAD R3, R3, c[0x0][0x3a4], R15 ;  /* 0x0000e90003037a24 */ /* 0x000fc400078e020f */
[----:B------:R-:W-:Y:S01]  /*16b60*/  @P3 IMAD.HI.U32 R11, R6, c[0x0][0x4ec], RZ ;  /* 0x00013b00060b3a27 */ /* 0x000fe200078e00ff */
[----:B------:R1:W3:Y:S02]  /*16b70*/  LDS.128 R28, [R213+0x1080] ;  /* 0x00108000d51c7984 */ /* 0x0002e40000000c00 */
[----:B------:R-:W-:Y:S01]  /*16b80*/  IADD3 R9, R9, R3, RZ ;  /* 0x0000000309097210 */ /* 0x000fe20007ffe0ff */
[----:B------:R-:W-:Y:S01]  /*16b90*/  IMAD R10, R10, c[0x0][0x3f0], RZ ;  /* 0x0000fc000a0a7a24 */ /* 0x000fe200078e02ff */
[----:B------:R1:W4:Y:S01]  /*16ba0*/  LDS.128 R36, [R213+0x2080] ;  /* 0x00208000d5247984 */ /* 0x0003220000000c00 */
[----:B------:R-:W-:Y:S02]  /*16bb0*/  MOV R3, R6 ;  /* 0x0000000600037202 */ /* 0x000fe40000000f00 */
[----:B------:R-:W-:Y:S01]  /*16bc0*/  IMAD.WIDE.U32 R8, R5, c[0x0][0x3e8], R8 ;  /* 0x0000fa0005087a25 */ /* 0x000fe200078e0008 */
[----:B------:R1:W1:Y:S01]  /*16bd0*/  LDS.128 R48, [R213+0x3080] ;  /* 0x00308000d5307984 */ /* 0x0002620000000c00 */
[----:B------:R-:W-:-:S02]  /*16be0*/  @P3 SHF.R.U32.HI R3, RZ, c[0x0][0x4f0], R11 ;  /* 0x00013c00ff033a19 */ /* 0x000fc4000001160b */
[----:B------:R-:W-:Y:S01]  /*16bf0*/  IMAD R9, R5, c[0x0][0x3ec], R9 ;  /* 0x0000fb0005097a24 */ /* 0x000fe200078e0209 */
[----:B------:R1:W1:Y:S01]  /*16c00*/  LDS.128 R16, [R213+0x4080] ;  /* 0x00408000d5107984 */ /* 0x0002620000000c00 */
[C---:B------:R-:W-:Y:S01]  /*16c10*/  IMAD R10, R2.reuse, c[0x0][0x3f4], R10 ;  /* 0x0000fd00020a7a24 */ /* 0x040fe200078e020a */
[----:B------:R-:W-:Y:S01]  /*16c20*/  SHF.R.S32.HI R5, RZ, 0x1f, R3 ;  /* 0x0000001fff057819 */ /* 0x000fe20000011403 */
[----:B------:R-:W-:Y:S01]  /*16c30*/  IMAD.WIDE.U32 R8, R2, c[0x0][0x3f0], R8 ;  /* 0x0000fc0002087a25 */ /* 0x000fe200078e0008 */
[----:B------:R1:W1:Y:S01]  /*16c40*/  LDS.128 R24, [R213+0x5080] ;  /* 0x00508000d5187984 */ /* 0x0002620000000c00 */
[----:B------:R-:W-:-:S03]  /*16c50*/  IADD3 R2, -R3, RZ, RZ ;  /* 0x000000ff03027210 */ /* 0x000fc60007ffe1ff */
[----:B------:R1:W1:Y:S01]  /*16c60*/  LDS.128 R32, [R213+0x6080] ;  /* 0x00608000d5207984 */ /* 0x0002620000000c00 */
[----:B------:R-:W-:Y:S01]  /*16c70*/  IADD3 R9, R9, R10, RZ ;  /* 0x0000000a09097210 */ /* 0x000fe20007ffe0ff */
[----:B------:R-:W-:Y:S02]  /*16c80*/  IMAD R10, R5, c[0x0][0x3e0], RZ ;  /* 0x0000f800050a7a24 */ /* 0x000fe400078e02ff */
[----:B------:R1:W1:Y:S01]  /*16c90*/  LDS.128 R40, [R213+0x7080] ;  /* 0x00708000d5287984 */ /* 0x0002620000000c00 */
        /* <DEDUP_REMOVED lines=9> */
[----:B------:R-:W-:Y:S02]  /*16d30*/  IADD3 R3, R3, R5, RZ ;  /* 0x0000000503037210 */ /* 0x000fe40007ffe0ff */
[----:B------:R-:W-:Y:S02]  /*16d40*/  LEA R5, R44, R81, 0x7 ;  /* 0x000000512c057211 */ /* 0x000fe400078e38ff */
[----:B------:R-:W-:Y:S01]  /*16d50*/  LEA.HI.X R6, R2, c[0x0][0x384], R3, 0x1, P0 ;  /* 0x0000e10002067a11 */ /* 0x000fe200000f0c03 */
[----:B------:R-:W-:Y:S05]  /*16d60*/  BRA.DIV ~URZ, `(.L_x_466) ;  /* 0x00003b227f007947 */ /* 0x000fea000b800000 */
[----:B--234-:R2:W3:Y:S02]  /*16d70*/  SHFL.IDX PT, R11, R6, RZ, 0x181f ;  /* 0x00181fff060b7589 */ /* 0x01c4e400000e0000 */
.L_x_542:
[----:B------:R-:W-:Y:S05]  /*16d80*/  BRA.DIV ~URZ, `(.L_x_467) ;  /* 0x00003b727f007947 */ /* 0x000fea000b800000 */
[----:B------:R4:W2:Y:S02]  /*16d90*/  SHFL.IDX PT, R2, R10, RZ, 0x181f ;  /* 0x00181fff0a027589 */ /* 0x0008a400000e0000 */
.L_x_543:
[----:B------:R-:W-:Y:S01]  /*16da0*/  ISETP.GE.AND P0, PT, R5, R4, PT ;  /* 0x000000040500720c */ /* 0x000fe20003f06270 */
[----:B------:R-:W-:-:S12]  /*16db0*/  BSSY B0, `(.L_x_468) ;  /* 0x000000a000007945 */ /* 0x000fd80003800000 */
[----:B------:R-:W-:Y:S05]  /*16dc0*/  @P0 BRA `(.L_x_469) ;  /* 0x0000008000000947 */ /* 0x000fea0003800000 */
[----:B------:R-:W-:Y:S02]  /*16dd0*/  ISETP.GE.AND P1, PT, R76, c[0x0][0x3c8], PT ;  /* 0x0000f2004c007a0c */ /* 0x000fe40003f26270 */
[----:B------:R-:W-:-:S11]  /*16de0*/  ISETP.GE.AND P0, PT, R212, c[0x0][0x3c8], PT ;  /* 0x0000f200d4007a0c */ /* 0x000fd60003f06270 */
[-C--:B--2---:R-:W-:Y:S02]  /*16df0*/  @!P1 LEA R8, P3, R76, R2.reuse, 0x1 ;  /* 0x000000024c089211 */ /* 0x084fe400078608ff */
[----:B------:R-:W-:Y:S02]  /*16e00*/  @!P0 LEA R2, P2, R212, R2, 0x1 ;  /* 0x00000002d4028211 */ /* 0x000fe400078408ff */
[-C--:B---3--:R-:W-:Y:S02]  /*16e10*/  @!P1 LEA.HI.X R9, R76, R11.reuse, R77, 0x1, P3 ;  /* 0x0000000b4c099211 */ /* 0x088fe400018f0c4d */
[----:B------:R-:W-:-:S03]  /*16e20*/  @!P0 LEA.HI.X R3, R212, R11, R231, 0x1, P2 ;  /* 0x0000000bd4038211 */ /* 0x000fc600010f0ce7 */
[----:B------:R2:W-:Y:S04]  /*16e30*/  @!P1 ST.E.128 [R8.64], R20 ;  /* 0x0000001408009985 */ /* 0x0005e8000c101d08 */
[----:B-1----:R2:W-:Y:S02]  /*16e40*/  @!P0 ST.E.128 [R2.64], R16 ;  /* 0x0000001002008985 */ /* 0x0025e4000c101d08 */
.L_x_469:
[----:B------:R-:W-:Y:S05]  /*16e50*/  BSYNC B0 ;  /* 0x0000000000007941 */ /* 0x000fea0003800000 */
.L_x_468:
[----:B------:R-:W-:Y:S05]  /*16e60*/  BRA.DIV ~URZ, `(.L_x_470) ;  /* 0x00003b027f007947 */ /* 0x000fea000b800000 */
[----:B---3--:R3:W4:Y:S04]  /*16e70*/  SHFL.IDX PT, R11, R6, 0x1, 0x181f ;  /* 0x00381f00060b7f89 */ /* 0x00872800000e0000 */
[----:B--2---:R3:W2:Y:S02]  /*16e80*/  SHFL.IDX PT, R2, R10, 0x1, 0x181f ;  /* 0x00381f000a027f89 */ /* 0x0046a400000e0000 */
.L_x_544:
[----:B------:R-:W-:Y:S01]  /*16e90*/  IADD3 R3, R5, 0x20, RZ ;  /* 0x0000002005037810 */ /* 0x000fe20007ffe0ff */
[----:B------:R-:W-:Y:S03]  /*16ea0*/  BSSY B0, `(.L_x_471) ;  /* 0x000000b000007945 */ /* 0x000fe60003800000 */
[----:B------:R-:W-:-:S13]  /*16eb0*/  ISETP.GE.AND P0, PT, R3, R4, PT ;  /* 0x000000040300720c */ /* 0x000fda0003f06270 */
[----:B------:R-:W-:Y:S05]  /*16ec0*/  @P0 BRA `(.L_x_472) ;  /* 0x0000008000000947 */ /* 0x000fea0003800000 */
[----:B------:R-:W-:Y:S02]  /*16ed0*/  ISETP.GE.AND P1, PT, R76, c[0x0][0x3c8], PT ;  /* 0x0000f2004c007a0c */ /* 0x000fe40003f26270 */
[----:B------:R-:W-:-:S11]  /*16ee0*/  ISETP.GE.AND P0, PT, R212, c[0x0][0x3c8], PT ;  /* 0x0000f200d4007a0c */ /* 0x000fd60003f06270 */
[-C--:B--2---:R-:W-:Y:S02]  /*16ef0*/  @!P1 LEA R8, P3, R76, R2.reuse, 0x1 ;  /* 0x000000024c089211 */ /* 0x084fe400078608ff */
[----:B------:R-:W-:Y:S02]  /*16f00*/  @!P0 LEA R2, P2, R212, R2, 0x1 ;  /* 0x00000002d4028211 */ /* 0x000fe400078408ff */
[-C--:B----4-:R-:W-:Y:S02]  /*16f10*/  @!P1 LEA.HI.X R9, R76, R11.reuse, R77, 0x1, P3 ;  /* 0x0000000b4c099211 */ /* 0x090fe400018f0c4d */
[----:B------:R-:W-:-:S03]  /*16f20*/  @!P0 LEA.HI.X R3, R212, R11, R231, 0x1, P2 ;  /* 0x0000000bd4038211 */ /* 0x000fc600010f0ce7 */
[----:B------:R2:W-:Y:S04]  /*16f30*/  @!P1 ST.E.128 [R8.64], R28 ;  /* 0x0000001c08009985 */ /* 0x0005e8000c101d08 */
[----:B-1----:R2:W-:Y:S02]  /*16f40*/  @!P0 ST.E.128 [R2.64], R24 ;  /* 0x0000001802008985 */ /* 0x0025e4000c101d08 */
.L_x_472:
[----:B------:R-:W-:Y:S05]  /*16f50*/  BSYNC B0 ;  /* 0x0000000000007941 */ /* 0x000fea0003800000 */
.L_x_471:
[----:B------:R-:W-:Y:S05]  /*16f60*/  BRA.DIV ~URZ, `(.L_x_473) ;  /* 0x00003ad27f007947 */ /* 0x000fea000b800000 */
[----:B----4-:R4:W3:Y:S02]  /*16f70*/  SHFL.IDX PT, R11, R6, 0x2, 0x181f ;  /* 0x00581f00060b7f89 */ /* 0x0108e400000e0000 */
.L_x_545:
[----:B------:R-:W-:Y:S05]  /*16f80*/  BRA.DIV ~URZ, `(.L_x_474) ;  /* 0x00003b227f007947 */ /* 0x000fea000b800000 */
[----:B--2---:R2:W4:Y:S02]  /*16f90*/  SHFL.IDX PT, R2, R10, 0x2, 0x181f ;  /* 0x00581f000a027f89 */ /* 0x00452400000e0000 */
.L_x_546:
[----:B------:R-:W-:Y:S01]  /*16fa0*/  IADD3 R3, R5, 0x40, RZ ;  /* 0x0000004005037810 */ /* 0x000fe20007ffe0ff */
[----:B------:R-:W-:Y:S03]  /*16fb0*/  BSSY B0, `(.L_x_475) ;  /* 0x000000b000007945 */ /* 0x000fe60003800000 */
[----:B------:R-:W-:-:S13]  /*16fc0*/  ISETP.GE.AND P0, PT, R3, R4, PT ;  /* 0x000000040300720c */ /* 0x000fda0003f06270 */
[----:B------:R-:W-:Y:S05]  /*16fd0*/  @P0 BRA `(.L_x_476) ;  /* 0x0000008000000947 */ /* 0x000fea0003800000 */
[----:B------:R-:W-:Y:S02]  /*16fe0*/  ISETP.GE.AND P1, PT, R76, c[0x0][0x3c8], PT ;  /* 0x0000f2004c007a0c */ /* 0x000fe40003f26270 */
[----:B------:R-:W-:-:S11]  /*16ff0*/  ISETP.GE.AND P0, PT, R212, c[0x0][0x3c8], PT ;  /* 0x0000f200d4007a0c */ /* 0x000fd60003f06270 */
[-C--:B----4-:R-:W-:Y:S02]  /*17000*/  @!P1 LEA R8, P3, R76, R2.reuse, 0x1 ;  /* 0x000000024c089211 */ /* 0x090fe400078608ff */
[----:B------:R-:W-:Y:S02]  /*17010*/  @!P0 LEA R2, P2, R212, R2, 0x1 ;  /* 0x00000002d4028211 */ /* 0x000fe400078408ff */
[-C--:B---3--:R-:W-:Y:S02]  /*17020*/  @!P1 LEA.HI.X R9, R76, R11.reuse, R77, 0x1, P3 ;  /* 0x0000000b4c099211 */ /* 0x088fe400018f0c4d */
[----:B------:R-:W-:-:S03]  /*17030*/  @!P0 LEA.HI.X R3, R212, R11, R231, 0x1, P2 ;  /* 0x0000000bd4038211 */ /* 0x000fc600010f0ce7 */
[----:B------:R3:W-:Y:S04]  /*17040*/  @!P1 ST.E.128 [R8.64], R36 ;  /* 0x0000002408009985 */ /* 0x0007e8000c101d08 */
[----:B-1----:R3:W-:Y:S02]  /*17050*/  @!P0 ST.E.128 [R2.64], R32 ;  /* 0x0000002002008985 */ /* 0x0027e4000c101d08 */
.L_x_476:
[----:B------:R-:W-:Y:S05]  /*17060*/  BSYNC B0 ;  /* 0x0000000000007941 */ /* 0x000fea0003800000 */
.L_x_475:
[----:B------:R-:W-:Y:S05]  /*17070*/  BRA.DIV ~URZ, `(.L_x_477) ;  /* 0x00003aa27f007947 */ /* 0x000fea000b800000 */
[----:B---3--:R3:W2:Y:S04]  /*17080*/  SHFL.IDX PT, R8, R6, 0x3, 0x181f ;  /* 0x00781f0006087f89 */ /* 0x0086a800000e0000 */
[----:B----4-:R3:W4:Y:S02]  /*17090*/  SHFL.IDX PT, R6, R10, 0x3, 0x181f ;  /* 0x00781f000a067f89 */ /* 0x01072400000e0000 */
.L_x_547:
[----:B------:R-:W-:-:S04]  /*170a0*/  IADD3 R2, R5, 0x60, RZ ;  /* 0x0000006005027810 */ /* 0x000fc80007ffe0ff */
[----:B------:R-:W-:-:S13]  /*170b0*/  ISETP.GE.AND P0, PT, R2, R4, PT ;  /* 0x000000040200720c */ /* 0x000fda0003f06270 */
[----:B------:R-:W-:Y:S05]  /*170c0*/  @P0 BRA `(.L_x_478) ;  /* 0x00001b1000000947 */ /* 0x000fea0003800000 */
[----:B------:R-:W-:-:S13]  /*170d0*/  ISETP.GE.AND P0, PT, R76, c[0x0][0x3c8], PT ;  /* 0x0000f2004c007a0c */ /* 0x000fda0003f06270 */
[----:B----4-:R-:W-:-:S04]  /*170e0*/  @!P0 LEA R2, P1, R76, R6, 0x1 ;  /* 0x000000064c028211 */ /* 0x010fc800078208ff */
[----:B--2---:R-:W-:-:S05]  /*170f0*/  @!P0 LEA.HI.X R3, R76, R8, R77, 0x1, P1 ;  /* 0x000000084c038211 */ /* 0x004fca00008f0c4d */
[----:B-1----:R1:W-:Y:S01]  /*17100*/  @!P0 ST.E.128 [R2.64], R48 ;  /* 0x0000003002008985 */ /* 0x0023e2000c101d08 */
[----:B------:R-:W-:-:S13]  /*17110*/  ISETP.GE.AND P0, PT, R212, c[0x0][0x3c8], PT ;  /* 0x0000f200d4007a0c */ /* 0x000fda0003f06270 */
[----:B------:R-:W-:Y:S05]  /*17120*/  @P0 BRA `(.L_x_478) ;  /* 0x00001ab000000947 */ /* 0x000fea0003800000 */
[----:B-1----:R-:W-:-:S04]  /*17130*/  LEA R2, P0, R212, R6, 0x1 ;  /* 0x00000006d4027211 */ /* 0x002fc800078008ff */
[----:B------:R-:W-:-:S05]  /*17140*/  LEA.HI.X R3, R212, R8, R231, 0x1, P0 ;  /* 0x00000008d4037211 */ /* 0x000fca00000f0ce7 */
[----:B------:R1:W-:Y:S01]  /*17150*/  ST.E.128 [R2.64], R40 ;  /* 0x0000002802007985 */ /* 0x0003e2000c101d08 */
[----:B------:R-:W-:Y:S05]  /*17160*/  BRA `(.L_x_478) ;  /* 0x00001a7000007947 */ /* 0x000fea0003800000 */
.L_x_465:
[----:B-1----:R-:W2:Y:S01]  /*17170*/  LDL.LU R10, [R1+0x44] ;  /* 0x00004400010a7983 */ /* 0x002ea20000300800 */
[----:B------:R-:W-:Y:S02]  /*17180*/  IMAD R15, R15, c[0x0][0x408], RZ ;  /* 0x000102000f0f7a24 */ /* 0x000fe400078e02ff */
[----:B------:R-:W-:-:S04]  /*17190*/  IMAD.WIDE.U32 R8, R3, c[0x0][0x408], RZ ;  /* 0x0001020003087a25 */ /* 0x000fc800078e00ff */
[----:B------:R-:W-:-:S05]  /*171a0*/  IMAD R3, R3, c[0x0][0x40c], R15 ;  /* 0x0001030003037a24 */ /* 0x000fca00078e020f */
[----:B------:R-:W-:Y:S02]  /*171b0*/  IADD3 R9, R9, R3, RZ ;  /* 0x0000000309097210 */ /* 0x000fe40007ffe0ff */
[----:B------:R-:W-:-:S03]  /*171c0*/  SHF.R.S32.HI R3, RZ, 0x1f, R2 ;  /* 0x0000001fff037819 */ /* 0x000fc60000011402 */
[----:B------:R-:W-:-:S04]  /*171d0*/  IMAD.WIDE.U32 R8, R5, c[0x0][0x438], R8 ;  /* 0x00010e0005087a25 */ /* 0x000fc800078e0008 */
[----:B------:R-:W-:Y:S01]  /*171e0*/  IMAD R3, R3, c[0x0][0x440], RZ ;  /* 0x0001100003037a24 */ /* 0x000fe200078e02ff */
[----:B------:R-:W-:Y:S01]  /*171f0*/  MOV R4, R8 ;  /* 0x0000000800047202 */ /* 0x000fe20000000f00 */
[----:B------:R-:W-:Y:S02]  /*17200*/  IMAD R5, R5, c[0x0][0x43c], R9 ;  /* 0x00010f0005057a24 */ /* 0x000fe400078e0209 */
[----:B------:R-:W-:-:S04]  /*17210*/  @P3 IMAD.HI.U32 R9, R6, c[0x0][0x4ec], RZ ;  /* 0x00013b0006093a27 */ /* 0x000fc800078e00ff */
[C---:B------:R-:W-:Y:S02]  /*17220*/  IMAD R3, R2.reuse, c[0x0][0x444], R3 ;  /* 0x0001110002037a24 */ /* 0x040fe400078e0203 */
[----:B------:R-:W-:Y:S01]  /*17230*/  IMAD.WIDE.U32 R4, R2, c[0x0][0x440], R4 ;  /* 0x0001100002047a25 */ /* 0x000fe200078e0004 */
[----:B------:R-:W-:Y:S02]  /*17240*/  MOV R2, R6 ;  /* 0x0000000600027202 */ /* 0x000fe40000000f00 */
[----:B------:R-:W-:Y:S02]  /*17250*/  @P3 SHF.R.U32.HI R2, RZ, c[0x0][0x4f0], R9 ;  /* 0x00013c00ff023a19 */ /* 0x000fe40000011609 */
        /* <DEDUP_REMOVED lines=19> */
.L_x_548:
[----:B------:R-:W-:Y:S05]  /*17390*/  BRA.DIV ~URZ, `(.L_x_480) ;  /* 0x000038c27f007947 */ /* 0x000fea000b800000 */
[----:B------:R3:W4:Y:S02]  /*173a0*/  SHFL.IDX PT, R2, R5, RZ, 0x1c1f ;  /* 0x001c1fff05027589 */ /* 0x00072400000e0000 */
.L_x_549:
        /* <DEDUP_REMOVED lines=22> */
[----:B------:R-:W-:-:S04]  /*17510*/  @!P1 IMAD.MOV.U32 R3, RZ, RZ, R4 ;  /* 0x000000ffff039224 */ /* 0x000fc800078e0004 */
[----:B------:R-:W-:Y:S01]  /*17520*/  @!P1 IMAD.WIDE R10, R10, 0x4, R2 ;  /* 0x000000040a0a9825 */ /* 0x000fe200078e0202 */
[----:B--2---:R-:W-:Y:S01]  /*17530*/  ISETP.GE.AND P4, PT, R15, c[0x0][0x3c8], PT ;  /* 0x0000f2000f007a0c */ /* 0x004fe20003f86270 */
[----:B------:R-:W2:Y:S04]  /*17540*/  LDL R3, [R1+0x50] ;  /* 0x0000500001037983 */ /* 0x000ea80000100800 */
[----:B------:R3:W-:Y:S01]  /*17550*/  @!P1 ST.E.64 [R10.64], R54 ;  /* 0x000000360a009985 */ /* 0x0007e2000c101b08 */
[----:B------:R-:W-:-:S04]  /*17560*/  @!P0 LEA R8, P2, R25, R2, 0x2 ;  /* 0x0000000219088211 */ /* 0x000fc800078410ff */
[----:B------:R-:W-:Y:S02]  /*17570*/  @!P0 LEA.HI.X R9, R25, R4, R26, 0x2, P2 ;  /* 0x0000000419098211 */ /* 0x000fe400010f141a */
[----:B------:R-:W4:Y:S01]  /*17580*/  LDL R25, [R1+0x58] ;  /* 0x0000580001197983 */ /* 0x000f220000100800 */
[----:B------:R-:W-:-:S03]  /*17590*/  ISETP.GE.AND P2, PT, R22, c[0x0][0x3c8], PT ;  /* 0x0000f20016007a0c */ /* 0x000fc60003f46270 */
[----:B------:R5:W-:Y:S01]  /*175a0*/  @!P0 ST.E.64 [R8.64], R30 ;  /* 0x0000001e08008985 */ /* 0x000be2000c101b08 */
[----:B---3--:R-:W-:-:S03]  /*175b0*/  @!P3 LEA R10, P5, R17, R2, 0x2 ;  /* 0x00000002110ab211 */ /* 0x008fc600078a10ff */
[----:B------:R-:W3:Y:S01]  /*175c0*/  LDL R54, [R1+0xc4] ;  /* 0x0000c40001367983 */ /* 0x000ee20000100800 */
[----:B------:R-:W-:-:S03]  /*175d0*/  @!P3 LEA.HI.X R11, R17, R4, R23, 0x2, P5 ;  /* 0x00000004110bb211 */ /* 0x000fc600028f1417 */
[----:B------:R-:W2:Y:S04]  /*175e0*/  LDL R26, [R1+0xb8] ;  /* 0x0000b800011a7983 */ /* 0x000ea80000100800 */
[----:B------:R-:W2:Y:S01]  /*175f0*/  LDL R17, [R1+0xc8] ;  /* 0x0000c80001117983 */ /* 0x000ea20000100800 */
[----:B-----5:R-:W-:-:S03]  /*17600*/  @!P4 LEA R8, P0, R15, R2, 0x2 ;  /* 0x000000020f08c211 */ /* 0x020fc600078010ff */
[----:B------:R-:W5:Y:S01]  /*17610*/  LDL R31, [R1+0xc0] ;  /* 0x0000c000011f7983 */ /* 0x000f620000100800 */
[----:B------:R-:W-:Y:S02]  /*17620*/  ISETP.GE.AND P1, PT, R19, c[0x0][0x3c8], PT ;  /* 0x0000f20013007a0c */ /* 0x000fe40003f26270 */
[----:B------:R-:W-:Y:S01]  /*17630*/  @!P4 LEA.HI.X R9, R15, R4, R20, 0x2, P0 ;  /* 0x000000040f09c211 */ /* 0x000fe200000f1414 */
[----:B------:R-:W5:Y:S04]  /*17640*/  LDL R23, [R1+0x54] ;  /* 0x0000540001177983 */ /* 0x000f680000100800 */
[----:B------:R-:W5:Y:S04]  /*17650*/  LDL R30, [R1+0xbc] ;  /* 0x0000bc00011e7983 */ /* 0x000f680000100800 */
[----:B------:R-:W5:Y:S04]  /*17660*/  LDL R20, [R1+0x4c] ;  /* 0x00004c0001147983 */ /* 0x000f680000100800 */
[----:B------:R-:W5:Y:S04]  /*17670*/  LDL R15, [R1+0x48] ;  /* 0x00004800010f7983 */ /* 0x000f680000100800 */
[----:B------:R1:W-:Y:S04]  /*17680*/  @!P3 ST.E.64 [R10.64], R32 ;  /* 0x000000200a00b985 */ /* 0x0003e8000c101b08 */
[----:B------:R1:W-:Y:S02]  /*17690*/  @!P4 ST.E.64 [R8.64], R34 ;  /* 0x000000220800c985 */ /* 0x0003e4000c101b08 */
[----:B-1----:R-:W-:-:S02]  /*176a0*/  @!P2 LEA R10, P5, R22, R2, 0x2 ;  /* 0x00000002160aa211 */ /* 0x002fc400078a10ff */
[C---:B------:R-:W-:Y:S02]  /*176b0*/  @!P1 LEA R8, P0, R19.reuse, R2, 0x2 ;  /* 0x0000000213089211 */ /* 0x040fe400078010ff */
[-C--:B------:R-:W-:Y:S02]  /*176c0*/  @!P2 LEA.HI.X R11, R22, R4.reuse, R24, 0x2, P5 ;  /* 0x00000004160ba211 */ /* 0x080fe400028f1418 */
[----:B------:R-:W5:Y:S01]  /*176d0*/  LDL R22, [R1+0xb0] ;  /* 0x0000b00001167983 */ /* 0x000f620000100800 */
[----:B------:R-:W-:-:S03]  /*176e0*/  @!P1 LEA.HI.X R9, R19, R4, R21, 0x2, P0 ;  /* 0x0000000413099211 */ /* 0x000fc600000f1415 */
[----:B------:R-:W5:Y:S04]  /*176f0*/  LDL R24, [R1+0xb4] ;  /* 0x0000b40001187983 */ /* 0x000f680000100800 */
[----:B------:R-:W5:Y:S04]  /*17700*/  LDL R21, [R1+0xac] ;  /* 0x0000ac0001157983 */ /* 0x000f680000100800 */
[----:B------:R-:W5:Y:S01]  /*17710*/  LDL R19, [R1+0xa8] ;  /* 0x0000a80001137983 */ /* 0x000f620000100800 */
[----:B------:R-:W-:Y:S02]  /*17720*/  ISETP.GE.AND P3, PT, R75, c[0x0][0x3c8], PT ;  /* 0x0000f2004b007a0c */ /* 0x000fe40003f66270 */
[----:B------:R-:W-:Y:S01]  /*17730*/  ISETP.GE.AND P4, PT, R16, c[0x0][0x3c8], PT ;  /* 0x0000f20010007a0c */ /* 0x000fe20003f86270 */
[----:B------:R1:W-:Y:S01]  /*17740*/  @!P2 ST.E.64 [R10.64], R36 ;  /* 0x000000240a00a985 */ /* 0x0003e2000c101b08 */
[----:B------:R-:W-:-:S03]  /*17750*/  ISETP.GE.AND P2, PT, R45, c[0x0][0x3c8], PT ;  /* 0x0000f2002d007a0c */ /* 0x000fc60003f46270 */
[----:B------:R1:W-:Y:S01]  /*17760*/  @!P1 ST.E.64 [R8.64], R38 ;  /* 0x0000002608009985 */ /* 0x0003e2000c101b08 */
[----:B------:R-:W-:Y:S02]  /*17770*/  ISETP.GE.AND P1, PT, R44, c[0x0][0x3c8], PT ;  /* 0x0000f2002c007a0c */ /* 0x000fe40003f26270 */
[----:B------:R-:W-:-:S03]  /*17780*/  ISETP.GE.AND P6, PT, R27, c[0x0][0x3c8], PT ;  /* 0x0000f2001b007a0c */ /* 0x000fc60003fc6270 */
[CC--:B-1----:R-:W-:Y:S02]  /*17790*/  @!P3 LEA R10, P5, R75.reuse, R2.reuse, 0x2 ;  /* 0x000000024b0ab211 */ /* 0x0c2fe400078a10ff */
[----:B------:R-:W-:Y:S02]  /*177a0*/  @!P4 LEA R8, P0, R16, R2, 0x2 ;  /* 0x000000021008c211 */ /* 0x000fe400078010ff */
[----:B------:R-:W-:-:S05]  /*177b0*/  @!P3 LEA.HI.X R11, R75, R4, R83, 0x2, P5 ;  /* 0x000000044b0bb211 */ /* 0x000fca00028f1453 */
[----:B------:R1:W-:Y:S01]  /*177c0*/  @!P3 ST.E.64 [R10.64], R40 ;  /* 0x000000280a00b985 */ /* 0x0003e2000c101b08 */
[----:B----4-:R-:W-:Y:S02]  /*177d0*/  ISETP.GE.AND P5, PT, R25, c[0x0][0x3c8], PT ;  /* 0x0000f20019007a0c */ /* 0x010fe40003fa6270 */
[----:B--2---:R-:W-:Y:S02]  /*177e0*/  @!P4 LEA.HI.X R9, R16, R4, R17, 0x2, P0 ;  /* 0x000000041009c211 */ /* 0x004fe400000f1411 */
[----:B------:R-:W-:-:S03]  /*177f0*/  @!P2 LEA R16, P0, R45, R2, 0x2 ;  /* 0x000000022d10a211 */ /* 0x000fc600078010ff */
[----:B------:R2:W-:Y:S01]  /*17800*/  @!P4 ST.E.64 [R8.64], R42 ;  /* 0x0000002a0800c985 */ /* 0x0005e2000c101b08 */
[----:B---3--:R-:W-:Y:S02]  /*17810*/  @!P2 LEA.HI.X R17, R45, R4, R54, 0x2, P0 ;  /* 0x000000042d11a211 */ /* 0x008fe400000f1436 */
[----:B-1----:R-:W-:-:S03]  /*17820*/  @!P6 LEA R10, P0, R27, R2, 0x2 ;  /* 0x000000021b0ae211 */ /* 0x002fc600078010ff */
[----:B------:R1:W-:Y:S01]  /*17830*/  @!P2 ST.E.64 [R16.64], R60 ;  /* 0x0000003c1000a985 */ /* 0x0003e2000c101b08 */
[----:B------:R-:W-:Y:S02]  /*17840*/  ISETP.GE.AND P2, PT, R3, c[0x0][0x3c8], PT ;  /* 0x0000f20003007a0c */ /* 0x000fe40003f46270 */
[----:B-----5:R-:W-:Y:S02]  /*17850*/  ISETP.GE.AND P4, PT, R23, c[0x0][0x3c8], PT ;  /* 0x0000f20017007a0c */ /* 0x020fe40003f86270 */
[----:B------:R-:W-:Y:S02]  /*17860*/  @!P6 LEA.HI.X R11, R27, R4, R30, 0x2, P0 ;  /* 0x000000041b0be211 */ /* 0x000fe400000f141e */
[----:B------:R-:W-:Y:S02]  /*17870*/  ISETP.GE.AND P0, PT, R15, c[0x0][0x3c8], PT ;  /* 0x0000f2000f007a0c */ /* 0x000fe40003f06270 */
[----:B--2---:R-:W-:-:S04]  /*17880*/  @!P1 LEA R8, P3, R44, R2, 0x2 ;  /* 0x000000022c089211 */ /* 0x004fc800078610ff */
[----:B------:R-:W-:-:S05]  /*17890*/  @!P1 LEA.HI.X R9, R44, R4, R31, 0x2, P3 ;  /* 0x000000042c099211 */ /* 0x000fca00018f141f */
[----:B------:R2:W-:Y:S01]  /*178a0*/  @!P1 ST.E.64 [R8.64], R46 ;  /* 0x0000002e08009985 */ /* 0x0005e2000c101b08 */
[----:B------:R-:W-:-:S03]  /*178b0*/  ISETP.GE.AND P1, PT, R20, c[0x0][0x3c8], PT ;  /* 0x0000f20014007a0c */ /* 0x000fc60003f26270 */
[----:B------:R3:W-:Y:S01]  /*178c0*/  @!P6 ST.E.64 [R10.64], R48 ;  /* 0x000000300a00e985 */ /* 0x0007e2000c101b08 */
[-C--:B-1----:R-:W-:Y:S02]  /*178d0*/  @!P4 LEA R16, P6, R23, R2.reuse, 0x2 ;  /* 0x000000021710c211 */ /* 0x082fe400078c10ff */
[----:B--2---:R-:W-:-:S04]  /*178e0*/  @!P5 LEA R8, P3, R25, R2, 0x2 ;  /* 0x000000021908d211 */ /* 0x004fc800078610ff */
[----:B------:R-:W-:Y:S02]  /*178f0*/  @!P5 LEA.HI.X R9, R25, R4, R26, 0x2, P3 ;  /* 0x000000041909d211 */ /* 0x000fe400018f141a */
[----:B---3--:R-:W-:-:S03]  /*17900*/  @!P2 LEA R10, P3, R3, R2, 0x2 ;  /* 0x00000002030aa211 */ /* 0x008fc600078610ff */
[----:B------:R1:W-:Y:S01]  /*17910*/  @!P5 ST.E.64 [R8.64], R50 ;  /* 0x000000320800d985 */ /* 0x0003e2000c101b08 */
[-C--:B------:R-:W-:Y:S02]  /*17920*/  @!P2 LEA.HI.X R11, R3, R4.reuse, R22, 0x2, P3 ;  /* 0x00000004030ba211 */ /* 0x080fe400018f1416 */
[----:B------:R-:W-:-:S05]  /*17930*/  @!P4 LEA.HI.X R17, R23, R4, R24, 0x2, P6 ;  /* 0x000000041711c211 */ /* 0x000fca00030f1418 */
[----:B------:R2:W-:Y:S04]  /*17940*/  @!P4 ST.E.64 [R16.64], R92 ;  /* 0x0000005c1000c985 */ /* 0x0005e8000c101b08 */
[----:B------:R2:W-:Y:S01]  /*17950*/  @!P2 ST.E.64 [R10.64], R64 ;  /* 0x000000400a00a985 */ /* 0x0005e2000c101b08 */
[CC--:B-1----:R-:W-:Y:S02]  /*17960*/  @!P1 LEA R8, P5, R20.reuse, R2.reuse, 0x2 ;  /* 0x0000000214089211 */ /* 0x0c2fe400078a10ff */
[C---:B------:R-:W-:Y:S02]  /*17970*/  @!P0 LEA R2, P3, R15.reuse, R2, 0x2 ;  /* 0x000000020f028211 */ /* 0x040fe400078610ff */
[-C--:B------:R-:W-:Y:S02]  /*17980*/  @!P1 LEA.HI.X R9, R20, R4.reuse, R21, 0x2, P5 ;  /* 0x0000000414099211 */ /* 0x080fe400028f1415 */
[----:B------:R-:W-:-:S03]  /*17990*/  @!P0 LEA.HI.X R3, R15, R4, R19, 0x2, P3 ;  /* 0x000000040f038211 */ /* 0x000fc600018f1413 */
[----:B------:R2:W-:Y:S04]  /*179a0*/  @!P1 ST.E.64 [R8.64], R52 ;  /* 0x0000003408009985 */ /* 0x0005e8000c101b08 */
[----:B------:R2:W-:Y:S02]  /*179b0*/  @!P0 ST.E.64 [R2.64], R28 ;  /* 0x0000001c02008985 */ /* 0x0005e4000c101b08 */
.L_x_482:
[----:B------:R-:W-:Y:S05]  /*179c0*/  BSYNC B0 ;  /* 0x0000000000007941 */ /* 0x000fea0003800000 */
.L_x_481:
[----:B------:R-:W-:Y:S05]  /*179d0*/  BRA.DIV ~URZ, `(.L_x_483) ;  /* 0x000032f27f007947 */ /* 0x000fea000b800000 */
[----:B--2---:R2:W1:Y:S04]  /*179e0*/  SHFL.IDX PT, R4, R6, 0x1, 0x1c1f ;  /* 0x003c1f0006047f89 */ /* 0x00446800000e0000 */
[----:B----4-:R2:W4:Y:S02]  /*179f0*/  SHFL.IDX PT, R2, R5, 0x1, 0x1c1f ;  /* 0x003c1f0005027f89 */ /* 0x01052400000e0000 */
.L_x_550:
[----:B------:R-:W-:-:S13]  /*17a00*/  ISETP.NE.AND P0, PT, R18, RZ, PT ;  /* 0x000000ff1200720c */ /* 0x000fda0003f05270 */
[----:B------:R-:W-:Y:S05]  /*17a10*/  @P0 BRA `(.L_x_478) ;  /* 0x000011c000000947 */ /* 0x000fea0003800000 */
[----:B------:R-:W5:Y:S04]  /*17a20*/  LDL R16, [R1+0x84] ;  /* 0x0000840001107983 */ /* 0x000f680000100800 */
[----:B--2---:R-:W2:Y:S04]  /*17a30*/  LDL R24, [R1+0x80] ;  /* 0x0000800001187983 */ /* 0x004ea80000100800 */
[----:B---3--:R-:W3:Y:S04]  /*17a40*/  LDL R20, [R1+0x7c] ;  /* 0x00007c0001147983 */ /* 0x008ee80000100800 */
[----:B----4-:R-:W4:Y:S04]  /*17a50*/  LDL R19, [R1+0x74] ;  /* 0x0000740001137983 */ /* 0x010f280000100800 */
        /* <DEDUP_REMOVED lines=17> */
[----:B---3--:R-:W-:Y:S02]  /*17b70*/  ISETP.GE.AND P0, PT, R20, c[0x0][0x3c8], PT ;  /* 0x0000f20014007a0c */ /* 0x008fe40003f06270 */
[----:B----4-:R-:W-:-:S07]  /*17b80*/  ISETP.GE.AND P4, PT, R19, c[0x0][0x3c8], PT ;  /* 0x0000f20013007a0c */ /* 0x010fce0003f86270 */
[----:B------:R-:W-:Y:S02]  /*17b90*/  @!P2 IMAD.MOV.U32 R3, RZ, RZ, R4 ;  /* 0x000000ffff03a224 */ /* 0x000fe400078e0004 */
[----:B------:R-:W-:Y:S02]  /*17ba0*/  @!P1 LEA R10, P3, R24, R2, 0x2 ;  /* 0x00000002180a9211 */ /* 0x000fe400078610ff */
[----:B------:R-:W-:Y:S02]  /*17bb0*/  @!P2 IMAD.WIDE R16, R16, 0x4, R2 ;  /* 0x000000041010a825 */ /* 0x000fe400078e0202 */
[----:B------:R-:W-:Y:S02]  /*17bc0*/  @!P1 LEA.HI.X R11, R24, R4, R26, 0x2, P3 ;  /* 0x00000004180b9211 */ /* 0x000fe400018f141a */
[----:B------:R-:W-:Y:S01]  /*17bd0*/  @!P0 LEA R8, P6, R20, R2, 0x2 ;  /* 0x0000000214088211 */ /* 0x000fe200078c10ff */
[----:B------:R-:W-:Y:S01]  /*17be0*/  @!P2 ST.E.64 [R16.64], R96 ;  /* 0x000000601000a985 */ /* 0x000fe2000c101b08 */
[----:B------:R-:W-:-:S02]  /*17bf0*/  ISETP.GE.AND P5, PT, R6, c[0x0][0x3c8], PT ;  /* 0x0000f20006007a0c */ /* 0x000fc40003fa6270 */
[----:B------:R-:W-:Y:S01]  /*17c00*/  @!P0 LEA.HI.X R9, R20, R4, R22, 0x2, P6 ;  /* 0x0000000414098211 */ /* 0x000fe200030f1416 */
[----:B------:R1:W-:Y:S04]  /*17c10*/  @!P1 ST.E.64 [R10.64], R68 ;  /* 0x000000440a009985 */ /* 0x0003e8000c101b08 */
[----:B------:R-:W2:Y:S04]  /*17c20*/  LDL R26, [R1+0x60] ;  /* 0x00006000011a7983 */ /* 0x000ea80000100800 */
[----:B------:R-:W3:Y:S04]  /*17c30*/  LDL R24, [R1+0x58] ;  /* 0x0000580001187983 */ /* 0x000ee80000100800 */
[----:B------:R4:W-:Y:S01]  /*17c40*/  @!P0 ST.E.64 [R8.64], R56 ;  /* 0x0000003808008985 */ /* 0x0009e2000c101b08 */
[----:B------:R-:W-:-:S03]  /*17c50*/  ISETP.GE.AND P3, PT, R15, c[0x0][0x3c8], PT ;  /* 0x0000f2000f007a0c */ /* 0x000fc60003f66270 */
[----:B------:R-:W5:Y:S04]  /*17c60*/  LDL R22, [R1+0x54] ;  /* 0x0000540001167983 */ /* 0x000f680000100800 */
[----:B------:R-:W5:Y:S01]  /*17c70*/  LDL R20, [R1+0x50] ;  /* 0x0000500001147983 */ /* 0x000f620000100800 */
[-C--:B-1----:R-:W-:Y:S02]  /*17c80*/  @!P4 LEA R10, P6, R19, R2.reuse, 0x2 ;  /* 0x00000002130ac211 */ /* 0x082fe400078c10ff */
[----:B------:R-:W-:-:S04]  /*17c90*/  @!P5 LEA R16, P0, R6, R2, 0x2 ;  /* 0x000000020610d211 */ /* 0x000fc800078010ff */
[----:B------:R-:W-:Y:S02]  /*17ca0*/  @!P5 LEA.HI.X R17, R6, R4, R25, 0x2, P0 ;  /* 0x000000040611d211 */ /* 0x000fe400000f1419 */
[----:B------:R-:W5:Y:S01]  /*17cb0*/  LDL R6, [R1+0x4c] ;  /* 0x00004c0001067983 */ /* 0x000f620000100800 */
[----:B------:R-:W-:-:S03]  /*17cc0*/  ISETP.GE.AND P2, PT, R5, c[0x0][0x3c8], PT ;  /* 0x0000f20005007a0c */ /* 0x000fc60003f46270 */
[----:B------:R-:W5:Y:S01]  /*17cd0*/  LDL R25, [R1+0xb8] ;  /* 0x0000b80001197983 */ /* 0x000f620000100800 */
[----:B------:R-:W-:-:S04]  /*17ce0*/  P2R R3, PR, RZ, 0x40 ;  /* 0x00000040ff037803 */ /* 0x000fc80000000000 */
[----:B------:R-:W-:-:S04]  /*17cf0*/  ISETP.NE.AND P0, PT, R3, RZ, PT ;  /* 0x000000ff0300720c */ /* 0x000fc80003f05270 */
[----:B------:R-:W-:Y:S02]  /*17d00*/  @!P4 LEA.HI.X R11, R19, R4, R23, 0x2, P0 ;  /* 0x00000004130bc211 */ /* 0x000fe400000f1417 */
[----:B------:R-:W5:Y:S01]  /*17d10*/  LDL R19, [R1+0xbc] ;  /* 0x0000bc0001137983 */ /* 0x000f620000100800 */
[----:B----4-:R-:W-:-:S03]  /*17d20*/  @!P3 LEA R8, P6, R15, R2, 0x2 ;  /* 0x000000020f08b211 */ /* 0x010fc600078c10ff */
[----:B------:R-:W4:Y:S01]  /*17d30*/  LDL R23, [R1+0xb4] ;  /* 0x0000b40001177983 */ /* 0x000f220000100800 */
[----:B------:R-:W-:-:S03]  /*17d40*/  @!P3 LEA.HI.X R9, R15, R4, R21, 0x2, P6 ;  /* 0x000000040f09b211 */ /* 0x000fc600030f1415 */
[----:B------:R1:W-:Y:S04]  /*17d50*/  @!P5 ST.E.64 [R16.64], R104 ;  /* 0x000000681000d985 */ /* 0x0003e8000c101b08 */
[----:B------:R-:W4:Y:S04]  /*17d60*/  LDL R21, [R1+0xb0] ;  /* 0x0000b00001157983 */ /* 0x000f280000100800 */
[----:B------:R1:W-:Y:S04]  /*17d70*/  @!P4 ST.E.64 [R10.64], R72 ;  /* 0x000000480a00c985 */ /* 0x0003e8000c101b08 */
[----:B------:R-:W4:Y:S04]  /*17d80*/  LDL R15, [R1+0xac] ;  /* 0x0000ac00010f7983 */ /* 0x000f280000100800 */
[----:B------:R1:W-:Y:S02]  /*17d90*/  @!P3 ST.E.64 [R8.64], R58 ;  /* 0x0000003a0800b985 */ /* 0x0003e4000c101b08 */
[----:B-1----:R-:W-:-:S04]  /*17da0*/  @!P2 LEA R16, P3, R5, R2, 0x2 ;  /* 0x000000020510a211 */ /* 0x002fc800078610ff */
[----:B------:R-:W-:Y:S02]  /*17db0*/  @!P2 LEA.HI.X R17, R5, R4, R32, 0x2, P3 ;  /* 0x000000040511a211 */ /* 0x000fe400018f1420 */
[----:B------:R-:W4:Y:S01]  /*17dc0*/  LDL R5, [R1+0x48] ;  /* 0x0000480001057983 */ /* 0x000f220000100800 */
[----:B------:R-:W-:Y:S02]  /*17dd0*/  ISETP.GE.AND P1, PT, R30, c[0x0][0x3c8], PT ;  /* 0x0000f2001e007a0c */ /* 0x000fe40003f26270 */
[----:B------:R-:W-:-:S11]  /*17de0*/  ISETP.GE.AND P0, PT, R28, c[0x0][0x3c8], PT ;  /* 0x0000f2001c007a0c */ /* 0x000fd60003f06270 */
[-C--:B------:R-:W-:Y:S02]  /*17df0*/  @!P1 LEA R10, P4, R30, R2.reuse, 0x2 ;  /* 0x000000021e0a9211 */ /* 0x080fe400078810ff */
[----:B------:R-:W-:-:S11]  /*17e00*/  @!P0 LEA R8, P6, R28, R2, 0x2 ;  /* 0x000000021c088211 */ /* 0x000fd600078c10ff */
[----:B------:R-:W-:-:S04]  /*17e10*/  P2R R3, PR, RZ, 0x10 ;  /* 0x00000010ff037803 */ /* 0x000fc80000000000 */
[----:B------:R-:W-:Y:S02]  /*17e20*/  ISETP.NE.AND P3, PT, R3, RZ, PT ;  /* 0x000000ff0300720c */ /* 0x000fe40003f65270 */
[----:B------:R-:W-:Y:S02]  /*17e30*/  ISETP.GE.AND P4, PT, R18, c[0x0][0x3c8], PT ;  /* 0x0000f20012007a0c */ /* 0x000fe40003f86270 */
[-C--:B------:R-:W-:Y:S02]  /*17e40*/  @!P1 LEA.HI.X R11, R30, R4.reuse, R31, 0x2, P3 ;  /* 0x000000041e0b9211 */ /* 0x080fe400018f141f */
[----:B------:R-:W-:Y:S01]  /*17e50*/  @!P0 LEA.HI.X R9, R28, R4, R29, 0x2, P6 ;  /* 0x000000041c098211 */ /* 0x000fe200030f141d */
[----:B------:R-:W-:Y:S04]  /*17e60*/  @!P2 ST.E.64 [R16.64], R108 ;  /* 0x0000006c1000a985 */ /* 0x000fe8000c101b08 */
[----:B------:R-:W-:Y:S04]  /*17e70*/  @!P1 ST.E.64 [R10.64], R100 ;  /* 0x000000640a009985 */ /* 0x000fe8000c101b08 */
[----:B------:R1:W-:Y:S02]  /*17e80*/  @!P0 ST.E.64 [R8.64], R62 ;  /* 0x0000003e08008985 */ /* 0x0003e4000c101b08 */
[----:B-1----:R-:W-:-:S02]  /*17e90*/  @!P4 LEA R8, P6, R18, R2, 0x2 ;  /* 0x000000021208c211 */ /* 0x002fc400078c10ff */
[----:B--2---:R-:W-:Y:S02]  /*17ea0*/  ISETP.GE.AND P5, PT, R26, c[0x0][0x3c8], PT ;  /* 0x0000f2001a007a0c */ /* 0x004fe40003fa6270 */
[----:B---3--:R-:W-:-:S11]  /*17eb0*/  ISETP.GE.AND P3, PT, R24, c[0x0][0x3c8], PT ;  /* 0x0000f20018007a0c */ /* 0x008fd60003f66270 */
[----:B------:R-:W-:-:S04]  /*17ec0*/  @!P5 LEA R10, P0, R26, R2, 0x2 ;  /* 0x000000021a0ad211 */ /* 0x000fc800078010ff */
[----:B------:R-:W-:-:S05]  /*17ed0*/  @!P5 LEA.HI.X R11, R26, R4, R27, 0x2, P0 ;  /* 0x000000041a0bd211 */ /* 0x000fca00000f141b */
[----:B------:R1:W-:Y:S01]  /*17ee0*/  @!P5 ST.E.64 [R10.64], R84 ;  /* 0x000000540a00d985 */ /* 0x0003e2000c101b08 */
[----:B-----5:R-:W-:Y:S02]  /*17ef0*/  ISETP.GE.AND P2, PT, R22, c[0x0][0x3c8], PT ;  /* 0x0000f20016007a0c */ /* 0x020fe40003f46270 */
[----:B------:R-:W-:Y:S02]  /*17f00*/  ISETP.GE.AND P1, PT, R20, c[0x0][0x3c8], PT ;  /* 0x0000f20014007a0c */ /* 0x000fe40003f26270 */
[----:B------:R-:W-:Y:S02]  /*17f10*/  ISETP.GE.AND P0, PT, R6, c[0x0][0x3c8], PT ;  /* 0x0000f20006007a0c */ /* 0x000fe40003f06270 */
[----:B------:R-:W-:Y:S02]  /*17f20*/  @!P4 LEA.HI.X R9, R18, R4, R19, 0x2, P6 ;  /* 0x000000041209c211 */ /* 0x000fe400030f1413 */
[----:B------:R-:W-:-:S03]  /*17f30*/  @!P3 LEA R18, P5, R24, R2, 0x2 ;  /* 0x000000021812b211 */ /* 0x000fc600078a10ff */
[----:B------:R2:W-:Y:S02]  /*17f40*/  @!P4 ST.E.64 [R8.64], R88 ;  /* 0x000000580800c985 */ /* 0x0005e4000c101b08 */
[----:B------:R-:W-:-:S08]  /*17f50*/  @!P2 LEA R16, P6, R22, R2, 0x2 ;  /* 0x000000021610a211 */ /* 0x000fd000078c10ff */
[----:B------:R-:W-:-:S04]  /*17f60*/  P2R R3, PR, RZ, 0x20 ;  /* 0x00000020ff037803 */ /* 0x000fc80000000000 */
[----:B------:R-:W-:Y:S02]  /*17f70*/  ISETP.NE.AND P4, PT, R3, RZ, PT ;  /* 0x000000ff0300720c */ /* 0x000fe40003f85270 */
[----:B-1----:R-:W-:Y:S02]  /*17f80*/  @!P1 LEA R10, P5, R20, R2, 0x2 ;  /* 0x00000002140a9211 */ /* 0x002fe400078a10ff */
[-C--:B------:R-:W-:Y:S02]  /*17f90*/  @!P3 LEA.HI.X R19, R24, R4.reuse, R25, 0x2, P4 ;  /* 0x000000041813b211 */ /* 0x080fe400020f1419 */
[-C--:B----4-:R-:W-:Y:S02]  /*17fa0*/  @!P2 LEA.HI.X R17, R22, R4.reuse, R23, 0x2, P6 ;  /* 0x000000041611a211 */ /* 0x090fe400030f1417 */
[----:B------:R-:W-:Y:S01]  /*17fb0*/  @!P1 LEA.HI.X R11, R20, R4, R21, 0x2, P5 ;  /* 0x00000004140b9211 */ /* 0x000fe200028f1415 */
[----:B------:R1:W-:Y:S01]  /*17fc0*/  @!P3 ST.E.64 [R18.64], R94 ;  /* 0x0000005e1200b985 */ /* 0x0003e2000c101b08 */
[----:B--2---:R-:W-:-:S03]  /*17fd0*/  @!P0 LEA R8, P4, R6, R2, 0x2 ;  /* 0x0000000206088211 */ /* 0x004fc600078810ff */
[----:B------:R1:W-:Y:S01]  /*17fe0*/  @!P2 ST.E.64 [R16.64], R90 ;  /* 0x0000005a1000a985 */ /* 0x0003e2000c101b08 */
[----:B------:R-:W-:-:S03]  /*17ff0*/  @!P0 LEA.HI.X R9, R6, R4, R15, 0x2, P4 ;  /* 0x0000000406098211 */ /* 0x000fc600020f140f */
[----:B------:R1:W-:Y:S04]  /*18000*/  @!P1 ST.E.64 [R10.64], R86 ;  /* 0x000000560a009985 */ /* 0x0003e8000c101b08 */
[----:B------:R1:W-:Y:S01]  /*18010*/  @!P0 ST.E.64 [R8.64], R70 ;  /* 0x0000004608008985 */ /* 0x0003e2000c101b08 */
[----:B------:R-:W-:-:S13]  /*18020*/  ISETP.GE.AND P0, PT, R5, c[0x0][0x3c8], PT ;  /* 0x0000f20005007a0c */ /* 0x000fda0003f06270 */
[----:B------:R-:W-:Y:S05]  /*18030*/  @P0 BRA `(.L_x_478) ;  /* 0x00000ba000000947 */ /* 0x000fea0003800000 */
[----:B------:R-:W2:Y:S01]  /*18040*/  LDL R6, [R1+0xa8] ;  /* 0x0000a80001067983 */ /* 0x000ea20000100800 */
[----:B------:R-:W-:-:S04]  /*18050*/  LEA R2, P0, R5, R2, 0x2 ;  /* 0x0000000205027211 */ /* 0x000fc800078010ff */
[----:B--2---:R-:W-:-:S05]  /*18060*/  LEA.HI.X R3, R5, R4, R6, 0x2, P0 ;  /* 0x0000000405037211 */ /* 0x004fca00000f1406 */
[----:B------:R2:W-:Y:S01]  /*18070*/  ST.E.64 [R2.64], R66 ;  /* 0x0000004202007985 */ /* 0x0005e2000c101b08 */
[----:B------:R-:W-:Y:S05]  /*18080*/  BRA `(.L_x_478) ;  /* 0x00000b5000007947 */ /* 0x000fea0003800000 */
.L_x_463:
[----:B------:R-:W2:Y:S04]  /*18090*/  LDL.LU R2, [R1+0x30] ;  /* 0x0000300001027983 */ /* 0x000ea80000300800 */
[----:B-1----:R-:W3:Y:S01]  /*180a0*/  LDL.LU R6, [R1+0x34] ;  /* 0x0000340001067983 */ /* 0x002ee20000300800 */
[----:B------:R-:W-:Y:S02]  /*180b0*/  ISETP.NE.U32.AND P0, PT, RZ, c[0x0][0x508], PT ;  /* 0x00014200ff007a0c */ /* 0x000fe40003f05070 */
[----:B------:R-:W-:Y:S01]  /*180c0*/  ISETP.NE.U32.AND P3, PT, RZ, c[0x0][0x500], PT ;  /* 0x00014000ff007a0c */ /* 0x000fe20003f65070 */
[----:B------:R-:W4:Y:S01]  /*180d0*/  LDL.LU R3, [R1+0x40] ;  /* 0x0000400001037983 */ /* 0x000f220000300800 */
[----:B------:R-:W-:Y:S01]  /*180e0*/  ISETP.NE.AND.EX P2, PT, RZ, c[0x0][0x50c], PT, P0 ;  /* 0x00014300ff007a0c */ /* 0x000fe20003f45300 */
[----:B------:R-:W-:Y:S01]  /*180f0*/  IMAD.MOV.U32 R23, RZ, RZ, c[0x0][0x388] ;  /* 0x0000e200ff177624 */ /* 0x000fe200078e00ff */
[----:B------:R-:W-:-:S02]  /*18100*/  ISETP.NE.AND.EX P3, PT, RZ, c[0x0][0x504], PT, P3 ;  /* 0x00014100ff007a0c */ /* 0x000fc40003f65330 */
[----:B--2---:R-:W-:-:S09]  /*18110*/  IADD3 R4, P1, R2, c[0x0][0x500], RZ ;  /* 0x0001400002047a10 */ /* 0x004fd20007f3e0ff */
[----:B------:R-:W-:Y:S01]  /*18120*/  @P2 IADD3 R8, P0, R2, c[0x0][0x508], RZ ;  /* 0x0001420002082a10 */ /* 0x000fe20007f1e0ff */
[----:B------:R-:W-:Y:S01]  /*18130*/  IMAD.MOV.U32 R2, RZ, RZ, RZ ;  /* 0x000000ffff027224 */ /* 0x000fe200078e00ff */
[C---:B---3--:R-:W-:Y:S02]  /*18140*/  IADD3.X R5, R6.reuse, c[0x0][0x504], RZ, P1, !PT ;  /* 0x0001410006057a10 */ /* 0x048fe40000ffe4ff */
[----:B------:R-:W-:-:S03]  /*18150*/  @P2 IADD3.X R9, R6, c[0x0][0x50c], RZ, P0, !PT ;  /* 0x0001430006092a10 */ /* 0x000fc600007fe4ff */
[----:B------:R1:W5:Y:S04]  /*18160*/  @P3 LDG.E R2, [R4.64] ;  /* 0x0000000804023981 */ /* 0x000368000c1e1900 */
[----:B------:R1:W5:Y:S01]  /*18170*/  @P2 LDG.E R23, [R8.64] ;  /* 0x0000000808172981 */ /* 0x000362000c1e1900 */
[----:B----4-:R-:W-:-:S04]  /*18180*/  ISETP.NE.AND P0, PT, R3, RZ, PT ;  /* 0x000000ff0300720c */ /* 0x010fc80003f05270 */
[----:B------:R-:W-:Y:S01]  /*18190*/  SEL R22, R3, c[0x0][0x3d4], P0 ;  /* 0x0000f50003167a07 */ /* 0x000fe20000000000 */
[----:B------:R-:W-:Y:S05]  /*181a0*/  @P2 BRA `(.L_x_484) ;  /* 0x0000004000002947 */ /* 0x000fea0003800000 */
[----:B------:R-:W-:Y:S05]  /*181b0*/  @!P3 BRA `(.L_x_484) ;  /* 0x000000300000b947 */ /* 0x000fea0003800000 */
[----:B------:R2:W3:Y:S04]  /*181c0*/  LDG.E R3, [R4.64] ;  /* 0x0000000804037981 */ /* 0x0004e8000c1e1900 */
[----:B-12---:R-:W3:Y:S02]  /*181d0*/  LDG.E R4, [R4.64+0x4] ;  /* 0x0000040804047981 */ /* 0x006ee4000c1e1900 */
[----:B---3-5:R-:W-:Y:S02]  /*181e0*/  IADD3 R23, -R3, R4, RZ ;  /* 0x0000000403177210 */ /* 0x028fe40007ffe1ff */
.L_x_484:
[----:B------:R-:W2:Y:S04]  /*181f0*/  LDL.LU R6, [R1+0x28] ;  /* 0x0000280001067983 */ /* 0x000ea80000300800 */
[----:B-1----:R-:W3:Y:S04]  /*18200*/  LDL.LU R4, [R1+0x38] ;  /* 0x0000380001047983 */ /* 0x002ee80000300800 */
[----:B------:R-:W4:Y:S01]  /*18210*/  LDL.LU R3, [R1+0x3c] ;  /* 0x00003c0001037983 */ /* 0x000f220000300800 */
[----:B------:R-:W-:Y:S01]  /*18220*/  BSSY B0, `(.L_x_485) ;  /* 0x0000039000007945 */ /* 0x000fe20003800000 */
[----:B-----5:R-:W-:-:S02]  /*18230*/  SHF.R.S32.HI R21, RZ, 0x1f, R2 ;  /* 0x0000001fff157819 */ /* 0x020fc40000011402 */
[----:B------:R-:W1:Y:S02]  /*18240*/  S2R R5, SR_TID.X ;  /* 0x0000000000057919 */ /* 0x000e640000002100 */
[----:B-1----:R-:W-:Y:S02]  /*18250*/  ISETP.GT.AND P0, PT, R5, 0x7f, PT ;  /* 0x0000007f0500780c */ /* 0x002fe40003f04270 */
[----:B--2---:R-:W-:Y:S02]  /*18260*/  LOP3.LUT R6, R6, 0xffff, RZ, 0xc0, !PT ;  /* 0x0000ffff06067812 */ /* 0x004fe400078ec0ff */
[----:B---3--:R-:W-:Y:S02]  /*18270*/  SEL R15, R4, RZ, !P3 ;  /* 0x000000ff040f7207 */ /* 0x008fe40005800000 */
[----:B----4-:R-:W-:-:S07]  /*18280*/  SEL R26, R3, RZ, !P3 ;  /* 0x000000ff031a7207 */ /* 0x010fce0005800000 */
[----:B------:R-:W-:Y:S05]  /*18290*/  @P0 BRA `(.L_x_486) ;  /* 0x0000031000000947 */ /* 0x000fea0003800000 */
[----:B------:R-:W2:Y:S01]  /*182a0*/  LDL R4, [R1+0x24] ;  /* 0x0000240001047983 */ /* 0x000ea20000100800 */
[----:B------:R-:W-:Y:S01]  /*182b0*/  IMAD R3, R23, c[0x0][0x4e8], RZ ;  /* 0x00013a0017037a24 */ /* 0x000fe200078e02ff */
[----:B--2---:R-:W-:-:S04]  /*182c0*/  LEA R20, R4, R5, 0x7 ;  /* 0x0000000504147211 */ /* 0x004fc800078e38ff */
        /* <DEDUP_REMOVED lines=12> */
[C---:B------:R-:W-:Y:S01]  /*18390*/  IMAD.WIDE.U32 R4, R10.reuse, R15, RZ ;  /* 0x0000000f0a047225 */ /* 0x040fe200078e00ff */
        /* <DEDUP_REMOVED lines=33> */
.L_x_486:
[----:B------:R-:W-:Y:S05]  /*185b0*/  BSYNC B0 ;  /* 0x0000000000007941 */ /* 0x000fea0003800000 */
.L_x_485:
[----:B------:R-:W-:-:S13]  /*185c0*/  ISETP.GT.AND P0, PT, R22, 0x1, PT ;  /* 0x000000011600780c */ /* 0x000fda0003f04270 */
[----:B------:R-:W-:Y:S05]  /*185d0*/  @P0 BRA `(.L_x_478) ;  /* 0x0000060000000947 */ /* 0x000fea0003800000 */
[----:B------:R-:W2:Y:S01]  /*185e0*/  LDL.LU R11, [R1+0x24] ;  /* 0x00002400010b7983 */ /* 0x000ea20000300800 */
[----:B------:R-:W-:Y:S01]  /*185f0*/  MOV R4, c[0x0][0x4e8] ;  /* 0x00013a0000047a02 */ /* 0x000fe20000000f00 */
[----:B-1----:R-:W-:Y:S02]  /*18600*/  IMAD R3, R21, c[0x0][0x3a0], RZ ;  /* 0x0000e80015037a24 */ /* 0x002fe400078e02ff */
[----:B------:R-:W-:Y:S01]  /*18610*/  IMAD R8, R26, c[0x0][0x3f0], RZ ;  /* 0x0000fc001a087a24 */ /* 0x000fe200078e02ff */
[----:B------:R-:W-:Y:S01]  /*18620*/  ISETP.NE.AND P0, PT, R4, 0x1, PT ;  /* 0x000000010400780c */ /* 0x000fe20003f05270 */
[----:B------:R-:W-:-:S04]  /*18630*/  IMAD.WIDE.U32 R4, R2, c[0x0][0x3a0], RZ ;  /* 0x0000e80002047a25 */ /* 0x000fc800078e00ff */
[----:B------:R-:W-:-:S05]  /*18640*/  IMAD R2, R2, c[0x0][0x3a4], R3 ;  /* 0x0000e90002027a24 */ /* 0x000fca00078e0203 */
[----:B------:R-:W-:-:S05]  /*18650*/  IADD3 R5, R5, R2, RZ ;  /* 0x0000000205057210 */ /* 0x000fca0007ffe0ff */
[----:B------:R-:W-:-:S04]  /*18660*/  IMAD.WIDE.U32 R4, R6, c[0x0][0x3e8], R4 ;  /* 0x0000fa0006047a25 */ /* 0x000fc800078e0004 */
[----:B------:R-:W-:-:S04]  /*18670*/  IMAD R5, R6, c[0x0][0x3ec], R5 ;  /* 0x0000fb0006057a24 */ /* 0x000fc800078e0205 */
[----:B------:R-:W-:Y:S01]  /*18680*/  IMAD.WIDE.U32 R4, R15, c[0x0][0x3f0], R4 ;  /* 0x0000fc000f047a25 */ /* 0x000fe200078e0004 */
[----:B--2---:R-:W-:-:S04]  /*18690*/  LEA R3, R11, R0, 0x7 ;  /* 0x000000000b037211 */ /* 0x004fc800078e38ff */
[----:B------:R-:W-:Y:S01]  /*186a0*/  MOV R2, R3 ;  /* 0x0000000300027202 */ /* 0x000fe20000000f00 */
[----:B------:R-:W-:-:S05]  /*186b0*/  @P0 IMAD.HI.U32 R9, R3, c[0x0][0x4ec], RZ ;  /* 0x00013b0003090a27 */ /* 0x000fca00078e00ff */
[----:B------:R-:W-:Y:S01]  /*186c0*/  @P0 SHF.R.U32.HI R2, RZ, c[0x0][0x4f0], R9 ;  /* 0x00013c00ff020a19 */ /* 0x000fe20000011609 */
[----:B------:R-:W-:-:S03]  /*186d0*/  IMAD R9, R15, c[0x0][0x3f4], R8 ;  /* 0x0000fd000f097a24 */ /* 0x000fc600078e0208 */
[----:B------:R-:W-:Y:S02]  /*186e0*/  IADD3 R6, -R2, RZ, RZ ;  /* 0x000000ff02067210 */ /* 0x000fe40007ffe1ff */
[----:B------:R-:W-:Y:S02]  /*186f0*/  SHF.R.S32.HI R8, RZ, 0x1f, R2 ;  /* 0x0000001fff087819 */ /* 0x000fe40000011402 */
[----:B------:R-:W-:Y:S01]  /*18700*/  IADD3 R5, R5, R9, RZ ;  /* 0x0000000905057210 */ /* 0x000fe20007ffe0ff */
[----:B------:R-:W-:Y:S02]  /*18710*/  IMAD R6, R6, c[0x0][0x4e8], R3 ;  /* 0x00013a0006067a24 */ /* 0x000fe400078e0203 */
[----:B------:R-:W-:-:S03]  /*18720*/  IMAD R3, R8, c[0x0][0x3e0], RZ ;  /* 0x0000f80008037a24 */ /* 0x000fc600078e02ff */
[----:B------:R-:W-:Y:S01]  /*18730*/  SHF.R.S32.HI R8, RZ, 0x1f, R6 ;  /* 0x0000001fff087819 */ /* 0x000fe20000011406 */
[C---:B------:R-:W-:Y:S02]  /*18740*/  IMAD R9, R2.reuse, c[0x0][0x3e4], R3 ;  /* 0x0000f90002097a24 */ /* 0x040fe400078e0203 */
[----:B------:R-:W-:-:S04]  /*18750*/  IMAD.WIDE.U32 R2, R2, c[0x0][0x3e0], R4 ;  /* 0x0000f80002027a25 */ /* 0x000fc800078e0004 */
[----:B------:R-:W-:Y:S01]  /*18760*/  IMAD R4, R8, c[0x0][0x3d8], RZ ;  /* 0x0000f60008047a24 */ /* 0x000fe200078e02ff */
[----:B------:R-:W-:-:S03]  /*18770*/  IADD3 R3, R3, R9, RZ ;  /* 0x0000000903037210 */ /* 0x000fc60007ffe0ff */
[C---:B------:R-:W-:Y:S02]  /*18780*/  IMAD R4, R6.reuse, c[0x0][0x3dc], R4 ;  /* 0x0000f70006047a24 */ /* 0x040fe400078e0204 */
[----:B------:R-:W-:Y:S01]  /*18790*/  IMAD.WIDE.U32 R2, R6, c[0x0][0x3d8], R2 ;  /* 0x0000f60006027a25 */ /* 0x000fe200078e0002 */
[----:B------:R-:W-:-:S04]  /*187a0*/  LEA R6, R11, R81, 0x7 ;  /* 0x000000510b067211 */ /* 0x000fc800078e38ff */
[----:B------:R-:W-:Y:S02]  /*187b0*/  IADD3 R5, R3, R4, RZ ;  /* 0x0000000403057210 */ /* 0x000fe40007ffe0ff */
[----:B------:R-:W-:-:S04]  /*187c0*/  LEA R10, P0, R2, c[0x0][0x380], 0x1 ;  /* 0x0000e000020a7a11 */ /* 0x000fc800078008ff */
[----:B------:R-:W-:Y:S01]  /*187d0*/  LEA.HI.X R5, R2, c[0x0][0x384], R5, 0x1, P0 ;  /* 0x0000e10002057a11 */ /* 0x000fe200000f0c05 */
[----:B------:R-:W-:Y:S06]  /*187e0*/  BRA.DIV ~URZ, `(.L_x_487) ;  /* 0x000025b27f007947 */ /* 0x000fec000b800000 */
[----:B------:R1:W2:Y:S02]  /*187f0*/  SHFL.IDX PT, R11, R5, RZ, 0x181f ;  /* 0x00181fff050b7589 */ /* 0x0002a400000e0000 */
.L_x_551:
[----:B------:R-:W-:Y:S05]  /*18800*/  BRA.DIV ~URZ, `(.L_x_488) ;  /* 0x000026027f007947 */ /* 0x000fea000b800000 */
[----:B------:R3:W4:Y:S02]  /*18810*/  SHFL.IDX PT, R2, R10, RZ, 0x181f ;  /* 0x00181fff0a027589 */ /* 0x00072400000e0000 */
.L_x_552:
[----:B------:R-:W-:Y:S01]  /*18820*/  IMAD R4, R23, c[0x0][0x4e8], RZ ;  /* 0x00013a0017047a24 */ /* 0x000fe200078e02ff */
[----:B------:R-:W-:Y:S04]  /*18830*/  BSSY B0, `(.L_x_489) ;  /* 0x000000b000007945 */ /* 0x000fe80003800000 */
[----:B------:R-:W-:-:S13]  /*18840*/  ISETP.GE.AND P0, PT, R6, R4, PT ;  /* 0x000000040600720c */ /* 0x000fda0003f06270 */
[----:B------:R-:W-:Y:S05]  /*18850*/  @P0 BRA `(.L_x_490) ;  /* 0x0000008000000947 */ /* 0x000fea0003800000 */
[----:B------:R-:W-:Y:S02]  /*18860*/  ISETP.GE.AND P1, PT, R76, c[0x0][0x3c8], PT ;  /* 0x0000f2004c007a0c */ /* 0x000fe40003f26270 */
[----:B------:R-:W-:-:S11]  /*18870*/  ISETP.GE.AND P0, PT, R212, c[0x0][0x3c8], PT ;  /* 0x0000f200d4007a0c */ /* 0x000fd60003f06270 */
[-C--:B----4-:R-:W-:Y:S02]  /*18880*/  @!P1 LEA R8, P3, R76, R2.reuse, 0x1 ;  /* 0x000000024c089211 */ /* 0x090fe400078608ff */
[----:B------:R-:W-:Y:S02]  /*18890*/  @!P0 LEA R2, P2, R212, R2, 0x1 ;  /* 0x00000002d4028211 */ /* 0x000fe400078408ff */
[-C--:B--2---:R-:W-:Y:S02]  /*188a0*/  @!P1 LEA.HI.X R9, R76, R11.reuse, R77, 0x1, P3 ;  /* 0x0000000b4c099211 */ /* 0x084fe400018f0c4d */
[----:B------:R-:W-:-:S03]  /*188b0*/  @!P0 LEA.HI.X R3, R212, R11, R231, 0x1, P2 ;  /* 0x0000000bd4038211 */ /* 0x000fc600010f0ce7 */
[----:B------:R2:W-:Y:S04]  /*188c0*/  @!P1 ST.E.128 [R8.64], RZ ;  /* 0x000000ff08009985 */ /* 0x0005e8000c101d08 */
[----:B------:R2:W-:Y:S02]  /*188d0*/  @!P0 ST.E.128 [R2.64], RZ ;  /* 0x000000ff02008985 */ /* 0x0005e4000c101d08 */
.L_x_490:
[----:B------:R-:W-:Y:S05]  /*188e0*/  BSYNC B0 ;  /* 0x0000000000007941 */ /* 0x000fea0003800000 */
.L_x_489:
[----:B------:R-:W-:Y:S05]  /*188f0*/  BRA.DIV ~URZ, `(.L_x_491) ;  /* 0x000025827f007947 */ /* 0x000fea000b800000 */
[----:B--2---:R2:W1:Y:S04]  /*18900*/  SHFL.IDX PT, R11, R5, 0x1, 0x181f ;  /* 0x00381f00050b7f89 */ /* 0x00446800000e0000 */
[----:B----4-:R2:W4:Y:S02]  /*18910*/  SHFL.IDX PT, R2, R10, 0x1, 0x181f ;  /* 0x00381f000a027f89 */ /* 0x01052400000e0000 */
.L_x_553:
        /* <DEDUP_REMOVED lines=8> */
[-C--:B-1----:R-:W-:Y:S02]  /*189a0*/  @!P1 LEA.HI.X R9, R76, R11.reuse, R77, 0x1, P3 ;  /* 0x0000000b4c099211 */ /* 0x082fe400018f0c4d */
[----:B------:R-:W-:-:S03]  /*189b0*/  @!P0 LEA.HI.X R3, R212, R11, R231, 0x1, P2 ;  /* 0x0000000bd4038211 */ /* 0x000fc600010f0ce7 */
[----:B------:R1:W-:Y:S04]  /*189c0*/  @!P1 ST.E.128 [R8.64], RZ ;  /* 0x000000ff08009985 */ /* 0x0003e8000c101d08 */
[----:B------:R1:W-:Y:S02]  /*189d0*/  @!P0 ST.E.128 [R2.64], RZ ;  /* 0x000000ff02008985 */ /* 0x0003e4000c101d08 */
.L_x_493:
[----:B------:R-:W-:Y:S05]  /*189e0*/  BSYNC B0 ;  /* 0x0000000000007941 */ /* 0x000fea0003800000 */
.L_x_492:
[----:B------:R-:W-:Y:S05]  /*189f0*/  BRA.DIV ~URZ, `(.L_x_494) ;  /* 0x000025527f007947 */ /* 0x000fea000b800000 */
[----:B-1----:R1:W2:Y:S02]  /*18a00*/  SHFL.IDX PT, R11, R5, 0x2, 0x181f ;  /* 0x00581f00050b7f89 */ /* 0x0022a400000e0000 */
.L_x_554:
[----:B------:R-:W-:Y:S05]  /*18a10*/  BRA.DIV ~URZ, `(.L_x_495) ;  /* 0x000025a27f007947 */ /* 0x000fea000b800000 */
[----:B----4-:R4:W1:Y:S02]  /*18a20*/  SHFL.IDX PT, R2, R10, 0x2, 0x181f ;  /* 0x00581f000a027f89 */ /* 0x01086400000e0000 */
.L_x_555:
[----:B------:R-:W-:Y:S01]  /*18a30*/  IADD3 R3, R6, 0x40, RZ ;  /* 0x0000004006037810 */ /* 0x000fe20007ffe0ff */
[----:B------:R-:W-:Y:S03]  /*18a40*/  BSSY B0, `(.L_x_496) ;  /* 0x000000b000007945 */ /* 0x000fe60003800000 */
[----:B------:R-:W-:-:S13]  /*18a50*/  ISETP.GE.AND P0, PT, R3, R4, PT ;  /* 0x000000040300720c */ /* 0x000fda0003f06270 */
[----:B------:R-:W-:Y:S05]  /*18a60*/  @P0 BRA `(.L_x_497) ;  /* 0x0000008000000947 */ /* 0x000fea0003800000 */
[----:B------:R-:W-:Y:S02]  /*18a70*/  ISETP.GE.AND P1, PT, R76, c[0x0][0x3c8], PT ;  /* 0x0000f2004c007a0c */ /* 0x000fe40003f26270 */
[----:B------:R-:W-:-:S11]  /*18a80*/  ISETP.GE.AND P0, PT, R212, c[0x0][0x3c8], PT ;  /* 0x0000f200d4007a0c */ /* 0x000fd60003f06270 */
[-C--:B-1----:R-:W-:Y:S02]  /*18a90*/  @!P1 LEA R8, P3, R76, R2.reuse, 0x1 ;  /* 0x000000024c089211 */ /* 0x082fe400078608ff */
[----:B------:R-:W-:Y:S02]  /*18aa0*/  @!P0 LEA R2, P2, R212, R2, 0x1 ;  /* 0x00000002d4028211 */ /* 0x000fe400078408ff */
[-C--:B--2---:R-:W-:Y:S02]  /*18ab0*/  @!P1 LEA.HI.X R9, R76, R11.reuse, R77, 0x1, P3 ;  /* 0x0000000b4c099211 */ /* 0x084fe400018f0c4d */
[----:B------:R-:W-:-:S03]  /*18ac0*/  @!P0 LEA.HI.X R3, R212, R11, R231, 0x1, P2 ;  /* 0x0000000bd4038211 */ /* 0x000fc600010f0ce7 */
[----:B------:R1:W-:Y:S04]  /*18ad0*/  @!P1 ST.E.128 [R8.64], RZ ;  /* 0x000000ff08009985 */ /* 0x0003e8000c101d08 */
[----:B------:R1:W-:Y:S02]  /*18ae0*/  @!P0 ST.E.128 [R2.64], RZ ;  /* 0x000000ff02008985 */ /* 0x0003e4000c101d08 */
.L_x_497:
[----:B------:R-:W-:Y:S05]  /*18af0*/  BSYNC B0 ;  /* 0x0000000000007941 */ /* 0x000fea0003800000 */
.L_x_496:
[----:B------:R-:W-:Y:S05]  /*18b00*/  BRA.DIV ~URZ, `(.L_x_498) ;  /* 0x000025227f007947 */ /* 0x000fea000b800000 */
[----:B-1----:R1:W3:Y:S04]  /*18b10*/  SHFL.IDX PT, R8, R5, 0x3, 0x181f ;  /* 0x00781f0005087f89 */ /* 0x0022e800000e0000 */
[----:B------:R1:W4:Y:S02]  /*18b20*/  SHFL.IDX PT, R2, R10, 0x3, 0x181f ;  /* 0x00781f000a027f89 */ /* 0x00032400000e0000 */
.L_x_556:
[----:B------:R-:W-:-:S04]  /*18b30*/  IADD3 R6, R6, 0x60, RZ ;  /* 0x0000006006067810 */ /* 0x000fc80007ffe0ff */
[----:B------:R-:W-:-:S13]  /*18b40*/  ISETP.GE.AND P0, PT, R6, R4, PT ;  /* 0x000000040600720c */ /* 0x000fda0003f06270 */
[----:B------:R-:W-:Y:S05]  /*18b50*/  @P0 BRA `(.L_x_478) ;  /* 0x0000008000000947 */ /* 0x000fea0003800000 */
[----:B------:R-:W-:Y:S02]  /*18b60*/  ISETP.GE.AND P1, PT, R76, c[0x0][0x3c8], PT ;  /* 0x0000f2004c007a0c */ /* 0x000fe40003f26270 */
[----:B------:R-:W-:-:S11]  /*18b70*/  ISETP.GE.AND P0, PT, R212, c[0x0][0x3c8], PT ;  /* 0x0000f200d4007a0c */ /* 0x000fd60003f06270 */
[-C--:B----4-:R-:W-:Y:S02]  /*18b80*/  @!P1 LEA R4, P3, R76, R2.reuse, 0x1 ;  /* 0x000000024c049211 */ /* 0x090fe400078608ff */
[----:B------:R-:W-:Y:S02]  /*18b90*/  @!P0 LEA R2, P2, R212, R2, 0x1 ;  /* 0x00000002d4028211 */ /* 0x000fe400078408ff */
[-C--:B-123--:R-:W-:Y:S02]  /*18ba0*/  @!P1 LEA.HI.X R5, R76, R8.reuse, R77, 0x1, P3 ;  /* 0x000000084c059211 */ /* 0x08efe400018f0c4d */
[----:B------:R-:W-:-:S03]  /*18bb0*/  @!P0 LEA.HI.X R3, R212, R8, R231, 0x1, P2 ;  /* 0x00000008d4038211 */ /* 0x000fc600010f0ce7 */
[----:B------:R1:W-:Y:S04]  /*18bc0*/  @!P1 ST.E.128 [R4.64], RZ ;  /* 0x000000ff04009985 */ /* 0x0003e8000c101d08 */
[----:B------:R1:W-:Y:S02]  /*18bd0*/  @!P0 ST.E.128 [R2.64], RZ ;  /* 0x000000ff02008985 */ /* 0x0003e4000c101d08 */
.L_x_478:
[----:B------:R-:W-:Y:S05]  /*18be0*/  BSYNC B1 ;  /* 0x0000000000017941 */ /* 0x000fea0003800000 */
.L_x_462:
[----:B------:R-:W-:-:S13]  /*18bf0*/  ISETP.NE.AND P0, PT, RZ, UR7, PT ;  /* 0x00000007ff007c0c */ /* 0x000fda000bf05270 */
[----:B------:R-:W-:Y:S01]  /*18c00*/  @P0 WARPSYNC 0xffffffff ;  /* 0xffffffff00000948 */ /* 0x000fe20003800000 */
[----:B------:R-:W-:Y:S06]  /*18c10*/  @P0 BAR.SYNC.DEFER_BLOCKING 0x5, 0x100 ;  /* 0x0144000000000b1d */ /* 0x000fec0000010000 */
[----:B-1234-:R-:W1:Y:S04]  /*18c20*/  @P0 LDS.128 R8, [0xf100] ;  /* 0x00f10000ff080984 */ /* 0x01ee680000000c00 */
[----:B-1----:R1:W-:Y:S04]  /*18c30*/  @P0 STL.64 [R1+0x20], R8 ;  /* 0x0000200801000387 */ /* 0x0023e80000100a00 */
[----:B------:R1:W-:Y:S04]  /*18c40*/  @P0 STL.64 [R1+0x28], R10 ;  /* 0x0000280a01000387 */ /* 0x0003e80000100a00 */
[----:B------:R-:W-:Y:S06]  /*18c50*/  @P0 BAR.ARV 0x4, 0x100 ;  /* 0x0104000000000b1d */ /* 0x000fec0000002000 */
[----:B------:R-:W-:Y:S05]  /*18c60*/  @P0 BRA `(.L_x_499) ;  /* 0x00000ba000000947 */ /* 0x000fea0003800000 */
[----:B------:R-:W2:Y:S01]  /*18c70*/  S2R R2, SR_TID.X ;  /* 0x0000000000027919 */ /* 0x000ea20000002100 */
[----:B-1----:R-:W-:Y:S01]  /*18c80*/  IMAD.MOV.U32 R8, RZ, RZ, RZ ;  /* 0x000000ffff087224 */ /* 0x002fe200078e00ff */
[----:B--2---:R-:W-:-:S04]  /*18c90*/  LOP3.LUT R18, R2, 0x1f, RZ, 0xc0, !PT ;  /* 0x0000001f02127812 */ /* 0x004fc800078ec0ff */
[----:B------:R-:W-:Y:S01]  /*18ca0*/  ISETP.NE.AND P6, PT, R18, 0x1f, PT ;  /* 0x0000001f1200780c */ /* 0x000fe20003fc5270 */
[----:B------:R-:W-:Y:S10]  /*18cb0*/  BRA.DIV ~URZ, `(.L_x_500) ;  /* 0x000024427f007947 */ /* 0x000ff4000b800000 */
[----:B------:R1:W2:Y:S02]  /*18cc0*/  SHFL.IDX PT, R10, R74, RZ, 0x1f ;  /* 0x00001fff4a0a7589 */ /* 0x0002a400000e0000 */
.L_x_557:
[----:B------:R-:W-:Y:S05]  /*18cd0*/  BRA.DIV ~URZ, `(.L_x_501) ;  /* 0x000024927f007947 */ /* 0x000fea000b800000 */
[----:B------:R3:W4:Y:S02]  /*18ce0*/  SHFL.IDX PT, R9, R74, 0x1, 0x1f ;  /* 0x00201f004a097f89 */ /* 0x00072400000e0000 */
.L_x_558:
[----:B------:R-:W5:Y:S01]  /*18cf0*/  LDL R2, [R1+0x2c] ;  /* 0x00002c0001027983 */ /* 0x000f620000100800 */
[----:B------:R-:W-:Y:S02]  /*18d00*/  IMAD.MOV.U32 R6, RZ, RZ, RZ ;  /* 0x000000ffff067224 */ /* 0x000fe400078e00ff */
[----:B-----5:R-:W-:-:S05]  /*18d10*/  IMAD.IADD R2, R2, 0x1, R18 ;  /* 0x0000000102027824 */ /* 0x020fca00078e0212 */
        /* <DEDUP_REMOVED lines=16> */
.L_x_559:
        /* <DEDUP_REMOVED lines=16> */
.L_x_560:
[----:B---3--:R-:W-:Y:S01]  /*18f20*/  IMAD R2, R2, c[0x0][0x538], RZ ;  /* 0x00014e0002027a24 */ /* 0x008fe200078e02ff */
[----:B------:R-:W-:Y:S04]  /*18f30*/  BSSY B1, `(.L_x_504) ;  /* 0x0000084000017945 */ /* 0x000fe80003800000 */
[----:B----4-:R-:W-:-:S04]  /*18f40*/  IADD3 R9, R2, R9, RZ ;  /* 0x0000000902097210 */ /* 0x010fc80007ffe0ff */
[----:B--2---:R-:W-:-:S13]  /*18f50*/  ISETP.GT.AND P0, PT, R9, R10, PT ;  /* 0x0000000a0900720c */ /* 0x004fda0003f04270 */
[----:B------:R-:W-:Y:S05]  /*18f60*/  @P0 BRA `(.L_x_505) ;  /* 0x0000026000000947 */ /* 0x000fea0003800000 */
.L_x_509:
[----:B------:R-:W2:Y:S02]  /*18f70*/  LDL.LU R2, [R1+0x2c] ;  /* 0x00002c0001027983 */ /* 0x000ea40000300800 */
[----:B--2---:R-:W-:-:S04]  /*18f80*/  IADD3 R2, R2, 0x1f, RZ ;  /* 0x0000001f02027810 */ /* 0x004fc80007ffe0ff */
[----:B------:R-:W-:-:S13]  /*18f90*/  ISETP.GE.AND P0, PT, R2, c[0x0][0x53c], PT ;  /* 0x00014f0002007a0c */ /* 0x000fda0003f06270 */
[----:B------:R-:W-:Y:S05]  /*18fa0*/  @P0 BRA `(.L_x_506) ;  /* 0x0000077000000947 */ /* 0x000fea0003800000 */
[----:B------:R2:W-:Y:S01]  /*18fb0*/  STL [R1+0x2c], R2 ;  /* 0x00002c0201007387 */ /* 0x0005e20000100800 */
[----:B------:R-:W-:Y:S02]  /*18fc0*/  MOV R6, RZ ;  /* 0x000000ff00067202 */ /* 0x000fe40000000f00 */
[----:B------:R-:W-:Y:S02]  /*18fd0*/  MOV R8, RZ ;  /* 0x000000ff00087202 */ /* 0x000fe40000000f00 */
[----:B--2---:R-:W-:-:S04]  /*18fe0*/  IADD3 R2, R2, R18, RZ ;  /* 0x0000001202027210 */ /* 0x004fc80007ffe0ff */
[----:B------:R-:W-:-:S13]  /*18ff0*/  ISETP.GE.OR P0, PT, R2, c[0x0][0x53c], !P6 ;  /* 0x00014f0002007a0c */ /* 0x000fda0007706670 */
[----:B-1----:R-:W-:Y:S02]  /*19000*/  @!P0 MOV R4, 0x4 ;  /* 0x0000000400048802 */ /* 0x002fe40000000f00 */
[----:B------:R-:W-:-:S03]  /*19010*/  @!P0 MOV R3, 0x4 ;  /* 0x0000000400038802 */ /* 0x000fc60000000f00 */
[----:B------:R-:W-:-:S04]  /*19020*/  @!P0 IMAD.WIDE R4, R2, R4, c[0x0][0x580] ;  /* 0x0001600002048625 */ /* 0x000fc800078e0204 */
[----:B------:R-:W-:Y:S01]  /*19030*/  @!P0 IMAD.WIDE R2, R2, R3, c[0x0][0x578] ;  /* 0x00015e0002028625 */ /* 0x000fe200078e0203 */
[----:B------:R-:W2:Y:S04]  /*19040*/  @!P0 LDG.E R6, [R4.64] ;  /* 0x0000000804068981 */ /* 0x000ea8000c1e1900 */
[----:B------:R-:W2:Y:S02]  /*19050*/  @!P0 LDG.E R8, [R2.64] ;  /* 0x0000000802088981 */ /* 0x000ea4000c1e1900 */
[----:B--2---:R-:W-:Y:S01]  /*19060*/  IMAD R2, R8, R6, RZ ;  /* 0x0000000608027224 */ /* 0x004fe200078e02ff */
[----:B------:R-:W-:Y:S05]  /*19070*/  BRA.DIV ~URZ, `(.L_x_507) ;  /* 0x000023527f007947 */ /* 0x000fea000b800000 */
[----:B------:R1:W2:Y:S02]  /*19080*/  SHFL.UP PT, R3, R2, 0x1, RZ ;  /* 0x0420000002037989 */ /* 0x0002a400000e00ff */
.L_x_561:
        /* <DEDUP_REMOVED lines=16> */
.L_x_562:
[----:B--2---:R-:W-:-:S05]  /*19190*/  IMAD R2, R2, c[0x0][0x538], RZ ;  /* 0x00014e0002027a24 */ /* 0x004fca00078e02ff */
[----:B------:R-:W-:-:S04]  /*191a0*/  IADD3 R9, R2, R9, RZ ;  /* 0x0000000902097210 */ /* 0x000fc80007ffe0ff */
[----:B------:R-:W-:-:S13]  /*191b0*/  ISETP.GT.AND P0, PT, R9, R10, PT ;  /* 0x0000000a0900720c */ /* 0x000fda0003f04270 */
[----:B-1----:R-:W-:Y:S05]  /*191c0*/  @!P0 BRA `(.L_x_509) ;  /* 0xfffffda000008947 */ /* 0x002fea000383ffff */
.L_x_505:
[----:B------:R-:W-:-:S05]  /*191d0*/  IADD3 R15, -R2, R9, RZ ;  /* 0x00000009020f7210 */ /* 0x000fca0007ffe1ff */
[----:B------:R-:W-:-:S05]  /*191e0*/  IMAD R2, R4, c[0x0][0x538], R15 ;  /* 0x00014e0004027a24 */ /* 0x000fca00078e020f */
[----:B------:R-:W-:Y:S01]  /*191f0*/  ISETP.GT.AND P0, PT, R2, R10, PT ;  /* 0x0000000a0200720c */ /* 0x000fe20003f04270 */
[----:B------:R-:W-:-:S12]  /*19200*/  BRA.DIV ~URZ, `(.L_x_510) ;  /* 0x000023b27f007947 */ /* 0x000fd8000b800000 */
[----:B------:R-:W-:-:S04]  /*19210*/  VOTE.ANY R9, PT, !P0 ;  /* 0x0000000000097806 */ /* 0x000fc800040e0100 */
.L_x_563:
[----:B------:R2:W3:Y:S01]  /*19220*/  POPC R11, R9 ;  /* 0x00000009000b7309 */ /* 0x0004e20000000000 */
[----:B------:R-:W-:Y:S05]  /*19230*/  BRA.DIV ~URZ, `(.L_x_511) ;  /* 0x000023d27f007947 */ /* 0x000fea000b800000 */
[----:B---3--:R3:W4:Y:S04]  /*19240*/  SHFL.IDX PT, R6, R6, R11, 0x1f ;  /* 0x00001f0b06067589 */ /* 0x00872800000e0000 */
[----:B------:R3:W1:Y:S02]  /*19250*/  SHFL.IDX PT, R5, R8, R11, 0x1f ;  /* 0x00001f0b08057589 */ /* 0x00066400000e0000 */
.L_x_564:
[----:B------:R-:W-:Y:S01]  /*19260*/  ISETP.NE.AND P0, PT, R9, RZ, PT ;  /* 0x000000ff0900720c */ /* 0x000fe20003f05270 */
[----:B------:R-:W-:-:S12]  /*19270*/  BSSY B0, `(.L_x_512) ;  /* 0x0000005000007945 */ /* 0x000fd80003800000 */
[----:B------:R-:W-:Y:S05]  /*19280*/  @!P0 BRA `(.L_x_513) ;  /* 0x0000003000008947 */ /* 0x000fea0003800000 */
[----:B------:R-:W-:Y:S01]  /*19290*/  IADD3 R2, R11, -0x1, RZ ;  /* 0xffffffff0b027810 */ /* 0x000fe20007ffe0ff */
[----:B------:R-:W-:Y:S05]  /*192a0*/  BRA.DIV ~URZ, `(.L_x_514) ;  /* 0x000024327f007947 */ /* 0x000fea000b800000 */
[----:B------:R2:W3:Y:S02]  /*192b0*/  SHFL.IDX PT, R16, R4, R2, 0x1f ;  /* 0x00001f0204107589 */ /* 0x0004e400000e0000 */
.L_x_513:
[----:B------:R-:W-:Y:S05]  /*192c0*/  BSYNC B0 ;  /* 0x0000000000007941 */ /* 0x000fea0003800000 */
.L_x_512:
[----:B---3--:R-:W-:Y:S01]  /*192d0*/  IMAD R15, R16, c[0x0][0x538], R15 ;  /* 0x00014e00100f7a24 */ /* 0x008fe200078e020f */
[----:B----4-:R-:W-:Y:S02]  /*192e0*/  IABS R3, R6 ;  /* 0x0000000600037213 */ /* 0x010fe40000000000 */
[----:B-12---:R-:W-:Y:S02]  /*192f0*/  IABS R2, R5 ;  /* 0x0000000500027213 */ /* 0x006fe40000000000 */
[----:B------:R1:W-:Y:S01]  /*19300*/  STL [R1+0x20], R15 ;  /* 0x0000200f01007387 */ /* 0x0003e20000100800 */
[----:B------:R-:W2:Y:S03]  /*19310*/  I2F.RP R8, R3 ;  /* 0x0000000300087306 */ /* 0x000ea60000209400 */
[----:B------:R-:W3:Y:S05]  /*19320*/  LDL.LU R19, [R1+0x2c] ;  /* 0x00002c0001137983 */ /* 0x000eea0000300800 */
[----:B--2---:R-:W2:Y:S01]  /*19330*/  MUFU.RCP R8, R8 ;  /* 0x0000000800087308 */ /* 0x004ea20000001000 */
[----:B-1----:R-:W-:Y:S01]  /*19340*/  IMAD.IADD R15, R10, 0x1, -R15 ;  /* 0x000000010a0f7824 */ /* 0x002fe200078e0a0f */
[----:B--2---:R-:W-:-:S06]  /*19350*/  IADD3 R8, R8, 0xffffffe, RZ ;  /* 0x0ffffffe08087810 */ /* 0x004fcc0007ffe0ff */
[----:B------:R-:W1:Y:S01]  /*19360*/  F2I.FTZ.U32.TRUNC.NTZ R9, R8 ;  /* 0x0000000800097305 */ /* 0x000e62000021f000 */
[----:B------:R-:W-:Y:S01]  /*19370*/  IMAD.MOV.U32 R10, RZ, RZ, R2 ;  /* 0x000000ffff0a7224 */ /* 0x000fe200078e0002 */
[----:B------:R-:W-:Y:S02]  /*19380*/  IABS R2, R6 ;  /* 0x0000000600027213 */ /* 0x000fe40000000000 */
[----:B------:R-:W-:-:S04]  /*19390*/  IABS R16, R15 ;  /* 0x0000000f00107213 */ /* 0x000fc80000000000 */
[----:B------:R-:W2:Y:S01]  /*193a0*/  I2F.RP R17, R10 ;  /* 0x0000000a00117306 */ /* 0x000ea20000209400 */
[----:B-1----:R-:W-:Y:S01]  /*193b0*/  IMAD.MOV R4, RZ, RZ, -R9 ;  /* 0x000000ffff047224 */ /* 0x002fe200078e0a09 */
[----:B------:R-:W-:-:S03]  /*193c0*/  MOV R8, RZ ;  /* 0x000000ff00087202 */ /* 0x000fc60000000f00 */
[----:B------:R-:W-:Y:S02]  /*193d0*/  IMAD R4, R4, R3, RZ ;  /* 0x0000000304047224 */ /* 0x000fe400078e02ff */
[----:B------:R-:W-:Y:S02]  /*193e0*/  IMAD.MOV R2, RZ, RZ, -R2 ;  /* 0x000000ffff027224 */ /* 0x000fe400078e0a02 */
[----:B------:R-:W-:-:S04]  /*193f0*/  IMAD.HI.U32 R9, R9, R4, R8 ;  /* 0x0000000409097227 */ /* 0x000fc800078e0008 */
[----:B------:R-:W-:Y:S02]  /*19400*/  IMAD.MOV.U32 R4, RZ, RZ, R16 ;  /* 0x000000ffff047224 */ /* 0x000fe400078e0010 */
[----:B------:R-:W-:Y:S02]  /*19410*/  IMAD.MOV.U32 R8, RZ, RZ, R2 ;  /* 0x000000ffff087224 */ /* 0x000fe400078e0002 */
[----:B------:R-:W-:-:S04]  /*19420*/  IMAD.HI.U32 R2, R9, R4, RZ ;  /* 0x0000000409027227 */ /* 0x000fc800078e00ff */
[----:B------:R-:W-:Y:S02]  /*19430*/  IMAD R4, R2, R8, R4 ;  /* 0x0000000802047224 */ /* 0x000fe400078e0204 */
[----:B--2---:R-:W1:Y:S03]  /*19440*/  MUFU.RCP R8, R17 ;  /* 0x0000001100087308 */ /* 0x004e660000001000 */
[----:B------:R-:W-:Y:S02]  /*19450*/  ISETP.GT.U32.AND P0, PT, R3, R4, PT ;  /* 0x000000040300720c */ /* 0x000fe40003f04070 */
[----:B-1----:R-:W-:-:S11]  /*19460*/  IADD3 R8, R8, 0xffffffe, RZ ;  /* 0x0ffffffe08087810 */ /* 0x002fd60007ffe0ff */
[-C--:B------:R-:W-:Y:S01]  /*19470*/  @!P0 IADD3 R4, R4, -R3.reuse, RZ ;  /* 0x8000000304048210 */ /* 0x080fe20007ffe0ff */
[----:B------:R-:W1:Y:S03]  /*19480*/  F2I.FTZ.U32.TRUNC.NTZ R9, R8 ;  /* 0x0000000800097305 */ /* 0x000e66000021f000 */
[----:B------:R-:W-:Y:S02]  /*19490*/  ISETP.GE.U32.AND P2, PT, R4, R3, PT ;  /* 0x000000030400720c */ /* 0x000fe40003f46070 */
[----:B------:R-:W-:Y:S02]  /*194a0*/  LOP3.LUT R3, R15, R6, RZ, 0x3c, !PT ;  /* 0x000000060f037212 */ /* 0x000fe400078e3cff */
[----:B------:R-:W-:Y:S02]  /*194b0*/  @!P0 IADD3 R2, R2, 0x1, RZ ;  /* 0x0000000102028810 */ /* 0x000fe40007ffe0ff */
[----:B------:R-:W-:-:S02]  /*194c0*/  ISETP.GE.AND P1, PT, R3, RZ, PT ;  /* 0x000000ff0300720c */ /* 0x000fc40003f26270 */
[----:B------:R-:W-:-:S05]  /*194d0*/  ISETP.NE.AND P0, PT, R6, RZ, PT ;  /* 0x000000ff0600720c */ /* 0x000fca0003f05270 */
[----:B------:R-:W-:Y:S01]  /*194e0*/  @P2 IADD3 R2, R2, 0x1, RZ ;  /* 0x0000000102022810 */ /* 0x000fe20007ffe0ff */
[----:B-1----:R-:W-:-:S04]  /*194f0*/  IMAD.MOV R3, RZ, RZ, -R9 ;  /* 0x000000ffff037224 */ /* 0x002fc800078e0a09 */
[----:B------:R-:W-:Y:S02]  /*19500*/  IMAD.MOV.U32 R4, RZ, RZ, R3 ;  /* 0x000000ffff047224 */ /* 0x000fe400078e0003 */
[----:B------:R-:W-:Y:S01]  /*19510*/  @!P1 IMAD.MOV R2, RZ, RZ, -R2 ;  /* 0x000000ffff029224 */ /* 0x000fe200078e0a02 */
[----:B------:R-:W-:Y:S01]  /*19520*/  @!P0 LOP3.LUT R2, RZ, R6, RZ, 0x33, !PT ;  /* 0x00000006ff028212 */ /* 0x000fe200078e33ff */
[----:B------:R-:W-:Y:S01]  /*19530*/  IMAD R4, R4, R10, RZ ;  /* 0x0000000a04047224 */ /* 0x000fe200078e02ff */
[----:B------:R-:W-:Y:S01]  /*19540*/  IABS R3, R5 ;  /* 0x0000000500037213 */ /* 0x000fe20000000000 */
[----:B------:R-:W-:Y:S01]  /*19550*/  IMAD.MOV.U32 R8, RZ, RZ, RZ ;  /* 0x000000ffff087224 */ /* 0x000fe200078e00ff */
[----:B------:R-:W-:Y:S02]  /*19560*/  IABS R17, R2 ;  /* 0x0000000200117213 */ /* 0x000fe40000000000 */
[----:B------:R-:W-:Y:S01]  /*19570*/  IADD3 R16, RZ, -R3, RZ ;  /* 0x80000003ff107210 */ /* 0x000fe20007ffe0ff */
[----:B------:R-:W-:-:S04]  /*19580*/  IMAD.HI.U32 R3, R9, R4, R8 ;  /* 0x0000000409037227 */ /* 0x000fc800078e0008 */
[----:B------:R-:W-:Y:S01]  /*19590*/  IMAD.MOV.U32 R4, RZ, RZ, R17 ;  /* 0x000000ffff047224 */ /* 0x000fe200078e0011 */
[----:B------:R-:W-:-:S03]  /*195a0*/  MOV R8, R16 ;  /* 0x0000001000087202 */ /* 0x000fc60000000f00 */
[----:B------:R-:W-:-:S04]  /*195b0*/  IMAD.HI.U32 R3, R3, R4, RZ ;  /* 0x0000000403037227 */ /* 0x000fc800078e00ff */
[----:B------:R-:W-:-:S05]  /*195c0*/  IMAD R4, R3, R8, R4 ;  /* 0x0000000803047224 */ /* 0x000fca00078e0204 */
[----:B------:R-:W-:-:S13]  /*195d0*/  ISETP.GT.U32.AND P0, PT, R10, R4, PT ;  /* 0x000000040a00720c */ /* 0x000fda0003f04070 */
[----:B------:R-:W-:-:S05]  /*195e0*/  @!P0 IMAD.IADD R4, R4, 0x1, -R10 ;  /* 0x0000000104048824 */ /* 0x000fca00078e0a0a */
[----:B------:R-:W-:Y:S02]  /*195f0*/  ISETP.GE.U32.AND P2, PT, R4, R10, PT ;  /* 0x0000000a0400720c */ /* 0x000fe40003f46070 */
[----:B------:R-:W-:Y:S02]  /*19600*/  LOP3.LUT R4, R2, R5, RZ, 0x3c, !PT ;  /* 0x0000000502047212 */ /* 0x000fe400078e3cff */
[----:B------:R-:W-:Y:S02]  /*19610*/  @!P0 IADD3 R3, R3, 0x1, RZ ;  /* 0x0000000103038810 */ /* 0x000fe40007ffe0ff */
[----:B------:R-:W-:Y:S02]  /*19620*/  ISETP.GE.AND P1, PT, R4, RZ, PT ;  /* 0x000000ff0400720c */ /* 0x000fe40003f26270 */
[----:B------:R-:W-:-:S05]  /*19630*/  ISETP.NE.AND P0, PT, R5, RZ, PT ;  /* 0x000000ff0500720c */ /* 0x000fca0003f05270 */
[----:B------:R-:W-:-:S06]  /*19640*/  @P2 IADD3 R3, R3, 0x1, RZ ;  /* 0x0000000103032810 */ /* 0x000fcc0007ffe0ff */
[----:B------:R-:W-:Y:S02]  /*19650*/  @!P1 IMAD.MOV R3, RZ, RZ, -R3 ;  /* 0x000000ffff039224 */ /* 0x000fe400078e0a03 */
[----:B------:R-:W-:-:S04]  /*19660*/  @!P0 LOP3.LUT R3, RZ, R5, RZ, 0x33, !PT ;  /* 0x00000005ff038212 */ /* 0x000fc800078e33ff */
[----:B------:R-:W-:Y:S01]  /*19670*/  IADD3 R4, -R3, RZ, RZ ;  /* 0x000000ff03047210 */ /* 0x000fe20007ffe1ff */
[----:B------:R-:W-:Y:S02]  /*19680*/  IMAD R6, R2, R6, RZ ;  /* 0x0000000602067224 */ /* 0x000fe400078e02ff */
[C---:B------:R-:W-:Y:S02]  /*19690*/  IMAD R3, R5.reuse, 0x1000000, R3 ;  /* 0x0100000005037824 */ /* 0x040fe400078e0203 */
[----:B------:R-:W-:Y:S01]  /*196a0*/  IMAD R2, R5, R4, R2 ;  /* 0x0000000405027224 */ /* 0x000fe200078e0202 */
[----:B------:R-:W-:-:S03]  /*196b0*/  IADD3 R4, R15, -R6, RZ ;  /* 0x800000060f047210 */ /* 0x000fc60007ffe0ff */
[----:B------:R-:W-:-:S05]  /*196c0*/  IMAD R2, R2, 0x10000, R3 ;  /* 0x0001000002027824 */ /* 0x000fca00078e0203 */
[----:B------:R1:W-:Y:S01]  /*196d0*/  STL [R1+0x28], R2 ;  /* 0x0000280201007387 */ /* 0x0003e20000100800 */
[----:B---3--:R-:W-:-:S05]  /*196e0*/  IMAD.IADD R19, R11, 0x1, R19 ;  /* 0x000000010b137824 */ /* 0x008fca00078e0213 */
[----:B------:R1:W-:Y:S04]  /*196f0*/  STL [R1+0x2c], R19 ;  /* 0x00002c1301007387 */ /* 0x0003e80000100800 */
[----:B------:R1:W-:Y:S01]  /*19700*/  STL [R1+0x24], R4 ;  /* 0x0000240401007387 */ /* 0x0003e20000100800 */
[----:B------:R-:W-:Y:S05]  /*19710*/  BRA `(.L_x_515) ;  /* 0x0000005000007947 */ /* 0x000fea0003800000 */
.L_x_506:
[----:B------:R-:W-:Y:S01]  /*19720*/  MOV R2, c[0x0][0x53c] ;  /* 0x00014f0000027a02 */ /* 0x000fe20000000f00 */
[----:B------:R2:W-:Y:S04]  /*19730*/  STL [R1+0x20], R10 ;  /* 0x0000200a01007387 */ /* 0x0005e80000100800 */
[----:B------:R2:W-:Y:S04]  /*19740*/  STL [R1+0x24], RZ ;  /* 0x000024ff01007387 */ /* 0x0005e80000100800 */
[----:B------:R2:W-:Y:S04]  /*19750*/  STL [R1+0x28], RZ ;  /* 0x000028ff01007387 */ /* 0x0005e80000100800 */
[----:B------:R2:W-:Y:S02]  /*19760*/  STL [R1+0x2c], R2 ;  /* 0x00002c0201007387 */ /* 0x0005e40000100800 */
.L_x_515:
[----:B------:R-:W-:Y:S05]  /*19770*/  BSYNC B1 ;  /* 0x0000000000017941 */ /* 0x000fea0003800000 */
.L_x_504:
[----:B------:R-:W3:Y:S04]  /*19780*/  LDL R8, [R1+0x20] ;  /* 0x0000200001087983 */ /* 0x000ee80000100800 */
[----:B------:R-:W3:Y:S04]  /*19790*/  LDL R9, [R1+0x24] ;  /* 0x0000240001097983 */ /* 0x000ee80000100800 */
[----:B--2---:R-:W3:Y:S04]  /*197a0*/  LDL R10, [R1+0x28] ;  /* 0x00002800010a7983 */ /* 0x004ee80000100800 */
[----:B------:R-:W3:Y:S01]  /*197b0*/  LDL R11, [R1+0x2c] ;  /* 0x00002c00010b7983 */ /* 0x000ee20000100800 */
[----:B------:R-:W-:Y:S03]  /*197c0*/  WARPSYNC 0xffffffff ;  /* 0xffffffff00007948 */ /* 0x000fe60003800000 */
[----:B------:R-:W-:Y:S01]  /*197d0*/  BAR.SYNC.DEFER_BLOCKING 0x4, 0x100 ;  /* 0x0104000000007b1d */ /* 0x000fe20000010000 */
[----:B------:R-:W-:-:S13]  /*197e0*/  ISETP.NE.AND P0, PT, R18, RZ, PT ;  /* 0x000000ff1200720c */ /* 0x000fda0003f05270 */
[----:B---3--:R2:W-:Y:S04]  /*197f0*/  @!P0 STS.128 [0xf100], R8 ;  /* 0x00f10008ff008388 */ /* 0x0085e80000000c00 */
[----:B------:R-:W-:Y:S06]  /*19800*/  BAR.ARV 0x5, 0x100 ;  /* 0x0144000000007b1d */ /* 0x000fec0000002000 */
.L_x_499:
[----:B-1----:R-:W3:Y:S02]  /*19810*/  LDL R2, [R1+0x2c] ;  /* 0x00002c0001027983 */ /* 0x002ee40000100800 */
[----:B---3--:R-:W-:-:S13]  /*19820*/  ISETP.GE.AND P0, PT, R2, c[0x0][0x53c], PT ;  /* 0x00014f0002007a0c */ /* 0x008fda0003f06270 */
[----:B--2---:R-:W-:Y:S01]  /*19830*/  @P0 CALL.REL.NOINC `(.L_x_516) ;  /* 0x0000001000000944 */ /* 0x004fe20003c00000 */
[----:B------:R-:W-:Y:S05]  /*19840*/  BRA `(.L_x_517) ;  /* 0xfffe823000007947 */ /* 0x000fea000383ffff */
.L_x_516:
[----:B------:R-:W-:Y:S05]  /*19850*/  EXIT ;  /* 0x000000000000794d */ /* 0x000fea0003800000 */
.L_x_327:
[----:B------:R-:W-:Y:S02]  /*19860*/  MOV R3, 0x1 ;  /* 0x0000000100037802 */ /* 0x000fe40000000f00 */
[----:B------:R-:W-:Y:S02]  /*19870*/  MOV R4, 0x19890 ;  /* 0x0001989000047802 */ /* 0x000fe40000000f00 */
[----:B------:R-:W-:Y:S05]  /*19880*/  CALL.REL.NOINC `($__internal_8_$__cuda_sm70_shflsync_up_p) ;  /* 0x00001f7000007944 */ /* 0x000fea0003c00000 */
[----:B------:R-:W-:Y:S01]  /*19890*/  MOV R0, R3 ;  /* 0x0000000300007202 */ /* 0x000fe20000000f00 */
[----:B------:R-:W-:Y:S05]  /*198a0*/  BRA `(.L_x_518) ;  /* 0xfffe6bc000007947 */ /* 0x000fea000383ffff */
.L_x_328:
[----:B------:R-:W-:Y:S02]  /*198b0*/  MOV R3, 0x2 ;  /* 0x0000000200037802 */ /* 0x000fe40000000f00 */
[----:B------:R-:W-:Y:S02]  /*198c0*/  MOV R4, 0x198e0 ;  /* 0x000198e000047802 */ /* 0x000fe40000000f00 */
[----:B------:R-:W-:Y:S05]  /*198d0*/  CALL.REL.NOINC `($__internal_8_$__cuda_sm70_shflsync_up_p) ;  /* 0x00001f2000007944 */ /* 0x000fea0003c00000 */
[----:B------:R-:W-:Y:S02]  /*198e0*/  SEL R0, R3, RZ, P4 ;  /* 0x000000ff03007207 */ /* 0x000fe40002000000 */
[----:B------:R-:W-:Y:S02]  /*198f0*/  MOV R3, 0x4 ;  /* 0x0000000400037802 */ /* 0x000fe40000000f00 */
[----:B------:R-:W-:Y:S01]  /*19900*/  MOV R4, 0x19940 ;  /* 0x0001994000047802 */ /* 0x000fe20000000f00 */
[----:B------:R-:W-:-:S04]  /*19910*/  IMAD.IADD R0, R2, 0x1, R0 ;  /* 0x0000000102007824 */ /* 0x000fc800078e0200 */
[----:B------:R-:W-:Y:S02]  /*19920*/  IMAD.MOV.U32 R2, RZ, RZ, R0 ;  /* 0x000000ffff027224 */ /* 0x000fe400078e0000 */
[----:B------:R-:W-:Y:S05]  /*19930*/  CALL.REL.NOINC `($__internal_8_$__cuda_sm70_shflsync_up_p) ;  /* 0x00001ec000007944 */ /* 0x000fea0003c00000 */
[----:B------:R-:W-:Y:S02]  /*19940*/  SEL R3, R3, RZ, P3 ;  /* 0x000000ff03037207 */ /* 0x000fe40001800000 */
[----:B------:R-:W-:-:S03]  /*19950*/  MOV R4, 0x199a0 ;  /* 0x000199a000047802 */ /* 0x000fc60000000f00 */
[----:B------:R-:W-:Y:S01]  /*19960*/  IMAD.IADD R0, R0, 0x1, R3 ;  /* 0x0000000100007824 */ /* 0x000fe200078e0203 */
[----:B------:R-:W-:-:S03]  /*19970*/  MOV R3, 0x8 ;  /* 0x0000000800037802 */ /* 0x000fc60000000f00 */
        /* <DEDUP_REMOVED lines=8> */
[----:B------:R-:W-:Y:S01]  /*19a00*/  SEL R3, R3, RZ, P1 ;  /* 0x000000ff03037207 */ /* 0x000fe20000800000 */
[----:B------:R-:W-:Y:S01]  /*19a10*/  IMAD.MOV.U32 R44, RZ, RZ, 0x1f ;  /* 0x0000001fff2c7424 */ /* 0x000fe200078e00ff */
[----:B------:R-:W-:-:S03]  /*19a20*/  MOV R2, 0x19a70 ;  /* 0x00019a7000027802 */ /* 0x000fc60000000f00 */
[----:B------:R-:W-:Y:S01]  /*19a30*/  IMAD.IADD R4, R0, 0x1, R3 ;  /* 0x0000000100047824 */ /* 0x000fe200078e0203 */
[----:B------:R-:W-:-:S03]  /*19a40*/  MOV R3, 0x1f ;  /* 0x0000001f00037802 */ /* 0x000fc60000000f00 */
[----:B------:R-:W-:Y:S02]  /*19a50*/  IMAD.MOV.U32 R45, RZ, RZ, R4 ;  /* 0x000000ffff2d7224 */ /* 0x000fe400078e0004 */
[----:B------:R-:W-:Y:S05]  /*19a60*/  CALL.REL.NOINC `($__internal_7_$__cuda_sm70_shflsync_idx_p) ;  /* 0x00001d4000007944 */ /* 0x000fea0003c00000 */
[----:B------:R-:W-:Y:S01]  /*19a70*/  MOV R0, R44 ;  /* 0x0000002c00007202 */ /* 0x000fe20000000f00 */
[----:B------:R-:W-:Y:S05]  /*19a80*/  BRA `(.L_x_519) ;  /* 0xfffe6ae000007947 */ /* 0x000fea000383ffff */
.L_x_330:
[----:B------:R-:W-:Y:S02]  /*19a90*/  SEL R2, RZ, 0x1, P0 ;  /* 0x00000001ff027807 */ /* 0x000fe40000000000 */
[----:B------:R-:W-:Y:S02]  /*19aa0*/  MOV R3, 0x19ac0 ;  /* 0x00019ac000037802 */ /* 0x000fe40000000f00 */
[----:B------:R-:W-:Y:S05]  /*19ab0*/  CALL.REL.NOINC `($__internal_9_$__cuda_sm70_votesync_ballot) ;  /* 0x00001da000007944 */ /* 0x000fea0003c00000 */
[----:B------:R-:W-:Y:S05]  /*19ac0*/  BRA `(.L_x_520) ;  /* 0xfffe6b3000007947 */ /* 0x000fea000383ffff */
.L_x_331:
[----:B------:R-:W-:Y:S01]  /*19ad0*/  IMAD.MOV.U32 R45, RZ, RZ, R8 ;  /* 0x000000ffff2d7224 */ /* 0x000fe200078e0008 */
[----:B--2---:R-:W-:Y:S01]  /*19ae0*/  MOV R44, R13 ;  /* 0x0000000d002c7202 */ /* 0x004fe20000000f00 */
[----:B------:R-:W-:Y:S01]  /*19af0*/  IMAD.MOV.U32 R3, RZ, RZ, 0x1f ;  /* 0x0000001fff037424 */ /* 0x000fe200078e00ff */
[----:B------:R-:W-:Y:S02]  /*19b00*/  MOV R2, 0x19b20 ;  /* 0x00019b2000027802 */ /* 0x000fe40000000f00 */
[----:B-1----:R-:W-:Y:S05]  /*19b10*/  CALL.REL.NOINC `($__internal_7_$__cuda_sm70_shflsync_idx_p) ;  /* 0x00001c9000007944 */ /* 0x002fea0003c00000 */
[----:B------:R-:W-:Y:S01]  /*19b20*/  IMAD.MOV.U32 R11, RZ, RZ, R44 ;  /* 0x000000ffff0b7224 */ /* 0x000fe200078e002c */
[----:B------:R-:W-:Y:S01]  /*19b30*/  MOV R45, R7 ;  /* 0x00000007002d7202 */ /* 0x000fe20000000f00 */
[----:B------:R-:W-:Y:S01]  /*19b40*/  IMAD.MOV.U32 R6, RZ, RZ, RZ ;  /* 0x000000ffff067224 */ /* 0x000fe200078e00ff */
[----:B------:R-:W-:Y:S01]  /*19b50*/  MOV R44, R13 ;  /* 0x0000000d002c7202 */ /* 0x000fe20000000f00 */
[----:B------:R-:W-:Y:S01]  /*19b60*/  IMAD.MOV.U32 R3, RZ, RZ, 0x1f ;  /* 0x0000001fff037424 */ /* 0x000fe200078e00ff */
[----:B------:R-:W-:-:S02]  /*19b70*/  MOV R2, 0x19b90 ;  /* 0x00019b9000027802 */ /* 0x000fc40000000f00 */
[----:B------:R-:W-:Y:S05]  /*19b80*/  CALL.REL.NOINC `($__internal_7_$__cuda_sm70_shflsync_idx_p) ;  /* 0x00001c2000007944 */ /* 0x000fea0003c00000 */
[----:B------:R-:W-:Y:S01]  /*19b90*/  MOV R10, R44 ;  /* 0x0000002c000a7202 */ /* 0x000fe20000000f00 */
[----:B------:R-:W-:Y:S05]  /*19ba0*/  BRA `(.L_x_521) ;  /* 0xfffe6aa000007947 */ /* 0x000fea000383ffff */
.L_x_334:
[----:B------:R-:W-:Y:S01]  /*19bb0*/  IMAD.MOV.U32 R45, RZ, RZ, R4 ;  /* 0x000000ffff2d7224 */ /* 0x000fe200078e0004 */
[----:B------:R-:W-:-:S02]  /*19bc0*/  MOV R3, 0x1f ;  /* 0x0000001f00037802 */ /* 0x000fc40000000f00 */
[----:B------:R-:W-:Y:S02]  /*19bd0*/  MOV R2, 0x19bf0 ;  /* 0x00019bf000027802 */ /* 0x000fe40000000f00 */
[----:B-1234-:R-:W-:Y:S05]  /*19be0*/  CALL.REL.NOINC `($__internal_7_$__cuda_sm70_shflsync_idx_p) ;  /* 0x00001bc000007944 */ /* 0x01efea0003c00000 */
[----:B------:R-:W-:Y:S01]  /*19bf0*/  MOV R6, R44 ;  /* 0x0000002c00067202 */ /* 0x000fe20000000f00 */
[----:B------:R-:W-:Y:S05]  /*19c00*/  BRA `(.L_x_333) ;  /* 0xfffe6aa000007947 */ /* 0x000fea000383ffff */
.L_x_426:
[----:B------:R-:W-:Y:S01]  /*19c10*/  IMAD.MOV.U32 R45, RZ, RZ, R3 ;  /* 0x000000ffff2d7224 */ /* 0x000fe200078e0003 */
[----:B------:R-:W-:Y:S01]  /*19c20*/  MOV R44, 0x3 ;  /* 0x00000003002c7802 */ /* 0x000fe20000000f00 */
[----:B------:R-:W-:Y:S01]  /*19c30*/  IMAD.MOV.U32 R3, RZ, RZ, 0x181f ;  /* 0x0000181fff037424 */ /* 0x000fe200078e00ff */
[----:B------:R-:W-:Y:S02]  /*19c40*/  MOV R2, 0x19c60 ;  /* 0x00019c6000027802 */ /* 0x000fe40000000f00 */
[----:B---3-5:R-:W-:Y:S05]  /*19c50*/  CALL.REL.NOINC `($__internal_7_$__cuda_sm70_shflsync_idx_p) ;  /* 0x00001b5000007944 */ /* 0x028fea0003c00000 */
[----:B------:R-:W-:Y:S01]  /*19c60*/  IMAD.MOV.U32 R6, RZ, RZ, R44 ;  /* 0x000000ffff067224 */ /* 0x000fe200078e002c */
[----:B------:R-:W-:Y:S01]  /*19c70*/  MOV R44, 0x3 ;  /* 0x00000003002c7802 */ /* 0x000fe20000000f00 */
[----:B------:R-:W-:Y:S01]  /*19c80*/  IMAD.MOV.U32 R45, RZ, RZ, R5 ;  /* 0x000000ffff2d7224 */ /* 0x000fe200078e0005 */
[----:B------:R-:W-:Y:S02]  /*19c90*/  MOV R3, 0x181f ;  /* 0x0000181f00037802 */ /* 0x000fe40000000f00 */
[----:B------:R-:W-:Y:S02]  /*19ca0*/  MOV R2, 0x19cc0 ;  /* 0x00019cc000027802 */ /* 0x000fe40000000f00 */
[----:B------:R-:W-:Y:S05]  /*19cb0*/  CALL.REL.NOINC `($__internal_7_$__cuda_sm70_shflsync_idx_p) ;  /* 0x00001af000007944 */ /* 0x000fea0003c00000 */
[----:B------:R-:W-:Y:S01]  /*19cc0*/  MOV R2, R44 ;  /* 0x0000002c00027202 */ /* 0x000fe20000000f00 */
[----:B------:R-:W-:Y:S05]  /*19cd0*/  BRA `(.L_x_522) ;  /* 0xffff43c000007947 */ /* 0x000fea000383ffff */
.L_x_429:
[----:B------:R-:W-:Y:S01]  /*19ce0*/  IMAD.MOV.U32 R45, RZ, RZ, R4 ;  /* 0x000000ffff2d7224 */ /* 0x000fe200078e0004 */
[----:B------:R-:W-:Y:S01]  /*19cf0*/  MOV R44, RZ ;  /* 0x000000ff002c7202 */ /* 0x000fe20000000f00 */
[----:B------:R-:W-:Y:S01]  /*19d00*/  IMAD.MOV.U32 R3, RZ, RZ, 0x181f ;  /* 0x0000181fff037424 */ /* 0x000fe200078e00ff */
[----:B------:R-:W-:-:S02]  /*19d10*/  MOV R2, 0x19d30 ;  /* 0x00019d3000027802 */ /* 0x000fc40000000f00 */
[----:B------:R-:W-:Y:S05]  /*19d20*/  CALL.REL.NOINC `($__internal_7_$__cuda_sm70_shflsync_idx_p) ;  /* 0x00001a8000007944 */ /* 0x000fea0003c00000 */
[----:B------:R-:W-:Y:S01]  /*19d30*/  MOV R6, R44 ;  /* 0x0000002c00067202 */ /* 0x000fe20000000f00 */
[----:B------:R-:W-:Y:S05]  /*19d40*/  BRA `(.L_x_523) ;  /* 0xffff57e000007947 */ /* 0x000fea000383ffff */
.L_x_430:
[----:B------:R-:W-:Y:S01]  /*19d50*/  IMAD.MOV.U32 R45, RZ, RZ, R5 ;  /* 0x000000ffff2d7224 */ /* 0x000fe200078e0005 */
[----:B------:R-:W-:Y:S01]  /*19d60*/  MOV R44, RZ ;  /* 0x000000ff002c7202 */ /* 0x000fe20000000f00 */
[----:B------:R-:W-:Y:S01]  /*19d70*/  IMAD.MOV.U32 R3, RZ, RZ, 0x181f ;  /* 0x0000181fff037424 */ /* 0x000fe200078e00ff */
[----:B------:R-:W-:-:S02]  /*19d80*/  MOV R2, 0x19da0 ;  /* 0x00019da000027802 */ /* 0x000fc40000000f00 */
[----:B-12---:R-:W-:Y:S05]  /*19d90*/  CALL.REL.NOINC `($__internal_7_$__cuda_sm70_shflsync_idx_p) ;  /* 0x00001a1000007944 */ /* 0x006fea0003c00000 */
[----:B------:R-:W-:Y:S01]  /*19da0*/  MOV R2, R44 ;  /* 0x0000002c00027202 */ /* 0x000fe20000000f00 */
[----:B------:R-:W-:Y:S05]  /*19db0*/  BRA `(.L_x_524) ;  /* 0xffff579000007947 */ /* 0x000fea000383ffff */
.L_x_433:
[----:B------:R-:W-:Y:S01]  /*19dc0*/  IMAD.MOV.U32 R45, RZ, RZ, R4 ;  /* 0x000000ffff2d7224 */ /* 0x000fe200078e0004 */
[----:B------:R-:W-:Y:S01]  /*19dd0*/  MOV R44, 0x1 ;  /* 0x00000001002c7802 */ /* 0x000fe20000000f00 */
[----:B--2---:R-:W-:Y:S01]  /*19de0*/  IMAD.MOV.U32 R3, RZ, RZ, 0x181f ;  /* 0x0000181fff037424 */ /* 0x004fe200078e00ff */
[----:B----4-:R-:W-:-:S02]  /*19df0*/  MOV R2, 0x19e10 ;  /* 0x00019e1000027802 */ /* 0x010fc40000000f00 */
[----:B-1-3--:R-:W-:Y:S05]  /*19e00*/  CALL.REL.NOINC `($__internal_7_$__cuda_sm70_shflsync_idx_p) ;  /* 0x000019a000007944 */ /* 0x00afea0003c00000 */
[----:B------:R-:W-:Y:S01]  /*19e10*/  IMAD.MOV.U32 R6, RZ, RZ, R44 ;  /* 0x000000ffff067224 */ /* 0x000fe200078e002c */
[----:B------:R-:W-:Y:S01]  /*19e20*/  MOV R44, 0x1 ;  /* 0x00000001002c7802 */ /* 0x000fe20000000f00 */
[----:B------:R-:W-:Y:S01]  /*19e30*/  IMAD.MOV.U32 R45, RZ, RZ, R5 ;  /* 0x000000ffff2d7224 */ /* 0x000fe200078e0005 */
[----:B------:R-:W-:-:S02]  /*19e40*/  MOV R3, 0x181f ;  /* 0x0000181f00037802 */ /* 0x000fc40000000f00 */
[----:B------:R-:W-:Y:S02]  /*19e50*/  MOV R2, 0x19e70 ;  /* 0x00019e7000027802 */ /* 0x000fe40000000f00 */
[----:B------:R-:W-:Y:S05]  /*19e60*/  CALL.REL.NOINC `($__internal_7_$__cuda_sm70_shflsync_idx_p) ;  /* 0x0000194000007944 */ /* 0x000fea0003c00000 */
[----:B------:R-:W-:Y:S01]  /*19e70*/  MOV R2, R44 ;  /* 0x0000002c00027202 */ /* 0x000fe20000000f00 */
[----:B------:R-:W-:Y:S05]  /*19e80*/  BRA `(.L_x_525) ;  /* 0xffff57d000007947 */ /* 0x000fea000383ffff */
.L_x_436:
[----:B------:R-:W-:Y:S01]  /*19e90*/  IMAD.MOV.U32 R45, RZ, RZ, R4 ;  /* 0x000000ffff2d7224 */ /* 0x000fe200078e0004 */
[----:B------:R-:W-:Y:S01]  /*19ea0*/  MOV R44, 0x2 ;  /* 0x00000002002c7802 */ /* 0x000fe20000000f00 */
[----:B-1----:R-:W-:Y:S01]  /*19eb0*/  IMAD.MOV.U32 R3, RZ, RZ, 0x181f ;  /* 0x0000181fff037424 */ /* 0x002fe200078e00ff */
[----:B----4-:R-:W-:Y:S02]  /*19ec0*/  MOV R2, 0x19ee0 ;  /* 0x00019ee000027802 */ /* 0x010fe40000000f00 */
[----:B--23--:R-:W-:Y:S05]  /*19ed0*/  CALL.REL.NOINC `($__internal_7_$__cuda_sm70_shflsync_idx_p) ;  /* 0x000018d000007944 */ /* 0x00cfea0003c00000 */
[----:B------:R-:W-:Y:S01]  /*19ee0*/  MOV R6, R44 ;  /* 0x0000002c00067202 */ /* 0x000fe20000000f00 */
[----:B------:R-:W-:Y:S05]  /*19ef0*/  BRA `(.L_x_526) ;  /* 0xffff586000007947 */ /* 0x000fea000383ffff */
.L_x_437:
[----:B------:R-:W-:Y:S01]  /*19f00*/  IMAD.MOV.U32 R45, RZ, RZ, R5 ;  /* 0x000000ffff2d7224 */ /* 0x000fe200078e0005 */
[----:B------:R-:W-:Y:S01]  /*19f10*/  MOV R44, 0x2 ;  /* 0x00000002002c7802 */ /* 0x000fe20000000f00 */
[----:B------:R-:W-:Y:S01]  /*19f20*/  IMAD.MOV.U32 R3, RZ, RZ, 0x181f ;  /* 0x0000181fff037424 */ /* 0x000fe200078e00ff */
[----:B----4-:R-:W-:Y:S02]  /*19f30*/  MOV R2, 0x19f50 ;  /* 0x00019f5000027802 */ /* 0x010fe40000000f00 */
[----:B-123--:R-:W-:Y:S05]  /*19f40*/  CALL.REL.NOINC `($__internal_7_$__cuda_sm70_shflsync_idx_p) ;  /* 0x0000186000007944 */ /* 0x00efea0003c00000 */
[----:B------:R-:W-:Y:S01]  /*19f50*/  MOV R2, R44 ;  /* 0x0000002c00027202 */ /* 0x000fe20000000f00 */
[----:B------:R-:W-:Y:S05]  /*19f60*/  BRA `(.L_x_527) ;  /* 0xffff581000007947 */ /* 0x000fea000383ffff */
.L_x_440:
[----:B------:R-:W-:Y:S01]  /*19f70*/  IMAD.MOV.U32 R45, RZ, RZ, R4 ;  /* 0x000000ffff2d7224 */ /* 0x000fe200078e0004 */
[----:B------:R-:W-:Y:S01]  /*19f80*/  MOV R44, 0x3 ;  /* 0x00000003002c7802 */ /* 0x000fe20000000f00 */
[----:B-1----:R-:W-:Y:S01]  /*19f90*/  IMAD.MOV.U32 R3, RZ, RZ, 0x181f ;  /* 0x0000181fff037424 */ /* 0x002fe200078e00ff */
[----:B------:R-:W-:-:S02]  /*19fa0*/  MOV R2, 0x19fc0 ;  /* 0x00019fc000027802 */ /* 0x000fc40000000f00 */
[----:B--234-:R-:W-:Y:S05]  /*19fb0*/  CALL.REL.NOINC `($__internal_7_$__cuda_sm70_shflsync_idx_p) ;  /* 0x000017f000007944 */ /* 0x01cfea0003c00000 */
        /* <DEDUP_REMOVED lines=8> */
.L_x_441:
[----:B------:R-:W-:Y:S01]  /*1a040*/  IMAD.MOV.U32 R4, RZ, RZ, R6 ;  /* 0x000000ffff047224 */ /* 0x000fe200078e0006 */
[----:B------:R-:W-:Y:S02]  /*1a050*/  MOV R3, 0x2 ;  /* 0x0000000200037802 */ /* 0x000fe40000000f00 */
[----:B------:R-:W-:Y:S02]  /*1a060*/  MOV R2, 0x1a080 ;  /* 0x0001a08000027802 */ /* 0x000fe40000000f00 */
[----:B-----5:R-:W-:Y:S05]  /*1a070*/  CALL.REL.NOINC `($__internal_6_$__cuda_sm70_shflsync_bfly_p) ;  /* 0x000016d000007944 */ /* 0x020fea0003c00000 */
[----:B------:R-:W-:Y:S01]  /*1a080*/  MOV R2, R9 ;  /* 0x0000000900027202 */ /* 0x000fe20000000f00 */
[----:B------:R-:W-:Y:S05]  /*1a090*/  BRA `(.L_x_529) ;  /* 0xffff61b000007947 */ /* 0x000fea000383ffff */
.L_x_442:
[----:B------:R-:W-:Y:S01]  /*1a0a0*/  IMAD.MOV.U32 R4, RZ, RZ, R6 ;  /* 0x000000ffff047224 */ /* 0x000fe200078e0006 */
[----:B------:R-:W-:Y:S02]  /*1a0b0*/  MOV R3, 0x1 ;  /* 0x0000000100037802 */ /* 0x000fe40000000f00 */
[----:B------:R-:W-:Y:S02]  /*1a0c0*/  MOV R2, 0x1a0e0 ;  /* 0x0001a0e000027802 */ /* 0x000fe40000000f00 */
[----:B-----5:R-:W-:Y:S05]  /*1a0d0*/  CALL.REL.NOINC `($__internal_6_$__cuda_sm70_shflsync_bfly_p) ;  /* 0x0000167000007944 */ /* 0x020fea0003c00000 */
[----:B------:R-:W-:Y:S01]  /*1a0e0*/  FMNMX.FTZ R6, R6, R9, !PT ;  /* 0x0000000906067209 */ /* 0x000fe20007810000 */
[----:B------:R-:W-:Y:S01]  /*1a0f0*/  IMAD.MOV.U32 R4, RZ, RZ, R5 ;  /* 0x000000ffff047224 */ /* 0x000fe200078e0005 */
[----:B------:R-:W-:Y:S01]  /*1a100*/  MOV R2, 0x1a130 ;  /* 0x0001a13000027802 */ /* 0x000fe20000000f00 */
[----:B------:R-:W-:-:S02]  /*1a110*/  IMAD.MOV.U32 R3, RZ, RZ, 0x2 ;  /* 0x00000002ff037424 */ /* 0x000fc400078e00ff */
[----:B------:R-:W-:Y:S05]  /*1a120*/  CALL.REL.NOINC `($__internal_6_$__cuda_sm70_shflsync_bfly_p) ;  /* 0x0000162000007944 */ /* 0x000fea0003c00000 */
[----:B------:R-:W-:Y:S01]  /*1a130*/  FMNMX.FTZ R5, R5, R9, !PT ;  /* 0x0000000905057209 */ /* 0x000fe20007810000 */
[----:B------:R-:W-:Y:S01]  /*1a140*/  IMAD.MOV.U32 R3, RZ, RZ, 0x1 ;  /* 0x00000001ff037424 */ /* 0x000fe200078e00ff */
[----:B------:R-:W-:-:S03]  /*1a150*/  MOV R2, 0x1a180 ;  /* 0x0001a18000027802 */ /* 0x000fc60000000f00 */
[----:B------:R-:W-:Y:S02]  /*1a160*/  IMAD.MOV.U32 R4, RZ, RZ, R5 ;  /* 0x000000ffff047224 */ /* 0x000fe400078e0005 */
[----:B------:R-:W-:Y:S05]  /*1a170*/  CALL.REL.NOINC `($__internal_6_$__cuda_sm70_shflsync_bfly_p) ;  /* 0x000015d000007944 */ /* 0x000fea0003c00000 */
[----:B------:R-:W-:Y:S01]  /*1a180*/  MOV R4, R9 ;  /* 0x0000000900047202 */ /* 0x000fe20000000f00 */
[----:B------:R-:W-:Y:S05]  /*1a190*/  BRA `(.L_x_530) ;  /* 0xffff612000007947 */ /* 0x000fea000383ffff */
.L_x_444:
[----:B-1-34-:R-:W-:Y:S01]  /*1a1a0*/  MOV R44, RZ ;  /* 0x000000ff002c7202 */ /* 0x01afe20000000f00 */
[----:B------:R-:W-:Y:S01]  /*1a1b0*/  IMAD.MOV.U32 R45, RZ, RZ, R4 ;  /* 0x000000ffff2d7224 */ /* 0x000fe200078e0004 */
[----:B------:R-:W-:Y:S01]  /*1a1c0*/  MOV R2, 0x1a1f0 ;  /* 0x0001a1f000027802 */ /* 0x000fe20000000f00 */
[----:B------:R-:W-:Y:S02]  /*1a1d0*/  IMAD.MOV.U32 R3, RZ, RZ, 0x181f ;  /* 0x0000181fff037424 */ /* 0x000fe400078e00ff */
[----:B------:R-:W-:Y:S05]  /*1a1e0*/  CALL.REL.NOINC `($__internal_7_$__cuda_sm70_shflsync_idx_p) ;  /* 0x000015c000007944 */ /* 0x000fea0003c00000 */
[----:B------:R-:W-:Y:S01]  /*1a1f0*/  MOV R3, R44 ;  /* 0x0000002c00037202 */ /* 0x000fe20000000f00 */
[----:B------:R-:W-:-:S05]  /*1a200*/  BRA `(.L_x_531) ;  /* 0xffff7ae000007947 */ /* 0x000fca000383ffff */
.L_x_447:
[----:B------:R-:W-:Y:S01]  /*1a210*/  MOV R44, 0x3 ;  /* 0x00000003002c7802 */ /* 0x000fe20000000f00 */
[----:B------:R-:W-:Y:S01]  /*1a220*/  IMAD.MOV.U32 R45, RZ, RZ, R4 ;  /* 0x000000ffff2d7224 */ /* 0x000fe200078e0004 */
[----:B--2---:R-:W-:Y:S01]  /*1a230*/  MOV R2, 0x1a260 ;  /* 0x0001a26000027802 */ /* 0x004fe20000000f00 */
[----:B------:R-:W-:Y:S02]  /*1a240*/  IMAD.MOV.U32 R3, RZ, RZ, 0x181f ;  /* 0x0000181fff037424 */ /* 0x000fe400078e00ff */
[----:B-1----:R-:W-:Y:S05]  /*1a250*/  CALL.REL.NOINC `($__internal_7_$__cuda_sm70_shflsync_idx_p) ;  /* 0x0000155000007944 */ /* 0x002fea0003c00000 */
[----:B------:R-:W-:Y:S01]  /*1a260*/  MOV R3, 0x181f ;  /* 0x0000181f00037802 */ /* 0x000fe20000000f00 */
[----:B------:R-:W-:Y:S01]  /*1a270*/  IMAD.MOV.U32 R9, RZ, RZ, R44 ;  /* 0x000000ffff097224 */ /* 0x000fe200078e002c */
[----:B------:R-:W-:Y:S01]  /*1a280*/  MOV R44, 0x3 ;  /* 0x00000003002c7802 */ /* 0x000fe20000000f00 */
[----:B------:R-:W-:Y:S01]  /*1a290*/  IMAD.MOV.U32 R45, RZ, RZ, R8 ;  /* 0x000000ffff2d7224 */ /* 0x000fe200078e0008 */
[----:B------:R-:W-:Y:S02]  /*1a2a0*/  MOV R2, 0x1a2c0 ;  /* 0x0001a2c000027802 */ /* 0x000fe40000000f00 */
[----:B------:R-:W-:Y:S05]  /*1a2b0*/  CALL.REL.NOINC `($__internal_7_$__cuda_sm70_shflsync_idx_p) ;  /* 0x000014f000007944 */ /* 0x000fea0003c00000 */
[----:B------:R-:W-:Y:S01]  /*1a2c0*/  MOV R4, R44 ;  /* 0x0000002c00047202 */ /* 0x000fe20000000f00 */
[----:B------:R-:W-:-:S05]  /*1a2d0*/  BRA `(.L_x_532) ;  /* 0xffff7c9000007947 */ /* 0x000fca000383ffff */
.L_x_450:
[----:B------:R-:W-:Y:S01]  /*1a2e0*/  MOV R44, RZ ;  /* 0x000000ff002c7202 */ /* 0x000fe20000000f00 */
[----:B------:R-:W-:Y:S01]  /*1a2f0*/  IMAD.MOV.U32 R45, RZ, RZ, R4 ;  /* 0x000000ffff2d7224 */ /* 0x000fe200078e0004 */
[----:B------:R-:W-:Y:S01]  /*1a300*/  MOV R2, 0x1a330 ;  /* 0x0001a33000027802 */ /* 0x000fe20000000f00 */
[----:B------:R-:W-:Y:S02]  /*1a310*/  IMAD.MOV.U32 R3, RZ, RZ, 0x181f ;  /* 0x0000181fff037424 */ /* 0x000fe400078e00ff */
[----:B------:R-:W-:Y:S05]  /*1a320*/  CALL.REL.NOINC `($__internal_7_$__cuda_sm70_shflsync_idx_p) ;  /* 0x0000148000007944 */ /* 0x000fea0003c00000 */
[----:B------:R-:W-:Y:S01]  /*1a330*/  MOV R10, R44 ;  /* 0x0000002c000a7202 */ /* 0x000fe20000000f00 */
[----:B------:R-:W-:-:S05]  /*1a340*/  BRA `(.L_x_533) ;  /* 0xffff90a000007947 */ /* 0x000fca000383ffff */
.L_x_451:
[----:B------:R-:W-:Y:S01]  /*1a350*/  MOV R44, RZ ;  /* 0x000000ff002c7202 */ /* 0x000fe20000000f00 */
[----:B------:R-:W-:Y:S01]  /*1a360*/  IMAD.MOV.U32 R45, RZ, RZ, R8 ;  /* 0x000000ffff2d7224 */ /* 0x000fe200078e0008 */
[----:B------:R-:W-:Y:S01]  /*1a370*/  MOV R2, 0x1a3a0 ;  /* 0x0001a3a000027802 */ /* 0x000fe20000000f00 */
[----:B------:R-:W-:Y:S02]  /*1a380*/  IMAD.MOV.U32 R3, RZ, RZ, 0x181f ;  /* 0x0000181fff037424 */ /* 0x000fe400078e00ff */
[----:B-12---:R-:W-:Y:S05]  /*1a390*/  CALL.REL.NOINC `($__internal_7_$__cuda_sm70_shflsync_idx_p) ;  /* 0x0000141000007944 */ /* 0x006fea0003c00000 */
[----:B------:R-:W-:Y:S01]  /*1a3a0*/  MOV R9, R44 ;  /* 0x0000002c00097202 */ /* 0x000fe20000000f00 */
[----:B------:R-:W-:-:S05]  /*1a3b0*/  BRA `(.L_x_534) ;  /* 0xffff905000007947 */ /* 0x000fca000383ffff */
.L_x_452:
[----:B------:R-:W-:Y:S01]  /*1a3c0*/  MOV R44, 0x1 ;  /* 0x00000001002c7802 */ /* 0x000fe20000000f00 */
[----:B------:R-:W-:Y:S01]  /*1a3d0*/  IMAD.MOV.U32 R45, RZ, RZ, R4 ;  /* 0x000000ffff2d7224 */ /* 0x000fe200078e0004 */
[----:B--2---:R-:W-:Y:S01]  /*1a3e0*/  MOV R2, 0x1a410 ;  /* 0x0001a41000027802 */ /* 0x004fe20000000f00 */
[----:B------:R-:W-:Y:S02]  /*1a3f0*/  IMAD.MOV.U32 R3, RZ, RZ, 0x181f ;  /* 0x0000181fff037424 */ /* 0x000fe400078e00ff */
[----:B-1-3--:R-:W-:Y:S05]  /*1a400*/  CALL.REL.NOINC `($__internal_7_$__cuda_sm70_shflsync_idx_p) ;  /* 0x000013a000007944 */ /* 0x00afea0003c00000 */
        /* <DEDUP_REMOVED lines=8> */
.L_x_453:
[----:B------:R-:W-:Y:S01]  /*1a490*/  MOV R44, 0x2 ;  /* 0x00000002002c7802 */ /* 0x000fe20000000f00 */
[----:B------:R-:W-:Y:S01]  /*1a4a0*/  IMAD.MOV.U32 R45, RZ, RZ, R4 ;  /* 0x000000ffff2d7224 */ /* 0x000fe200078e0004 */
[----:B-1----:R-:W-:Y:S01]  /*1a4b0*/  MOV R2, 0x1a4e0 ;  /* 0x0001a4e000027802 */ /* 0x002fe20000000f00 */
[----:B------:R-:W-:Y:S02]  /*1a4c0*/  IMAD.MOV.U32 R3, RZ, RZ, 0x181f ;  /* 0x0000181fff037424 */ /* 0x000fe400078e00ff */
[----:B---34-:R-:W-:Y:S05]  /*1a4d0*/  CALL.REL.NOINC `($__internal_7_$__cuda_sm70_shflsync_idx_p) ;  /* 0x000012d000007944 */ /* 0x018fea0003c00000 */
[----:B------:R-:W-:Y:S01]  /*1a4e0*/  MOV R10, R44 ;  /* 0x0000002c000a7202 */ /* 0x000fe20000000f00 */
[----:B------:R-:W-:-:S05]  /*1a4f0*/  BRA `(.L_x_536) ;  /* 0xffff918000007947 */ /* 0x000fca000383ffff */
.L_x_454:
[----:B------:R-:W-:Y:S01]  /*1a500*/  MOV R44, 0x2 ;  /* 0x00000002002c7802 */ /* 0x000fe20000000f00 */
[----:B------:R-:W-:Y:S01]  /*1a510*/  IMAD.MOV.U32 R45, RZ, RZ, R8 ;  /* 0x000000ffff2d7224 */ /* 0x000fe200078e0008 */
[----:B-1----:R-:W-:Y:S01]  /*1a520*/  MOV R2, 0x1a550 ;  /* 0x0001a55000027802 */ /* 0x002fe20000000f00 */
[----:B------:R-:W-:Y:S02]  /*1a530*/  IMAD.MOV.U32 R3, RZ, RZ, 0x181f ;  /* 0x0000181fff037424 */ /* 0x000fe400078e00ff */
[----:B--234-:R-:W-:Y:S05]  /*1a540*/  CALL.REL.NOINC `($__internal_7_$__cuda_sm70_shflsync_idx_p) ;  /* 0x0000126000007944 */ /* 0x01cfea0003c00000 */
[----:B------:R-:W-:Y:S01]  /*1a550*/  MOV R9, R44 ;  /* 0x0000002c00097202 */ /* 0x000fe20000000f00 */
[----:B------:R-:W-:-:S05]  /*1a560*/  BRA `(.L_x_537) ;  /* 0xffff913000007947 */ /* 0x000fca000383ffff */
.L_x_455:
[----:B------:R-:W-:Y:S01]  /*1a570*/  MOV R44, 0x3 ;  /* 0x00000003002c7802 */ /* 0x000fe20000000f00 */
[----:B------:R-:W-:Y:S01]  /*1a580*/  IMAD.MOV.U32 R45, RZ, RZ, R4 ;  /* 0x000000ffff2d7224 */ /* 0x000fe200078e0004 */
[----:B-1----:R-:W-:Y:S01]  /*1a590*/  MOV R2, 0x1a5c0 ;  /* 0x0001a5c000027802 */ /* 0x002fe20000000f00 */
[----:B------:R-:W-:Y:S02]  /*1a5a0*/  IMAD.MOV.U32 R3, RZ, RZ, 0x181f ;  /* 0x0000181fff037424 */ /* 0x000fe400078e00ff */
[----:B--2-4-:R-:W-:Y:S05]  /*1a5b0*/  CALL.REL.NOINC `($__internal_7_$__cuda_sm70_shflsync_idx_p) ;  /* 0x000011f000007944 */ /* 0x014fea0003c00000 */
        /* <DEDUP_REMOVED lines=8> */
.L_x_456:
[----:B------:R-:W-:Y:S02]  /*1a640*/  MOV R3, 0x2 ;  /* 0x0000000200037802 */ /* 0x000fe40000000f00 */
[----:B------:R-:W-:Y:S02]  /*1a650*/  MOV R2, 0x1a670 ;  /* 0x0001a67000027802 */ /* 0x000fe40000000f00 */
[----:B------:R-:W-:Y:S05]  /*1a660*/  CALL.REL.NOINC `($__internal_6_$__cuda_sm70_shflsync_bfly_p) ;  /* 0x000010e000007944 */ /* 0x000fea0003c00000 */
[----:B------:R-:W-:Y:S01]  /*1a670*/  MOV R2, R9 ;  /* 0x0000000900027202 */ /* 0x000fe20000000f00 */
[----:B------:R-:W-:-:S05]  /*1a680*/  BRA `(.L_x_539) ;  /* 0xffff962000007947 */ /* 0x000fca000383ffff */
.L_x_457:
[----:B------:R-:W-:Y:S02]  /*1a690*/  MOV R3, 0x1 ;  /* 0x0000000100037802 */ /* 0x000fe40000000f00 */
[----:B------:R-:W-:Y:S02]  /*1a6a0*/  MOV R2, 0x1a6c0 ;  /* 0x0001a6c000027802 */ /* 0x000fe40000000f00 */
[----:B------:R-:W-:Y:S05]  /*1a6b0*/  CALL.REL.NOINC `($__internal_6_$__cuda_sm70_shflsync_bfly_p) ;  /* 0x0000109000007944 */ /* 0x000fea0003c00000 */
[----:B------:R-:W-:Y:S01]  /*1a6c0*/  IMAD.MOV.U32 R3, RZ, RZ, 0x2 ;  /* 0x00000002ff037424 */ /* 0x000fe200078e00ff */
[----:B------:R-:W-:Y:S01]  /*1a6d0*/  FMNMX.FTZ R6, R4, R9, !PT ;  /* 0x0000000904067209 */ /* 0x000fe20007810000 */
[----:B------:R-:W-:Y:S01]  /*1a6e0*/  IMAD.MOV.U32 R4, RZ, RZ, R8 ;  /* 0x000000ffff047224 */ /* 0x000fe200078e0008 */
[----:B------:R-:W-:Y:S02]  /*1a6f0*/  MOV R2, 0x1a710 ;  /* 0x0001a71000027802 */ /* 0x000fe40000000f00 */
[----:B------:R-:W-:Y:S05]  /*1a700*/  CALL.REL.NOINC `($__internal_6_$__cuda_sm70_shflsync_bfly_p) ;  /* 0x0000104000007944 */ /* 0x000fea0003c00000 */
[----:B------:R-:W-:Y:S01]  /*1a710*/  FMNMX.FTZ R4, R8, R9, !PT ;  /* 0x0000000908047209 */ /* 0x000fe20007810000 */
[----:B------:R-:W-:Y:S01]  /*1a720*/  IMAD.MOV.U32 R3, RZ, RZ, 0x1 ;  /* 0x00000001ff037424 */ /* 0x000fe200078e00ff */
[----:B------:R-:W-:Y:S02]  /*1a730*/  MOV R2, 0x1a750 ;  /* 0x0001a75000027802 */ /* 0x000fe40000000f00 */
[----:B------:R-:W-:Y:S05]  /*1a740*/  CALL.REL.NOINC `($__internal_6_$__cuda_sm70_shflsync_bfly_p) ;  /* 0x0000100000007944 */ /* 0x000fea0003c00000 */
[----:B------:R-:W-:Y:S01]  /*1a750*/  MOV R2, R9 ;  /* 0x0000000900027202 */ /* 0x000fe20000000f00 */
[----:B------:R-:W-:-:S05]  /*1a760*/  BRA `(.L_x_540) ;  /* 0xffff95b000007947 */ /* 0x000fca000383ffff */
.L_x_459:
[----:B------:R-:W-:Y:S01]  /*1a770*/  IMAD.MOV.U32 R4, RZ, RZ, R232 ;  /* 0x000000ffff047224 */ /* 0x000fe200078e00e8 */
[----:B------:R-:W-:-:S02]  /*1a780*/  MOV R3, 0x2 ;  /* 0x0000000200037802 */ /* 0x000fc40000000f00 */
[----:B------:R-:W-:Y:S02]  /*1a790*/  MOV R2, 0x1a7b0 ;  /* 0x0001a7b000027802 */ /* 0x000fe40000000f00 */
[----:B------:R-:W-:Y:S05]  /*1a7a0*/  CALL.REL.NOINC `($__internal_6_$__cuda_sm70_shflsync_bfly_p) ;  /* 0x00000fa000007944 */ /* 0x000fea0003c00000 */
[----:B------:R-:W-:Y:S01]  /*1a7b0*/  FADD.FTZ R4, R232, R9 ;  /* 0x00000009e8047221 */ /* 0x000fe20000010000 */
[----:B------:R-:W-:Y:S02]  /*1a7c0*/  MOV R3, 0x1 ;  /* 0x0000000100037802 */ /* 0x000fe40000000f00 */
[----:B------:R-:W-:Y:S02]  /*1a7d0*/  MOV R2, 0x1a7f0 ;  /* 0x0001a7f000027802 */ /* 0x000fe40000000f00 */
[----:B------:R-:W-:Y:S05]  /*1a7e0*/  CALL.REL.NOINC `($__internal_6_$__cuda_sm70_shflsync_bfly_p) ;  /* 0x00000f6000007944 */ /* 0x000fea0003c00000 */
[----:B------:R-:W-:Y:S01]  /*1a7f0*/  FADD.FTZ R8, R4, R9 ;  /* 0x0000000904087221 */ /* 0x000fe20000010000 */
[----:B------:R-:W-:Y:S02]  /*1a800*/  MOV R4, R247 ;  /* 0x000000f700047202 */ /* 0x000fe40000000f00 */
[----:B------:R-:W-:Y:S02]  /*1a810*/  MOV R3, 0x2 ;  /* 0x0000000200037802 */ /* 0x000fe40000000f00 */
[----:B------:R-:W-:Y:S02]  /*1a820*/  MOV R2, 0x1a840 ;  /* 0x0001a84000027802 */ /* 0x000fe40000000f00 */
[----:B------:R-:W-:Y:S05]  /*1a830*/  CALL.REL.NOINC `($__internal_6_$__cuda_sm70_shflsync_bfly_p) ;  /* 0x00000f1000007944 */ /* 0x000fea0003c00000 */
[----:B------:R-:W-:Y:S01]  /*1a840*/  FADD.FTZ R4, R247, R9 ;  /* 0x00000009f7047221 */ /* 0x000fe20000010000 */
[----:B------:R-:W-:Y:S02]  /*1a850*/  MOV R3, 0x1 ;  /* 0x0000000100037802 */ /* 0x000fe40000000f00 */
[----:B------:R-:W-:-:S02]  /*1a860*/  MOV R2, 0x1a880 ;  /* 0x0001a88000027802 */ /* 0x000fc40000000f00 */
[----:B------:R-:W-:Y:S05]  /*1a870*/  CALL.REL.NOINC `($__internal_6_$__cuda_sm70_shflsync_bfly_p) ;  /* 0x00000ed000007944 */ /* 0x000fea0003c00000 */
[----:B------:R-:W-:Y:S05]  /*1a880*/  BRA `(.L_x_541) ;  /* 0xffffb0d000007947 */ /* 0x000fea000383ffff */
.L_x_466:
[----:B--234-:R-:W-:Y:S01]  /*1a890*/  IMAD.MOV.U32 R45, RZ, RZ, R6 ;  /* 0x000000ffff2d7224 */ /* 0x01cfe200078e0006 */
[----:B------:R-:W-:Y:S01]  /*1a8a0*/  MOV R44, RZ ;  /* 0x000000ff002c7202 */ /* 0x000fe20000000f00 */
[----:B------:R-:W-:Y:S01]  /*1a8b0*/  IMAD.MOV.U32 R3, RZ, RZ, 0x181f ;  /* 0x0000181fff037424 */ /* 0x000fe200078e00ff */
[----:B------:R-:W-:-:S02]  /*1a8c0*/  MOV R2, 0x1a8e0 ;  /* 0x0001a8e000027802 */ /* 0x000fc40000000f00 */
[----:B-1----:R-:W-:Y:S05]  /*1a8d0*/  CALL.REL.NOINC `($__internal_7_$__cuda_sm70_shflsync_idx_p) ;  /* 0x00000ed000007944 */ /* 0x002fea0003c00000 */
[----:B------:R-:W-:Y:S01]  /*1a8e0*/  MOV R11, R44 ;  /* 0x0000002c000b7202 */ /* 0x000fe20000000f00 */
[----:B------:R-:W-:Y:S05]  /*1a8f0*/  BRA `(.L_x_542) ;  /* 0xffffc48000007947 */ /* 0x000fea000383ffff */
.L_x_467:
[----:B------:R-:W-:Y:S01]  /*1a900*/  IMAD.MOV.U32 R45, RZ, RZ, R10 ;  /* 0x000000ffff2d7224 */ /* 0x000fe200078e000a */
[----:B------:R-:W-:Y:S01]  /*1a910*/  MOV R44, RZ ;  /* 0x000000ff002c7202 */ /* 0x000fe20000000f00 */
[----:B------:R-:W-:Y:S01]  /*1a920*/  IMAD.MOV.U32 R3, RZ, RZ, 0x181f ;  /* 0x0000181fff037424 */ /* 0x000fe200078e00ff */
[----:B------:R-:W-:-:S02]  /*1a930*/  MOV R2, 0x1a950 ;  /* 0x0001a95000027802 */ /* 0x000fc40000000f00 */
[----:B-123--:R-:W-:Y:S05]  /*1a940*/  CALL.REL.NOINC `($__internal_7_$__cuda_sm70_shflsync_idx_p) ;  /* 0x00000e6000007944 */ /* 0x00efea0003c00000 */
[----:B------:R-:W-:Y:S01]  /*1a950*/  MOV R2, R44 ;  /* 0x0000002c00027202 */ /* 0x000fe20000000f00 */
[----:B------:R-:W-:Y:S05]  /*1a960*/  BRA `(.L_x_543) ;  /* 0xffffc43000007947 */ /* 0x000fea000383ffff */
.L_x_470:
[----:B------:R-:W-:Y:S01]  /*1a970*/  IMAD.MOV.U32 R45, RZ, RZ, R6 ;  /* 0x000000ffff2d7224 */ /* 0x000fe200078e0006 */
[----:B------:R-:W-:Y:S01]  /*1a980*/  MOV R44, 0x1 ;  /* 0x00000001002c7802 */ /* 0x000fe20000000f00 */
[----:B--2---:R-:W-:Y:S01]  /*1a990*/  IMAD.MOV.U32 R3, RZ, RZ, 0x181f ;  /* 0x0000181fff037424 */ /* 0x004fe200078e00ff */
[----:B------:R-:W-:-:S02]  /*1a9a0*/  MOV R2, 0x1a9c0 ;  /* 0x0001a9c000027802 */ /* 0x000fc40000000f00 */
[----:B-1-34-:R-:W-:Y:S05]  /*1a9b0*/  CALL.REL.NOINC `($__internal_7_$__cuda_sm70_shflsync_idx_p) ;  /* 0x00000df000007944 */ /* 0x01afea0003c00000 */
        /* <DEDUP_REMOVED lines=8> */
.L_x_473:
[----:B------:R-:W-:Y:S01]  /*1aa40*/  IMAD.MOV.U32 R45, RZ, RZ, R6 ;  /* 0x000000ffff2d7224 */ /* 0x000fe200078e0006 */
[----:B------:R-:W-:Y:S01]  /*1aa50*/  MOV R44, 0x2 ;  /* 0x00000002002c7802 */ /* 0x000fe20000000f00 */
[----:B--2---:R-:W-:Y:S01]  /*1aa60*/  IMAD.MOV.U32 R3, RZ, RZ, 0x181f ;  /* 0x0000181fff037424 */ /* 0x004fe200078e00ff */
[----:B------:R-:W-:Y:S02]  /*1aa70*/  MOV R2, 0x1aa90 ;  /* 0x0001aa9000027802 */ /* 0x000fe40000000f00 */
[----:B-1-34-:R-:W-:Y:S05]  /*1aa80*/  CALL.REL.NOINC `($__internal_7_$__cuda_sm70_shflsync_idx_p) ;  /* 0x00000d2000007944 */ /* 0x01afea0003c00000 */
[----:B------:R-:W-:Y:S01]  /*1aa90*/  MOV R11, R44 ;  /* 0x0000002c000b7202 */ /* 0x000fe20000000f00 */
[----:B------:R-:W-:Y:S05]  /*1aaa0*/  BRA `(.L_x_545) ;  /* 0xffffc4d000007947 */ /* 0x000fea000383ffff */
.L_x_474:
[----:B------:R-:W-:Y:S01]  /*1aab0*/  IMAD.MOV.U32 R45, RZ, RZ, R10 ;  /* 0x000000ffff2d7224 */ /* 0x000fe200078e000a */
[----:B------:R-:W-:Y:S01]  /*1aac0*/  MOV R44, 0x2 ;  /* 0x00000002002c7802 */ /* 0x000fe20000000f00 */
[----:B--2---:R-:W-:Y:S01]  /*1aad0*/  IMAD.MOV.U32 R3, RZ, RZ, 0x181f ;  /* 0x0000181fff037424 */ /* 0x004fe200078e00ff */
[----:B------:R-:W-:Y:S02]  /*1aae0*/  MOV R2, 0x1ab00 ;  /* 0x0001ab0000027802 */ /* 0x000fe40000000f00 */
[----:B-1-34-:R-:W-:Y:S05]  /*1aaf0*/  CALL.REL.NOINC `($__internal_7_$__cuda_sm70_shflsync_idx_p) ;  /* 0x00000cb000007944 */ /* 0x01afea0003c00000 */
[----:B------:R-:W-:Y:S01]  /*1ab00*/  MOV R2, R44 ;  /* 0x0000002c00027202 */ /* 0x000fe20000000f00 */
[----:B------:R-:W-:Y:S05]  /*1ab10*/  BRA `(.L_x_546) ;  /* 0xffffc48000007947 */ /* 0x000fea000383ffff */
.L_x_477:
[----:B------:R-:W-:Y:S01]  /*1ab20*/  IMAD.MOV.U32 R45, RZ, RZ, R6 ;  /* 0x000000ffff2d7224 */ /* 0x000fe200078e0006 */
[----:B------:R-:W-:Y:S01]  /*1ab30*/  MOV R44, 0x3 ;  /* 0x00000003002c7802 */ /* 0x000fe20000000f00 */
[----:B---3--:R-:W-:Y:S01]  /*1ab40*/  IMAD.MOV.U32 R3, RZ, RZ, 0x181f ;  /* 0x0000181fff037424 */ /* 0x008fe200078e00ff */
[----:B----4-:R-:W-:-:S02]  /*1ab50*/  MOV R2, 0x1ab70 ;  /* 0x0001ab7000027802 */ /* 0x010fc40000000f00 */
[----:B-12---:R-:W-:Y:S05]  /*1ab60*/  CALL.REL.NOINC `($__internal_7_$__cuda_sm70_shflsync_idx_p) ;  /* 0x00000c4000007944 */ /* 0x006fea0003c00000 */
        /* <DEDUP_REMOVED lines=8> */
.L_x_479:
[----:B------:R-:W-:Y:S01]  /*1abf0*/  IMAD.MOV.U32 R45, RZ, RZ, R6 ;  /* 0x000000ffff2d7224 */ /* 0x000fe200078e0006 */
[----:B------:R-:W-:Y:S01]  /*1ac00*/  MOV R44, RZ ;  /* 0x000000ff002c7202 */ /* 0x000fe20000000f00 */
[----:B------:R-:W-:Y:S01]  /*1ac10*/  IMAD.MOV.U32 R3, RZ, RZ, 0x1c1f ;  /* 0x00001c1fff037424 */ /* 0x000fe200078e00ff */
[----:B------:R-:W-:Y:S02]  /*1ac20*/  MOV R2, 0x1ac40 ;  /* 0x0001ac4000027802 */ /* 0x000fe40000000f00 */
[----:B------:R-:W-:Y:S05]  /*1ac30*/  CALL.REL.NOINC `($__internal_7_$__cuda_sm70_shflsync_idx_p) ;  /* 0x00000b7000007944 */ /* 0x000fea0003c00000 */
[----:B------:R-:W-:Y:S01]  /*1ac40*/  MOV R4, R44 ;  /* 0x0000002c00047202 */ /* 0x000fe20000000f00 */
[----:B------:R-:W-:Y:S05]  /*1ac50*/  BRA `(.L_x_548) ;  /* 0xffffc73000007947 */ /* 0x000fea000383ffff */
.L_x_480:
[----:B------:R-:W-:Y:S01]  /*1ac60*/  IMAD.MOV.U32 R45, RZ, RZ, R5 ;  /* 0x000000ffff2d7224 */ /* 0x000fe200078e0005 */
[----:B------:R-:W-:Y:S01]  /*1ac70*/  MOV R44, RZ ;  /* 0x000000ff002c7202 */ /* 0x000fe20000000f00 */
[----:B------:R-:W-:Y:S01]  /*1ac80*/  IMAD.MOV.U32 R3, RZ, RZ, 0x1c1f ;  /* 0x00001c1fff037424 */ /* 0x000fe200078e00ff */
[----:B------:R-:W-:Y:S02]  /*1ac90*/  MOV R2, 0x1acb0 ;  /* 0x0001acb000027802 */ /* 0x000fe40000000f00 */
[----:B-12---:R-:W-:Y:S05]  /*1aca0*/  CALL.REL.NOINC `($__internal_7_$__cuda_sm70_shflsync_idx_p) ;  /* 0x00000b0000007944 */ /* 0x006fea0003c00000 */
[----:B------:R-:W-:Y:S01]  /*1acb0*/  MOV R2, R44 ;  /* 0x0000002c00027202 */ /* 0x000fe20000000f00 */
[----:B------:R-:W-:Y:S05]  /*1acc0*/  BRA `(.L_x_549) ;  /* 0xffffc6e000007947 */ /* 0x000fea000383ffff */
.L_x_483:
        /* <DEDUP_REMOVED lines=13> */
.L_x_487:
[----:B------:R-:W-:Y:S01]  /*1ada0*/  IMAD.MOV.U32 R45, RZ, RZ, R5 ;  /* 0x000000ffff2d7224 */ /* 0x000fe200078e0005 */
[----:B------:R-:W-:Y:S01]  /*1adb0*/  MOV R44, RZ ;  /* 0x000000ff002c7202 */ /* 0x000fe20000000f00 */
[----:B------:R-:W-:Y:S01]  /*1adc0*/  IMAD.MOV.U32 R3, RZ, RZ, 0x181f ;  /* 0x0000181fff037424 */ /* 0x000fe200078e00ff */
[----:B------:R-:W-:Y:S02]  /*1add0*/  MOV R2, 0x1adf0 ;  /* 0x0001adf000027802 */ /* 0x000fe40000000f00 */
[----:B------:R-:W-:Y:S05]  /*1ade0*/  CALL.REL.NOINC `($__internal_7_$__cuda_sm70_shflsync_idx_p) ;  /* 0x000009c000007944 */ /* 0x000fea0003c00000 */
[----:B------:R-:W-:Y:S01]  /*1adf0*/  MOV R11, R44 ;  /* 0x0000002c000b7202 */ /* 0x000fe20000000f00 */
[----:B------:R-:W-:Y:S05]  /*1ae00*/  BRA `(.L_x_551) ;  /* 0xffffd9f000007947 */ /* 0x000fea000383ffff */
.L_x_488:
[----:B------:R-:W-:Y:S01]  /*1ae10*/  IMAD.MOV.U32 R45, RZ, RZ, R10 ;  /* 0x000000ffff2d7224 */ /* 0x000fe200078e000a */
[----:B------:R-:W-:Y:S01]  /*1ae20*/  MOV R44, RZ ;  /* 0x000000ff002c7202 */ /* 0x000fe20000000f00 */
[----:B------:R-:W-:Y:S01]  /*1ae30*/  IMAD.MOV.U32 R3, RZ, RZ, 0x181f ;  /* 0x0000181fff037424 */ /* 0x000fe200078e00ff */
[----:B------:R-:W-:Y:S02]  /*1ae40*/  MOV R2, 0x1ae60 ;  /* 0x0001ae6000027802 */ /* 0x000fe40000000f00 */
[----:B-12---:R-:W-:Y:S05]  /*1ae50*/  CALL.REL.NOINC `($__internal_7_$__cuda_sm70_shflsync_idx_p) ;  /* 0x0000095000007944 */ /* 0x006fea0003c00000 */
[----:B------:R-:W-:Y:S01]  /*1ae60*/  MOV R2, R44 ;  /* 0x0000002c00027202 */ /* 0x000fe20000000f00 */
[----:B------:R-:W-:Y:S05]  /*1ae70*/  BRA `(.L_x_552) ;  /* 0xffffd9a000007947 */ /* 0x000fea000383ffff */
.L_x_491:
        /* <DEDUP_REMOVED lines=13> */
.L_x_494:
[----:B------:R-:W-:Y:S01]  /*1af50*/  IMAD.MOV.U32 R45, RZ, RZ, R5 ;  /* 0x000000ffff2d7224 */ /* 0x000fe200078e0005 */
[----:B------:R-:W-:Y:S01]  /*1af60*/  MOV R44, 0x2 ;  /* 0x00000002002c7802 */ /* 0x000fe20000000f00 */
[----:B-1----:R-:W-:Y:S01]  /*1af70*/  IMAD.MOV.U32 R3, RZ, RZ, 0x181f ;  /* 0x0000181fff037424 */ /* 0x002fe200078e00ff */
[----:B----4-:R-:W-:Y:S02]  /*1af80*/  MOV R2, 0x1afa0 ;  /* 0x0001afa000027802 */ /* 0x010fe40000000f00 */
[----:B--23--:R-:W-:Y:S05]  /*1af90*/  CALL.REL.NOINC `($__internal_7_$__cuda_sm70_shflsync_idx_p) ;  /* 0x0000081000007944 */ /* 0x00cfea0003c00000 */
[----:B------:R-:W-:Y:S01]  /*1afa0*/  MOV R11, R44 ;  /* 0x0000002c000b7202 */ /* 0x000fe20000000f00 */
[----:B------:R-:W-:Y:S05]  /*1afb0*/  BRA `(.L_x_554) ;  /* 0xffffda5000007947 */ /* 0x000fea000383ffff */
.L_x_495:
[----:B------:R-:W-:Y:S01]  /*1afc0*/  IMAD.MOV.U32 R45, RZ, RZ, R10 ;  /* 0x000000ffff2d7224 */ /* 0x000fe200078e000a */
[----:B------:R-:W-:Y:S01]  /*1afd0*/  MOV R44, 0x2 ;  /* 0x00000002002c7802 */ /* 0x000fe20000000f00 */
[----:B------:R-:W-:Y:S01]  /*1afe0*/  IMAD.MOV.U32 R3, RZ, RZ, 0x181f ;  /* 0x0000181fff037424 */ /* 0x000fe200078e00ff */
[----:B----4-:R-:W-:Y:S02]  /*1aff0*/  MOV R2, 0x1b010 ;  /* 0x0001b01000027802 */ /* 0x010fe40000000f00 */
[----:B-123--:R-:W-:Y:S05]  /*1b000*/  CALL.REL.NOINC `($__internal_7_$__cuda_sm70_shflsync_idx_p) ;  /* 0x000007a000007944 */ /* 0x00efea0003c00000 */
[----:B------:R-:W-:Y:S01]  /*1b010*/  MOV R2, R44 ;  /* 0x0000002c00027202 */ /* 0x000fe20000000f00 */
[----:B------:R-:W-:Y:S05]  /*1b020*/  BRA `(.L_x_555) ;  /* 0xffffda0000007947 */ /* 0x000fea000383ffff */
.L_x_498:
        /* <DEDUP_REMOVED lines=13> */
.L_x_500:
[----:B------:R-:W-:Y:S01]  /*1b100*/  IMAD.MOV.U32 R45, RZ, RZ, R74 ;  /* 0x000000ffff2d7224 */ /* 0x000fe200078e004a */
[----:B------:R-:W-:Y:S01]  /*1b110*/  MOV R44, RZ ;  /* 0x000000ff002c7202 */ /* 0x000fe20000000f00 */
[----:B------:R-:W-:Y:S01]  /*1b120*/  IMAD.MOV.U32 R3, RZ, RZ, 0x1f ;  /* 0x0000001fff037424 */ /* 0x000fe200078e00ff */
[----:B------:R-:W-:Y:S02]  /*1b130*/  MOV R2, 0x1b150 ;  /* 0x0001b15000027802 */ /* 0x000fe40000000f00 */
[----:B------:R-:W-:Y:S05]  /*1b140*/  CALL.REL.NOINC `($__internal_7_$__cuda_sm70_shflsync_idx_p) ;  /* 0x0000066000007944 */ /* 0x000fea0003c00000 */
[----:B------:R-:W-:Y:S01]  /*1b150*/  MOV R10, R44 ;  /* 0x0000002c000a7202 */ /* 0x000fe20000000f00 */
[----:B------:R-:W-:Y:S05]  /*1b160*/  BRA `(.L_x_557) ;  /* 0xffffdb6000007947 */ /* 0x000fea000383ffff */
.L_x_501:
[----:B------:R-:W-:Y:S01]  /*1b170*/  IMAD.MOV.U32 R45, RZ, RZ, R74 ;  /* 0x000000ffff2d7224 */ /* 0x000fe200078e004a */
[----:B------:R-:W-:Y:S01]  /*1b180*/  MOV R44, 0x1 ;  /* 0x00000001002c7802 */ /* 0x000fe20000000f00 */
[----:B------:R-:W-:Y:S01]  /*1b190*/  IMAD.MOV.U32 R3, RZ, RZ, 0x1f ;  /* 0x0000001fff037424 */ /* 0x000fe200078e00ff */
[----:B------:R-:W-:Y:S02]  /*1b1a0*/  MOV R2, 0x1b1c0 ;  /* 0x0001b1c000027802 */ /* 0x000fe40000000f00 */
[----:B-12---:R-:W-:Y:S05]  /*1b1b0*/  CALL.REL.NOINC `($__internal_7_$__cuda_sm70_shflsync_idx_p) ;  /* 0x000005f000007944 */ /* 0x006fea0003c00000 */
[----:B------:R-:W-:Y:S01]  /*1b1c0*/  MOV R9, R44 ;  /* 0x0000002c00097202 */ /* 0x000fe20000000f00 */
[----:B------:R-:W-:Y:S05]  /*1b1d0*/  BRA `(.L_x_558) ;  /* 0xffffdb1000007947 */ /* 0x000fea000383ffff */
.L_x_502:
[----:B------:R-:W-:Y:S02]  /*1b1e0*/  MOV R3, 0x1 ;  /* 0x0000000100037802 */ /* 0x000fe40000000f00 */
[----:B------:R-:W-:-:S02]  /*1b1f0*/  MOV R4, 0x1b210 ;  /* 0x0001b21000047802 */ /* 0x000fc40000000f00 */
[----:B-1234-:R-:W-:Y:S05]  /*1b200*/  CALL.REL.NOINC `($__internal_8_$__cuda_sm70_shflsync_up_p) ;  /* 0x000005f000007944 */ /* 0x01efea0003c00000 */
[----:B------:R-:W-:Y:S05]  /*1b210*/  BRA `(.L_x_559) ;  /* 0xffffdc0000007947 */ /* 0x000fea000383ffff */
.L_x_503:
[----:B------:R-:W-:Y:S02]  /*1b220*/  MOV R3, 0x2 ;  /* 0x0000000200037802 */ /* 0x000fe40000000f00 */
[----:B------:R-:W-:-:S02]  /*1b230*/  MOV R4, 0x1b250 ;  /* 0x0001b25000047802 */ /* 0x000fc40000000f00 */
[----:B--2-4-:R-:W-:Y:S05]  /*1b240*/  CALL.REL.NOINC `($__internal_8_$__cuda_sm70_shflsync_up_p) ;  /* 0x000005b000007944 */ /* 0x014fea0003c00000 */
[----:B------:R-:W-:Y:S02]  /*1b250*/  SEL R3, R3, RZ, P1 ;  /* 0x000000ff03037207 */ /* 0x000fe40000800000 */
[----:B------:R-:W-:-:S03]  /*1b260*/  MOV R4, 0x1b2a0 ;  /* 0x0001b2a000047802 */ /* 0x000fc60000000f00 */
[----:B------:R-:W-:Y:S02]  /*1b270*/  IMAD.IADD R2, R2, 0x1, R3 ;  /* 0x0000000102027824 */ /* 0x000fe400078e0203 */
[----:B------:R-:W-:Y:S02]  /*1b280*/  IMAD.MOV.U32 R3, RZ, RZ, 0x4 ;  /* 0x00000004ff037424 */ /* 0x000fe400078e00ff */
[----:B------:R-:W-:Y:S05]  /*1b290*/  CALL.REL.NOINC `($__internal_8_$__cuda_sm70_shflsync_up_p) ;  /* 0x0000056000007944 */ /* 0x000fea0003c00000 */
        /* <DEDUP_REMOVED lines=10> */
[----:B------:R-:W-:Y:S01]  /*1b340*/  SEL R3, R3, RZ, P4 ;  /* 0x000000ff03037207 */ /* 0x000fe20002000000 */
[----:B------:R-:W-:-:S04]  /*1b350*/  IMAD.MOV.U32 R44, RZ, RZ, 0x1f ;  /* 0x0000001fff2c7424 */ /* 0x000fc800078e00ff */
[----:B------:R-:W-:Y:S01]  /*1b360*/  IMAD.IADD R4, R3, 0x1, R2 ;  /* 0x0000000103047824 */ /* 0x000fe200078e0202 */
[----:B------:R-:W-:Y:S02]  /*1b370*/  MOV R3, 0x1f ;  /* 0x0000001f00037802 */ /* 0x000fe40000000f00 */
[----:B------:R-:W-:Y:S01]  /*1b380*/  MOV R2, 0x1b3b0 ;  /* 0x0001b3b000027802 */ /* 0x000fe20000000f00 */
[----:B------:R-:W-:Y:S02]  /*1b390*/  IMAD.MOV.U32 R45, RZ, RZ, R4 ;  /* 0x000000ffff2d7224 */ /* 0x000fe400078e0004 */
[----:B------:R-:W-:Y:S05]  /*1b3a0*/  CALL.REL.NOINC `($__internal_7_$__cuda_sm70_shflsync_idx_p) ;  /* 0x0000040000007944 */ /* 0x000fea0003c00000 */
[----:B------:R-:W-:Y:S01]  /*1b3b0*/  MOV R2, R44 ;  /* 0x0000002c00027202 */ /* 0x000fe20000000f00 */
[----:B------:R-:W-:Y:S05]  /*1b3c0*/  BRA `(.L_x_560) ;  /* 0xffffdb5000007947 */ /* 0x000fea000383ffff */
.L_x_507:
[----:B------:R-:W-:Y:S02]  /*1b3d0*/  MOV R3, 0x1 ;  /* 0x0000000100037802 */ /* 0x000fe40000000f00 */
[----:B------:R-:W-:Y:S02]  /*1b3e0*/  MOV R4, 0x1b400 ;  /* 0x0001b40000047802 */ /* 0x000fe40000000f00 */
[----:B------:R-:W-:Y:S05]  /*1b3f0*/  CALL.REL.NOINC `($__internal_8_$__cuda_sm70_shflsync_up_p) ;  /* 0x0000040000007944 */ /* 0x000fea0003c00000 */
[----:B------:R-:W-:Y:S05]  /*1b400*/  BRA `(.L_x_561) ;  /* 0xffffdc8000007947 */ /* 0x000fea000383ffff */
.L_x_508:
[----:B------:R-:W-:Y:S02]  /*1b410*/  MOV R3, 0x2 ;  /* 0x0000000200037802 */ /* 0x000fe40000000f00 */
[----:B------:R-:W-:Y:S02]  /*1b420*/  MOV R4, 0x1b440 ;  /* 0x0001b44000047802 */ /* 0x000fe40000000f00 */
        /* <DEDUP_REMOVED lines=25> */
.L_x_510:
[----:B------:R-:W-:Y:S02]  /*1b5c0*/  SEL R2, RZ, 0x1, P0 ;  /* 0x00000001ff027807 */ /* 0x000fe40000000000 */
[----:B------:R-:W-:Y:S02]  /*1b5d0*/  MOV R3, 0x1b5f0 ;  /* 0x0001b5f000037802 */ /* 0x000fe40000000f00 */
[----:B-1----:R-:W-:Y:S05]  /*1b5e0*/  CALL.REL.NOINC `($__internal_9_$__cuda_sm70_votesync_ballot) ;  /* 0x0000027000007944 */ /* 0x002fea0003c00000 */
[----:B------:R-:W-:Y:S01]  /*1b5f0*/  MOV R9, R5 ;  /* 0x0000000500097202 */ /* 0x000fe20000000f00 */
[----:B------:R-:W-:Y:S05]  /*1b600*/  BRA `(.L_x_563) ;  /* 0xffffdc1000007947 */ /* 0x000fea000383ffff */
.L_x_511:
[----:B------:R-:W-:Y:S01]  /*1b610*/  IMAD.MOV.U32 R45, RZ, RZ, R6 ;  /* 0x000000ffff2d7224 */ /* 0x000fe200078e0006 */
[----:B---3--:R-:W-:Y:S01]  /*1b620*/  MOV R44, R11 ;  /* 0x0000000b002c7202 */ /* 0x008fe20000000f00 */
[----:B------:R-:W-:Y:S01]  /*1b630*/  IMAD.MOV.U32 R3, RZ, RZ, 0x1f ;  /* 0x0000001fff037424 */ /* 0x000fe200078e00ff */
[----:B------:R-:W-:-:S02]  /*1b640*/  MOV R2, 0x1b660 ;  /* 0x0001b66000027802 */ /* 0x000fc40000000f00 */
[----:B-12---:R-:W-:Y:S05]  /*1b650*/  CALL.REL.NOINC `($__internal_7_$__cuda_sm70_shflsync_idx_p) ;  /* 0x0000015000007944 */ /* 0x006fea0003c00000 */
[----:B------:R-:W-:Y:S01]  /*1b660*/  IMAD.MOV.U32 R6, RZ, RZ, R44 ;  /* 0x000000ffff067224 */ /* 0x000fe200078e002c */
[----:B------:R-:W-:Y:S01]  /*1b670*/  MOV R44, R11 ;  /* 0x0000000b002c7202 */ /* 0x000fe20000000f00 */
[----:B------:R-:W-:Y:S01]  /*1b680*/  IMAD.MOV.U32 R45, RZ, RZ, R8 ;  /* 0x000000ffff2d7224 */ /* 0x000fe200078e0008 */
[----:B------:R-:W-:-:S02]  /*1b690*/  MOV R3, 0x1f ;  /* 0x0000001f00037802 */ /* 0x000fc40000000f00 */
[----:B------:R-:W-:Y:S02]  /*1b6a0*/  MOV R2, 0x1b6c0 ;  /* 0x0001b6c000027802 */ /* 0x000fe40000000f00 */
[----:B------:R-:W-:Y:S05]  /*1b6b0*/  CALL.REL.NOINC `($__internal_7_$__cuda_sm70_shflsync_idx_p) ;  /* 0x000000f000007944 */ /* 0x000fea0003c00000 */
[----:B------:R-:W-:Y:S01]  /*1b6c0*/  MOV R5, R44 ;  /* 0x0000002c00057202 */ /* 0x000fe20000000f00 */
[----:B------:R-:W-:Y:S05]  /*1b6d0*/  BRA `(.L_x_564) ;  /* 0xffffdb8000007947 */ /* 0x000fea000383ffff */
.L_x_514:
[----:B------:R-:W-:Y:S01]  /*1b6e0*/  MOV R44, R2 ;  /* 0x00000002002c7202 */ /* 0x000fe20000000f00 */
[----:B------:R-:W-:Y:S01]  /*1b6f0*/  IMAD.MOV.U32 R45, RZ, RZ, R4 ;  /* 0x000000ffff2d7224 */ /* 0x000fe200078e0004 */
[----:B------:R-:W-:Y:S01]  /*1b700*/  MOV R2, 0x1b730 ;  /* 0x0001b73000027802 */ /* 0x000fe20000000f00 */
[----:B------:R-:W-:Y:S02]  /*1b710*/  IMAD.MOV.U32 R3, RZ, RZ, 0x1f ;  /* 0x0000001fff037424 */ /* 0x000fe400078e00ff */
[----:B-1234-:R-:W-:Y:S05]  /*1b720*/  CALL.REL.NOINC `($__internal_7_$__cuda_sm70_shflsync_idx_p) ;  /* 0x0000008000007944 */ /* 0x01efea0003c00000 */
[----:B------:R-:W-:Y:S01]  /*1b730*/  MOV R16, R44 ;  /* 0x0000002c00107202 */ /* 0x000fe20000000f00 */
[----:B------:R-:W-:Y:S05]  /*1b740*/  BRA `(.L_x_513) ;  /* 0xffffdb7000007947 */ /* 0x000fea000383ffff */
        .weak           $__internal_6_$__cuda_sm70_shflsync_bfly_p
        .type           $__internal_6_$__cuda_sm70_shflsync_bfly_p,@function
        .size           $__internal_6_$__cuda_sm70_shflsync_bfly_p,($__internal_7_$__cuda_sm70_shflsync_idx_p - $__internal_6_$__cuda_sm70_shflsync_bfly_p)
$__internal_6_$__cuda_sm70_shflsync_bfly_p:
[----:B------:R-:W-:Y:S02]  /*1b750*/  MOV R9, 0x1f ;  /* 0x0000001f00097802 */ /* 0x000fe40000000f00 */
[----:B------:R-:W-:-:S04]  /*1b760*/  MOV R43, 0xffffffff ;  /* 0xffffffff002b7802 */ /* 0x000fc80000000f00 */
[----:B------:R-:W-:Y:S04]  /*1b770*/  WARPSYNC R43 ;  /* 0x0000002b00007348 */ /* 0x000fe80003800000 */
[----:B------:R1:W2:Y:S02]  /*1b780*/  SHFL.BFLY PT, R9, R4, R3, R9 ;  /* 0x0c00000304097389 */ /* 0x0002a400000e0009 */
[----:B-1----:R-:W-:-:S04]  /*1b790*/  MOV R3, 0x0 ;  /* 0x0000000000037802 */ /* 0x002fc80000000f00 */
[----:B--2---:R-:W-:Y:S05]  /*1b7a0*/  RET.REL.NODEC R2 `(_ZN7cutlass13device_kernelIN5flash19enable_sm80_to_sm89INS1_16FlashAttnFwdSm80INS1_25CollectiveMainloopFwdSm80ILi8ELi1ELb1EN4cute5tupleIJNS5_1CILi128EEENS7_ILi112EEES8_EEELi128ENS_10bfloat16_tEfNS_4arch4Sm80ELb0ELb0ELb1ELb1ELb1ELb1ELb1ELb1EEENS1_21CollectiveEpilogueFwdINS6_IJS8_S8_S9_EEENS6_IJNS7_ILi1EEESH_SH_EEESB_SD_Li256ELb1ELb1ELb1ELb0EEENS1_36VarlenDynamicPersistentTileSchedulerILi128ELi112ELi256ELi256ELb1ELb1ELb0ELb0ELb1ELb1EEEEEEEEEvNT_6ParamsE) ;  /* 0xfffe485002007950 */ /* 0x004fea0003c3ffff */
        .weak           $__internal_7_$__cuda_sm70_shflsync_idx_p
        .type           $__internal_7_$__cuda_sm70_shflsync_idx_p,@function
        .size           $__internal_7_$__cuda_sm70_shflsync_idx_p,($__internal_8_$__cuda_sm70_shflsync_up_p - $__internal_7_$__cuda_sm70_shflsync_idx_p)
$__internal_7_$__cuda_sm70_shflsync_idx_p:
[----:B------:R-:W-:-:S04]  /*1b7b0*/  MOV R221, 0xffffffff ;  /* 0xffffffff00dd7802 */ /* 0x000fc80000000f00 */
[----:B------:R-:W-:Y:S04]  /*1b7c0*/  WARPSYNC R221 ;  /* 0x000000dd00007348 */ /* 0x000fe80003800000 */
[----:B------:R1:W2:Y:S02]  /*1b7d0*/  SHFL.IDX PT, R44, R45, R44, R3 ;  /* 0x0000002c2d2c7389 */ /* 0x0002a400000e0003 */
[----:B-1----:R-:W-:-:S04]  /*1b7e0*/  MOV R3, 0x0 ;  /* 0x0000000000037802 */ /* 0x002fc80000000f00 */
[----:B--2---:R-:W-:Y:S05]  /*1b7f0*/  RET.REL.NODEC R2 `(_ZN7cutlass13device_kernelIN5flash19enable_sm80_to_sm89INS1_16FlashAttnFwdSm80INS1_25CollectiveMainloopFwdSm80ILi8ELi1ELb1EN4cute5tupleIJNS5_1CILi128EEENS7_ILi112EEES8_EEELi128ENS_10bfloat16_tEfNS_4arch4Sm80ELb0ELb0ELb1ELb1ELb1ELb1ELb1ELb1EEENS1_21CollectiveEpilogueFwdINS6_IJS8_S8_S9_EEENS6_IJNS7_ILi1EEESH_SH_EEESB_SD_Li256ELb1ELb1ELb1ELb0EEENS1_36VarlenDynamicPersistentTileSchedulerILi128ELi112ELi256ELi256ELb1ELb1ELb0ELb0ELb1ELb1EEEEEEEEEvNT_6ParamsE) ;  /* 0xfffe480002007950 */ /* 0x004fea0003c3ffff */
        .weak           $__internal_8_$__cuda_sm70_shflsync_up_p
        .type           $__internal_8_$__cuda_sm70_shflsync_up_p,@function
        .size           $__internal_8_$__cuda_sm70_shflsync_up_p,($__internal_9_$__cuda_sm70_votesync_ballot - $__internal_8_$__cuda_sm70_shflsync_up_p)
$__internal_8_$__cuda_sm70_shflsync_up_p:
[----:B------:R-:W-:Y:S02]  /*1b800*/  MOV R11, 0xffffffff ;  /* 0xffffffff000b7802 */ /* 0x000fe40000000f00 */
[----:B------:R-:W-:Y:S02]  /*1b810*/  MOV R5, RZ ;  /* 0x000000ff00057202 */ /* 0x000fe40000000f00 */
[----:B------:R-:W-:Y:S04]  /*1b820*/  WARPSYNC R11 ;  /* 0x0000000b00007348 */ /* 0x000fe80003800000 */
[----:B------:R1:W2:Y:S02]  /*1b830*/  SHFL.UP PT, R3, R2, R3, R5 ;  /* 0x0400000302037389 */ /* 0x0002a400000e0005 */
[----:B-1----:R-:W-:-:S04]  /*1b840*/  MOV R5, 0x0 ;  /* 0x0000000000057802 */ /* 0x002fc80000000f00 */
[----:B--2---:R-:W-:Y:S05]  /*1b850*/  RET.REL.NODEC R4 `(_ZN7cutlass13device_kernelIN5flash19enable_sm80_to_sm89INS1_16FlashAttnFwdSm80INS1_25CollectiveMainloopFwdSm80ILi8ELi1ELb1EN4cute5tupleIJNS5_1CILi128EEENS7_ILi112EEES8_EEELi128ENS_10bfloat16_tEfNS_4arch4Sm80ELb0ELb0ELb1ELb1ELb1ELb1ELb1ELb1EEENS1_21CollectiveEpilogueFwdINS6_IJS8_S8_S9_EEENS6_IJNS7_ILi1EEESH_SH_EEESB_SD_Li256ELb1ELb1ELb1ELb0EEENS1_36VarlenDynamicPersistentTileSchedulerILi128ELi112ELi256ELi256ELb1ELb1ELb0ELb0ELb1ELb1EEEEEEEEEvNT_6ParamsE) ;  /* 0xfffe47a004007950 */ /* 0x004fea0003c3ffff */
        .weak           $__internal_9_$__cuda_sm70_votesync_ballot
        .type           $__internal_9_$__cuda_sm70_votesync_ballot,@function
        .size           $__internal_9_$__cuda_sm70_votesync_ballot,(.L_x_1795 - $__internal_9_$__cuda_sm70_votesync_ballot)
$__internal_9_$__cuda_sm70_votesync_ballot:
[----:B------:R-:W-:Y:S01]  /*1b860*/  ISETP.NE.U32.AND P0, PT, R2, 0x1, PT ;  /* 0x000000010200780c */ /* 0x000fe20003f05070 */
[----:B------:R-:W-:-:S04]  /*1b870*/  IMAD.MOV.U32 R5, RZ, RZ, -0x1 ;  /* 0xffffffffff057424 */ /* 0x000fc800078e00ff */
[----:B------:R-:W-:Y:S08]  /*1b880*/  WARPSYNC R5 ;  /* 0x0000000500007348 */ /* 0x000ff00003800000 */
[----:B------:R-:W-:-:S04]  /*1b890*/  VOTE.ANY R2, PT, !P0 ;  /* 0x0000000000027806 */ /* 0x000fc800040e0100 */
[----:B------:R-:W-:Y:S01]  /*1b8a0*/  LOP3.LUT R5, R2, R5, RZ, 0xc0, !PT ;  /* 0x0000000502057212 */ /* 0x000fe200078ec0ff */
[----:B------:R-:W-:Y:S02]  /*1b8b0*/  IMAD.MOV.U32 R2, RZ, RZ, R3 ;  /* 0x000000ffff027224 */ /* 0x000fe400078e0003 */
[----:B------:R-:W-:-:S04]  /*1b8c0*/  IMAD.MOV.U32 R3, RZ, RZ, 0x0 ;  /* 0x00000000ff037424 */ /* 0x000fc800078e00ff */
[----:B------:R-:W-:Y:S05]  /*1b8d0*/  RET.REL.NODEC R2 `(_ZN7cutlass13device_kernelIN5flash19enable_sm80_to_sm89INS1_16FlashAttnFwdSm80INS1_25CollectiveMainloopFwdSm80ILi8ELi1ELb1EN4cute5tupleIJNS5_1CILi128EEENS7_ILi112EEES8_EEELi128ENS_10bfloat16_tEfNS_4arch4Sm80ELb0ELb0ELb1ELb1ELb1ELb1ELb1ELb1EEENS1_21CollectiveEpilogueFwdINS6_IJS8_S8_S9_EEENS6_IJNS7_ILi1EEESH_SH_EEESB_SD_Li256ELb1ELb1ELb1ELb0EEENS1_36VarlenDynamicPersistentTileSchedulerILi128ELi112ELi256ELi256ELb1ELb1ELb0ELb0ELb1ELb1EEEEEEEEEvNT_6ParamsE) ;  /* 0xfffe472002007950 */ /* 0x000fea0003c3ffff */
.L_x_565:
        /* <DEDUP_REMOVED lines=10> */
.L_x_1795:


//--------------------- .text._ZN7cutlass13device_kernelIN5flash19enable_sm80_to_sm89INS1_16FlashAttnFwdSm80INS1_25CollectiveMainloopFwdSm80ILi4ELi1ELb0EN4cute5tupleIJNS5_1CILi128EEENS7_ILi48EEES8_EEELi128ENS_10bfloat16_tEfNS_4arch4Sm80ELb0ELb1ELb1ELb0ELb1ELb0ELb1ELb1EEENS1_21CollectiveEpilogueFwdINS6_IJS8_S8_S9_EEENS6_IJNS7_ILi1EEESH_SH_EEESB_SD_Li128ELb0ELb1ELb1ELb0EEENS1_19SingleTileSchedulerILb0ELb1ELb1ELi128EEEEEEEEEvNT_6ParamsE --------------------------
	.section	.text._ZN7cutlass13device_kernelIN5flash19enable_sm80_to_sm89INS1_16FlashAttnFwdSm80INS1_25CollectiveMainloopFwdSm80ILi4ELi1ELb0EN4cute5tupleIJNS5_1CILi128EEENS7_ILi48EEES8_EEELi128ENS_10bfloat16_tEfNS_4arch4Sm80ELb0ELb1ELb1ELb0ELb1ELb0ELb1ELb1EEENS1_21CollectiveEpilogueFwdINS6_IJS8_S8_S9_EEENS6_IJNS7_ILi1EEESH_SH_EEESB_SD_Li128ELb0ELb1ELb1ELb0EEENS1_19SingleTileSchedulerILb0ELb1ELb1ELi128EEEEEEEEEvNT_6ParamsE,"ax",@progbits
	.sectioninfo	@"SHI_REGISTERS=255"
	.align	128
.text._ZN7cutlass13device_kernelIN5flash19enable_sm80_to_sm89INS1_16FlashAttnFwdSm80INS1_25CollectiveMainloopFwdSm80ILi4ELi1ELb0EN4cute5tupleIJNS5_1CILi128EEENS7_ILi48EEES8_EEELi128ENS_10bfloat16_tEfNS_4arch4Sm80ELb0ELb1ELb1ELb0ELb1ELb0ELb1ELb1EEENS1_21CollectiveEpilogueFwdINS6_IJS8_S8_S9_EEENS6_IJNS7_ILi1EEESH_SH_EEESB_SD_Li128ELb0ELb1ELb1ELb0EEENS1_19SingleTileSchedulerILb0ELb1ELb1ELi128EEEEEEEEEvNT_6ParamsE:
        .type           _ZN7cutlass13device_kernelIN5flash19enable_sm80_to_sm89INS1_16FlashAttnFwdSm80INS1_25CollectiveMainloopFwdSm80ILi4ELi1ELb0EN4cute5tupleIJNS5_1CILi128EEENS7_ILi48EEES8_EEELi128ENS_10bfloat16_tEfNS_4arch4Sm80ELb0ELb1ELb1ELb0ELb1ELb0ELb1ELb1EEENS1_21CollectiveEpilogueFwdINS6_IJS8_S8_S9_EEENS6_IJNS7_ILi1EEESH_SH_EEESB_SD_Li128ELb0ELb1ELb1ELb0EEENS1_19SingleTileSchedulerILb0ELb1ELb1ELi128EEEEEEEEEvNT_6ParamsE,@function
        .size           _ZN7cutlass13device_kernelIN5flash19enable_sm80_to_sm89INS1_16FlashAttnFwdSm80INS1_25CollectiveMainloopFwdSm80ILi4ELi1ELb0EN4cute5tupleIJNS5_1CILi128EEENS7_ILi48EEES8_EEELi128ENS_10bfloat16_tEfNS_4arch4Sm80ELb0ELb1ELb1ELb0ELb1ELb0ELb1ELb1EEENS1_21CollectiveEpilogueFwdINS6_IJS8_S8_S9_EEENS6_IJNS7_ILi1EEESH_SH_EEESB_SD_Li128ELb0ELb1ELb1ELb0EEENS1_19SingleTileSchedulerILb0ELb1ELb1ELi128EEEEEEEEEvNT_6ParamsE,(.L_x_1800 - _ZN7cutlass13device_kernelIN5flash19enable_sm80_to_sm89INS1_16FlashAttnFwdSm80INS1_25CollectiveMainloopFwdSm80ILi4ELi1ELb0EN4cute5tupleIJNS5_1CILi128EEENS7_ILi48EEES8_EEELi128ENS_10bfloat16_tEfNS_4arch4Sm80ELb0ELb1ELb1ELb0ELb1ELb0ELb1ELb1EEENS1_21CollectiveEpilogueFwdINS6_IJS8_S8_S9_EEENS6_IJNS7_ILi1EEESH_SH_EEESB_SD_Li128ELb0ELb1ELb1ELb0EEENS1_19SingleTileSchedulerILb0ELb1ELb1ELi128EEEEEEEEEvNT_6ParamsE)
        .other          _ZN7cutlass13device_kernelIN5flash19enable_sm80_to_sm89INS1_16FlashAttnFwdSm80INS1_25CollectiveMainloopFwdSm80ILi4ELi1ELb0EN4cute5tupleIJNS5_1CILi128EEENS7_ILi48EEES8_EEELi128ENS_10bfloat16_tEfNS_4arch4Sm80ELb0ELb1ELb1ELb0ELb1ELb0ELb1ELb1EEENS1_21CollectiveEpilogueFwdINS6_IJS8_S8_S9_EEENS6_IJNS7_ILi1EEESH_SH_EEESB_SD_Li128ELb0ELb1ELb1ELb0EEENS1_19SingleTileSchedulerILb0ELb1ELb1ELi128EEEEEEEEEvNT_6ParamsE,@"STO_CUDA_ENTRY STV_DEFAULT"
_ZN7cutlass13device_kernelIN5flash19enable_sm80_to_sm89INS1_16FlashAttnFwdSm80INS1_25CollectiveMainloopFwdSm80ILi4ELi1ELb0EN4cute5tupleIJNS5_1CILi128EEENS7_ILi48EEES8_EEELi128ENS_10bfloat16_tEfNS_4arch4Sm80ELb0ELb1ELb1ELb0ELb1ELb0ELb1ELb1EEENS1_21CollectiveEpilogueFwdINS6_IJS8_S8_S9_EEENS6_IJNS7_ILi1EEESH_SH_EEESB_SD_Li128ELb0ELb1ELb1ELb0EEENS1_19SingleTileSchedulerILb0ELb1ELb1ELi128EEEEEEEEEvNT_6ParamsE:
        /* <DEDUP_REMOVED lines=18> */
.L_x_566:
[----:B------:R-:W-:Y:S02]  /*0120*/  ULDC.64 UR4, c[0x0][0x550] ;  /* 0x0001540000047ab9 */ /* 0x000fe40000000a00 */
[----:B------:R-:W-:Y:S02]  /*0130*/  UISETP.NE.AND UP0, UPT, UR4, 0x1, UPT ;  /* 0x000000010400788c */ /* 0x000fe4000bf05270 */
[----:B------:R-:W-:-:S02]  /*0140*/  UIMAD.WIDE.U32 UR8, UR7, UR5, URZ ;  /* 0x00000005070872a5 */ /* 0x000fc4000f8e003f */
[----:B------:R-:W-:Y:S02]  /*0150*/  ULDC UR4, c[0x0][0x558] ;  /* 0x0001560000047ab9 */ /* 0x000fe40000000800 */
[----:B------:R-:W-:-:S05]  /*0160*/  UMOV UR11, UR7 ;  /* 0x00000007000b7c82 */ /* 0x000fca0008000000 */
[----:B------:R-:W-:-:S03]  /*0170*/  @UP0 USHF.R.U32.HI UR11, URZ, UR4, UR9 ;  /* 0x000000043f0b0299 */ /* 0x000fc60008011609 */
.L_x_567:
        /* <DEDUP_REMOVED lines=16> */
[----:B------:R-:W1:Y:S01]  /*0280*/  S2UR UR26, SR_CTAID.X ;  /* 0x00000000001a79c3 */ /* 0x000e620000002500 */
[----:B------:R-:W-:Y:S02]  /*0290*/  ULDC UR4, c[0x0][0x2c4] ;  /* 0x0000b10000047ab9 */ /* 0x000fe40000000800 */
[----:B------:R-:W-:Y:S02]  /*02a0*/  UISETP.NE.AND UP1, UPT, UR4, 0x1, UPT ;  /* 0x000000010400788c */ /* 0x000fe4000bf25270 */
[----:B------:R-:W-:Y:S02]  /*02b0*/  UMOV UR10, URZ ;  /* 0x0000003f000a7c82 */ /* 0x000fe40008000000 */
[----:B------:R-:W-:Y:S02]  /*02c0*/  ULDC.64 UR4, c[0x0][0x2c8] ;  /* 0x0000b20000047ab9 */ /* 0x000fe40000000a00 */
[----:B------:R-:W-:-:S02]  /*02d0*/  ULDC UR12, c[0x0][0x168] ;  /* 0x00005a00000c7ab9 */ /* 0x000fc40000000800 */
[----:B------:R-:W-:Y:S02]  /*02e0*/  UP2UR UR13, UPR, URZ, 0x2 ;  /* 0x000000023f0d7883 */ /* 0x000fe40008000000 */
[----:B-1----:R-:W-:-:S04]  /*02f0*/  USHF.L.U32 UR26, UR26, 0x7, URZ ;  /* 0x000000071a1a7899 */ /* 0x002fc8000800063f */
[----:B------:R-:W-:Y:S02]  /*0300*/  @UP1 UIADD3 UR14, UR26, 0x7f, URZ ;  /* 0x0000007f1a0e1890 */ /* 0x000fe4000fffe03f */
[----:B------:R-:W-:Y:S02]  /*0310*/  UIADD3 UR8, UR26, 0x7f, URZ ;  /* 0x0000007f1a087890 */ /* 0x000fe4000fffe03f */
[----:B------:R-:W-:-:S03]  /*0320*/  UIMAD.WIDE.U32 UR14, UR14, UR4, URZ ;  /* 0x000000040e0e72a5 */ /* 0x000fc6000f8e003f */
[----:B------:R-:W-:-:S04]  /*0330*/  ULDC UR4, c[0x0][0x2ac] ;  /* 0x0000ab0000047ab9 */ /* 0x000fc80000000800 */
[----:B------:R-:W-:Y:S02]  /*0340*/  @UP1 UMOV UR9, UR15 ;  /* 0x0000000f00091c82 */ /* 0x000fe40008000000 */
[----:B------:R-:W-:Y:S02]  /*0350*/  @UP1 USHF.R.U32.HI UR8, URZ, UR5, UR9 ;  /* 0x000000053f081299 */ /* 0x000fe40008011609 */
[----:B------:R-:W-:Y:S02]  /*0360*/  UMOV UR14, 0x1 ;  /* 0x00000001000e7882 */ /* 0x000fe40000000000 */
[----:B------:R-:W-:Y:S02]  /*0370*/  ULDC UR9, c[0x0][0x1d0] ;  /* 0x0000740000097ab9 */ /* 0x000fe40000000800 */
[----:B------:R-:W-:-:S03]  /*0380*/  UIMAD UR9, UR4, UR9, URZ ;  /* 0x00000009040972a4 */ /* 0x000fc6000f8e023f */
[----:B------:R-:W-:Y:S02]  /*0390*/  ULDC.64 UR4, c[0x0][0x328] ;  /* 0x0000ca0000047ab9 */ /* 0x000fe40000000a00 */
[----:B------:R-:W-:Y:S02]  /*03a0*/  UISETP.LE.AND UP0, UPT, UR14, UR5, UPT ;  /* 0x000000050e00728c */ /* 0x000fe4000bf03270 */
[----:B------:R-:W-:-:S04]  /*03b0*/  UIADD3 UR12, UR9, -UR12, UR14 ;  /* 0x8000000c090c7290 */ /* 0x000fc8000fffe00e */
[----:B------:R-:W-:Y:S02]  /*03c0*/  UIADD3 UR5, UR12, UR8, URZ ;  /* 0x000000080c057290 */ /* 0x000fe4000fffe03f */
[----:B------:R-:W-:Y:S02]  /*03d0*/  UP2UR UR12, UPR, URZ, 0x1 ;  /* 0x000000013f0c7883 */ /* 0x000fe40008000000 */
[----:B------:R-:W-:Y:S01]  /*03e0*/  UIADD3 UR8, UR5, UR4, URZ ;  /* 0x0000000405087290 */ /* 0x000fe2000fffe03f */
[----:B--2---:R1:W2:Y:S01]  /*03f0*/  @P0 R2UR UR10, R2 ;  /* 0x00000000020a03c2 */ /* 0x0042a200000e0000 */
[----:B------:R-:W-:-:S13]  /*0400*/  PLOP3.LUT P0, PT, PT, PT, UP0, 0x40, 0x0 ;  /* 0x000000000000781c */ /* 0x000fda0003f0e808 */
[----:B------:R-:W-:Y:S05]  /*0410*/  @P0 BRA `(.L_x_568) ;  /* 0x0000014000000947 */ /* 0x000fea0003800000 */
[----:B------:R-:W-:Y:S01]  /*0420*/  ISETP.LT.AND P0, PT, RZ, UR5, PT ;  /* 0x00000005ff007c0c */ /* 0x000fe2000bf01270 */
        /* <DEDUP_REMOVED lines=10> */
.L_x_569:
[----:B------:R-:W-:Y:S02]  /*04d0*/  ULDC UR4, c[0x0][0x32c] ;  /* 0x0000cb0000047ab9 */ /* 0x000fe40000000800 */
[----:B------:R-:W-:-:S03]  /*04e0*/  UISETP.NE.AND UP0, UPT, UR14, UR4, UPT ;  /* 0x000000040e00728c */ /* 0x000fc6000bf05270 */
[----:B------:R-:W-:Y:S02]  /*04f0*/  ULDC.64 UR4, c[0x0][0x330] ;  /* 0x0000cc0000047ab9 */ /* 0x000fe40000000a00 */
[----:B------:R-:W-:-:S06]  /*0500*/  UIMAD.WIDE.U32 UR16, UR15, UR4, URZ ;  /* 0x000000040f1072a5 */ /* 0x000fcc000f8e003f */
[----:B------:R-:W-:Y:S02]  /*0510*/  @UP0 USHF.R.U32.HI UR15, URZ, UR5, UR17 ;  /* 0x000000053f0f0299 */ /* 0x000fe40008011611 */
.L_x_570:
[----:B------:R-:W-:Y:S02]  /*0520*/  ULDC UR4, c[0x0][0x32c] ;  /* 0x0000cb0000047ab9 */ /* 0x000fe40000000800 */
[----:B------:R-:W-:-:S04]  /*0530*/  UIMAD UR4, UR15, UR4, UR4 ;  /* 0x000000040f0472a4 */ /* 0x000fc8000f8e0204 */
[----:B------:R-:W-:-:S04]  /*0540*/  UISETP.LT.AND UP0, UPT, UR8, UR4, UPT ;  /* 0x000000040800728c */ /* 0x000fc8000bf01270 */
[----:B------:R-:W-:Y:S02]  /*0550*/  USEL UR8, UR8, UR4, UP0 ;  /* 0x0000000408087287 */ /* 0x000fe40008000000 */
.L_x_568:
[----:B------:R-:W-:Y:S02]  /*0560*/  UISETP.NE.AND UP0, UPT, UR13, URZ, UPT ;  /* 0x0000003f0d00728c */ /* 0x000fe4000bf05270 */
[----:B------:R-:W-:Y:S02]  /*0570*/  UIADD3 UR14, UR9, 0x2f, URZ ;  /* 0x0000002f090e7890 */ /* 0x000fe4000fffe03f */
[----:B------:R-:W-:Y:S02]  /*0580*/  UIADD3 UR18, UR8, 0x2f, URZ ;  /* 0x0000002f08127890 */ /* 0x000fe4000fffe03f */
[----:B------:R-:W-:Y:S02]  /*0590*/  ULDC.64 UR4, c[0x0][0x2c8] ;  /* 0x0000b20000047ab9 */ /* 0x000fe40000000a00 */
[----:B------:R-:W-:Y:S02]  /*05a0*/  UIMAD.WIDE.U32 UR16, UR26, UR4, URZ ;  /* 0x000000041a1072a5 */ /* 0x000fe4000f8e003f */
[----:B------:R-:W-:-:S02]  /*05b0*/  UIMAD.WIDE UR14, UR14, 0x2aaaaaab, URZ ;  /* 0x2aaaaaab0e0e78a5 */ /* 0x000fc4000f8e023f */
[----:B------:R-:W-:Y:S02]  /*05c0*/  UIMAD.WIDE UR18, UR18, 0x2aaaaaab, URZ ;  /* 0x2aaaaaab121278a5 */ /* 0x000fe4000f8e023f */
[----:B------:R-:W-:Y:S02]  /*05d0*/  UISETP.NE.AND UP1, UPT, UR12, URZ, UPT ;  /* 0x0000003f0c00728c */ /* 0x000fe4000bf25270 */
[----:B------:R-:W-:Y:S02]  /*05e0*/  UMOV UR4, UR26 ;  /* 0x0000001a00047c82 */ /* 0x000fe40008000000 */
[----:B------:R-:W-:Y:S02]  /*05f0*/  @UP0 USHF.R.U32.HI UR4, URZ, UR5, UR17 ;  /* 0x000000053f040299 */ /* 0x000fe40008011611 */
[----:B------:R-:W-:Y:S01]  /*0600*/  PLOP3.LUT P0, PT, PT, PT, UP1, 0x40, 0x0 ;  /* 0x000000000000781c */ /* 0x000fe20003f0e818 */
[----:B------:R-:W-:Y:S02]  /*0610*/  UMOV UR17, UR15 ;  /* 0x0000000f00117c82 */ /* 0x000fe40008000000 */
[----:B------:R-:W-:-:S02]  /*0620*/  UMOV UR15, UR19 ;  /* 0x00000013000f7c82 */ /* 0x000fc40008000000 */
[----:B------:R-:W-:Y:S02]  /*0630*/  USHF.R.U32.HI UR14, URZ, 0x1f, UR17 ;  /* 0x0000001f3f0e7899 */ /* 0x000fe40008011611 */
[----:B------:R-:W-:Y:S02]  /*0640*/  USHF.R.U32.HI UR8, URZ, 0x1f, UR15 ;  /* 0x0000001f3f087899 */ /* 0x000fe4000801160f */
[----:B------:R-:W-:Y:S02]  /*0650*/  ULDC UR25, c[0x0][0x168] ;  /* 0x00005a0000197ab9 */ /* 0x000fe40000000800 */
[----:B------:R-:W-:Y:S02]  /*0660*/  UIADD3 UR25, UR9, -UR25, URZ ;  /* 0x8000001909197290 */ /* 0x000fe4000fffe03f */
[----:B------:R-:W-:Y:S02]  /*0670*/  ULEA.HI.SX32 UR14, UR17, UR14, 0x1d ;  /* 0x0000000e110e7291 */ /* 0x000fe4000f8fea3f */
[----:B------:R-:W-:-:S02]  /*0680*/  ULEA.HI.SX32 UR15, UR15, UR8, 0x1d ;  /* 0x000000080f0f7291 */ /* 0x000fc4000f8fea3f */
[----:B------:R-:W-:Y:S02]  /*0690*/  UIADD3 UR4, UR25, UR4, URZ ;  /* 0x0000000419047290 */ /* 0x000fe4000fffe03f */
[----:B------:R-:W-:Y:S02]  /*06a0*/  UISETP.LT.AND UP0, UPT, UR14, UR15, UPT ;  /* 0x0000000f0e00728c */ /* 0x000fe4000bf01270 */
[----:B------:R-:W-:Y:S02]  /*06b0*/  ULDC UR5, c[0x0][0x324] ;  /* 0x0000c90000057ab9 */ /* 0x000fe40000000800 */
[----:B------:R-:W-:Y:S02]  /*06c0*/  UIADD3 UR8, UR4, -UR5, URZ ;  /* 0x8000000504087290 */ /* 0x000fe4000fffe03f */
[----:B------:R-:W-:Y:S01]  /*06d0*/  USEL UR24, UR14, UR15, UP0 ;  /* 0x0000000f0e187287 */ /* 0x000fe20008000000 */
[----:B------:R-:W-:Y:S05]  /*06e0*/  @P0 BRA `(.L_x_571) ;  /* 0x0000017000000947 */ /* 0x000fea0003800000 */
[----:B------:R-:W-:Y:S02]  /*06f0*/  UMOV UR14, UR4 ;  /* 0x00000004000e7c82 */ /* 0x000fe40008000000 */
[----:B------:R-:W-:-:S06]  /*0700*/  UISETP.GT.AND UP0, UPT, UR14, -0x1, UPT ;  /* 0xffffffff0e00788c */ /* 0x000fcc000bf04270 */
[----:B------:R-:W-:-:S13]  /*0710*/  PLOP3.LUT P0, PT, PT, PT, UP0, 0x80, 0x0 ;  /* 0x000000000000781c */ /* 0x000fda0003f0f008 */
[----:B------:R-:W-:Y:S05]  /*0720*/  @P0 BRA `(.L_x_572) ;  /* 0x0000009000000947 */ /* 0x000fea0003800000 */
[----:B------:R-:W-:Y:S02]  /*0730*/  ULDC UR4, c[0x0][0x32c] ;  /* 0x0000cb0000047ab9 */ /* 0x000fe40000000800 */
[----:B------:R-:W-:Y:S02]  /*0740*/  UISETP.NE.AND UP0, UPT, UR4, 0x1, UPT ;  /* 0x000000010400788c */ /* 0x000fe4000bf05270 */
[----:B------:R-:W-:Y:S02]  /*0750*/  ULOP3.LUT UR14, URZ, UR14, URZ, 0x33, !UPT ;  /* 0x0000000e3f0e7292 */ /* 0x000fe4000f8e333f */
[----:B------:R-:W-:Y:S02]  /*0760*/  ULDC.64 UR4, c[0x0][0x330] ;  /* 0x0000cc0000047ab9 */ /* 0x000fe40000000a00 */
[----:B------:R-:W-:-:S07]  /*0770*/  UIMAD.WIDE.U32 UR16, UR14, UR4, URZ ;  /* 0x000000040e1072a5 */ /* 0x000fce000f8e003f */
[----:B------:R-:W-:Y:S02]  /*0780*/  @UP0 UMOV UR15, UR17 ;  /* 0x00000011000f0c82 */ /* 0x000fe40008000000 */
[----:B------:R-:W-:-:S04]  /*0790*/  @UP0 USHF.R.U32.HI UR14, URZ, UR5, UR15 ;  /* 0x000000053f0e0299 */ /* 0x000fc8000801160f */
[----:B------:R-:W-:Y:S01]  /*07a0*/  ULOP3.LUT UR14, URZ, UR14, URZ, 0x33, !UPT ;  /* 0x0000000e3f0e7292 */ /* 0x000fe2000f8e333f */
[----:B------:R-:W-:Y:S05]  /*07b0*/  BRA `(.L_x_573) ;  /* 0x0000006000007947 */ /* 0x000fea0003800000 */
.L_x_572:
[----:B------:R-:W-:Y:S02]  /*07c0*/  ULDC UR4, c[0x0][0x32c] ;  /* 0x0000cb0000047ab9 */ /* 0x000fe40000000800 */
[----:B------:R-:W-:-:S03]  /*07d0*/  UISETP.NE.AND UP0, UPT, UR4, 0x1, UPT ;  /* 0x000000010400788c */ /* 0x000fc6000bf05270 */
[----:B------:R-:W-:Y:S02]  /*07e0*/  ULDC.64 UR4, c[0x0][0x330] ;  /* 0x0000cc0000047ab9 */ /* 0x000fe40000000a00 */
[----:B------:R-:W-:-:S07]  /*07f0*/  UIMAD.WIDE.U32 UR16, UR14, UR4, URZ ;  /* 0x000000040e1072a5 */ /* 0x000fce000f8e003f */
[----:B------:R-:W-:Y:S02]  /*0800*/  @UP0 UMOV UR15, UR17 ;  /* 0x00000011000f0c82 */ /* 0x000fe40008000000 */
[----:B------:R-:W-:Y:S02]  /*0810*/  @UP0 USHF.R.U32.HI UR14, URZ, UR5, UR15 ;  /* 0x000000053f0e0299 */ /* 0x000fe4000801160f */
.L_x_573:
[----:B------:R-:W-:Y:S02]  /*0820*/  ULDC UR4, c[0x0][0x32c] ;  /* 0x0000cb0000047ab9 */ /* 0x000fe40000000800 */
[----:B------:R-:W-:-:S04]  /*0830*/  UIMAD UR4, UR14, UR4, URZ ;  /* 0x000000040e0472a4 */ /* 0x000fc8000f8e023f */
[----:B------:R-:W-:-:S04]  /*0840*/  UISETP.LT.AND UP0, UPT, UR8, UR4, UPT ;  /* 0x000000040800728c */ /* 0x000fc8000bf01270 */
[----:B------:R-:W-:-:S04]  /*0850*/  USEL UR8, UR8, UR4, !UP0 ;  /* 0x0000000408087287 */ /* 0x000fc8000c000000 */
.L_x_571:
[----:B------:R-:W-:-:S04]  /*0860*/  UIMAD.WIDE UR4, UR8, 0x2aaaaaab, URZ ;  /* 0x2aaaaaab080478a5 */ /* 0x000fc8000f8e023f */
[----:B------:R-:W-:-:S04]  /*0870*/  USHF.R.U32.HI UR4, URZ, 0x1f, UR5 ;  /* 0x0000001f3f047899 */ /* 0x000fc80008011605 */
[----:B------:R-:W-:-:S03]  /*0880*/  ULEA.HI.SX32 UR4, UR5, UR4, 0x1d ;  /* 0x0000000405047291 */ /* 0x000fc6000f8fea3f */
[----:B------:R-:W-:Y:S02]  /*0890*/  ULDC UR5, c[0x0][0x338] ;  /* 0x0000ce0000057ab9 */ /* 0x000fe40000000800 */
[----:B------:R-:W-:-:S04]  /*08a0*/  UISETP.LT.AND UP0, UPT, URZ, UR4, UPT ;  /* 0x000000043f00728c */ /* 0x000fc8000bf01270 */
[----:B------:R-:W-:Y:S02]  /*08b0*/  USEL UR8, URZ, UR4, !UP0 ;  /* 0x000000043f087287 */ /* 0x000fe4000c000000 */
[----:B------:R-:W-:Y:S02]  /*08c0*/  USHF.R.U32.HI UR4, URZ, 0x10, UR7 ;  /* 0x000000103f047899 */ /* 0x000fe40008011607 */
[----:B------:R-:W-:Y:S02]  /*08d0*/  UISETP.GT.AND UP0, UPT, UR24, UR8, UPT ;  /* 0x000000081800728c */ /* 0x000fe4000bf04270 */
[----:B------:R-:W-:-:S04]  /*08e0*/  UISETP.NE.AND UP1, UPT, UR4, URZ, UPT ;  /* 0x0000003f0400728c */ /* 0x000fc8000bf25270 */
[----:B------:R-:W-:Y:S01]  /*08f0*/  PLOP3.LUT P0, PT, PT, PT, UP0, 0x80, 0x0 ;  /* 0x000000000000781c */ /* 0x000fe20003f0f008 */
[----:B------:R-:W-:-:S03]  /*0900*/  USEL UR5, UR4, UR5, UP1 ;  /* 0x0000000504057287 */ /* 0x000fc60008800000 */
[----:B------:R-:W-:-:S09]  /*0910*/  UMOV UR4, URZ ;  /* 0x0000003f00047c82 */ /* 0x000fd20008000000 */
[----:B------:R-:W-:Y:S05]  /*0920*/  @!P0 BRA `(.L_x_574) ;  /* 0x0000021000008947 */ /* 0x000fea0003800000 */
[----:B------:R-:W-:Y:S01]  /*0930*/  IMAD.U32 R3, RZ, RZ, UR5 ;  /* 0x00000005ff037e24 */ /* 0x000fe2000f8e00ff */
[----:B------:R-:W-:Y:S02]  /*0940*/  UIADD3 UR17, UR5, -0x1, UR24 ;  /* 0xffffffff05117890 */ /* 0x000fe4000fffe018 */
[----:B------:R-:W-:Y:S02]  /*0950*/  UMOV UR18, URZ ;  /* 0x0000003f00127c82 */ /* 0x000fe40008000000 */
[----:B------:R-:W-:Y:S01]  /*0960*/  IABS R0, R3 ;  /* 0x0000000300007213 */ /* 0x000fe20000000000 */
[----:B------:R-:W-:-:S03]  /*0970*/  UIADD3 UR17, -UR8, UR17, URZ ;  /* 0x0000001108117290 */ /* 0x000fc6000fffe13f */
        /* <DEDUP_REMOVED lines=24> */
[----:B------:R-:W-:-:S05]  /*0b00*/  UISETP.NE.AND UP1, UPT, UR5, URZ, UPT ;  /* 0x0000003f0500728c */ /* 0x000fca000bf25270 */
[----:B------:R-:W-:Y:S02]  /*0b10*/  UMOV UR4, UR19 ;  /* 0x0000001300047c82 */ /* 0x000fe40008000000 */
[----:B------:R-:W-:-:S04]  /*0b20*/  @!UP0 UIADD3 UR4, -UR4, URZ, URZ ;  /* 0x0000003f04048290 */ /* 0x000fc8000fffe13f */
[----:B------:R-:W-:Y:S02]  /*0b30*/  @!UP1 ULOP3.LUT UR4, URZ, UR5, URZ, 0x33, !UPT ;  /* 0x000000053f049292 */ /* 0x000fe4000f8e333f */
.L_x_574:
[----:B------:R-:W-:Y:S01]  /*0b40*/  ULOP3.LUT UR7, UR7, 0xffff, URZ, 0xc0, !UPT ;  /* 0x0000ffff07077892 */ /* 0x000fe2000f8ec03f */
[----:B------:R-:W-:Y:S01]  /*0b50*/  PLOP3.LUT P4, PT, PT, PT, PT, 0x80, 0x0 ;  /* 0x000000000000781c */ /* 0x000fe20003f8f070 */
[----:B------:R-:W-:Y:S01]  /*0b60*/  CS2R R20, SRZ ;  /* 0x0000000000147805 */ /* 0x000fe2000001ff00 */
[----:B------:R-:W-:Y:S01]  /*0b70*/  CS2R R18, SRZ ;  /* 0x0000000000127805 */ /* 0x000fe2000001ff00 */
[----:B------:R-:W-:Y:S01]  /*0b80*/  UIMAD UR8, UR7, UR4, UR8 ;  /* 0x00000004070872a4 */ /* 0x000fe2000f8e0208 */
        /* <DEDUP_REMOVED lines=73> */
[----:B------:R-:W-:Y:S02]  /*1020*/  UISETP.NE.AND.EX UP0, UPT, URZ, UR5, UPT, UP0 ;  /* 0x000000053f00728c */ /* 0x000fe4000bf05300 */
[----:B------:R-:W-:-:S04]  /*1030*/  UISETP.NE.AND UP1, UPT, UR13, URZ, UPT ;  /* 0x0000003f0d00728c */ /* 0x000fc8000bf25270 */
[----:B------:R-:W-:-:S05]  /*1040*/  PLOP3.LUT P2, PT, PT, PT, UP0, 0x80, 0x0 ;  /* 0x000000000000781c */ /* 0x000fca0003f4f008 */
[----:B------:R-:W-:Y:S02]  /*1050*/  @UP0 UMOV UR4, 0x4 ;  /* 0x0000000400040882 */ /* 0x000fe40000000000 */
[----:B------:R-:W-:-:S06]  /*1060*/  @UP0 UIMAD.WIDE UR4, UR6, UR4, UR14 ;  /* 0x00000004060402a5 */ /* 0x000fcc000f8e020e */
[----:B-1----:R-:W-:Y:S02]  /*1070*/  IMAD.U32 R2, RZ, RZ, UR4 ;  /* 0x00000004ff027e24 */ /* 0x002fe4000f8e00ff */
[----:B------:R-:W-:Y:S01]  /*1080*/  IMAD.U32 R3, RZ, RZ, UR5 ;  /* 0x00000005ff037e24 */ /* 0x000fe2000f8e00ff */
[----:B------:R-:W-:Y:S01]  /*1090*/  SHF.R.S32.HI R124, RZ, 0x1f, R132 ;  /* 0x0000001fff7c7819 */ /* 0x000fe20000011484 */
[----:B------:R-:W-:Y:S01]  /*10a0*/  USHF.R.S32.HI UR7, URZ, 0x1f, UR11 ;  /* 0x0000001f3f077899 */ /* 0x000fe2000801140b */
[----:B------:R-:W-:Y:S01]  /*10b0*/  PLOP3.LUT P1, PT, PT, PT, UP1, 0x80, 0x0 ;  /* 0x000000000000781c */ /* 0x000fe20003f2f018 */
[----:B------:R-:W-:Y:S01]  /*10c0*/  ULDC.64 UR4, c[0x0][0x1b8] ;  /* 0x00006e0000047ab9 */ /* 0x000fe20000000a00 */
[----:B------:R1:W3:Y:S01]  /*10d0*/  @P2 LDG.E R7, [R2.64] ;  /* 0x0000001402072981 */ /* 0x0002e2000c1e1900 */
[----:B------:R-:W-:Y:S01]  /*10e0*/  PLOP3.LUT P0, PT, PT, PT, UP1, 0x80, 0x0 ;  /* 0x000000000000781c */ /* 0x000fe20003f0f018 */
[----:B------:R-:W-:Y:S01]  /*10f0*/  UIMAD UR7, UR7, UR4, URZ ;  /* 0x00000004070772a4 */ /* 0x000fe2000f8e023f */
[----:B------:R-:W-:Y:S01]  /*1100*/  LEA.HI R13, R124, R132, RZ, 0x4 ;  /* 0x000000847c0d7211 */ /* 0x000fe200078f20ff */
[----:B------:R-:W-:Y:S01]  /*1110*/  UIMAD.WIDE.U32 UR16, UR11, UR4, URZ ;  /* 0x000000040b1072a5 */ /* 0x000fe2000f8e003f */
[----:B------:R-:W-:Y:S01]  /*1120*/  BSSY B0, `(.L_x_576) ;  /* 0x000004f000007945 */ /* 0x000fe20003800000 */
[----:B------:R-:W-:-:S02]  /*1130*/  UIMAD UR7, UR11, UR5, UR7 ;  /* 0x000000050b0772a4 */ /* 0x000fc4000f8e0207 */
[----:B------:R-:W-:Y:S02]  /*1140*/  USHF.R.S32.HI UR14, URZ, 0x1f, UR6 ;  /* 0x0000001f3f0e7899 */ /* 0x000fe40008011406 */
[----:B------:R-:W-:Y:S02]  /*1150*/  ULDC.64 UR4, c[0x0][0x1c0] ;  /* 0x0000700000047ab9 */ /* 0x000fe40000000a00 */
[----:B------:R-:W-:Y:S02]  /*1160*/  UIADD3 UR17, UR17, UR7, URZ ;  /* 0x0000000711117290 */ /* 0x000fe4000fffe03f */
[----:B------:R-:W-:Y:S02]  /*1170*/  UIMAD UR14, UR14, UR4, URZ ;  /* 0x000000040e0e72a4 */ /* 0x000fe4000f8e023f */
[----:B------:R-:W-:Y:S02]  /*1180*/  UIMAD.WIDE.U32 UR16, UR6, UR4, UR16 ;  /* 0x00000004061072a5 */ /* 0x000fe4000f8e0010 */
[----:B------:R-:W-:-:S02]  /*1190*/  UIMAD UR5, UR6, UR5, UR14 ;  /* 0x00000005060572a4 */ /* 0x000fc4000f8e020e */
[----:B------:R-:W-:Y:S02]  /*11a0*/  ULDC UR4, c[0x0][0x2c4] ;  /* 0x0000b10000047ab9 */ /* 0x000fe40000000800 */
[----:B------:R-:W-:Y:S02]  /*11b0*/  UIADD3 UR5, UR17, UR5, URZ ;  /* 0x0000000511057290 */ /* 0x000fe4000fffe03f */
[----:B------:R-:W-:Y:S01]  /*11c0*/  ULDC UR7, c[0x0][0x168] ;  /* 0x00005a0000077ab9 */ /* 0x000fe20000000800 */
[----:B-1----:R-:W-:Y:S01]  /*11d0*/  LEA.HI R2, R124, R132, RZ, 0x3 ;  /* 0x000000847c027211 */ /* 0x002fe200078f18ff */
[----:B------:R-:W-:Y:S01]  /*11e0*/  IMAD.U32 R3, RZ, RZ, UR17 ;  /* 0x00000011ff037e24 */ /* 0x000fe2000f8e00ff */
[----:B------:R-:W-:Y:S01]  /*11f0*/  UIMAD UR7, UR4, UR7, URZ ;  /* 0x00000007040772a4 */ /* 0x000fe2000f8e023f */
[----:B------:R-:W-:Y:S01]  /*1200*/  IMAD.U32 R3, RZ, RZ, UR5 ;  /* 0x00000005ff037e24 */ /* 0x000fe2000f8e00ff */
[----:B------:R-:W-:Y:S02]  /*1210*/  LOP3.LUT R0, R2, 0xfffffff8, RZ, 0xc0, !PT ;  /* 0xfffffff802007812 */ /* 0x000fe400078ec0ff */
[----:B------:R-:W-:Y:S01]  /*1220*/  SHF.R.S32.HI R15, RZ, 0x3, R2 ;  /* 0x00000003ff0f7819 */ /* 0x000fe20000011402 */
[----:B------:R-:W-:-:S02]  /*1230*/  IMAD.U32 R2, RZ, RZ, UR16 ;  /* 0x00000010ff027e24 */ /* 0x000fc4000f8e00ff */
[----:B------:R-:W-:Y:S01]  /*1240*/  IMAD.IADD R36, R132, 0x1, -R0 ;  /* 0x0000000184247824 */ /* 0x000fe200078e0a00 */
[----:B------:R-:W-:-:S03]  /*1250*/  IADD3 R9, R15, UR26, RZ ;  /* 0x0000001a0f097c10 */ /* 0x000fc6000fffe0ff */
[C---:B------:R-:W-:Y:S01]  /*1260*/  IMAD R129, R36.reuse, 0x10, R15 ;  /* 0x0000001024817824 */ /* 0x040fe200078e020f */
[----:B------:R-:W-:Y:S01]  /*1270*/  ISETP.GE.AND P4, PT, R9, UR7, PT ;  /* 0x0000000709007c0c */ /* 0x000fe2000bf86270 */
[----:B------:R-:W-:-:S03]  /*1280*/  IMAD.SHL.U32 R127, R36, 0x8, RZ ;  /* 0x00000008247f7824 */ /* 0x000fc600078e00ff */
[----:B------:R-:W-:Y:S01]  /*1290*/  IADD3 R5, R129, UR26, RZ ;  /* 0x0000001a81057c10 */ /* 0x000fe2000fffe0ff */
[----:B------:R1:W-:Y:S01]  /*12a0*/  STL [R1+0x14], R129 ;  /* 0x0000148101007387 */ /* 0x0003e20000100800 */
[C---:B------:R-:W-:Y:S02]  /*12b0*/  IADD3 R23, R127.reuse, 0x40, RZ ;  /* 0x000000407f177810 */ /* 0x040fe40007ffe0ff */
[----:B------:R-:W-:Y:S01]  /*12c0*/  ISETP.GE.AND P3, PT, R127, c[0x0][0x198], PT ;  /* 0x000066007f007a0c */ /* 0x000fe20003f66270 */
[----:B------:R-:W-:Y:S01]  /*12d0*/  @P1 IMAD.HI.U32 R0, R5, c[0x0][0x2c8], RZ ;  /* 0x0000b20005001a27 */ /* 0x000fe200078e00ff */
[----:B------:R1:W-:Y:S03]  /*12e0*/  STL [R1+0xc], R127 ;  /* 0x00000c7f01007387 */ /* 0x0003e60000100800 */
[----:B------:R-:W-:Y:S01]  /*12f0*/  IMAD.MOV.U32 R4, RZ, RZ, R5 ;  /* 0x000000ffff047224 */ /* 0x000fe200078e0005 */
[----:B------:R-:W-:-:S04]  /*1300*/  @P0 SHF.R.U32.HI R4, RZ, c[0x0][0x2cc], R0 ;  /* 0x0000b300ff040a19 */ /* 0x000fc80000011600 */
[--C-:B------:R-:W-:Y:S01]  /*1310*/  SHF.R.S32.HI R6, RZ, 0x1f, R4.reuse ;  /* 0x0000001fff067819 */ /* 0x100fe20000011404 */
[----:B------:R-:W-:Y:S02]  /*1320*/  IMAD.MOV R0, RZ, RZ, -R4 ;  /* 0x000000ffff007224 */ /* 0x000fe400078e0a04 */
        /* <DEDUP_REMOVED lines=16> */
[----:B------:R-:W-:Y:S01]  /*1430*/  ISETP.GE.AND P0, PT, R23, c[0x0][0x198], PT ;  /* 0x0000660017007a0c */ /* 0x000fe20003f06270 */
[----:B------:R1:W4:Y:S01]  /*1440*/  SHFL.IDX PT, R4, R12, RZ, 0x181f ;  /* 0x00181fff0c047589 */ /* 0x00032200000e0000 */
        /* <DEDUP_REMOVED lines=13> */
[----:B---3--:R1:W3:Y:S01]  /*1520*/  @P2 R2UR UR14, R7 ;  /* 0x00000000070e23c2 */ /* 0x0082e200000e0000 */
[----:B------:R-:W-:Y:S01]  /*1530*/  R2P PR, R18, 0x6 ;  /* 0x0000000612007804 */ /* 0x000fe20000000000 */
[----:B---3--:R-:W-:-:S04]  /*1540*/  @!UP0 UMOV UR14, UR6 ;  /* 0x00000006000e8c82 */ /* 0x008fc80008000000 */
[----:B------:R-:W-:Y:S02]  /*1550*/  SEL R3, R2, 0xfffffff0, !P1 ;  /* 0xfffffff002037807 */ /* 0x000fe40004800000 */
[----:B------:R-:W-:Y:S01]  /*1560*/  SEL R2, R6, 0xffffffe0, !P2 ;  /* 0xffffffe006027807 */ /* 0x000fe20005000000 */
[----:B------:R-:W-:Y:S05]  /*1570*/  @P4 BRA `(.L_x_577) ;  /* 0x0000009000004947 */ /* 0x000fea0003800000 */
[----:B--2-4-:R-:W-:Y:S01]  /*1580*/  SHF.R.S32.HI R0, RZ, 0x1f, R23 ;  /* 0x0000001fff007819 */ /* 0x014fe20000011417 */
        /* <DEDUP_REMOVED lines=8> */
.L_x_577:
[----:B--2-4-:R-:W-:Y:S05]  /*1610*/  BSYNC B0 ;  /* 0x0000000000007941 */ /* 0x014fea0003800000 */
.L_x_576:
        /* <DEDUP_REMOVED lines=15> */
.L_x_579:
[----:B------:R-:W-:Y:S05]  /*1710*/  BSYNC B0 ;  /* 0x0000000000007941 */ /* 0x000fea0003800000 */
.L_x_578:
        /* <DEDUP_REMOVED lines=15> */
.L_x_581:
[----:B------:R-:W-:Y:S05]  /*1810*/  BSYNC B0 ;  /* 0x0000000000007941 */ /* 0x000fea0003800000 */
.L_x_580:
        /* <DEDUP_REMOVED lines=15> */
.L_x_583:
[----:B------:R-:W-:Y:S05]  /*1910*/  BSYNC B0 ;  /* 0x0000000000007941 */ /* 0x000fea0003800000 */
.L_x_582:
        /* <DEDUP_REMOVED lines=15> */
.L_x_585:
[----:B------:R-:W-:Y:S05]  /*1a10*/  BSYNC B0 ;  /* 0x0000000000007941 */ /* 0x000fea0003800000 */
.L_x_584:
        /* <DEDUP_REMOVED lines=15> */
.L_x_587:
[----:B------:R-:W-:Y:S05]  /*1b10*/  BSYNC B0 ;  /* 0x0000000000007941 */ /* 0x000fea0003800000 */
.L_x_586:
        /* <DEDUP_REMOVED lines=15> */
.L_x_589:
[----:B------:R-:W-:Y:S05]  /*1c10*/  BSYNC B0 ;  /* 0x0000000000007941 */ /* 0x000fea0003800000 */
.L_x_588:
[----:B--2---:R-:W-:Y:S01]  /*1c20*/  IMAD.MOV.U32 R0, RZ, RZ, c[0x0][0x2b8] ;  /* 0x0000ae00ff007624 */ /* 0x004fe200078e00ff */
[----:B------:R-:W-:Y:S01]  /*1c30*/  UMOV UR30, 0x30 ;  /* 0x00000030001e7882 */ /* 0x000fe20000000000 */
[----:B------:R-:W-:Y:S01]  /*1c40*/  SHFL.IDX PT, R4, R12, 0x7, 0x181f ;  /* 0x00f81f000c047f89 */ /* 0x000fe200000e0000 */
[----:B------:R-:W-:Y:S01]  /*1c50*/  UIMAD UR17, UR24, UR30, -0x30 ;  /* 0xffffffd0181174a4 */ /* 0x000fe2000f8e021e */
[----:B------:R-:W-:Y:S01]  /*1c60*/  IADD3 R6, R9, 0x70, RZ ;  /* 0x0000007009067810 */ /* 0x000fe20007ffe0ff */
[----:B------:R-:W-:Y:S01]  /*1c70*/  IMAD.SHL.U32 R252, R10, 0x2, RZ ;  /* 0x000000020afc7824 */ /* 0x000fe200078e00ff */
[----:B------:R-:W-:Y:S01]  /*1c80*/  ISETP.NE.AND P4, PT, R0, 0x1, PT ;  /* 0x000000010000780c */ /* 0x000fe20003f85270 */
[----:B----4-:R-:W2:Y:S01]  /*1c90*/  SHFL.IDX PT, R5, R11, 0x7, 0x181f ;  /* 0x00f81f000b057f89 */ /* 0x010ea200000e0000 */
[----:B------:R-:W-:Y:S01]  /*1ca0*/  ISETP.GE.AND P2, PT, R6, UR7, PT ;  /* 0x0000000706007c0c */ /* 0x000fe2000bf46270 */
[----:B------:R-:W-:Y:S01]  /*1cb0*/  USHF.R.S32.HI UR6, URZ, 0x1f, UR14 ;  /* 0x0000001f3f067899 */ /* 0x000fe2000801140e */
[----:B------:R-:W-:Y:S01]  /*1cc0*/  IADD3 R0, R129, UR17, RZ ;  /* 0x0000001181007c10 */ /* 0x000fe2000fffe0ff */
[----:B------:R-:W-:Y:S01]  /*1cd0*/  ULDC.64 UR4, c[0x0][0x2b0] ;  /* 0x0000ac0000047ab9 */ /* 0x000fe20000000a00 */
[----:B------:R-:W-:Y:S01]  /*1ce0*/  SHF.R.S32.HI R7, RZ, 0x1f, R23 ;  /* 0x0000001fff077819 */ /* 0x000fe20000011417 */
[----:B------:R-:W-:Y:S01]  /*1cf0*/  UIMAD UR6, UR6, UR4, URZ ;  /* 0x00000004060672a4 */ /* 0x000fe2000f8e023f */
[C---:B------:R-:W-:Y:S01]  /*1d00*/  IADD3 R8, R0.reuse, UR10, RZ ;  /* 0x0000000a00087c10 */ /* 0x040fe2000fffe0ff */
[----:B------:R-:W-:Y:S01]  /*1d10*/  UIMAD.WIDE.U32 UR18, UR14, UR4, URZ ;  /* 0x000000040e1272a5 */ /* 0x000fe2000f8e003f */
[----:B------:R-:W-:Y:S01]  /*1d20*/  ISETP.GE.AND P5, PT, R0, UR9, PT ;  /* 0x0000000900007c0c */ /* 0x000fe2000bfa6270 */
[----:B------:R-:W-:Y:S01]  /*1d30*/  UIMAD UR5, UR14, UR5, UR6 ;  /* 0x000000050e0572a4 */ /* 0x000fe2000f8e0206 */
[----:B------:R-:W-:-:S02]  /*1d40*/  IMAD.MOV.U32 R242, RZ, RZ, RZ ;  /* 0x000000fffff27224 */ /* 0x000fc400078e00ff */
[----:B------:R-:W-:Y:S01]  /*1d50*/  @P4 IMAD.HI.U32 R6, R8, c[0x0][0x2bc], RZ ;  /* 0x0000af0008064a27 */ /* 0x000fe200078e00ff */
[----:B------:R-:W-:Y:S01]  /*1d60*/  ISETP.GT.OR P5, PT, R129, 0x2f, P5 ;  /* 0x0000002f8100780c */ /* 0x000fe20002fa4670 */
[----:B------:R-:W-:Y:S02]  /*1d70*/  UIADD3 UR7, UR19, UR5, URZ ;  /* 0x0000000513077290 */ /* 0x000fe4000fffe03f */
[----:B------:R-:W-:Y:S01]  /*1d80*/  IMAD.MOV.U32 R0, RZ, RZ, R8 ;  /* 0x000000ffff007224 */ /* 0x000fe200078e0008 */
[----:B------:R-:W-:Y:S01]  /*1d90*/  @P4 SHF.R.U32.HI R0, RZ, c[0x0][0x2c0], R6 ;  /* 0x0000b000ff004a19 */ /* 0x000fe20000011606 */
[----:B------:R-:W-:Y:S01]  /*1da0*/  USHF.R.S32.HI UR16, URZ, 0x1f, UR11 ;  /* 0x0000001f3f107899 */ /* 0x000fe2000801140b */
[----:B------:R-:W-:Y:S01]  /*1db0*/  LEA.HI R6, R7, R23, RZ, 0x3 ;  /* 0x0000001707067211 */ /* 0x000fe200078f18ff */
[----:B------:R-:W-:-:S03]  /*1dc0*/  ULDC.64 UR4, c[0x0][0x1e8] ;  /* 0x00007a0000047ab9 */ /* 0x000fc60000000a00 */
[----:B------:R-:W-:Y:S01]  /*1dd0*/  LOP3.LUT R126, R6, 0xfffffff8, RZ, 0xc0, !PT ;  /* 0xfffffff8067e7812 */ /* 0x000fe200078ec0ff */
[--C-:B-123--:R-:W-:Y:S02]  /*1de0*/  @!P2 IMAD.WIDE R10, R127, 0x2, R4.reuse ;  /* 0x000000027f0aa825 */ /* 0x10efe400078e0204 */
[----:B------:R-:W-:Y:S02]  /*1df0*/  @!P5 IADD3 R7, P1, R0, UR18, RZ ;  /* 0x000000120007dc10 */ /* 0x000fe4000ff3e0ff */
[----:B------:R-:W-:Y:S01]  /*1e00*/  @!P2 IMAD.WIDE R4, R126, 0x2, R4 ;  /* 0x000000027e04a825 */ /* 0x000fe200078e0204 */
[----:B------:R-:W-:Y:S01]  /*1e10*/  @!PT LDS RZ, [RZ] ;  /* 0x00000000fffff984 */ /* 0x000fe20000000800 */
[----:B------:R1:W-:Y:S01]  /*1e20*/  @!P2 LDGSTS.E.BYPASS.LTC128B.128 [R252+0x9900], [R10.64], !P3 ;  /* 0x099000000afcafae */ /* 0x0003e2000d901d54 */
[----:B------:R-:W-:Y:S02]  /*1e30*/  @!P5 LEA.HI.X.SX32 R9, R0, UR7, 0x1, P1 ;  /* 0x000000070009dc11 */ /* 0x000fe400088f0eff */
[C---:B------:R-:W-:Y:S01]  /*1e40*/  @!P5 LEA R6, P1, R7.reuse, c[0x0][0x2a0], 0x2 ;  /* 0x0000a8000706da11 */ /* 0x040fe200078210ff */
[----:B------:R2:W-:Y:S03]  /*1e50*/  @!P2 LDGSTS.E.BYPASS.LTC128B.128 [R252+0xd900], [R4.64], !P0 ;  /* 0x0d90000004fcafae */ /* 0x0005e6000c101d54 */
[----:B------:R-:W-:Y:S01]  /*1e60*/  @!P5 LEA.HI.X R7, R7, c[0x0][0x2a4], R9, 0x2, P1 ;  /* 0x0000a9000707da11 */ /* 0x000fe200008f1409 */
[----:B------:R-:W0:Y:S04]  /*1e70*/  LDGDEPBAR ;  /* 0x00000000000079af */ /* 0x000e280000000000 */
[----:B------:R-:W-:Y:S01]  /*1e80*/  BAR.SYNC.DEFER_BLOCKING 0x0 ;  /* 0x0000000000007b1d */ /* 0x000fe20000010000 */
[----:B------:R-:W-:-:S04]  /*1e90*/  UIMAD UR6, UR16, UR4, URZ ;  /* 0x00000004100672a4 */ /* 0x000fc8000f8e023f */
[----:B------:R-:W-:Y:S01]  /*1ea0*/  UIMAD UR6, UR11, UR5, UR6 ;  /* 0x000000050b0672a4 */ /* 0x000fe2000f8e0206 */
[----:B------:R-:W-:Y:S01]  /*1eb0*/  ISETP.GE.AND P6, PT, R127, c[0x0][0x1d4], PT ;  /* 0x000075007f007a0c */ /* 0x000fe20003fc6270 */
[----:B------:R-:W-:Y:S01]  /*1ec0*/  UIMAD.WIDE.U32 UR14, UR11, UR4, URZ ;  /* 0x000000040b0e72a5 */ /* 0x000fe2000f8e003f */
[----:B------:R-:W-:Y:S01]  /*1ed0*/  SHF.R.S32.HI R12, RZ, 0x4, R13 ;  /* 0x00000004ff0c7819 */ /* 0x000fe2000001140d */
[----:B------:R-:W-:Y:S01]  /*1ee0*/  UIMAD UR30, UR24, -0x30, UR30 ;  /* 0xffffffd0181e78a4 */ /* 0x000fe2000f8e021e */
[----:B------:R-:W-:Y:S01]  /*1ef0*/  LEA.HI R123, R124, R132, RZ, 0x5 ;  /* 0x000000847c7b7211 */ /* 0x000fe200078f28ff */
[----:B------:R-:W-:Y:S01]  /*1f00*/  UIADD3 UR6, UR15, UR6, URZ ;  /* 0x000000060f067290 */ /* 0x000fe2000fffe03f */
[----:B------:R-:W-:Y:S01]  /*1f10*/  SHF.R.S32.HI R128, RZ, 0x1f, R127 ;  /* 0x0000001fff807819 */ /* 0x000fe2000001147f */
[----:B------:R-:W-:Y:S01]  /*1f20*/  UIADD3 UR27, UR30, UR9, URZ ;  /* 0x000000091e1b7290 */ /* 0x000fe2000fffe03f */
[----:B------:R-:W-:Y:S01]  /*1f30*/  STL [R1+0x34], R126 ;  /* 0x0000347e01007387 */ /* 0x000fe20000100800 */
[----:B------:R-:W-:-:S04]  /*1f40*/  ULDC.64 UR4, c[0x0][0x210] ;  /* 0x0000840000047ab9 */ /* 0x000fc80000000a00 */
[----:B------:R-:W-:-:S04]  /*1f50*/  IADD3 R37, -R15, UR27, RZ ;  /* 0x0000001b0f257c10 */ /* 0x000fc8000fffe1ff */
[C---:B------:R-:W-:Y:S01]  /*1f60*/  ISETP.GE.AND P2, PT, R37.reuse, 0x1, PT ;  /* 0x000000012500780c */ /* 0x040fe20003f46270 */
[----:B------:R3:W4:Y:S01]  /*1f70*/  @!P5 LDG.E R242, [R6.64] ;  /* 0x0000001406f2d981 */ /* 0x000722000c1e1900 */
[----:B------:R-:W-:Y:S01]  /*1f80*/  IMAD.MOV R0, RZ, RZ, -R0 ;  /* 0x000000ffff007224 */ /* 0x000fe200078e0a00 */
[----:B------:R-:W-:Y:S01]  /*1f90*/  ISETP.GE.AND P1, PT, R37, 0x11, PT ;  /* 0x000000112500780c */ /* 0x000fe20003f26270 */
[----:B------:R-:W-:Y:S01]  /*1fa0*/  UIMAD UR16, UR16, UR4, URZ ;  /* 0x00000004101072a4 */ /* 0x000fe2000f8e023f */
[----:B------:R-:W-:Y:S01]  /*1fb0*/  ISETP.GE.AND P5, PT, R23, c[0x0][0x1d4], PT ;  /* 0x0000750017007a0c */ /* 0x000fe20003fa6270 */
[----:B------:R-:W-:Y:S01]  /*1fc0*/  IMAD R243, R0, c[0x0][0x2b8], R8 ;  /* 0x0000ae0000f37a24 */ /* 0x000fe200078e0208 */
[----:B------:R-:W-:Y:S01]  /*1fd0*/  SHF.R.S32.HI R122, RZ, 0x5, R123 ;  /* 0x00000005ff7a7819 */ /* 0x000fe2000001147b */
[----:B------:R-:W-:Y:S01]  /*1fe0*/  UIMAD.WIDE.U32 UR22, UR11, UR4, URZ ;  /* 0x000000040b1672a5 */ /* 0x000fe2000f8e003f */
[----:B------:R-:W-:Y:S01]  /*1ff0*/  STL [R1+0x40], R128 ;  /* 0x0000408001007387 */ /* 0x000fe20000100800 */
[----:B--2---:R-:W-:Y:S01]  /*2000*/  IMAD.WIDE.U32 R4, R243, c[0x0][0x1e0], RZ ;  /* 0x00007800f3047a25 */ /* 0x004fe200078e00ff */
[----:B------:R-:W-:Y:S01]  /*2010*/  SHF.R.S32.HI R16, RZ, 0x1f, R243 ;  /* 0x0000001fff107819 */ /* 0x000fe200000114f3 */
[----:B------:R-:W-:Y:S01]  /*2020*/  UIMAD UR16, UR11, UR5, UR16 ;  /* 0x000000050b1072a4 */ /* 0x000fe2000f8e0210 */
[----:B------:R-:W-:Y:S01]  /*2030*/  SEL R125, RZ, 0x10, P5 ;  /* 0x00000010ff7d7807 */ /* 0x000fe20002800000 */
[----:B------:R-:W-:-:S02]  /*2040*/  UIADD3 UR4, UR24, -0x1, URZ ;  /* 0xffffffff18047890 */ /* 0x000fc4000fffe03f */
[----:B------:R-:W-:Y:S01]  /*2050*/  IMAD R0, R16, c[0x0][0x1e0], RZ ;  /* 0x0000780010007a24 */ /* 0x000fe200078e02ff */
[----:B------:R-:W-:Y:S02]  /*2060*/  UIADD3 UR16, UR23, UR16, URZ ;  /* 0x0000001017107290 */ /* 0x000fe4000fffe03f */
[----:B------:R-:W-:Y:S01]  /*2070*/  UISETP.GT.AND UP0, UPT, UR4, UR8, UPT ;  /* 0x000000080400728c */ /* 0x000fe2000bf04270 */
[----:B------:R-:W-:-:S04]  /*2080*/  IMAD R0, R243, c[0x0][0x1e4], R0 ;  /* 0x00007900f3007a24 */ /* 0x000fc800078e0200 */
[----:B------:R-:W-:Y:S02]  /*2090*/  IMAD.IADD R5, R5, 0x1, R0 ;  /* 0x0000000105057824 */ /* 0x000fe400078e0200 */
[----:B---3--:R-:W-:Y:S01]  /*20a0*/  IMAD R7, R243, c[0x0][0x1e0], RZ ;  /* 0x00007800f3077a24 */ /* 0x008fe200078e02ff */
[----:B----4-:R-:W-:Y:S01]  /*20b0*/  SHF.R.S32.HI R17, RZ, 0x1f, R242 ;  /* 0x0000001fff117819 */ /* 0x010fe200000114f2 */
[----:B------:R-:W-:-:S04]  /*20c0*/  IMAD.WIDE.U32 R4, R242, c[0x0][0x1f0], R4 ;  /* 0x00007c00f2047a25 */ /* 0x000fc800078e0004 */
[----:B------:R-:W-:Y:S01]  /*20d0*/  IMAD R6, R17, c[0x0][0x1f0], RZ ;  /* 0x00007c0011067a24 */ /* 0x000fe200078e02ff */
[----:B------:R-:W-:-:S03]  /*20e0*/  IADD3 R0, P0, R4, UR14, RZ ;  /* 0x0000000e04007c10 */ /* 0x000fc6000ff1e0ff */
[----:B------:R-:W-:-:S05]  /*20f0*/  IMAD R6, R242, c[0x0][0x1f4], R6 ;  /* 0x00007d00f2067a24 */ /* 0x000fca00078e0206 */
[----:B------:R-:W-:Y:S01]  /*2100*/  IADD3.X R4, R5, UR6, R6, P0, !PT ;  /* 0x0000000605047c10 */ /* 0x000fe200087fe406 */
[----:B------:R-:W-:Y:S01]  /*2110*/  IMAD.U32 R5, RZ, RZ, UR11 ;  /* 0x0000000bff057e24 */ /* 0x000fe2000f8e00ff */
[----:B------:R-:W-:Y:S01]  /*2120*/  LEA R8, P0, R0, c[0x0][0x1c8], 0x1 ;  /* 0x0000720000087a11 */ /* 0x000fe200078008ff */
[----:B------:R-:W-:-:S03]  /*2130*/  IMAD R6, R242, c[0x0][0x1f0], R7 ;  /* 0x00007c00f2067a24 */ /* 0x000fc600078e0207 */
[----:B------:R-:W-:Y:S01]  /*2140*/  LEA.HI.X R0, R0, c[0x0][0x1cc], R4, 0x1, P0 ;  /* 0x0000730000007a11 */ /* 0x000fe200000f0c04 */
[----:B------:R-:W-:Y:S01]  /*2150*/  IMAD R6, R5, c[0x0][0x1e8], R6 ;  /* 0x00007a0005067a24 */ /* 0x000fe200078e0206 */
[----:B------:R-:W-:Y:S01]  /*2160*/  SHFL.IDX PT, R4, R8, RZ, 0x181f ;  /* 0x00181fff08047589 */ /* 0x000fe200000e0000 */
[----:B------:R-:W-:-:S03]  /*2170*/  ISETP.GT.AND P0, PT, R37, 0x20, PT ;  /* 0x000000202500780c */ /* 0x000fc60003f04270 */
[----:B------:R-:W1:Y:S01]  /*2180*/  SHFL.IDX PT, R5, R0, RZ, 0x181f ;  /* 0x00181fff00057589 */ /* 0x000e6200000e0000 */
[----:B------:R-:W-:-:S03]  /*2190*/  LEA R6, R6, c[0x0][0x1c8], 0x1 ;  /* 0x0000720006067a11 */ /* 0x000fc600078e08ff */
[----:B------:R-:W-:Y:S04]  /*21a0*/  SHFL.IDX PT, R8, R8, 0x1, 0x181f ;  /* 0x00381f0008087f89 */ /* 0x000fe800000e0000 */
[----:B------:R-:W2:Y:S04]  /*21b0*/  SHFL.IDX PT, R9, R0, 0x1, 0x181f ;  /* 0x00381f0000097f89 */ /* 0x000ea800000e0000 */
[----:B------:R-:W-:Y:S04]  /*21c0*/  SHFL.IDX PT, R6, R6, 0x2, 0x181f ;  /* 0x00581f0006067f89 */ /* 0x000fe800000e0000 */
[----:B------:R3:W4:Y:S01]  /*21d0*/  SHFL.IDX PT, R7, R0, 0x2, 0x181f ;  /* 0x00581f0000077f89 */ /* 0x00072200000e0000 */
[----:B-1----:R-:W-:-:S05]  /*21e0*/  @P2 IMAD.WIDE R10, R127, 0x2, R4 ;  /* 0x000000027f0a2825 */ /* 0x002fca00078e0204 */
[----:B------:R1:W-:Y:S01]  /*21f0*/  @P2 LDGSTS.E.BYPASS.LTC128B.128 [R252+0x3100], [R10.64], !P6 ;  /* 0x031000000afc2fae */ /* 0x0003e2000f101d54 */
[----:B---3--:R-:W-:-:S04]  /*2200*/  LEA.HI R0, R13, R12, RZ, 0x1 ;  /* 0x0000000c0d007211 */ /* 0x008fc800078f08ff */
[----:B------:R-:W-:-:S05]  /*2210*/  LOP3.LUT R0, R0, 0xfffffffe, RZ, 0xc0, !PT ;  /* 0xfffffffe00007812 */ /* 0x000fca00078ec0ff */
[----:B------:R-:W-:Y:S02]  /*2220*/  IMAD.IADD R14, R12, 0x1, -R0 ;  /* 0x000000010c0e7824 */ /* 0x000fe400078e0a00 */
[----:B--2---:R-:W-:-:S04]  /*2230*/  @P1 IMAD.WIDE R12, R127, 0x2, R8 ;  /* 0x000000027f0c1825 */ /* 0x004fc800078e0208 */
[----:B------:R-:W-:-:S04]  /*2240*/  @P1 IMAD.WIDE R8, R126, 0x2, R8 ;  /* 0x000000027e081825 */ /* 0x000fc800078e0208 */
[----:B-1----:R-:W-:-:S04]  /*2250*/  @P2 IMAD.WIDE R10, R126, 0x2, R4 ;  /* 0x000000027e0a2825 */ /* 0x002fc800078e0204 */
[--C-:B----4-:R-:W-:Y:S01]  /*2260*/  @P0 IMAD.WIDE R4, R127, 0x2, R6.reuse ;  /* 0x000000027f040825 */ /* 0x110fe200078e0206 */
[----:B------:R1:W-:Y:S01]  /*2270*/  @P2 LDGSTS.E.BYPASS.LTC128B.128 [R252+0x4900], [R10.64], !P5 ;  /* 0x049000000afc2fae */ /* 0x0003e2000e901d54 */
[----:B------:R-:W-:Y:S02]  /*2280*/  ISETP.GE.AND P2, PT, R23, c[0x0][0x1d4], PT ;  /* 0x0000750017007a0c */ /* 0x000fe40003f46270 */
[----:B------:R-:W-:Y:S01]  /*2290*/  @P0 IMAD.WIDE R6, R126, 0x2, R6 ;  /* 0x000000027e060825 */ /* 0x000fe200078e0206 */
[----:B------:R2:W-:Y:S03]  /*22a0*/  @P1 LDGSTS.E.BYPASS.LTC128B.128 [R252+0x3900], [R12.64], !P6 ;  /* 0x039000000cfc1fae */ /* 0x0005e6000f101d54 */
[C---:B------:R-:W-:Y:S01]  /*22b0*/  IMAD.SHL.U32 R0, R36.reuse, 0x40, RZ ;  /* 0x0000004024007824 */ /* 0x040fe200078e00ff */
[----:B------:R1:W-:Y:S01]  /*22c0*/  @P1 LDGSTS.E.BYPASS.LTC128B.128 [R252+0x5100], [R8.64], !P5 ;  /* 0x0510000008fc1fae */ /* 0x0003e2000e901d54 */
[----:B------:R-:W-:-:S03]  /*22d0*/  LOP3.LUT P1, RZ, R36, 0x2, RZ, 0xc0, !PT ;  /* 0x0000000224ff7812 */ /* 0x000fc6000782c0ff */
[----:B------:R3:W-:Y:S01]  /*22e0*/  @P0 LDGSTS.E.BYPASS.LTC128B.128 [R252+0x4100], [R4.64], !P6 ;  /* 0x0410000004fc0fae */ /* 0x0007e2000f101d54 */
[----:B------:R-:W-:-:S03]  /*22f0*/  LOP3.LUT R0, R0, 0x1c0, RZ, 0xc0, !PT ;  /* 0x000001c000007812 */ /* 0x000fc600078ec0ff */
[----:B------:R4:W-:Y:S04]  /*2300*/  @P0 LDGSTS.E.BYPASS.LTC128B.128 [R252+0x5900], [R6.64], !P5 ;  /* 0x0590000006fc0fae */ /* 0x0009e8000e901d54 */
[----:B------:R-:W0:Y:S01]  /*2310*/  LDGDEPBAR ;  /* 0x00000000000079af */ /* 0x000e220000000000 */
[----:B---3--:R-:W-:Y:S02]  /*2320*/  IMAD.SHL.U32 R4, R18, 0x40, RZ ;  /* 0x0000004012047824 */ /* 0x008fe400078e00ff */
[----:B------:R-:W-:Y:S02]  /*2330*/  IMAD.SHL.U32 R5, R19, 0x40, RZ ;  /* 0x0000004013057824 */ /* 0x000fe400078e00ff */
[----:B----4-:R-:W-:Y:S01]  /*2340*/  IMAD.SHL.U32 R7, R15, 0x8, RZ ;  /* 0x000000080f077824 */ /* 0x010fe200078e00ff */
[----:B------:R-:W-:-:S04]  /*2350*/  DEPBAR.LE SB0, 0x1 ;  /* 0x000080400000791a */ /* 0x000fc80000000000 */
[----:B------:R-:W-:-:S04]  /*2360*/  DEPBAR.LE SB0, 0x0 ;  /* 0x000080000000791a */ /* 0x000fc80000000000 */
[----:B------:R-:W-:Y:S01]  /*2370*/  IMAD.SHL.U32 R6, R14, 0x8, RZ ;  /* 0x000000080e067824 */ /* 0x000fe200078e00ff */
[----:B------:R-:W-:Y:S02]  /*2380*/  LOP3.LUT R4, R4, 0x1c0, RZ, 0xc0, !PT ;  /* 0x000001c004047812 */ /* 0x000fe400078ec0ff */
[----:B------:R-:W-:Y:S02]  /*2390*/  LOP3.LUT R121, R5, 0xfffffe00, RZ, 0xc0, !PT ;  /* 0xfffffe0005797812 */ /* 0x000fe400078ec0ff */
[----:B------:R-:W-:Y:S02]  /*23a0*/  LOP3.LUT R7, R0, 0x8, R7, 0xf8, !PT ;  /* 0x0000000800077812 */ /* 0x000fe400078ef807 */
[----:B------:R-:W-:Y:S02]  /*23b0*/  LOP3.LUT R5, R4, 0x8, R6, 0xf8, !PT ;  /* 0x0000000804057812 */ /* 0x000fe400078ef806 */
[----:B------:R-:W-:Y:S02]  /*23c0*/  SHF.R.U32.HI R0, RZ, 0x3, R0 ;  /* 0x00000003ff007819 */ /* 0x000fe40000011600 */
[----:B------:R-:W-:-:S02]  /*23d0*/  SHF.R.U32.HI R4, RZ, 0x3, R4 ;  /* 0x00000003ff047819 */ /* 0x000fc40000011604 */
[----:B------:R-:W-:Y:S02]  /*23e0*/  LOP3.LUT R0, R7, R0, RZ, 0x3c, !PT ;  /* 0x0000000007007212 */ /* 0x000fe400078e3cff */
[----:B------:R-:W-:Y:S01]  /*23f0*/  LOP3.LUT R120, R5, R4, RZ, 0x3c, !PT ;  /* 0x0000000405787212 */ /* 0x000fe200078e3cff */
[----:B------:R-:W-:Y:S02]  /*2400*/  IMAD R4, R122, 0x400, R121 ;  /* 0x000004007a047824 */ /* 0x000fe400078e0279 */
[----:B------:R-:W-:Y:S02]  /*2410*/  IMAD R0, R14, 0x200, R0 ;  /* 0x000002000e007824 */ /* 0x000fe400078e0200 */
[----:B------:R-:W-:Y:S02]  /*2420*/  IMAD.IADD R4, R120, 0x1, R4 ;  /* 0x0000000178047824 */ /* 0x000fe400078e0204 */
[----:B------:R-:W-:Y:S01]  /*2430*/  IMAD.SHL.U32 R224, R0, 0x2, RZ ;  /* 0x0000000200e07824 */ /* 0x000fe200078e00ff */
[----:B------:R-:W-:Y:S01]  /*2440*/  BAR.SYNC.DEFER_BLOCKING 0x0 ;  /* 0x0000000000007b1d */ /* 0x000fe20000010000 */
[----:B------:R-:W-:-:S02]  /*2450*/  IMAD.SHL.U32 R231, R4, 0x2, RZ ;  /* 0x0000000204e77824 */ /* 0x000fc400078e00ff */
[----:B------:R-:W-:Y:S01]  /*2460*/  IMAD R0, R16, c[0x0][0x208], RZ ;  /* 0x0000820010007a24 */ /* 0x000fe200078e02ff */
[----:B------:R-:W-:Y:S01]  /*2470*/  IADD3 R235, R224, 0x3120, RZ ;  /* 0x00003120e0eb7810 */ /* 0x000fe20007ffe0ff */
[--C-:B------:R-:W-:Y:S02]  /*2480*/  IMAD R233, R3, 0x2, R231.reuse ;  /* 0x0000000203e97824 */ /* 0x100fe400078e02e7 */
[----:B------:R-:W-:Y:S02]  /*2490*/  IMAD R0, R243, c[0x0][0x20c], R0 ;  /* 0x00008300f3007a24 */ /* 0x000fe400078e0200 */
[C---:B------:R-:W-:Y:S02]  /*24a0*/  IMAD R232, R2.reuse, 0x2, R231 ;  /* 0x0000000202e87824 */ /* 0x040fe400078e02e7 */
[----:B------:R-:W-:Y:S02]  /*24b0*/  IMAD R234, R2, 0x2, R233 ;  /* 0x0000000202ea7824 */ /* 0x000fe400078e02e9 */
[----:B------:R-:W-:Y:S01]  /*24c0*/  IMAD R236, R3, 0x2, R232 ;  /* 0x0000000203ec7824 */ /* 0x000fe200078e02e8 */
[----:B------:R-:W-:Y:S04]  /*24d0*/  LDSM.16.M88.4 R4, [R224+0x3100] ;  /* 0x00310000e004783b */ /* 0x000fe80000000200 */
[----:B--2---:R-:W2:Y:S04]  /*24e0*/  LDSM.16.M88.4 R12, [R231+0x6100] ;  /* 0x00610000e70c783b */ /* 0x004ea80000000200 */
[----:B-1----:R-:W1:Y:S04]  /*24f0*/  LDSM.16.M88.4 R8, [R231+0x8100] ;  /* 0x00810000e708783b */ /* 0x002e680000000200 */
[----:B------:R-:W3:Y:S04]  /*2500*/  LDSM.16.M88.4 R24, [R224+0x3900] ;  /* 0x00390000e018783b */ /* 0x000ee80000000200 */
[----:B------:R-:W4:Y:S01]  /*2510*/  LDSM.16.M88.4 R32, [R224+0x4100] ;  /* 0x00410000e020783b */ /* 0x000f220000000200 */
[-C--:B--2---:R-:W-:Y:S08]  /*2520*/  HMMA.16816.F32.BF16 R112, R12, R4.reuse, RZ ;  /* 0x000000040c70723c */ /* 0x084ff000000418ff */
[C---:B-1----:R-:W-:Y:S07]  /*2530*/  HMMA.16816.F32.BF16 R68, R8.reuse, R4, RZ ;  /* 0x000000040844723c */ /* 0x042fee00000418ff */
[----:B------:R-:W-:Y:S01]  /*2540*/  IMAD.WIDE.U32 R4, R243, c[0x0][0x208], RZ ;  /* 0x00008200f3047a25 */ /* 0x000fe200078e00ff */
[----:B------:R-:W-:Y:S03]  /*2550*/  HMMA.16816.F32.BF16 R72, R8, R6, RZ ;  /* 0x000000060848723c */ /* 0x000fe600000418ff */
[----:B------:R-:W-:-:S02]  /*2560*/  IMAD.IADD R5, R5, 0x1, R0 ;  /* 0x0000000105057824 */ /* 0x000fc400078e0200 */
[----:B------:R-:W-:Y:S02]  /*2570*/  IMAD R0, R17, c[0x0][0x218], RZ ;  /* 0x0000860011007a24 */ /* 0x000fe400078e02ff */
[C---:B------:R-:W-:Y:S01]  /*2580*/  IMAD.WIDE.U32 R4, R242.reuse, c[0x0][0x218], R4 ;  /* 0x00008600f2047a25 */ /* 0x040fe200078e0004 */
[C---:B------:R-:W-:Y:S01]  /*2590*/  HMMA.16816.F32.BF16 R116, R12.reuse, R6, RZ ;  /* 0x000000060c74723c */ /* 0x040fe200000418ff */
[----:B------:R-:W-:Y:S06]  /*25a0*/  LDSM.16.M88.4 R16, [R233+0x8100] ;  /* 0x00810000e910783b */ /* 0x000fec0000000200 */
[----:B------:R-:W-:Y:S01]  /*25b0*/  IMAD R6, R242, c[0x0][0x21c], R0 ;  /* 0x00008700f2067a24 */ /* 0x000fe200078e0200 */
[----:B------:R-:W-:Y:S01]  /*25c0*/  IADD3 R0, P0, R4, UR22, RZ ;  /* 0x0000001604007c10 */ /* 0x000fe2000ff1e0ff */
[----:B---3--:R-:W-:Y:S01]  /*25d0*/  HMMA.16816.F32.BF16 R92, R12, R24, RZ ;  /* 0x000000180c5c723c */ /* 0x008fe200000418ff */
[----:B------:R-:W-:-:S02]  /*25e0*/  IADD3 R7, R224, 0x3100, RZ ;  /* 0x00003100e0077810 */ /* 0x000fc40007ffe0ff */
[----:B------:R-:W-:Y:S02]  /*25f0*/  IADD3.X R5, R5, UR16, R6, P0, !PT ;  /* 0x0000001005057c10 */ /* 0x000fe400087fe406 */
[C---:B------:R-:W-:Y:S02]  /*2600*/  LEA R4, P0, R0.reuse, c[0x0][0x1f8], 0x1 ;  /* 0x00007e0000047a11 */ /* 0x040fe400078008ff */
[----:B------:R-:W-:Y:S01]  /*2610*/  @P1 IADD3 R235, R7, -0x20, RZ ;  /* 0xffffffe007eb1810 */ /* 0x000fe20007ffe0ff */
[C---:B------:R-:W-:Y:S01]  /*2620*/  HMMA.16816.F32.BF16 R60, R8.reuse, R24, RZ ;  /* 0x00000018083c723c */ /* 0x040fe200000418ff */
[----:B------:R-:W-:Y:S01]  /*2630*/  LEA.HI.X R0, R0, c[0x0][0x1fc], R5, 0x1, P0 ;  /* 0x00007f0000007a11 */ /* 0x000fe200000f0c05 */
[----:B------:R-:W1:Y:S01]  /*2640*/  SHFL.IDX PT, R20, R4, 0x2, 0x181f ;  /* 0x00581f0004147f89 */ /* 0x000e6200000e0000 */
[C---:B------:R-:W-:Y:S02]  /*2650*/  IADD3 R241, R235.reuse, 0x800, RZ ;  /* 0x00000800ebf17810 */ /* 0x040fe40007ffe0ff */
[----:B------:R-:W-:Y:S01]  /*2660*/  IADD3 R240, R235, 0x1000, RZ ;  /* 0x00001000ebf07810 */ /* 0x000fe20007ffe0ff */
[----:B------:R-:W2:Y:S01]  /*2670*/  SHFL.IDX PT, R7, R4, 0x1, 0x181f ;  /* 0x00381f0004077f89 */ /* 0x000ea200000e0000 */
[----:B------:R-:W-:Y:S01]  /*2680*/  IMAD.WIDE R24, R127, 0x2, RZ ;  /* 0x000000027f187825 */ /* 0x000fe200078e02ff */
[----:B------:R-:W-:Y:S01]  /*2690*/  HMMA.16816.F32.BF16 R56, R8, R26, RZ ;  /* 0x0000001a0838723c */ /* 0x000fe200000418ff */
[C---:B------:R-:W-:Y:S01]  /*26a0*/  IADD3 R239, R235.reuse, 0x1800, RZ ;  /* 0x00001800ebef7810 */ /* 0x040fe20007ffe0ff */
[----:B------:R3:W5:Y:S01]  /*26b0*/  SHFL.IDX PT, R6, R4, RZ, 0x181f ;  /* 0x00181fff04067589 */ /* 0x00076200000e0000 */
[----:B------:R-:W-:-:S02]  /*26c0*/  IADD3 R238, R235, 0x2000, RZ ;  /* 0x00002000ebee7810 */ /* 0x000fc40007ffe0ff */
[----:B------:R-:W-:Y:S01]  /*26d0*/  IADD3 R237, R235, 0x2800, RZ ;  /* 0x00002800ebed7810 */ /* 0x000fe20007ffe0ff */
[----:B------:R-:W5:Y:S02]  /*26e0*/  SHFL.IDX PT, R21, R0, RZ, 0x181f ;  /* 0x00181fff00157589 */ /* 0x000f6400000e0000 */
[----:B------:R-:W-:Y:S02]  /*26f0*/  HMMA.16816.F32.BF16 R104, R12, R26, RZ ;  /* 0x0000001a0c68723c */ /* 0x000fe400000418ff */
[----:B------:R-:W5:Y:S04]  /*2700*/  SHFL.IDX PT, R22, R0, 0x1, 0x181f ;  /* 0x00381f0000167f89 */ /* 0x000f6800000e0000 */
[----:B------:R-:W5:Y:S02]  /*2710*/  SHFL.IDX PT, R0, R0, 0x2, 0x181f ;  /* 0x00581f0000007f89 */ /* 0x000f6400000e0000 */
[----:B----4-:R-:W-:Y:S01]  /*2720*/  HMMA.16816.F32.BF16 R48, R8, R32, RZ ;  /* 0x000000200830723c */ /* 0x010fe200000418ff */
[C---:B-1----:R-:W-:Y:S01]  /*2730*/  IADD3 R30, P0, R24.reuse, R20, RZ ;  /* 0x00000014181e7210 */ /* 0x042fe20007f1e0ff */
[----:B------:R-:W1:Y:S01]  /*2740*/  LDSM.16.M88.4 R44, [R235] ;  /* 0x00000000eb2c783b */ /* 0x000e620000000200 */
[----:B--2---:R-:W-:-:S03]  /*2750*/  IADD3 R26, P1, R24, R7, RZ ;  /* 0x00000007181a7210 */ /* 0x004fc60007f3e0ff */
[----:B------:R-:W2:Y:S02]  /*2760*/  LDSM.16.M88.4 R40, [R235+0x800] ;  /* 0x00080000eb28783b */ /* 0x000ea40000000200 */
[----:B------:R-:W-:Y:S01]  /*2770*/  HMMA.16816.F32.BF16 R64, R8, R34, RZ ;  /* 0x000000220840723c */ /* 0x000fe200000418ff */
[----:B---3--:R-:W-:Y:S01]  /*2780*/  IMAD.WIDE R4, R126, 0x2, RZ ;  /* 0x000000027e047825 */ /* 0x008fe200078e02ff */
[----:B-----5:R-:W-:Y:S01]  /*2790*/  IADD3 R28, P3, R6, R24, RZ ;  /* 0x00000018061c7210 */ /* 0x020fe20007f7e0ff */
[----:B------:R-:W3:Y:S04]  /*27a0*/  LDSM.16.M88.4 R52, [R235+0x1000] ;  /* 0x00100000eb34783b */ /* 0x000ee80000000200 */
[----:B------:R-:W-:Y:S01]  /*27b0*/  IMAD.X R29, R21, 0x1, R25, P3 ;  /* 0x00000001151d7824 */ /* 0x000fe200018e0619 */
[----:B------:R-:W-:Y:S01]  /*27c0*/  ISETP.GE.AND P3, PT, R127, c[0x0][0x1d4], PT ;  /* 0x000075007f007a0c */ /* 0x000fe20003f66270 */
[----:B------:R-:W-:Y:S01]  /*27d0*/  HMMA.16816.F32.BF16 R84, R12, R32, RZ ;  /* 0x000000200c54723c */ /* 0x000fe200000418ff */
[----:B------:R-:W-:-:S02]  /*27e0*/  IMAD.X R27, R25, 0x1, R22, P1 ;  /* 0x00000001191b7824 */ /* 0x000fc400008e0616 */
[----:B------:R-:W-:Y:S01]  /*27f0*/  IMAD.X R31, R25, 0x1, R0, P0 ;  /* 0x00000001191f7824 */ /* 0x000fe200000e0600 */
[----:B------:R-:W-:Y:S02]  /*2800*/  IADD3 R24, P0, R6, R4, RZ ;  /* 0x0000000406187210 */ /* 0x000fe40007f1e0ff */
[C---:B------:R-:W-:Y:S02]  /*2810*/  IADD3 R6, P1, R4.reuse, R7, RZ ;  /* 0x0000000704067210 */ /* 0x040fe40007f3e0ff */
[----:B------:R-:W-:Y:S01]  /*2820*/  HMMA.16816.F32.BF16 R100, R12, R34, RZ ;  /* 0x000000220c64723c */ /* 0x000fe200000418ff */
[----:B------:R-:W-:Y:S01]  /*2830*/  IMAD.X R25, R21, 0x1, R5, P0 ;  /* 0x0000000115197824 */ /* 0x000fe200000e0605 */
[----:B------:R-:W-:Y:S01]  /*2840*/  IADD3 R4, P0, R4, R20, RZ ;  /* 0x0000001404047210 */ /* 0x000fe20007f1e0ff */
[----:B------:R-:W-:Y:S01]  /*2850*/  IMAD.X R7, R5, 0x1, R22, P1 ;  /* 0x0000000105077824 */ /* 0x000fe200008e0616 */
[----:B------:R-:W-:Y:S01]  /*2860*/  ISETP.LT.OR P1, PT, R37, 0x1, P3 ;  /* 0x000000012500780c */ /* 0x000fe20001f21670 */
[----:B------:R-:W4:Y:S02]  /*2870*/  LDSM.16.M88.4 R20, [R233+0x6100] ;  /* 0x00610000e914783b */ /* 0x000f240000000200 */
[----:B------:R-:W-:Y:S01]  /*2880*/  IMAD.X R5, R5, 0x1, R0, P0 ;  /* 0x0000000105057824 */ /* 0x000fe200000e0600 */
[C---:B------:R-:W-:Y:S01]  /*2890*/  ISETP.LT.OR P0, PT, R37.reuse, 0x1, P2 ;  /* 0x000000012500780c */ /* 0x040fe20001701670 */
[----:B------:R-:W-:Y:S01]  /*28a0*/  IMAD.MOV.U32 R0, RZ, RZ, 0x40 ;  /* 0x00000040ff007424 */ /* 0x000fe200078e00ff */
[----:B-1----:R-:W-:Y:S07]  /*28b0*/  HMMA.16816.F32.BF16 R80, R16, R46, R72 ;  /* 0x0000002e1050723c */ /* 0x002fee0000041848 */
[----:B------:R-:W-:Y:S01]  /*28c0*/  @!PT LDS RZ, [RZ] ;  /* 0x00000000fffff984 */ /* 0x000fe20000000800 */
[----:B------:R-:W-:Y:S01]  /*28d0*/  @!PT LDS RZ, [RZ] ;  /* 0x00000000fffff984 */ /* 0x000fe20000000800 */
[----:B------:R-:W-:Y:S01]  /*28e0*/  @!PT LDS RZ, [RZ] ;  /* 0x00000000fffff984 */ /* 0x000fe20000000800 */
[----:B------:R1:W-:Y:S01]  /*28f0*/  LDGSTS.E.BYPASS.LTC128B.128 [R252+0x100], [R28.64], !P1 ;  /* 0x001000001cfc7fae */ /* 0x0003e2000c901d54 */
[----:B------:R-:W-:-:S02]  /*2900*/  ISETP.LT.OR P1, PT, R37, 0x11, P3 ;  /* 0x000000112500780c */ /* 0x000fc40001f21670 */
[C---:B------:R-:W-:Y:S01]  /*2910*/  ISETP.LT.OR P3, PT, R37.reuse, 0x21, P3 ;  /* 0x000000212500780c */ /* 0x040fe20001f61670 */
[----:B------:R5:W-:Y:S01]  /*2920*/  LDGSTS.E.BYPASS.LTC128B.128 [R252+0x1900], [R24.64], !P0 ;  /* 0x0190000018fc7fae */ /* 0x000be2000c101d54 */
[C---:B------:R-:W-:Y:S02]  /*2930*/  ISETP.LT.OR P0, PT, R37.reuse, 0x11, P2 ;  /* 0x000000112500780c */ /* 0x040fe40001701670 */
[----:B------:R-:W-:Y:S01]  /*2940*/  ISETP.LT.OR P2, PT, R37, 0x21, P2 ;  /* 0x000000212500780c */ /* 0x000fe20001741670 */
[C---:B--2---:R-:W-:Y:S06]  /*2950*/  HMMA.16816.F32.BF16 R76, R16.reuse, R42, R56 ;  /* 0x0000002a104c723c */ /* 0x044fec0000041838 */
[----:B------:R5:W-:Y:S01]  /*2960*/  LDGSTS.E.BYPASS.LTC128B.128 [R252+0x900], [R26.64], !P1 ;  /* 0x009000001afc7fae */ /* 0x000be2000c901d54 */
[----:B------:R-:W-:Y:S01]  /*2970*/  LOP3.LUT P1, RZ, R36, 0x4, RZ, 0xc0, !PT ;  /* 0x0000000424ff7812 */ /* 0x000fe2000782c0ff */
[----:B------:R-:W-:Y:S02]  /*2980*/  HMMA.16816.F32.BF16 R108, R16, R44, R68 ;  /* 0x0000002c106c723c */ /* 0x000fe40000041844 */
[----:B------:R2:W-:Y:S01]  /*2990*/  LDGSTS.E.BYPASS.LTC128B.128 [R252+0x2100], [R6.64], !P0 ;  /* 0x0210000006fc7fae */ /* 0x0005e2000c101d54 */
[----:B------:R-:W-:-:S02]  /*29a0*/  SEL R0, R0, 0xffffffc0, !P1 ;  /* 0xffffffc000007807 */ /* 0x000fc40004800000 */
[----:B------:R-:W-:Y:S01]  /*29b0*/  PLOP3.LUT P0, PT, PT, PT, UP0, 0x80, 0x0 ;  /* 0x000000000000781c */ /* 0x000fe20003f0f008 */
[----:B------:R1:W-:Y:S01]  /*29c0*/  LDGSTS.E.BYPASS.LTC128B.128 [R252+0x1100], [R30.64], !P3 ;  /* 0x011000001efc7fae */ /* 0x0003e2000d901d54 */
[----:B------:R-:W-:Y:S01]  /*29d0*/  ISETP.GT.AND P3, PT, R129, 0x2f, PT ;  /* 0x0000002f8100780c */ /* 0x000fe20003f64270 */
[----:B------:R-:W-:Y:S01]  /*29e0*/  IMAD.IADD R230, R224, 0x1, R0 ;  /* 0x00000001e0e67824 */ /* 0x000fe200078e0200 */
[C---:B------:R-:W-:Y:S01]  /*29f0*/  HMMA.16816.F32.BF16 R96, R16.reuse, R40, R60 ;  /* 0x000000281060723c */ /* 0x040fe2000004183c */
[----:B------:R2:W-:Y:S01]  /*2a00*/  LDGSTS.E.BYPASS.LTC128B.128 [R252+0x2900], [R4.64], !P2 ;  /* 0x0290000004fc7fae */ /* 0x0005e2000d101d54 */
[----:B------:R-:W-:Y:S01]  /*2a10*/  IMAD.IADD R229, R0, 0x1, R235 ;  /* 0x0000000100e57824 */ /* 0x000fe200078e02eb */
[----:B------:R-:W-:Y:S02]  /*2a20*/  LOP3.LUT R0, R120, R121, RZ, 0xfc, !PT ;  /* 0x0000007978007212 */ /* 0x000fe400078efcff */
[----:B------:R-:W-:Y:S03]  /*2a30*/  LDSM.16.M88.4 R8, [R232+0x8100] ;  /* 0x00810000e808783b */ /* 0x000fe60000000200 */
[C---:B---3--:R-:W-:Y:S01]  /*2a40*/  HMMA.16816.F32.BF16 R88, R16.reuse, R52, R48 ;  /* 0x000000341058723c */ /* 0x048fe20000041830 */
[----:B------:R-:W-:Y:S04]  /*2a50*/  LDSM.16.M88.4 R32, [R230+0x4100] ;  /* 0x00410000e620783b */ /* 0x000fe80000000200 */
[----:B------:R-:W-:Y:S03]  /*2a60*/  LDSM.16.M88.4 R12, [R232+0x6100] ;  /* 0x00610000e80c783b */ /* 0x000fe60000000200 */
[----:B------:R-:W-:Y:S01]  /*2a70*/  HMMA.16816.F32.BF16 R72, R16, R54, R64 ;  /* 0x000000361048723c */ /* 0x000fe20000041840 */
[----:B-----5:R-:W3:Y:S04]  /*2a80*/  LDSM.16.M88.4 R24, [R230+0x3900] ;  /* 0x00390000e618783b */ /* 0x020ee80000000200 */
[----:B------:R-:W-:Y:S03]  /*2a90*/  LDSM.16.M88.4 R36, [R229] ;  /* 0x00000000e524783b */ /* 0x000fe60000000200 */
[C---:B----4-:R-:W-:Y:S01]  /*2aa0*/  HMMA.16816.F32.BF16 R68, R20.reuse, R44, R112 ;  /* 0x0000002c1444723c */ /* 0x050fe20000041870 */
[----:B-1----:R-:W1:Y:S04]  /*2ab0*/  LDSM.16.M88.4 R28, [R230+0x3100] ;  /* 0x00310000e61c783b */ /* 0x002e680000000200 */
[----:B--2---:R-:W2:Y:S03]  /*2ac0*/  LDSM.16.M88.4 R4, [R234+0x8100] ;  /* 0x00810000ea04783b */ /* 0x004ea60000000200 */
[C---:B------:R-:W-:Y:S01]  /*2ad0*/  HMMA.16816.F32.BF16 R48, R20.reuse, R52, R84 ;  /* 0x000000341430723c */ /* 0x040fe20000041854 */
[----:B------:R-:W4:Y:S04]  /*2ae0*/  LDSM.16.M88.4 R60, [R229+0x800] ;  /* 0x00080000e53c783b */ /* 0x000f280000000200 */
[----:B------:R-:W-:Y:S03]  /*2af0*/  LDSM.16.M88.4 R64, [R229+0x1000] ;  /* 0x00100000e540783b */ /* 0x000fe60000000200 */
[C---:B------:R-:W-:Y:S01]  /*2b00*/  HMMA.16816.F32.BF16 R44, R20.reuse, R46, R116 ;  /* 0x0000002e142c723c */ /* 0x040fe20000041874 */
[----:B------:R-:W0:Y:S07]  /*2b10*/  LDGDEPBAR ;  /* 0x00000000000079af */ /* 0x000e2e0000000000 */
[C---:B------:R-:W-:Y:S08]  /*2b20*/  HMMA.16816.F32.BF16 R16, R20.reuse, R42, R104 ;  /* 0x0000002a1410723c */ /* 0x040ff00000041868 */
[C---:B------:R-:W-:Y:S08]  /*2b30*/  HMMA.16816.F32.BF16 R56, R20.reuse, R40, R92 ;  /* 0x000000281438723c */ /* 0x040ff0000004185c */
[----:B------:R-:W-:Y:S01]  /*2b40*/  HMMA.16816.F32.BF16 R52, R20, R54, R100 ;  /* 0x000000361434723c */ /* 0x000fe20000041864 */
[----:B------:R-:W5:Y:S07]  /*2b50*/  LDSM.16.M88.4 R20, [R234+0x6100] ;  /* 0x00610000ea14783b */ /* 0x000f6e0000000200 */
[C---:B---3--:R-:W-:Y:S08]  /*2b60*/  HMMA.16816.F32.BF16 R84, R8.reuse, R26, R76 ;  /* 0x0000001a0854723c */ /* 0x048ff0000004184c */
[C---:B-1----:R-:W-:Y:S08]  /*2b70*/  HMMA.16816.F32.BF16 R40, R8.reuse, R28, R108 ;  /* 0x0000001c0828723c */ /* 0x042ff0000004186c */
[C---:B------:R-:W-:Y:S08]  /*2b80*/  HMMA.16816.F32.BF16 R92, R8.reuse, R24, R96 ;  /* 0x00000018085c723c */ /* 0x040ff00000041860 */
[C---:B------:R-:W-:Y:S08]  /*2b90*/  HMMA.16816.F32.BF16 R88, R8.reuse, R32, R88 ;  /* 0x000000200858723c */ /* 0x040ff00000041858 */
[C---:B------:R-:W-:Y:S08]  /*2ba0*/  HMMA.16816.F32.BF16 R80, R8.reuse, R30, R80 ;  /* 0x0000001e0850723c */ /* 0x040ff00000041850 */
[----:B------:R-:W-:Y:S08]  /*2bb0*/  HMMA.16816.F32.BF16 R76, R8, R34, R72 ;  /* 0x00000022084c723c */ /* 0x000ff00000041848 */
[C---:B------:R-:W-:Y:S08]  /*2bc0*/  HMMA.16816.F32.BF16 R8, R12.reuse, R28, R68 ;  /* 0x0000001c0c08723c */ /* 0x040ff00000041844 */
[C---:B------:R-:W-:Y:S01]  /*2bd0*/  HMMA.16816.F32.BF16 R44, R12.reuse, R30, R44 ;  /* 0x0000001e0c2c723c */ /* 0x040fe2000004182c */
[----:B------:R-:W-:Y:S07]  /*2be0*/  LDSM.16.M88.4 R28, [R224+0x4900] ;  /* 0x00490000e01c783b */ /* 0x000fee0000000200 */
[C---:B------:R-:W-:Y:S01]  /*2bf0*/  HMMA.16816.F32.BF16 R104, R12.reuse, R26, R16 ;  /* 0x0000001a0c68723c */ /* 0x040fe20000041810 */
[----:B------:R-:W1:Y:S07]  /*2c00*/  LDSM.16.M88.4 R16, [R231+0xc100] ;  /* 0x00c10000e710783b */ /* 0x000e6e0000000200 */
[C---:B------:R-:W-:Y:S01]  /*2c10*/  HMMA.16816.F32.BF16 R56, R12.reuse, R24, R56 ;  /* 0x000000180c38723c */ /* 0x040fe20000041838 */
[----:B------:R-:W3:Y:S07]  /*2c20*/  LDSM.16.M88.4 R24, [R224+0x5100] ;  /* 0x00510000e018783b */ /* 0x000eee0000000200 */
[C---:B------:R-:W-:Y:S01]  /*2c30*/  HMMA.16816.F32.BF16 R108, R12.reuse, R32, R48 ;  /* 0x000000200c6c723c */ /* 0x040fe20000041830 */
[----:B------:R-:W-:Y:S07]  /*2c40*/  LDSM.16.M88.4 R48, [R235+0x1800] ;  /* 0x00180000eb30783b */ /* 0x000fee0000000200 */
[----:B------:R-:W-:Y:S01]  /*2c50*/  HMMA.16816.F32.BF16 R52, R12, R34, R52 ;  /* 0x000000220c34723c */ /* 0x000fe20000041834 */
[----:B------:R-:W1:Y:S07]  /*2c60*/  LDSM.16.M88.4 R12, [R224+0x5900] ;  /* 0x00590000e00c783b */ /* 0x000e6e0000000200 */
[C---:B--2---:R-:W-:Y:S08]  /*2c70*/  HMMA.16816.F32.BF16 R40, R4.reuse, R36, R40 ;  /* 0x000000240428723c */ /* 0x044ff00000041828 */
[C---:B----4-:R-:W-:Y:S08]  /*2c80*/  HMMA.16816.F32.BF16 R68, R4.reuse, R60, R92 ;  /* 0x0000003c0444723c */ /* 0x050ff0000004185c */
[----:B------:R-:W-:Y:S08]  /*2c90*/  HMMA.16816.F32.BF16 R32, R4, R38, R80 ;  /* 0x000000260420723c */ /* 0x000ff00000041850 */
[----:B-----5:R-:W-:Y:S01]  /*2ca0*/  HMMA.16816.F32.BF16 R92, R20, R36, R8 ;  /* 0x00000024145c723c */ /* 0x020fe20000041808 */
[----:B------:R-:W2:Y:S07]  /*2cb0*/  LDSM.16.M88.4 R8, [R231+0xa100] ;  /* 0x00a10000e708783b */ /* 0x000eae0000000200 */
[C---:B------:R-:W-:Y:S08]  /*2cc0*/  HMMA.16816.F32.BF16 R72, R4.reuse, R62, R84 ;  /* 0x0000003e0448723c */ /* 0x040ff00000041854 */
[C---:B------:R-:W-:Y:S08]  /*2cd0*/  HMMA.16816.F32.BF16 R100, R4.reuse, R64, R88 ;  /* 0x000000400464723c */ /* 0x040ff00000041858 */
[----:B------:R-:W-:Y:S01]  /*2ce0*/  HMMA.16816.F32.BF16 R96, R4, R66, R76 ;  /* 0x000000420460723c */ /* 0x000fe2000004184c */
[----:B------:R-:W-:Y:S07]  /*2cf0*/  LDSM.16.M88.4 R4, [R233+0xc100] ;  /* 0x00c10000e904783b */ /* 0x000fee0000000200 */
[C---:B------:R-:W-:Y:S01]  /*2d00*/  HMMA.16816.F32.BF16 R84, R20.reuse, R38, R44 ;  /* 0x000000261454723c */ /* 0x040fe2000004182c */
[----:B------:R-:W4:Y:S07]  /*2d10*/  LDSM.16.M88.4 R44, [R235+0x2000] ;  /* 0x00200000eb2c783b */ /* 0x000f2e0000000200 */
[C---:B------:R-:W-:Y:S01]  /*2d20*/  HMMA.16816.F32.BF16 R88, R20.reuse, R60, R56 ;  /* 0x0000003c1458723c */ /* 0x040fe20000041838 */
[----:B------:R-:W5:Y:S07]  /*2d30*/  LDSM.16.M88.4 R56, [R235+0x2800] ;  /* 0x00280000eb38783b */ /* 0x000f6e0000000200 */
[C---:B------:R-:W-:Y:S08]  /*2d40*/  HMMA.16816.F32.BF16 R104, R20.reuse, R62, R104 ;  /* 0x0000003e1468723c */ /* 0x040ff00000041868 */
[C---:B------:R-:W-:Y:S08]  /*2d50*/  HMMA.16816.F32.BF16 R108, R20.reuse, R64, R108 ;  /* 0x00000040146c723c */ /* 0x040ff0000004186c */
[----:B------:R-:W-:Y:S01]  /*2d60*/  HMMA.16816.F32.BF16 R80, R20, R66, R52 ;  /* 0x000000421450723c */ /* 0x000fe20000041834 */
[----:B------:R-:W2:Y:S07]  /*2d70*/  LDSM.16.M88.4 R20, [R233+0xa100] ;  /* 0x00a10000e914783b */ /* 0x000eae0000000200 */
[C---:B-1----:R-:W-:Y:S08]  /*2d80*/  HMMA.16816.F32.BF16 R76, R16.reuse, R28, R40 ;  /* 0x0000001c104c723c */ /* 0x042ff00000041828 */
[C---:B------:R-:W-:Y:S08]  /*2d90*/  HMMA.16816.F32.BF16 R52, R16.reuse, R30, R32 ;  /* 0x0000001e1034723c */ /* 0x040ff00000041820 */
[C---:B---3--:R-:W-:Y:S08]  /*2da0*/  HMMA.16816.F32.BF16 R40, R16.reuse, R24, R68 ;  /* 0x000000181028723c */ /* 0x048ff00000041844 */
[C---:B------:R-:W-:Y:S08]  /*2db0*/  HMMA.16816.F32.BF16 R36, R16.reuse, R26, R72 ;  /* 0x0000001a1024723c */ /* 0x040ff00000041848 */
[----:B------:R-:W-:Y:S08]  /*2dc0*/  HMMA.16816.F32.BF16 R32, R16, R12, R100 ;  /* 0x0000000c1020723c */ /* 0x000ff00000041864 */
[C---:B--2---:R-:W-:Y:S08]  /*2dd0*/  HMMA.16816.F32.BF16 R72, R8.reuse, R28, R92 ;  /* 0x0000001c0848723c */ /* 0x044ff0000004185c */
[----:B------:R-:W-:Y:S08]  /*2de0*/  HMMA.16816.F32.BF16 R68, R8, R30, R84 ;  /* 0x0000001e0844723c */ /* 0x000ff00000041854 */
[----:B------:R-:W-:Y:S01]  /*2df0*/  HMMA.16816.F32.BF16 R64, R16, R14, R96 ;  /* 0x0000000e1040723c */ /* 0x000fe20000041860 */
[----:B------:R-:W-:Y:S07]  /*2e00*/  LDSM.16.M88.4 R16, [R232+0xc100] ;  /* 0x00c10000e810783b */ /* 0x000fee0000000200 */
[C---:B------:R-:W-:Y:S08]  /*2e10*/  HMMA.16816.F32.BF16 R60, R8.reuse, R24, R88 ;  /* 0x00000018083c723c */ /* 0x040ff00000041858 */
[C---:B------:R-:W-:Y:S08]  /*2e20*/  HMMA.16816.F32.BF16 R28, R8.reuse, R26, R104 ;  /* 0x0000001a081c723c */ /* 0x040ff00000041868 */
[C---:B------:R-:W-:Y:S08]  /*2e30*/  HMMA.16816.F32.BF16 R24, R8.reuse, R12, R108 ;  /* 0x0000000c0818723c */ /* 0x040ff0000004186c */
[----:B------:R-:W-:Y:S01]  /*2e40*/  HMMA.16816.F32.BF16 R80, R8, R14, R80 ;  /* 0x0000000e0850723c */ /* 0x000fe20000041850 */
[----:B------:R-:W-:Y:S04]  /*2e50*/  LDSM.16.M88.4 R12, [R232+0xa100] ;  /* 0x00a10000e80c783b */ /* 0x000fe80000000200 */
[----:B------:R-:W-:Y:S03]  /*2e60*/  LDSM.16.M88.4 R8, [R234+0xa100] ;  /* 0x00a10000ea08783b */ /* 0x000fe60000000200 */
[C---:B----4-:R-:W-:Y:S01]  /*2e70*/  HMMA.16816.F32.BF16 R108, R4.reuse, R44, R40 ;  /* 0x0000002c046c723c */ /* 0x050fe20000041828 */
[----:B------:R-:W1:Y:S07]  /*2e80*/  LDSM.16.M88.4 R40, [R230+0x4900] ;  /* 0x00490000e628783b */ /* 0x000e6e0000000200 */
[C---:B------:R-:W-:Y:S01]  /*2e90*/  HMMA.16816.F32.BF16 R104, R4.reuse, R46, R36 ;  /* 0x0000002e0468723c */ /* 0x040fe20000041824 */
[----:B------:R-:W2:Y:S07]  /*2ea0*/  LDSM.16.M88.4 R36, [R230+0x5100] ;  /* 0x00510000e624783b */ /* 0x000eae0000000200 */
[C---:B-----5:R-:W-:Y:S01]  /*2eb0*/  HMMA.16816.F32.BF16 R100, R4.reuse, R56, R32 ;  /* 0x000000380464723c */ /* 0x060fe20000041820 */
[----:B------:R-:W3:Y:S07]  /*2ec0*/  LDSM.16.M88.4 R32, [R230+0x5900] ;  /* 0x00590000e620783b */ /* 0x000eee0000000200 */
[C---:B------:R-:W-:Y:S08]  /*2ed0*/  HMMA.16816.F32.BF16 R112, R4.reuse, R48, R76 ;  /* 0x000000300470723c */ /* 0x040ff0000004184c */
[----:B------:R-:W-:Y:S08]  /*2ee0*/  HMMA.16816.F32.BF16 R76, R4, R50, R52 ;  /* 0x00000032044c723c */ /* 0x000ff00000041834 */
[C---:B------:R-:W-:Y:S08]  /*2ef0*/  HMMA.16816.F32.BF16 R96, R20.reuse, R48, R72 ;  /* 0x000000301460723c */ /* 0x040ff00000041848 */
[----:B------:R-:W-:Y:S08]  /*2f00*/  HMMA.16816.F32.BF16 R92, R20, R50, R68 ;  /* 0x00000032145c723c */ /* 0x000ff00000041844 */
[----:B------:R-:W-:Y:S01]  /*2f10*/  HMMA.16816.F32.BF16 R52, R4, R58, R64 ;  /* 0x0000003a0434723c */ /* 0x000fe20000041840 */
[----:B------:R-:W-:Y:S07]  /*2f20*/  LDSM.16.M88.4 R4, [R236+0xc100] ;  /* 0x00c10000ec04783b */ /* 0x000fee0000000200 */
[C---:B------:R-:W-:Y:S08]  /*2f30*/  HMMA.16816.F32.BF16 R88, R20.reuse, R44, R60 ;  /* 0x0000002c1458723c */ /* 0x040ff0000004183c */
[C---:B------:R-:W-:Y:S01]  /*2f40*/  HMMA.16816.F32.BF16 R84, R20.reuse, R46, R28 ;  /* 0x0000002e1454723c */ /* 0x040fe2000004181c */
[----:B------:R-:W4:Y:S07]  /*2f50*/  LDSM.16.M88.4 R28, [R229+0x1800] ;  /* 0x00180000e51c783b */ /* 0x000f2e0000000200 */
[C---:B------:R-:W-:Y:S01]  /*2f60*/  HMMA.16816.F32.BF16 R60, R20.reuse, R56, R24 ;  /* 0x00000038143c723c */ /* 0x040fe20000041818 */
[----:B------:R-:W5:Y:S07]  /*2f70*/  LDSM.16.M88.4 R24, [R229+0x2000] ;  /* 0x00200000e518783b */ /* 0x000f6e0000000200 */
[----:B------:R-:W-:Y:S01]  /*2f80*/  HMMA.16816.F32.BF16 R56, R20, R58, R80 ;  /* 0x0000003a1438723c */ /* 0x000fe20000041850 */
[----:B------:R-:W3:Y:S01]  /*2f90*/  LDSM.16.M88.4 R20, [R229+0x2800] ;  /* 0x00280000e514783b */ /* 0x000ee20000000200 */
[----:B------:R-:W-:-:S06]  /*2fa0*/  DEPBAR.LE SB0, 0x0 ;  /* 0x000080000000791a */ /* 0x000fcc0000000000 */
[C---:B-1----:R-:W-:Y:S08]  /*2fb0*/  HMMA.16816.F32.BF16 R80, R16.reuse, R40, R112 ;  /* 0x000000281050723c */ /* 0x042ff00000041870 */
[----:B------:R-:W-:Y:S08]  /*2fc0*/  HMMA.16816.F32.BF16 R76, R16, R42, R76 ;  /* 0x0000002a104c723c */ /* 0x000ff0000004184c */
[C---:B------:R-:W-:Y:S08]  /*2fd0*/  HMMA.16816.F32.BF16 R48, R12.reuse, R40, R96 ;  /* 0x000000280c30723c */ /* 0x040ff00000041860 */
[----:B------:R-:W-:Y:S08]  /*2fe0*/  HMMA.16816.F32.BF16 R44, R12, R42, R92 ;  /* 0x0000002a0c2c723c */ /* 0x000ff0000004185c */
[C---:B--2---:R-:W-:Y:S08]  /*2ff0*/  HMMA.16816.F32.BF16 R72, R16.reuse, R36, R108 ;  /* 0x000000241048723c */ /* 0x044ff0000004186c */
[C---:B------:R-:W-:Y:S08]  /*3000*/  HMMA.16816.F32.BF16 R68, R16.reuse, R38, R104 ;  /* 0x000000261044723c */ /* 0x040ff00000041868 */
[C---:B---3--:R-:W-:Y:S08]  /*3010*/  HMMA.16816.F32.BF16 R64, R16.reuse, R32, R100 ;  /* 0x000000201040723c */ /* 0x048ff00000041864 */
[----:B------:R-:W-:Y:S08]  /*3020*/  HMMA.16816.F32.BF16 R52, R16, R34, R52 ;  /* 0x000000221034723c */ /* 0x000ff00000041834 */
[C---:B------:R-:W-:Y:S08]  /*3030*/  HMMA.16816.F32.BF16 R40, R12.reuse, R36, R88 ;  /* 0x000000240c28723c */ /* 0x040ff00000041858 */
[C---:B------:R-:W-:Y:S08]  /*3040*/  HMMA.16816.F32.BF16 R36, R12.reuse, R38, R84 ;  /* 0x000000260c24723c */ /* 0x040ff00000041854 */
[C---:B------:R-:W-:Y:S08]  /*3050*/  HMMA.16816.F32.BF16 R16, R12.reuse, R32, R60 ;  /* 0x000000200c10723c */ /* 0x040ff0000004183c */
[----:B------:R-:W-:Y:S08]  /*3060*/  HMMA.16816.F32.BF16 R12, R12, R34, R56 ;  /* 0x000000220c0c723c */ /* 0x000ff00000041838 */
[C---:B----4-:R-:W-:Y:S08]  /*3070*/  HMMA.16816.F32.BF16 R56, R8.reuse, R28, R48 ;  /* 0x0000001c0838723c */ /* 0x050ff00000041830 */
[C---:B------:R-:W-:Y:S08]  /*3080*/  HMMA.16816.F32.BF16 R48, R8.reuse, R30, R44 ;  /* 0x0000001e0830723c */ /* 0x040ff0000004182c */
[C---:B-----5:R-:W-:Y:S08]  /*3090*/  HMMA.16816.F32.BF16 R44, R8.reuse, R24, R40 ;  /* 0x00000018082c723c */ /* 0x060ff00000041828 */
[----:B------:R-:W-:Y:S07]  /*30a0*/  HMMA.16816.F32.BF16 R40, R8, R22, R12 ;  /* 0x000000160828723c */ /* 0x000fee000004180c */
[----:B------:R-:W-:Y:S01]  /*30b0*/  SHF.R.S32.HI R12, RZ, 0x1f, R126 ;  /* 0x0000001fff0c7819 */ /* 0x000fe2000001147e */
[C---:B------:R-:W-:Y:S04]  /*30c0*/  HMMA.16816.F32.BF16 R84, R4.reuse, R24, R72 ;  /* 0x000000180454723c */ /* 0x040fe80000041848 */
[----:B------:R1:W-:Y:S04]  /*30d0*/  STL [R1+0x3c], R12 ;  /* 0x00003c0c01007387 */ /* 0x0003e80000100800 */
[C---:B------:R-:W-:Y:S08]  /*30e0*/  HMMA.16816.F32.BF16 R92, R4.reuse, R28, R80 ;  /* 0x0000001c045c723c */ /* 0x040ff00000041850 */
[C---:B------:R-:W-:Y:S08]  /*30f0*/  HMMA.16816.F32.BF16 R88, R4.reuse, R30, R76 ;  /* 0x0000001e0458723c */ /* 0x040ff0000004184c */
[C---:B------:R-:W-:Y:S08]  /*3100*/  HMMA.16816.F32.BF16 R72, R4.reuse, R22, R52 ;  /* 0x000000160448723c */ /* 0x040ff00000041834 */
[C---:B------:R-:W-:Y:S08]  /*3110*/  HMMA.16816.F32.BF16 R76, R4.reuse, R26, R68 ;  /* 0x0000001a044c723c */ /* 0x040ff00000041844 */
[----:B------:R-:W-:Y:S07]  /*3120*/  HMMA.16816.F32.BF16 R80, R4, R20, R64 ;  /* 0x000000140450723c */ /* 0x000fee0000041840 */
[----:B------:R-:W-:Y:S01]  /*3130*/  IADD3 R4, R252, 0x100, RZ ;  /* 0x00000100fc047810 */ /* 0x000fe20007ffe0ff */
[C---:B------:R-:W-:Y:S08]  /*3140*/  HMMA.16816.F32.BF16 R52, R8.reuse, R26, R36 ;  /* 0x0000001a0834723c */ /* 0x040ff00000041824 */
[----:B------:R-:W-:Y:S01]  /*3150*/  HMMA.16816.F32.BF16 R32, R8, R20, R16 ;  /* 0x000000140820723c */ /* 0x000fe20000041810 */
[----:B------:R-:W-:Y:S06]  /*3160*/  BAR.SYNC.DEFER_BLOCKING 0x0 ;  /* 0x0000000000007b1d */ /* 0x000fec0000010000 */
[----:B------:R-:W-:Y:S05]  /*3170*/  @!P0 BRA `(.L_x_590) ;  /* 0x000003e000008947 */ /* 0x000fea0003800000 */
[----:B-1----:R-:W-:Y:S02]  /*3180*/  IMAD.U32 R4, RZ, RZ, UR17 ;  /* 0x00000011ff047e24 */ /* 0x002fe4000f8e00ff */
[----:B------:R-:W-:-:S03]  /*3190*/  IMAD.MOV.U32 R242, RZ, RZ, RZ ;  /* 0x000000fffff27224 */ /* 0x000fc600078e00ff */
[----:B------:R-:W-:-:S04]  /*31a0*/  IADD3 R4, R129, UR10, R4 ;  /* 0x0000000a81047c10 */ /* 0x000fc8000fffe004 */
[----:B------:R-:W-:-:S05]  /*31b0*/  IADD3 R5, R4, -0x30, RZ ;  /* 0xffffffd004057810 */ /* 0x000fca0007ffe0ff */
[----:B------:R-:W-:-:S04]  /*31c0*/  @P4 IMAD.HI.U32 R6, R5, c[0x0][0x2bc], RZ ;  /* 0x0000af0005064a27 */ /* 0x000fc800078e00ff */
[----:B------:R-:W-:Y:S01]  /*31d0*/  IMAD.MOV.U32 R4, RZ, RZ, R5 ;  /* 0x000000ffff047224 */ /* 0x000fe200078e0005 */
        /* <DEDUP_REMOVED lines=9> */
[----:B------:R-:W-:Y:S01]  /*3270*/  IADD3 R8, -R125, 0x10, RZ ;  /* 0x000000107d087810 */ /* 0x000fe20007ffe1ff */
        /* <DEDUP_REMOVED lines=9> */
[----:B------:R-:W-:-:S03]  /*3310*/  IADD3 R4, P0, R4, UR14, RZ ;  /* 0x0000000e04047c10 */ /* 0x000fc6000ff1e0ff */
[----:B------:R-:W-:-:S05]  /*3320*/  IMAD R6, R242, c[0x0][0x1f4], R6 ;  /* 0x00007d00f2067a24 */ /* 0x000fca00078e0206 */
[----:B------:R-:W-:Y:S02]  /*3330*/  IADD3.X R6, R5, UR6, R6, P0, !PT ;  /* 0x0000000605067c10 */ /* 0x000fe400087fe406 */
[----:B------:R-:W-:-:S04]  /*3340*/  LEA R5, P0, R4, c[0x0][0x1c8], 0x1 ;  /* 0x0000720004057a11 */ /* 0x000fc800078008ff */
[----:B------:R-:W-:Y:S01]  /*3350*/  LEA.HI.X R4, R4, c[0x0][0x1cc], R6, 0x1, P0 ;  /* 0x0000730004047a11 */ /* 0x000fe200000f0c06 */
[----:B------:R-:W-:Y:S01]  /*3360*/  SHFL.IDX PT, R7, R5, 0x2, 0x181f ;  /* 0x00581f0005077f89 */ /* 0x000fe200000e0000 */
[----:B------:R-:W-:-:S03]  /*3370*/  SHF.L.U64.HI R6, R127, 0x1, R128 ;  /* 0x000000017f067819 */ /* 0x000fc60000010280 */
[----:B------:R-:W-:Y:S04]  /*3380*/  SHFL.IDX PT, R9, R4, 0x2, 0x181f ;  /* 0x00581f0004097f89 */ /* 0x000fe800000e0000 */
[----:B------:R-:W1:Y:S04]  /*3390*/  SHFL.IDX PT, R10, R5, RZ, 0x181f ;  /* 0x00181fff050a7589 */ /* 0x000e6800000e0000 */
[----:B------:R2:W3:Y:S04]  /*33a0*/  SHFL.IDX PT, R11, R5, 0x1, 0x181f ;  /* 0x00381f00050b7f89 */ /* 0x0004e800000e0000 */
[----:B------:R-:W4:Y:S04]  /*33b0*/  SHFL.IDX PT, R13, R4, RZ, 0x181f ;  /* 0x00181fff040d7589 */ /* 0x000f2800000e0000 */
[----:B------:R5:W3:Y:S01]  /*33c0*/  SHFL.IDX PT, R18, R4, 0x1, 0x181f ;  /* 0x00381f0004127f89 */ /* 0x000ae200000e0000 */
[----:B-1----:R-:W-:-:S02]  /*33d0*/  IADD3 R14, P2, R10, R15, RZ ;  /* 0x0000000f0a0e7210 */ /* 0x002fc40007f5e0ff */
[----:B--2---:R-:W-:-:S04]  /*33e0*/  IADD3 R5, -R19, 0x10, RZ ;  /* 0x0000001013057810 */ /* 0x004fc80007ffe1ff */
[----:B------:R-:W-:Y:S01]  /*33f0*/  LOP3.LUT R5, R5, 0xf, RZ, 0xc0, !PT ;  /* 0x0000000f05057812 */ /* 0x000fe200078ec0ff */
[----:B-----5:R-:W-:-:S03]  /*3400*/  IMAD.SHL.U32 R4, R126, 0x2, RZ ;  /* 0x000000027e047824 */ /* 0x020fc600078e00ff */
[----:B------:R-:W-:Y:S02]  /*3410*/  IADD3 R16, P1, P0, R5, R7, R15 ;  /* 0x0000000705107210 */ /* 0x000fe4000783e00f */
[----:B------:R-:W-:Y:S02]  /*3420*/  LOP3.LUT R5, R8, 0xf, RZ, 0xc0, !PT ;  /* 0x0000000f08057812 */ /* 0x000fe400078ec0ff */
[----:B------:R-:W-:Y:S02]  /*3430*/  IADD3.X R17, RZ, R9, R6, P1, P0 ;  /* 0x00000009ff117210 */ /* 0x000fe40000fe0406 */
[----:B------:R-:W-:Y:S02]  /*3440*/  IADD3 R8, P1, P0, R5, R7, R4 ;  /* 0x0000000705087210 */ /* 0x000fe4000783e004 */
[----:B------:R-:W-:-:S04]  /*3450*/  SHF.L.U64.HI R5, R126, 0x1, R12 ;  /* 0x000000017e057819 */ /* 0x000fc8000001020c */
[--C-:B------:R-:W-:Y:S02]  /*3460*/  IADD3.X R9, RZ, R9, R5.reuse, P1, P0 ;  /* 0x00000009ff097210 */ /* 0x100fe40000fe0405 */
[-C--:B------:R-:W-:Y:S02]  /*3470*/  IADD3 R12, P1, R10, R4.reuse, RZ ;  /* 0x000000040a0c7210 */ /* 0x080fe40007f3e0ff */
[----:B---3--:R-:W-:Y:S01]  /*3480*/  IADD3 R10, P0, R11, R15, RZ ;  /* 0x0000000f0b0a7210 */ /* 0x008fe20007f1e0ff */
[--C-:B----4-:R-:W-:Y:S01]  /*3490*/  IMAD.X R15, R13, 0x1, R6.reuse, P2 ;  /* 0x000000010d0f7824 */ /* 0x110fe200010e0606 */
        /* <DEDUP_REMOVED lines=10> */
[----:B------:R1:W-:Y:S04]  /*3540*/  LDGSTS.E.BYPASS.LTC128B.128.ZFILL [R252+0x4100], [R16.64], P1 ;  /* 0x0410000010fc7fae */ /* 0x0003e80008941d54 */
[----:B------:R1:W-:Y:S02]  /*3550*/  LDGSTS.E.BYPASS.LTC128B.128.ZFILL [R252+0x5900], [R8.64], P0 ;  /* 0x0590000008fc7fae */ /* 0x0003e40008141d54 */
.L_x_590:
[----:B-1----:R-:W-:Y:S01]  /*3560*/  FMUL.FTZ R4, R48, c[0x0][0x320] ;  /* 0x0000c80030047a20 */ /* 0x002fe20000410000 */
[----:B------:R-:W-:Y:S01]  /*3570*/  SHF.R.S32.HI R7, RZ, 0x1f, R122 ;  /* 0x0000001fff077819 */ /* 0x000fe2000001147a */
[----:B------:R-:W-:Y:S01]  /*3580*/  FMUL.FTZ R5, R45, c[0x0][0x320] ;  /* 0x0000c8002d057a20 */ /* 0x000fe20000410000 */
[----:B------:R-:W-:Y:S01]  /*3590*/  LEA.HI R6, R124, R132, RZ, 0x2 ;  /* 0x000000847c067211 */ /* 0x000fe200078f10ff */
[----:B------:R1:W2:Y:S01]  /*35a0*/  MUFU.TANH R20, R4 ;  /* 0x0000000400147308 */ /* 0x0002a20000002400 */
[----:B------:R-:W-:Y:S01]  /*35b0*/  FMUL.FTZ R8, R52, c[0x0][0x320] ;  /* 0x0000c80034087a20 */ /* 0x000fe20000410000 */
[----:B------:R-:W-:Y:S01]  /*35c0*/  UISETP.NE.AND UP1, UPT, UR13, URZ, UPT ;  /* 0x0000003f0d00728c */ /* 0x000fe2000bf25270 */
[----:B------:R-:W-:Y:S01]  /*35d0*/  LOP3.LUT R6, R6, 0xfffffffc, RZ, 0xc0, !PT ;  /* 0xfffffffc06067812 */ /* 0x000fe200078ec0ff */
[----:B------:R-:W-:Y:S01]  /*35e0*/  UISETP.NE.AND UP0, UPT, UR12, URZ, UPT ;  /* 0x0000003f0c00728c */ /* 0x000fe2000bf05270 */
[----:B------:R-:W-:Y:S01]  /*35f0*/  FMUL.FTZ R10, R53, c[0x0][0x320] ;  /* 0x0000c800350a7a20 */ /* 0x000fe20000410000 */
[----:B------:R-:W-:Y:S01]  /*3600*/  ULDC UR17, c[0x0][0x324] ;  /* 0x0000c90000117ab9 */ /* 0x000fe20000000800 */
[----:B------:R-:W0:Y:S01]  /*3610*/  LDGDEPBAR ;  /* 0x00000000000079af */ /* 0x000e220000000000 */
[----:B------:R3:W4:Y:S01]  /*3620*/  MUFU.TANH R29, R5 ;  /* 0x00000005001d7308 */ /* 0x0007220000002400 */
[----:B------:R-:W-:Y:S01]  /*3630*/  IMAD.IADD R6, R132, 0x1, -R6 ;  /* 0x0000000184067824 */ /* 0x000fe200078e0a06 */
[----:B------:R-:W-:Y:S01]  /*3640*/  PLOP3.LUT P1, PT, PT, PT, UP1, 0x80, 0x0 ;  /* 0x000000000000781c */ /* 0x000fe20003f2f018 */
[----:B------:R-:W-:Y:S01]  /*3650*/  ULDC UR5, c[0x0][0x2ac] ;  /* 0x0000ab0000057ab9 */ /* 0x000fe20000000800 */
[----:B------:R-:W-:Y:S01]  /*3660*/  PLOP3.LUT P0, PT, PT, PT, UP1, 0x80, 0x0 ;  /* 0x000000000000781c */ /* 0x000fe20003f0f018 */
[----:B------:R-:W-:-:S02]  /*3670*/  ULDC UR4, c[0x0][0x1d0] ;  /* 0x0000740000047ab9 */ /* 0x000fc40000000800 */
[----:B------:R-:W-:Y:S01]  /*3680*/  ULOP3.LUT UR17, URZ, UR17, URZ, 0x33, !UPT ;  /* 0x000000113f117292 */ /* 0x000fe2000f8e333f */
[----:B-1----:R-:W-:Y:S01]  /*3690*/  FMUL.FTZ R4, R49, c[0x0][0x320] ;  /* 0x0000c80031047a20 */ /* 0x002fe20000410000 */
[----:B------:R-:W1:Y:S01]  /*36a0*/  MUFU.TANH R28, R8 ;  /* 0x00000008001c7308 */ /* 0x000e620000002400 */
[----:B------:R-:W-:Y:S01]  /*36b0*/  UIMAD UR4, UR5, UR4, UR30 ;  /* 0x00000004050472a4 */ /* 0x000fe2000f8e021e */
[----:B---3--:R-:W-:-:S06]  /*36c0*/  LEA.HI R5, R7, R122, RZ, 0x2 ;  /* 0x0000007a07057211 */ /* 0x008fcc00078f10ff */
[----:B------:R3:W1:Y:S01]  /*36d0*/  MUFU.TANH R36, R4 ;  /* 0x0000000400247308 */ /* 0x0006620000002400 */
[----:B------:R-:W-:-:S05]  /*36e0*/  LOP3.LUT R5, R5, 0xffffffc, RZ, 0xc0, !PT ;  /* 0x0ffffffc05057812 */ /* 0x000fca00078ec0ff */
[----:B------:R-:W-:Y:S01]  /*36f0*/  IMAD.IADD R9, R122, 0x1, -R5 ;  /* 0x000000017a097824 */ /* 0x000fe200078e0a05 */
[----:B------:R-:W-:Y:S01]  /*3700*/  LEA.HI R5, R6, R6, RZ, 0x1 ;  /* 0x0000000606057211 */ /* 0x000fe200078f08ff */
[----:B------:R5:W1:Y:S01]  /*3710*/  MUFU.TANH R27, R10 ;  /* 0x0000000a001b7308 */ /* 0x000a620000002400 */
[----:B---3--:R-:W-:-:S07]  /*3720*/  FMUL.FTZ R4, R44, c[0x0][0x320] ;  /* 0x0000c8002c047a20 */ /* 0x008fce0000410000 */
[----:B------:R3:W1:Y:S01]  /*3730*/  MUFU.TANH R30, R4 ;  /* 0x00000004001e7308 */ /* 0x0006620000002400 */
[----:B-----5:R-:W-:-:S07]  /*3740*/  FMUL.FTZ R10, R32, c[0x0][0x320] ;  /* 0x0000c800200a7a20 */ /* 0x020fce0000410000 */
[----:B------:R-:W1:Y:S01]  /*3750*/  MUFU.TANH R22, R10 ;  /* 0x0000000a00167308 */ /* 0x000e620000002400 */
[----:B---3--:R-:W-:-:S05]  /*3760*/  LOP3.LUT R4, R123, 0xffffffe0, RZ, 0xc0, !PT ;  /* 0xffffffe07b047812 */ /* 0x008fca00078ec0ff */
[----:B------:R-:W-:-:S05]  /*3770*/  IMAD.IADD R4, R132, 0x1, -R4 ;  /* 0x0000000184047824 */ /* 0x000fca00078e0a04 */
[----:B------:R-:W-:-:S04]  /*3780*/  SHF.R.S32.HI R7, RZ, 0x1f, R4 ;  /* 0x0000001fff077819 */ /* 0x000fc80000011404 */
[----:B------:R-:W-:-:S04]  /*3790*/  LEA.HI R7, R7, R4, RZ, 0x2 ;  /* 0x0000000407077211 */ /* 0x000fc800078f10ff */
[C---:B------:R-:W-:Y:S02]  /*37a0*/  LEA.HI.SX32 R8, R7.reuse, UR26, 0x1e ;  /* 0x0000001a07087c11 */ /* 0x040fe4000f8ff2ff */
[----:B------:R-:W-:-:S03]  /*37b0*/  LOP3.LUT R7, R7, 0x7ffffffc, RZ, 0xc0, !PT ;  /* 0x7ffffffc07077812 */ /* 0x000fc600078ec0ff */
[----:B------:R-:W-:Y:S01]  /*37c0*/  IMAD R11, R9, 0x10, R8 ;  /* 0x00000010090b7824 */ /* 0x000fe200078e0208 */
[C---:B------:R-:W-:Y:S01]  /*37d0*/  LOP3.LUT R9, R5.reuse, 0x1ffffffe, RZ, 0xc0, !PT ;  /* 0x1ffffffe05097812 */ /* 0x040fe200078ec0ff */
[----:B------:R-:W-:Y:S02]  /*37e0*/  IMAD.SHL.U32 R8, R5, 0x20, RZ ;  /* 0x0000002005087824 */ /* 0x000fe400078e00ff */
[----:B------:R-:W-:Y:S02]  /*37f0*/  IMAD.IADD R7, R4, 0x1, -R7 ;  /* 0x0000000104077824 */ /* 0x000fe400078e0a07 */
[----:B------:R-:W-:Y:S01]  /*3800*/  IMAD.IADD R6, R6, 0x1, -R9 ;  /* 0x0000000106067824 */ /* 0x000fe200078e0a09 */
[----:B------:R-:W-:Y:S01]  /*3810*/  LOP3.LUT R5, R8, 0xffffffc0, RZ, 0xc0, !PT ;  /* 0xffffffc008057812 */ /* 0x000fe200078ec0ff */
[----:B------:R-:W-:Y:S01]  /*3820*/  IMAD.U32 R4, RZ, RZ, UR27 ;  /* 0x0000001bff047e24 */ /* 0x000fe2000f8e00ff */
[----:B------:R-:W-:Y:S02]  /*3830*/  SHF.L.U32 R8, R7, 0x1, RZ ;  /* 0x0000000107087819 */ /* 0x000fe400000006ff */
[----:B------:R-:W-:-:S02]  /*3840*/  IADD3 R5, R5, R11, RZ ;  /* 0x0000000b05057210 */ /* 0x000fc40007ffe0ff */
[C---:B------:R-:W-:Y:S02]  /*3850*/  IADD3 R4, -R8.reuse, 0x1, R4 ;  /* 0x0000000108047810 */ /* 0x040fe40007ffe104 */
[----:B------:R-:W-:Y:S01]  /*3860*/  IADD3 R14, -R8, UR4, RZ ;  /* 0x00000004080e7c10 */ /* 0x000fe2000fffe1ff */
[----:B------:R-:W-:Y:S01]  /*3870*/  IMAD R12, R6, 0x8, R5 ;  /* 0x00000008060c7824 */ /* 0x000fe200078e0205 */
[----:B------:R-:W-:Y:S01]  /*3880*/  IADD3 R4, R4, -c[0x0][0x168], RZ ;  /* 0x80005a0004047a10 */ /* 0x000fe20007ffe0ff */
[----:B------:R-:W-:Y:S01]  /*3890*/  FMUL.FTZ R5, R40, c[0x0][0x320] ;  /* 0x0000c80028057a20 */ /* 0x000fe20000410000 */
[----:B------:R-:W-:Y:S01]  /*38a0*/  IADD3 R16, -R8, UR30, RZ ;  /* 0x0000001e08107c10 */ /* 0x000fe2000fffe1ff */
[----:B------:R-:W-:Y:S01]  /*38b0*/  @P1 IMAD.HI.U32 R6, R12, c[0x0][0x2c8], RZ ;  /* 0x0000b2000c061a27 */ /* 0x000fe200078e00ff */
[----:B------:R3:W-:Y:S01]  /*38c0*/  STL [R1+0x30], R12 ;  /* 0x0000300c01007387 */ /* 0x0007e20000100800 */
[----:B------:R5:W1:Y:S01]  /*38d0*/  MUFU.TANH R26, R5 ;  /* 0x00000005001a7308 */ /* 0x000a620000002400 */
[----:B------:R-:W-:-:S02]  /*38e0*/  IADD3 R13, R4, c[0x0][0x328], RZ ;  /* 0x0000ca00040d7a10 */ /* 0x000fc40007ffe0ff */
[----:B------:R-:W-:Y:S01]  /*38f0*/  STL [R1+0x1c], R8 ;  /* 0x00001c0801007387 */ /* 0x000fe20000100800 */
[----:B------:R-:W-:Y:S01]  /*3900*/  IADD3 R15, R4, UR17, RZ ;  /* 0x00000011040f7c10 */ /* 0x000fe2000fffe0ff */
[----:B-----5:R-:W-:-:S04]  /*3910*/  FMUL.FTZ R5, R41, c[0x0][0x320] ;  /* 0x0000c80029057a20 */ /* 0x020fc80000410000 */
[----:B------:R5:W1:Y:S01]  /*3920*/  MUFU.TANH R25, R5 ;  /* 0x0000000500197308 */ /* 0x000a620000002400 */
[----:B---3--:R-:W-:Y:S02]  /*3930*/  @P0 SHF.R.U32.HI R12, RZ, c[0x0][0x2cc], R6 ;  /* 0x0000b300ff0c0a19 */ /* 0x008fe40000011606 */
[----:B------:R-:W-:-:S03]  /*3940*/  PLOP3.LUT P0, PT, PT, PT, UP0, 0x40, 0x0 ;  /* 0x000000000000781c */ /* 0x000fc60003f0e808 */
[----:B------:R-:W3:Y:S01]  /*3950*/  SHFL.IDX PT, R6, R12, RZ, 0x1c1f ;  /* 0x001c1fff0c067589 */ /* 0x000ee200000e0000 */
[----:B-----5:R-:W-:-:S04]  /*3960*/  FMUL.FTZ R5, R56, c[0x0][0x320] ;  /* 0x0000c80038057a20 */ /* 0x020fc80000410000 */
[----:B------:R5:W1:Y:S01]  /*3970*/  MUFU.TANH R18, R5 ;  /* 0x0000000500127308 */ /* 0x000a620000002400 */
[----:B---3--:R-:W-:Y:S02]  /*3980*/  IMAD.IADD R4, R15, 0x1, R6 ;  /* 0x000000010f047824 */ /* 0x008fe400078e0206 */
[----:B-----5:R-:W-:-:S05]  /*3990*/  FMUL.FTZ R5, R57, c[0x0][0x320] ;  /* 0x0000c80039057a20 */ /* 0x020fca0000410000 */
[----:B------:R3:W1:Y:S02]  /*39a0*/  MUFU.TANH R17, R5 ;  /* 0x0000000500117308 */ /* 0x0006640000002400 */
[----:B---3--:R-:W-:-:S06]  /*39b0*/  FMUL.FTZ R5, R33, c[0x0][0x320] ;  /* 0x0000c80021057a20 */ /* 0x008fcc0000410000 */
[----:B------:R3:W1:Y:S02]  /*39c0*/  MUFU.TANH R19, R5 ;  /* 0x0000000500137308 */ /* 0x0006640000002400 */
[----:B---3--:R-:W-:-:S05]  /*39d0*/  IMAD.IADD R5, R13, 0x1, R6 ;  /* 0x000000010d057824 */ /* 0x008fca00078e0206 */
[----:B------:R-:W-:Y:S01]  /*39e0*/  IMNMX R5, R5, R14, PT ;  /* 0x0000000e05057217 */ /* 0x000fe20003800200 */
[----:B------:R-:W-:Y:S05]  /*39f0*/  @P0 BRA `(.L_x_591) ;  /* 0x0000015000000947 */ /* 0x000fea0003800000 */
[----:B-12-4-:R-:W-:Y:S01]  /*3a00*/  IMAD.U32 R7, RZ, RZ, UR9 ;  /* 0x00000009ff077e24 */ /* 0x016fe2000f8e00ff */
        /* <DEDUP_REMOVED lines=11> */
.L_x_593:
[----:B------:R-:W-:-:S04]  /*3ac0*/  MOV R7, c[0x0][0x32c] ;  /* 0x0000cb0000077a02 */ /* 0x000fc80000000f00 */
[----:B------:R-:W-:-:S13]  /*3ad0*/  ISETP.NE.AND P0, PT, R7, 0x1, PT ;  /* 0x000000010700780c */ /* 0x000fda0003f05270 */
[----:B------:R-:W-:-:S05]  /*3ae0*/  @P0 IMAD.HI.U32 R7, R6, c[0x0][0x330], RZ ;  /* 0x0000cc0006070a27 */ /* 0x000fca00078e00ff */
[----:B------:R-:W-:Y:S02]  /*3af0*/  @P0 SHF.R.U32.HI R6, RZ, c[0x0][0x334], R7 ;  /* 0x0000cd00ff060a19 */ /* 0x000fe40000011607 */
.L_x_594:
[----:B------:R-:W-:Y:S05]  /*3b00*/  BSYNC B0 ;  /* 0x0000000000007941 */ /* 0x000fea0003800000 */
.L_x_592:
[----:B------:R-:W-:-:S05]  /*3b10*/  IMAD R6, R6, c[0x0][0x32c], R16 ;  /* 0x0000cb0006067a24 */ /* 0x000fca00078e0210 */
[----:B------:R-:W-:Y:S02]  /*3b20*/  IADD3 R7, R6, c[0x0][0x32c], RZ ;  /* 0x0000cb0006077a10 */ /* 0x000fe40007ffe0ff */
[----:B------:R-:W-:Y:S02]  /*3b30*/  IMNMX R4, R4, R6, !PT ;  /* 0x0000000604047217 */ /* 0x000fe40007800200 */
[----:B------:R-:W-:Y:S02]  /*3b40*/  IMNMX R5, R5, R7, PT ;  /* 0x0000000705057217 */ /* 0x000fe40003800200 */
.L_x_591:
[----:B-12-4-:R-:W-:Y:S01]  /*3b50*/  UISETP.GE.AND UP0, UPT, UR30, 0x1, UPT ;  /* 0x000000011e00788c */ /* 0x016fe2000bf06270 */
[----:B------:R-:W-:Y:S01]  /*3b60*/  FMUL.FTZ R6, R34, c[0x0][0x320] ;  /* 0x0000c80022067a20 */ /* 0x000fe20000410000 */
[----:B------:R-:W-:Y:S01]  /*3b70*/  UISETP.GE.AND UP1, UPT, UR30, 0xa, UPT ;  /* 0x0000000a1e00788c */ /* 0x000fe2000bf26270 */
[----:B------:R-:W-:Y:S01]  /*3b80*/  FMUL.FTZ R10, R51, c[0x0][0x320] ;  /* 0x0000c800330a7a20 */ /* 0x000fe20000410000 */
[----:B------:R-:W-:Y:S01]  /*3b90*/  UISETP.GE.AND UP3, UPT, UR30, 0x2, UPT ;  /* 0x000000021e00788c */ /* 0x000fe2000bf66270 */
[----:B------:R1:W2:Y:S01]  /*3ba0*/  MUFU.TANH R32, R6 ;  /* 0x0000000600207308 */ /* 0x0002a20000002400 */
[----:B------:R-:W-:Y:S01]  /*3bb0*/  PLOP3.LUT P0, PT, PT, PT, UP0, 0x40, 0x0 ;  /* 0x000000000000781c */ /* 0x000fe20003f0e808 */
[----:B------:R-:W-:Y:S01]  /*3bc0*/  UISETP.GE.AND UP2, UPT, UR30, 0x9, UPT ;  /* 0x000000091e00788c */ /* 0x000fe2000bf46270 */
[----:B------:R-:W-:Y:S01]  /*3bd0*/  FMUL.FTZ R8, R58, c[0x0][0x320] ;  /* 0x0000c8003a087a20 */ /* 0x000fe20000410000 */
[----:B------:R-:W-:Y:S01]  /*3be0*/  UP2UR UR29, UPR, URZ, 0x1 ;  /* 0x000000013f1d7883 */ /* 0x000fe20008000000 */
[----:B------:R-:W-:Y:S01]  /*3bf0*/  ISETP.GT.AND P0, PT, R4, RZ, P0 ;  /* 0x000000ff0400720c */ /* 0x000fe20000704270 */
[----:B------:R-:W-:Y:S01]  /*3c00*/  UISETP.GE.AND UP5, UPT, UR30, 0x19, UPT ;  /* 0x000000191e00788c */ /* 0x000fe2000bfa6270 */
[----:B------:R-:W-:Y:S01]  /*3c10*/  PLOP3.LUT P2, PT, PT, PT, UP3, 0x40, 0x0 ;  /* 0x000000000000781c */ /* 0x000fe20003f4e838 */
[----:B------:R-:W-:Y:S01]  /*3c20*/  UISETP.GE.AND UP0, UPT, UR30, 0x11, UPT ;  /* 0x000000111e00788c */ /* 0x000fe2000bf06270 */
[----:B------:R-:W-:Y:S01]  /*3c30*/  ISETP.LT.OR P0, PT, R5, 0x1, P0 ;  /* 0x000000010500780c */ /* 0x000fe20000701670 */
[----:B------:R-:W-:Y:S01]  /*3c40*/  UISETP.GE.AND UP6, UPT, UR30, 0x12, UPT ;  /* 0x000000121e00788c */ /* 0x000fe2000bfc6270 */
[----:B------:R-:W-:Y:S01]  /*3c50*/  PLOP3.LUT P1, PT, PT, PT, UP2, 0x40, 0x0 ;  /* 0x000000000000781c */ /* 0x000fe20003f2e828 */
[----:B------:R-:W-:Y:S01]  /*3c60*/  UP2UR UR27, UPR, URZ, 0x4 ;  /* 0x000000043f1b7883 */ /* 0x000fe20008000000 */
[----:B------:R-:W-:Y:S01]  /*3c70*/  FSEL R38, R18, -INF , !P0 ;  /* 0xff80000012267808 */ /* 0x000fe20004000000 */
[----:B------:R-:W-:Y:S01]  /*3c80*/  UP2UR UR28, UPR, URZ, 0x8 ;  /* 0x000000083f1c7883 */ /* 0x000fe20008000000 */
[----:B------:R-:W-:Y:S01]  /*3c90*/  PLOP3.LUT P0, PT, PT, PT, UP1, 0x40, 0x0 ;  /* 0x000000000000781c */ /* 0x000fe20003f0e818 */
[----:B-1----:R-:W-:Y:S01]  /*3ca0*/  FMUL.FTZ R6, R35, c[0x0][0x320] ;  /* 0x0000c80023067a20 */ /* 0x002fe20000410000 */
[C---:B------:R-:W-:Y:S01]  /*3cb0*/  ISETP.GT.AND P2, PT, R4.reuse, 0x1, P2 ;  /* 0x000000010400780c */ /* 0x040fe20001744270 */
[----:B------:R-:W-:Y:S01]  /*3cc0*/  UISETP.GE.AND UP2, UPT, UR30, 0x22, UPT ;  /* 0x000000221e00788c */ /* 0x000fe2000bf46270 */
[C---:B------:R-:W-:Y:S01]  /*3cd0*/  ISETP.GT.AND P0, PT, R4.reuse, 0x9, P0 ;  /* 0x000000090400780c */ /* 0x040fe20000704270 */
[----:B------:R1:W3:Y:S01]  /*3ce0*/  MUFU.TANH R35, R6 ;  /* 0x0000000600237308 */ /* 0x0002e20000002400 */
[----:B------:R-:W-:Y:S01]  /*3cf0*/  ISETP.GT.AND P1, PT, R4, 0x8, P1 ;  /* 0x000000080400780c */ /* 0x000fe20000f24270 */
[----:B------:R-:W-:Y:S01]  /*3d00*/  UISETP.GE.AND UP4, UPT, UR30, 0x1a, UPT ;  /* 0x0000001a1e00788c */ /* 0x000fe2000bf86270 */
[C---:B------:R-:W-:Y:S01]  /*3d10*/  ISETP.LT.OR P0, PT, R5.reuse, 0xa, P0 ;  /* 0x0000000a0500780c */ /* 0x040fe20000701670 */
[----:B------:R-:W-:Y:S01]  /*3d20*/  UISETP.GE.AND UP3, UPT, UR30, 0x21, UPT ;  /* 0x000000211e00788c */ /* 0x000fe2000bf66270 */
[C---:B------:R-:W-:Y:S01]  /*3d30*/  ISETP.LT.OR P2, PT, R5.reuse, 0x2, P2 ;  /* 0x000000020500780c */ /* 0x040fe20001741670 */
[----:B------:R-:W-:Y:S01]  /*3d40*/  UP2UR UR31, UPR, URZ, 0x40 ;  /* 0x000000403f1f7883 */ /* 0x000fe20008000000 */
[----:B------:R-:W-:Y:S01]  /*3d50*/  ISETP.LT.OR P1, PT, R5, 0x9, P1 ;  /* 0x000000090500780c */ /* 0x000fe20000f21670 */
[----:B------:R-:W-:Y:S01]  /*3d60*/  UP2UR UR5, UPR, URZ, 0x2 ;  /* 0x000000023f057883 */ /* 0x000fe20008000000 */
[----:B------:R-:W-:Y:S01]  /*3d70*/  FSEL R40, R17, -INF , !P2 ;  /* 0xff80000011287808 */ /* 0x000fe20005000000 */
[----:B------:R-:W-:Y:S01]  /*3d80*/  UP2UR UR4, UPR, URZ, 0x1 ;  /* 0x000000013f047883 */ /* 0x000fe20008000000 */
[----:B------:R-:W-:Y:S01]  /*3d90*/  FSEL R41, R20, -INF , !P1 ;  /* 0xff80000014297808 */ /* 0x000fe20004800000 */
[----:B------:R-:W-:Y:S01]  /*3da0*/  UISETP.GE.AND UP1, UPT, UR30, 0x29, UPT ;  /* 0x000000291e00788c */ /* 0x000fe2000bf26270 */
[----:B------:R-:W-:Y:S01]  /*3db0*/  PLOP3.LUT P2, PT, PT, PT, UP0, 0x40, 0x0 ;  /* 0x000000000000781c */ /* 0x000fe20003f4e808 */
[----:B------:R-:W-:Y:S01]  /*3dc0*/  UISETP.GE.AND UP0, UPT, UR30, 0x2a, UPT ;  /* 0x0000002a1e00788c */ /* 0x000fe2000bf06270 */
[----:B------:R-:W-:Y:S01]  /*3dd0*/  PLOP3.LUT P1, PT, PT, PT, UP6, 0x40, 0x0 ;  /* 0x000000000000781c */ /* 0x000fe20003f2e868 */
[----:B-1----:R-:W-:Y:S01]  /*3de0*/  FMUL.FTZ R6, R47, c[0x0][0x320] ;  /* 0x0000c8002f067a20 */ /* 0x002fe20000410000 */
[C---:B------:R-:W-:Y:S01]  /*3df0*/  ISETP.GT.AND P2, PT, R4.reuse, 0x10, P2 ;  /* 0x000000100400780c */ /* 0x040fe20001744270 */
[----:B------:R-:W-:Y:S01]  /*3e00*/  UISETP.NE.AND UP6, UPT, UR12, URZ, UPT ;  /* 0x0000003f0c00728c */ /* 0x000fe2000bfc5270 */
[----:B------:R-:W-:Y:S01]  /*3e10*/  ISETP.GT.AND P1, PT, R4, 0x11, P1 ;  /* 0x000000110400780c */ /* 0x000fe20000f24270 */
[----:B------:R1:W4:Y:S01]  /*3e20*/  MUFU.TANH R31, R6 ;  /* 0x00000006001f7308 */ /* 0x0003220000002400 */
[----:B------:R-:W-:Y:S01]  /*3e30*/  ISETP.LT.OR P2, PT, R5, 0x11, P2 ;  /* 0x000000110500780c */ /* 0x000fe20001741670 */
[----:B------:R-:W-:Y:S01]  /*3e40*/  FMUL.FTZ R7, R59, c[0x0][0x320] ;  /* 0x0000c8003b077a20 */ /* 0x000fe20000410000 */
[----:B------:R-:W-:Y:S01]  /*3e50*/  ISETP.LT.OR P1, PT, R5, 0x12, P1 ;  /* 0x000000120500780c */ /* 0x000fe20000f21670 */
[----:B------:R-:W-:Y:S01]  /*3e60*/  FMUL.FTZ R9, R54, c[0x0][0x320] ;  /* 0x0000c80036097a20 */ /* 0x000fe20000410000 */
[----:B------:R-:W-:Y:S01]  /*3e70*/  FSEL R64, R30, -INF , !P2 ;  /* 0xff8000001e407808 */ /* 0x000fe20005000000 */
[----:B------:R-:W-:Y:S01]  /*3e80*/  FMUL.FTZ R11, R46, c[0x0][0x320] ;  /* 0x0000c8002e0b7a20 */ /* 0x000fe20000410000 */
[----:B------:R-:W-:Y:S01]  /*3e90*/  FSEL R70, R29, -INF , !P1 ;  /* 0xff8000001d467808 */ /* 0x000fe20004800000 */
[----:B------:R-:W2:Y:S01]  /*3ea0*/  MUFU.TANH R21, R10 ;  /* 0x0000000a00157308 */ /* 0x000ea20000002400 */
[----:B------:R-:W-:-:S02]  /*3eb0*/  PLOP3.LUT P2, PT, PT, PT, UP4, 0x40, 0x0 ;  /* 0x000000000000781c */ /* 0x000fc40003f4e848 */
[----:B------:R-:W-:Y:S02]  /*3ec0*/  PLOP3.LUT P1, PT, PT, PT, UP3, 0x40, 0x0 ;  /* 0x000000000000781c */ /* 0x000fe40003f2e838 */
[C---:B------:R-:W-:Y:S02]  /*3ed0*/  ISETP.GT.AND P2, PT, R4.reuse, 0x19, P2 ;  /* 0x000000190400780c */ /* 0x040fe40001744270 */
[----:B------:R-:W-:Y:S01]  /*3ee0*/  ISETP.GT.AND P1, PT, R4, 0x20, P1 ;  /* 0x000000200400780c */ /* 0x000fe20000f24270 */
[----:B-1----:R-:W-:Y:S01]  /*3ef0*/  FMUL.FTZ R6, R50, c[0x0][0x320] ;  /* 0x0000c80032067a20 */ /* 0x002fe20000410000 */
[C---:B------:R-:W-:Y:S01]  /*3f00*/  ISETP.LT.OR P2, PT, R5.reuse, 0x1a, P2 ;  /* 0x0000001a0500780c */ /* 0x040fe20001741670 */
[----:B------:R-:W1:Y:S01]  /*3f10*/  MUFU.TANH R23, R9 ;  /* 0x0000000900177308 */ /* 0x000e620000002400 */
[----:B------:R-:W-:Y:S02]  /*3f20*/  ISETP.LT.OR P1, PT, R5, 0x21, P1 ;  /* 0x000000210500780c */ /* 0x000fe40000f21670 */
[----:B------:R-:W-:-:S02]  /*3f30*/  FSEL R71, R27, -INF , !P2 ;  /* 0xff8000001b477808 */ /* 0x000fc40005000000 */
[----:B------:R-:W-:Y:S02]  /*3f40*/  FSEL R193, R22, -INF , !P1 ;  /* 0xff80000016c17808 */ /* 0x000fe40004800000 */
[----:B------:R-:W-:Y:S01]  /*3f50*/  PLOP3.LUT P2, PT, PT, PT, UP1, 0x40, 0x0 ;  /* 0x000000000000781c */ /* 0x000fe20003f4e818 */
[----:B------:R5:W1:Y:S01]  /*3f60*/  MUFU.TANH R24, R6 ;  /* 0x0000000600187308 */ /* 0x000a620000002400 */
[----:B------:R-:W-:Y:S02]  /*3f70*/  PLOP3.LUT P1, PT, PT, PT, UP0, 0x40, 0x0 ;  /* 0x000000000000781c */ /* 0x000fe40003f2e808 */
[C---:B------:R-:W-:Y:S02]  /*3f80*/  ISETP.GT.AND P2, PT, R4.reuse, 0x28, P2 ;  /* 0x000000280400780c */ /* 0x040fe40001744270 */
[----:B------:R-:W-:Y:S02]  /*3f90*/  ISETP.GT.AND P1, PT, R4, 0x29, P1 ;  /* 0x000000290400780c */ /* 0x000fe40000f24270 */
[C---:B------:R-:W-:Y:S01]  /*3fa0*/  ISETP.LT.OR P2, PT, R5.reuse, 0x29, P2 ;  /* 0x000000290500780c */ /* 0x040fe20001741670 */
[----:B------:R-:W1:Y:S01]  /*3fb0*/  MUFU.TANH R20, R8 ;  /* 0x0000000800147308 */ /* 0x000e620000002400 */
[----:B------:R-:W-:-:S02]  /*3fc0*/  ISETP.LT.OR P1, PT, R5, 0x2a, P1 ;  /* 0x0000002a0500780c */ /* 0x000fc40000f21670 */
[----:B------:R-:W-:Y:S02]  /*3fd0*/  FSEL R207, R26, -INF , !P2 ;  /* 0xff8000001acf7808 */ /* 0x000fe40005000000 */
[----:B------:R-:W-:Y:S01]  /*3fe0*/  FSEL R191, R25, -INF , !P1 ;  /* 0xff80000019bf7808 */ /* 0x000fe20004800000 */
[----:B-----5:R-:W-:Y:S01]  /*3ff0*/  FMUL.FTZ R6, R42, c[0x0][0x320] ;  /* 0x0000c8002a067a20 */ /* 0x020fe20000410000 */
[----:B------:R-:W-:Y:S01]  /*4000*/  FSEL R42, R36, -INF , !P0 ;  /* 0xff800000242a7808 */ /* 0x000fe20004000000 */
[----:B------:R-:W1:Y:S01]  /*4010*/  MUFU.TANH R17, R7 ;  /* 0x0000000700117308 */ /* 0x000e620000002400 */
[----:B------:R-:W-:-:S04]  /*4020*/  PLOP3.LUT P0, PT, PT, PT, UP5, 0x40, 0x0 ;  /* 0x000000000000781c */ /* 0x000fc80003f0e858 */
[----:B------:R-:W-:-:S03]  /*4030*/  ISETP.GT.AND P0, PT, R4, 0x18, P0 ;  /* 0x000000180400780c */ /* 0x000fc60000704270 */
[----:B------:R5:W1:Y:S01]  /*4040*/  MUFU.TANH R34, R6 ;  /* 0x0000000600227308 */ /* 0x000a620000002400 */
[----:B------:R-:W-:-:S04]  /*4050*/  ISETP.LT.OR P0, PT, R5, 0x19, P0 ;  /* 0x000000190500780c */ /* 0x000fc80000701670 */
[----:B------:R-:W-:Y:S02]  /*4060*/  FSEL R69, R28, -INF , !P0 ;  /* 0xff8000001c457808 */ /* 0x000fe40004000000 */
[----:B------:R-:W-:Y:S01]  /*4070*/  PLOP3.LUT P0, PT, PT, PT, UP2, 0x40, 0x0 ;  /* 0x000000000000781c */ /* 0x000fe20003f0e828 */
[----:B------:R-:W1:Y:S03]  /*4080*/  MUFU.TANH R18, R11 ;  /* 0x0000000b00127308 */ /* 0x000e660000002400 */
[----:B------:R-:W-:Y:S01]  /*4090*/  ISETP.GT.AND P0, PT, R4, 0x21, P0 ;  /* 0x000000210400780c */ /* 0x000fe20000704270 */
[----:B------:R-:W-:-:S03]  /*40a0*/  FMUL.FTZ R4, R55, c[0x0][0x320] ;  /* 0x0000c80037047a20 */ /* 0x000fc60000410000 */
[----:B------:R-:W-:Y:S01]  /*40b0*/  ISETP.LT.OR P0, PT, R5, 0x22, P0 ;  /* 0x000000220500780c */ /* 0x000fe20000701670 */
[----:B-----5:R-:W-:Y:S01]  /*40c0*/  FMUL.FTZ R6, R43, c[0x0][0x320] ;  /* 0x0000c8002b067a20 */ /* 0x020fe20000410000 */
[----:B------:R-:W1:Y:S02]  /*40d0*/  MUFU.TANH R11, R4 ;  /* 0x00000004000b7308 */ /* 0x000e640000002400 */
[----:B------:R-:W-:Y:S02]  /*40e0*/  FSEL R216, R19, -INF , !P0 ;  /* 0xff80000013d87808 */ /* 0x000fe40004000000 */
[----:B------:R-:W-:Y:S01]  /*40f0*/  PLOP3.LUT P0, PT, PT, PT, UP6, 0x40, 0x0 ;  /* 0x000000000000781c */ /* 0x000fe20003f0e868 */
[----:B------:R-:W-:-:S03]  /*4100*/  UISETP.NE.AND UP6, UPT, UR31, URZ, UPT ;  /* 0x0000003f1f00728c */ /* 0x000fc6000bfc5270 */
[----:B------:R5:W1:Y:S02]  /*4110*/  MUFU.TANH R33, R6 ;  /* 0x0000000600217308 */ /* 0x000a640000002400 */
[----:B-----5:R-:W5:Y:S02]  /*4120*/  SHFL.IDX PT, R6, R12, 0x1, 0x1c1f ;  /* 0x003c1f000c067f89 */ /* 0x020f6400000e0000 */
[--C-:B-----5:R-:W-:Y:S02]  /*4130*/  IMAD.IADD R5, R13, 0x1, R6.reuse ;  /* 0x000000010d057824 */ /* 0x120fe400078e0206 */
[----:B------:R-:W-:-:S03]  /*4140*/  IMAD.IADD R4, R15, 0x1, R6 ;  /* 0x000000010f047824 */ /* 0x000fc600078e0206 */
[----:B------:R-:W-:Y:S01]  /*4150*/  IMNMX R5, R5, R14, PT ;  /* 0x0000000e05057217 */ /* 0x000fe20003800200 */
        /* <DEDUP_REMOVED lines=13> */
.L_x_597:
[----:B------:R-:W-:-:S04]  /*4230*/  MOV R7, c[0x0][0x32c] ;  /* 0x0000cb0000077a02 */ /* 0x000fc80000000f00 */
[----:B------:R-:W-:-:S13]  /*4240*/  ISETP.NE.AND P0, PT, R7, 0x1, PT ;  /* 0x000000010700780c */ /* 0x000fda0003f05270 */
[----:B------:R-:W-:-:S05]  /*4250*/  @P0 IMAD.HI.U32 R7, R6, c[0x0][0x330], RZ ;  /* 0x0000cc0006070a27 */ /* 0x000fca00078e00ff */
[----:B------:R-:W-:Y:S02]  /*4260*/  @P0 SHF.R.U32.HI R6, RZ, c[0x0][0x334], R7 ;  /* 0x0000cd00ff060a19 */ /* 0x000fe40000011607 */
.L_x_598:
[----:B------:R-:W-:Y:S05]  /*4270*/  BSYNC B0 ;  /* 0x0000000000007941 */ /* 0x000fea0003800000 */
.L_x_596:
[----:B------:R-:W-:-:S05]  /*4280*/  IMAD R6, R6, c[0x0][0x32c], R16 ;  /* 0x0000cb0006067a24 */ /* 0x000fca00078e0210 */
[----:B------:R-:W-:Y:S02]  /*4290*/  IADD3 R7, R6, c[0x0][0x32c], RZ ;  /* 0x0000cb0006077a10 */ /* 0x000fe40007ffe0ff */
[----:B------:R-:W-:Y:S02]  /*42a0*/  IMNMX R4, R4, R6, !PT ;  /* 0x0000000604047217 */ /* 0x000fe40007800200 */
[----:B------:R-:W-:Y:S02]  /*42b0*/  IMNMX R5, R5, R7, PT ;  /* 0x0000000705057217 */ /* 0x000fe40003800200 */
.L_x_595:
[----:B-1234-:R-:W-:Y:S01]  /*42c0*/  UP2UR UR30, UPR, URZ, 0x1 ;  /* 0x000000013f1e7883 */ /* 0x01efe20008000000 */
[----:B------:R-:W-:Y:S01]  /*42d0*/  FMUL.FTZ R6, R77, c[0x0][0x320] ;  /* 0x0000c8004d067a20 */ /* 0x000fe20000410000 */
[----:B------:R-:W-:Y:S01]  /*42e0*/  UISETP.NE.AND UP0, UPT, UR29, URZ, UPT ;  /* 0x0000003f1d00728c */ /* 0x000fe2000bf05270 */
[----:B------:R-:W-:Y:S01]  /*42f0*/  FMUL.FTZ R8, R84, c[0x0][0x320] ;  /* 0x0000c80054087a20 */ /* 0x000fe20000410000 */
[----:B------:R-:W-:Y:S01]  /*4300*/  UP2UR UR31, UPR, URZ, 0x2 ;  /* 0x000000023f1f7883 */ /* 0x000fe20008000000 */
[----:B------:R1:W2:Y:S01]  /*4310*/  MUFU.TANH R30, R6 ;  /* 0x00000006001e7308 */ /* 0x0002a20000002400 */
[----:B------:R-:W-:Y:S01]  /*4320*/  UP2UR UR33, UPR, URZ, 0x8 ;  /* 0x000000083f217883 */ /* 0x000fe20008000000 */
[----:B------:R-:W-:Y:S01]  /*4330*/  FMUL.FTZ R10, R72, c[0x0][0x320] ;  /* 0x0000c800480a7a20 */ /* 0x000fe20000410000 */
[----:B------:R-:W-:Y:S01]  /*4340*/  PLOP3.LUT P0, PT, PT, PT, UP0, 0x40, 0x0 ;  /* 0x000000000000781c */ /* 0x000fe20003f0e808 */
[----:B------:R-:W-:Y:S01]  /*4350*/  UP2UR UR32, UPR, URZ, 0x4 ;  /* 0x000000043f207883 */ /* 0x000fe20008000000 */
[----:B------:R-:W-:Y:S01]  /*4360*/  FMUL.FTZ R7, R73, c[0x0][0x320] ;  /* 0x0000c80049077a20 */ /* 0x000fe20000410000 */
[----:B------:R-:W-:Y:S01]  /*4370*/  UISETP.NE.AND UP1, UPT, UR5, URZ, UPT ;  /* 0x0000003f0500728c */ /* 0x000fe2000bf25270 */
[----:B------:R-:W-:Y:S01]  /*4380*/  ISETP.GT.AND P0, PT, R4, RZ, P0 ;  /* 0x000000ff0400720c */ /* 0x000fe20000704270 */
[----:B------:R-:W-:Y:S01]  /*4390*/  UISETP.NE.AND UP3, UPT, UR28, URZ, UPT ;  /* 0x0000003f1c00728c */ /* 0x000fe2000bf65270 */
[----:B------:R3:W4:Y:S01]  /*43a0*/  MUFU.TANH R22, R8 ;  /* 0x0000000800167308 */ /* 0x0007220000002400 */
[----:B------:R-:W-:Y:S01]  /*43b0*/  UISETP.NE.AND UP2, UPT, UR27, URZ, UPT ;  /* 0x0000003f1b00728c */ /* 0x000fe2000bf45270 */
[----:B------:R-:W-:Y:S01]  /*43c0*/  ISETP.LT.OR P0, PT, R5, 0x1, P0 ;  /* 0x000000010500780c */ /* 0x000fe20000701670 */
[----:B------:R-:W-:Y:S01]  /*43d0*/  UISETP.NE.AND UP0, UPT, UR4, URZ, UPT ;  /* 0x0000003f0400728c */ /* 0x000fe2000bf05270 */
[----:B------:R-:W-:Y:S01]  /*43e0*/  FMUL.FTZ R9, R89, c[0x0][0x320] ;  /* 0x0000c80059097a20 */ /* 0x000fe20000410000 */
[----:B------:R-:W-:Y:S01]  /*43f0*/  PLOP3.LUT P2, PT, PT, PT, UP3, 0x40, 0x0 ;  /* 0x000000000000781c */ /* 0x000fe20003f4e838 */
[----:B------:R-:W-:Y:S01]  /*4400*/  UISETP.NE.AND UP3, UPT, UR33, URZ, UPT ;  /* 0x0000003f2100728c */ /* 0x000fe2000bf65270 */
[----:B-1----:R-:W-:Y:S01]  /*4410*/  FMUL.FTZ R6, R92, c[0x0][0x320] ;  /* 0x0000c8005c067a20 */ /* 0x002fe20000410000 */
[----:B------:R-:W-:Y:S01]  /*4420*/  FSEL R36, R20, -INF , !P0 ;  /* 0xff80000014247808 */ /* 0x000fe20004000000 */
[----:B------:R-:W1:Y:S01]  /*4430*/  MUFU.TANH R27, R10 ;  /* 0x0000000a001b7308 */ /* 0x000e620000002400 */
[----:B------:R-:W-:Y:S01]  /*4440*/  PLOP3.LUT P0, PT, PT, PT, UP1, 0x40, 0x0 ;  /* 0x000000000000781c */ /* 0x000fe20003f0e818 */
[----:B------:R-:W-:Y:S01]  /*4450*/  UISETP.NE.AND UP1, UPT, UR31, URZ, UPT ;  /* 0x0000003f1f00728c */ /* 0x000fe2000bf25270 */
[----:B------:R-:W-:Y:S01]  /*4460*/  PLOP3.LUT P1, PT, PT, PT, UP2, 0x40, 0x0 ;  /* 0x000000000000781c */ /* 0x000fe20003f2e828 */
[----:B------:R-:W-:Y:S01]  /*4470*/  UISETP.NE.AND UP2, UPT, UR32, URZ, UPT ;  /* 0x0000003f2000728c */ /* 0x000fe2000bf45270 */
[----:B------:R-:W-:-:S02]  /*4480*/  ISETP.GT.AND P0, PT, R4, 0x9, P0 ;  /* 0x000000090400780c */ /* 0x000fc40000704270 */
[C---:B------:R-:W-:Y:S01]  /*4490*/  ISETP.GT.AND P2, PT, R4.reuse, 0x1, P2 ;  /* 0x000000010400780c */ /* 0x040fe20001744270 */
[----:B------:R5:W1:Y:S01]  /*44a0*/  MUFU.TANH R28, R6 ;  /* 0x00000006001c7308 */ /* 0x000a620000002400 */
[----:B------:R-:W-:Y:S01]  /*44b0*/  ISETP.GT.AND P1, PT, R4, 0x8, P1 ;  /* 0x000000080400780c */ /* 0x000fe20000f24270 */
[----:B---3--:R-:W-:Y:S01]  /*44c0*/  FMUL.FTZ R8, R76, c[0x0][0x320] ;  /* 0x0000c8004c087a20 */ /* 0x008fe20000410000 */
[C---:B------:R-:W-:Y:S02]  /*44d0*/  ISETP.LT.OR P0, PT, R5.reuse, 0xa, P0 ;  /* 0x0000000a0500780c */ /* 0x040fe40000701670 */
[C---:B------:R-:W-:Y:S02]  /*44e0*/  ISETP.LT.OR P2, PT, R5.reuse, 0x2, P2 ;  /* 0x000000020500780c */ /* 0x040fe40001741670 */
[----:B------:R-:W-:Y:S01]  /*44f0*/  ISETP.LT.OR P1, PT, R5, 0x9, P1 ;  /* 0x000000090500780c */ /* 0x000fe20000f21670 */
[----:B------:R-:W3:Y:S01]  /*4500*/  MUFU.TANH R19, R9 ;  /* 0x0000000900137308 */ /* 0x000ee20000002400 */
[----:B------:R-:W-:-:S02]  /*4510*/  FSEL R21, R21, -INF , !P0 ;  /* 0xff80000015157808 */ /* 0x000fc40004000000 */
[----:B------:R-:W-:Y:S02]  /*4520*/  FSEL R37, R17, -INF , !P2 ;  /* 0xff80000011257808 */ /* 0x000fe40005000000 */
[----:B------:R-:W-:Y:S02]  /*4530*/  FSEL R39, R24, -INF , !P1 ;  /* 0xff80000018277808 */ /* 0x000fe40004800000 */
[----:B------:R-:W-:Y:S01]  /*4540*/  PLOP3.LUT P0, PT, PT, PT, UP5, 0x40, 0x0 ;  /* 0x000000000000781c */ /* 0x000fe20003f0e858 */
[----:B-----5:R-:W-:Y:S01]  /*4550*/  FMUL.FTZ R6, R93, c[0x0][0x320] ;  /* 0x0000c8005d067a20 */ /* 0x020fe20000410000 */
[----:B------:R-:W-:Y:S01]  /*4560*/  PLOP3.LUT P2, PT, PT, PT, UP0, 0x40, 0x0 ;  /* 0x000000000000781c */ /* 0x000fe20003f4e808 */
[----:B------:R-:W-:Y:S01]  /*4570*/  UISETP.NE.AND UP0, UPT, UR30, URZ, UPT ;  /* 0x0000003f1e00728c */ /* 0x000fe2000bf05270 */
[----:B------:R-:W-:Y:S01]  /*4580*/  PLOP3.LUT P1, PT, PT, PT, UP6, 0x40, 0x0 ;  /* 0x000000000000781c */ /* 0x000fe20003f2e868 */
[----:B------:R5:W1:Y:S01]  /*4590*/  MUFU.TANH R26, R6 ;  /* 0x00000006001a7308 */ /* 0x000a620000002400 */
[C---:B------:R-:W-:Y:S01]  /*45a0*/  ISETP.GT.AND P0, PT, R4.reuse, 0x18, P0 ;  /* 0x000000180400780c */ /* 0x040fe20000704270 */
[----:B------:R-:W-:Y:S01]  /*45b0*/  UP2UR UR30, UPR, URZ, 0x40 ;  /* 0x000000403f1e7883 */ /* 0x000fe20008000000 */
[C---:B------:R-:W-:Y:S01]  /*45c0*/  ISETP.GT.AND P2, PT, R4.reuse, 0x10, P2 ;  /* 0x000000100400780c */ /* 0x040fe20001744270 */
[----:B------:R-:W-:Y:S01]  /*45d0*/  UISETP.NE.AND UP6, UPT, UR12, URZ, UPT ;  /* 0x0000003f0c00728c */ /* 0x000fe2000bfc5270 */
[----:B------:R-:W-:-:S02]  /*45e0*/  ISETP.GT.AND P1, PT, R4, 0x11, P1 ;  /* 0x000000110400780c */ /* 0x000fc40000f24270 */
[C---:B------:R-:W-:Y:S01]  /*45f0*/  ISETP.LT.OR P0, PT, R5.reuse, 0x19, P0 ;  /* 0x000000190500780c */ /* 0x040fe20000701670 */
[----:B------:R-:W1:Y:S01]  /*4600*/  MUFU.TANH R24, R7 ;  /* 0x0000000700187308 */ /* 0x000e620000002400 */
[C---:B------:R-:W-:Y:S02]  /*4610*/  ISETP.LT.OR P2, PT, R5.reuse, 0x11, P2 ;  /* 0x000000110500780c */ /* 0x040fe40001741670 */
[----:B------:R-:W-:Y:S02]  /*4620*/  ISETP.LT.OR P1, PT, R5, 0x12, P1 ;  /* 0x000000120500780c */ /* 0x000fe40000f21670 */
[----:B------:R-:W-:Y:S02]  /*4630*/  FSEL R62, R23, -INF , !P0 ;  /* 0xff800000173e7808 */ /* 0x000fe40004000000 */
[----:B------:R-:W-:Y:S01]  /*4640*/  FSEL R61, R18, -INF , !P2 ;  /* 0xff800000123d7808 */ /* 0x000fe20005000000 */
[----:B-----5:R-:W-:Y:S01]  /*4650*/  FMUL.FTZ R6, R80, c[0x0][0x320] ;  /* 0x0000c80050067a20 */ /* 0x020fe20000410000 */
[----:B------:R-:W-:Y:S01]  /*4660*/  FSEL R63, R31, -INF , !P1 ;  /* 0xff8000001f3f7808 */ /* 0x000fe20004800000 */
[----:B------:R-:W1:Y:S01]  /*4670*/  MUFU.TANH R18, R8 ;  /* 0x0000000800127308 */ /* 0x000e620000002400 */
[----:B------:R-:W-:-:S02]  /*4680*/  PLOP3.LUT P0, PT, PT, PT, UP2, 0x40, 0x0 ;  /* 0x000000000000781c */ /* 0x000fc40003f0e828 */
[----:B------:R-:W-:Y:S02]  /*4690*/  PLOP3.LUT P2, PT, PT, PT, UP4, 0x40, 0x0 ;  /* 0x000000000000781c */ /* 0x000fe40003f4e848 */
[----:B------:R-:W-:Y:S02]  /*46a0*/  PLOP3.LUT P1, PT, PT, PT, UP3, 0x40, 0x0 ;  /* 0x000000000000781c */ /* 0x000fe40003f2e838 */
[C---:B------:R-:W-:Y:S01]  /*46b0*/  ISETP.GT.AND P0, PT, R4.reuse, 0x21, P0 ;  /* 0x000000210400780c */ /* 0x040fe20000704270 */
[----:B------:R5:W1:Y:S01]  /*46c0*/  MUFU.TANH R25, R6 ;  /* 0x0000000600197308 */ /* 0x000a620000002400 */
[C---:B------:R-:W-:Y:S02]  /*46d0*/  ISETP.GT.AND P2, PT, R4.reuse, 0x19, P2 ;  /* 0x000000190400780c */ /* 0x040fe40001744270 */
[----:B------:R-:W-:Y:S02]  /*46e0*/  ISETP.GT.AND P1, PT, R4, 0x20, P1 ;  /* 0x000000200400780c */ /* 0x000fe40000f24270 */
[----:B------:R-:W-:-:S02]  /*46f0*/  ISETP.LT.OR P0, PT, R5, 0x22, P0 ;  /* 0x000000220500780c */ /* 0x000fc40000701670 */
[C---:B------:R-:W-:Y:S02]  /*4700*/  ISETP.LT.OR P2, PT, R5.reuse, 0x1a, P2 ;  /* 0x0000001a0500780c */ /* 0x040fe40001741670 */
[----:B------:R-:W-:Y:S02]  /*4710*/  ISETP.LT.OR P1, PT, R5, 0x21, P1 ;  /* 0x000000210500780c */ /* 0x000fe40000f21670 */
[----:B------:R-:W-:Y:S02]  /*4720*/  FSEL R189, R35, -INF , !P0 ;  /* 0xff80000023bd7808 */ /* 0x000fe40004000000 */
[----:B------:R-:W-:Y:S02]  /*4730*/  FSEL R68, R11, -INF , !P2 ;  /* 0xff8000000b447808 */ /* 0x000fe40005000000 */
[----:B------:R-:W-:Y:S01]  /*4740*/  FSEL R190, R32, -INF , !P1 ;  /* 0xff80000020be7808 */ /* 0x000fe20004800000 */
[----:B-----5:R-:W-:Y:S01]  /*4750*/  FMUL.FTZ R6, R81, c[0x0][0x320] ;  /* 0x0000c80051067a20 */ /* 0x020fe20000410000 */
[----:B------:R-:W-:Y:S01]  /*4760*/  PLOP3.LUT P0, PT, PT, PT, UP6, 0x40, 0x0 ;  /* 0x000000000000781c */ /* 0x000fe20003f0e868 */
[----:B------:R-:W-:Y:S01]  /*4770*/  UISETP.NE.AND UP6, UPT, UR30, URZ, UPT ;  /* 0x0000003f1e00728c */ /* 0x000fe2000bfc5270 */
[----:B------:R-:W-:Y:S01]  /*4780*/  PLOP3.LUT P2, PT, PT, PT, UP1, 0x40, 0x0 ;  /* 0x000000000000781c */ /* 0x000fe20003f4e818 */
[----:B------:R5:W1:Y:S01]  /*4790*/  MUFU.TANH R29, R6 ;  /* 0x00000006001d7308 */ /* 0x000a620000002400 */
[----:B------:R-:W-:-:S02]  /*47a0*/  PLOP3.LUT P1, PT, PT, PT, UP0, 0x40, 0x0 ;  /* 0x000000000000781c */ /* 0x000fc40003f2e808 */
[C---:B------:R-:W-:Y:S02]  /*47b0*/  ISETP.GT.AND P2, PT, R4.reuse, 0x28, P2 ;  /* 0x000000280400780c */ /* 0x040fe40001744270 */
[----:B------:R-:W-:Y:S01]  /*47c0*/  ISETP.GT.AND P1, PT, R4, 0x29, P1 ;  /* 0x000000290400780c */ /* 0x000fe20000f24270 */
[----:B------:R-:W-:Y:S01]  /*47d0*/  FMUL.FTZ R4, R85, c[0x0][0x320] ;  /* 0x0000c80055047a20 */ /* 0x000fe20000410000 */
[C---:B------:R-:W-:Y:S02]  /*47e0*/  ISETP.LT.OR P2, PT, R5.reuse, 0x29, P2 ;  /* 0x000000290500780c */ /* 0x040fe40001741670 */
[----:B------:R-:W-:Y:S01]  /*47f0*/  ISETP.LT.OR P1, PT, R5, 0x2a, P1 ;  /* 0x0000002a0500780c */ /* 0x000fe20000f21670 */
[----:B------:R-:W1:Y:S01]  /*4800*/  MUFU.TANH R17, R4 ;  /* 0x0000000400117308 */ /* 0x000e620000002400 */
[----:B------:R-:W-:Y:S02]  /*4810*/  FSEL R188, R34, -INF , !P2 ;  /* 0xff80000022bc7808 */ /* 0x000fe40005000000 */
[----:B------:R-:W-:Y:S01]  /*4820*/  FSEL R139, R33, -INF , !P1 ;  /* 0xff800000218b7808 */ /* 0x000fe20004800000 */
[----:B-----5:R-:W-:-:S04]  /*4830*/  FMUL.FTZ R6, R88, c[0x0][0x320] ;  /* 0x0000c80058067a20 */ /* 0x020fc80000410000 */
        /* <DEDUP_REMOVED lines=18> */
.L_x_601:
[----:B------:R-:W-:-:S04]  /*4960*/  MOV R7, c[0x0][0x32c] ;  /* 0x0000cb0000077a02 */ /* 0x000fc80000000f00 */
[----:B------:R-:W-:-:S13]  /*4970*/  ISETP.NE.AND P0, PT, R7, 0x1, PT ;  /* 0x000000010700780c */ /* 0x000fda0003f05270 */
[----:B------:R-:W-:-:S05]  /*4980*/  @P0 IMAD.HI.U32 R7, R6, c[0x0][0x330], RZ ;  /* 0x0000cc0006070a27 */ /* 0x000fca00078e00ff */
[----:B------:R-:W-:Y:S02]  /*4990*/  @P0 SHF.R.U32.HI R6, RZ, c[0x0][0x334], R7 ;  /* 0x0000cd00ff060a19 */ /* 0x000fe40000011607 */
.L_x_602:
[----:B------:R-:W-:Y:S05]  /*49a0*/  BSYNC B0 ;  /* 0x0000000000007941 */ /* 0x000fea0003800000 */
.L_x_600:
[----:B------:R-:W-:-:S05]  /*49b0*/  IMAD R6, R6, c[0x0][0x32c], R16 ;  /* 0x0000cb0006067a24 */ /* 0x000fca00078e0210 */
[----:B------:R-:W-:Y:S02]  /*49c0*/  IADD3 R7, R6, c[0x0][0x32c], RZ ;  /* 0x0000cb0006077a10 */ /* 0x000fe40007ffe0ff */
[----:B------:R-:W-:Y:S02]  /*49d0*/  IMNMX R4, R4, R6, !PT ;  /* 0x0000000604047217 */ /* 0x000fe40007800200 */
[----:B------:R-:W-:Y:S02]  /*49e0*/  IMNMX R5, R5, R7, PT ;  /* 0x0000000705057217 */ /* 0x000fe40003800200 */
.L_x_599:
        /* <DEDUP_REMOVED lines=14> */
[----:B------:R-:W-:Y:S01]  /*4ad0*/  FMUL.FTZ R8, R82, c[0x0][0x320] ;  /* 0x0000c80052087a20 */ /* 0x000fe20000410000 */
[----:B------:R-:W-:Y:S01]  /*4ae0*/  UISETP.NE.AND UP2, UPT, UR27, URZ, UPT ;  /* 0x0000003f1b00728c */ /* 0x000fe2000bf45270 */
[----:B------:R-:W-:Y:S01]  /*4af0*/  ISETP.LT.OR P0, PT, R5, 0x1, P0 ;  /* 0x000000010500780c */ /* 0x000fe20000701670 */
[----:B------:R-:W-:Y:S01]  /*4b00*/  UISETP.NE.AND UP0, UPT, UR4, URZ, UPT ;  /* 0x0000003f0400728c */ /* 0x000fe2000bf05270 */
[----:B------:R-:W3:Y:S01]  /*4b10*/  MUFU.TANH R48, R10 ;  /* 0x0000000a00307308 */ /* 0x000ee20000002400 */
[----:B------:R-:W-:Y:S01]  /*4b20*/  PLOP3.LUT P2, PT, PT, PT, UP3, 0x40, 0x0 ;  /* 0x000000000000781c */ /* 0x000fe20003f4e838 */
[----:B------:R-:W-:Y:S01]  /*4b30*/  UISETP.NE.AND UP3, UPT, UR33, URZ, UPT ;  /* 0x0000003f2100728c */ /* 0x000fe2000bf65270 */
[----:B------:R-:W-:Y:S01]  /*4b40*/  FSEL R55, R28, -INF , !P0 ;  /* 0xff8000001c377808 */ /* 0x000fe20004000000 */
[----:B-1----:R-:W-:Y:S01]  /*4b50*/  FMUL.FTZ R6, R86, c[0x0][0x320] ;  /* 0x0000c80056067a20 */ /* 0x002fe20000410000 */
[----:B------:R-:W-:Y:S01]  /*4b60*/  PLOP3.LUT P0, PT, PT, PT, UP1, 0x40, 0x0 ;  /* 0x000000000000781c */ /* 0x000fe20003f0e818 */
[----:B------:R-:W-:Y:S01]  /*4b70*/  UISETP.NE.AND UP1, UPT, UR31, URZ, UPT ;  /* 0x0000003f1f00728c */ /* 0x000fe2000bf25270 */
[----:B------:R-:W-:Y:S01]  /*4b80*/  PLOP3.LUT P1, PT, PT, PT, UP2, 0x40, 0x0 ;  /* 0x000000000000781c */ /* 0x000fe20003f2e828 */
[----:B------:R1:W4:Y:S01]  /*4b90*/  MUFU.TANH R52, R6 ;  /* 0x0000000600347308 */ /* 0x0003220000002400 */
[C---:B------:R-:W-:Y:S01]  /*4ba0*/  ISETP.GT.AND P0, PT, R4.reuse, 0x9, P0 ;  /* 0x000000090400780c */ /* 0x040fe20000704270 */
[----:B------:R-:W-:Y:S01]  /*4bb0*/  UISETP.NE.AND UP2, UPT, UR32, URZ, UPT ;  /* 0x0000003f2000728c */ /* 0x000fe2000bf45270 */
[C---:B------:R-:W-:Y:S01]  /*4bc0*/  ISETP.GT.AND P2, PT, R4.reuse, 0x1, P2 ;  /* 0x000000010400780c */ /* 0x040fe20001744270 */
[----:B------:R-:W-:Y:S01]  /*4bd0*/  FMUL.FTZ R9, R75, c[0x0][0x320] ;  /* 0x0000c8004b097a20 */ /* 0x000fe20000410000 */
[----:B------:R-:W-:-:S02]  /*4be0*/  ISETP.GT.AND P1, PT, R4, 0x8, P1 ;  /* 0x000000080400780c */ /* 0x000fc40000f24270 */
[C---:B------:R-:W-:Y:S01]  /*4bf0*/  ISETP.LT.OR P0, PT, R5.reuse, 0xa, P0 ;  /* 0x0000000a0500780c */ /* 0x040fe20000701670 */
[----:B------:R-:W2:Y:S01]  /*4c00*/  MUFU.TANH R11, R11 ;  /* 0x0000000b000b7308 */ /* 0x000ea20000002400 */
[C---:B------:R-:W-:Y:S02]  /*4c10*/  ISETP.LT.OR P2, PT, R5.reuse, 0x2, P2 ;  /* 0x000000020500780c */ /* 0x040fe40001741670 */
[----:B------:R-:W-:Y:S02]  /*4c20*/  ISETP.LT.OR P1, PT, R5, 0x9, P1 ;  /* 0x000000090500780c */ /* 0x000fe40000f21670 */
[----:B------:R-:W-:Y:S02]  /*4c30*/  FSEL R56, R19, -INF , !P0 ;  /* 0xff80000013387808 */ /* 0x000fe40004000000 */
[----:B------:R-:W-:Y:S01]  /*4c40*/  FSEL R54, R26, -INF , !P2 ;  /* 0xff8000001a367808 */ /* 0x000fe20005000000 */
[----:B-1----:R-:W-:Y:S01]  /*4c50*/  FMUL.FTZ R6, R79, c[0x0][0x320] ;  /* 0x0000c8004f067a20 */ /* 0x002fe20000410000 */
[----:B------:R-:W-:Y:S01]  /*4c60*/  FSEL R57, R20, -INF , !P1 ;  /* 0xff80000014397808 */ /* 0x000fe20004800000 */
[----:B------:R1:W1:Y:S01]  /*4c70*/  MUFU.TANH R19, R7 ;  /* 0x0000000700137308 */ /* 0x0002620000002400 */
[----:B------:R-:W-:-:S02]  /*4c80*/  PLOP3.LUT P0, PT, PT, PT, UP5, 0x40, 0x0 ;  /* 0x000000000000781c */ /* 0x000fc40003f0e858 */
[----:B------:R-:W-:Y:S01]  /*4c90*/  PLOP3.LUT P2, PT, PT, PT, UP0, 0x40, 0x0 ;  /* 0x000000000000781c */ /* 0x000fe20003f4e808 */
[----:B------:R-:W-:Y:S01]  /*4ca0*/  UISETP.NE.AND UP0, UPT, UR30, URZ, UPT ;  /* 0x0000003f1e00728c */ /* 0x000fe2000bf05270 */
[----:B------:R-:W-:Y:S01]  /*4cb0*/  PLOP3.LUT P1, PT, PT, PT, UP6, 0x40, 0x0 ;  /* 0x000000000000781c */ /* 0x000fe20003f2e868 */
[----:B------:R-:W-:Y:S01]  /*4cc0*/  UP2UR UR30, UPR, URZ, 0x40 ;  /* 0x000000403f1e7883 */ /* 0x000fe20008000000 */
[C---:B------:R-:W-:Y:S01]  /*4cd0*/  ISETP.GT.AND P0, PT, R4.reuse, 0x18, P0 ;  /* 0x000000180400780c */ /* 0x040fe20000704270 */
[----:B------:R5:W2:Y:S01]  /*4ce0*/  MUFU.TANH R53, R6 ;  /* 0x0000000600357308 */ /* 0x000aa20000002400 */
[C---:B------:R-:W-:Y:S01]  /*4cf0*/  ISETP.GT.AND P2, PT, R4.reuse, 0x10, P2 ;  /* 0x000000100400780c */ /* 0x040fe20001744270 */
[----:B------:R-:W-:Y:S01]  /*4d00*/  UISETP.NE.AND UP6, UPT, UR12, URZ, UPT ;  /* 0x0000003f0c00728c */ /* 0x000fe2000bfc5270 */
[----:B------:R-:W-:Y:S02]  /*4d10*/  ISETP.GT.AND P1, PT, R4, 0x11, P1 ;  /* 0x000000110400780c */ /* 0x000fe40000f24270 */
[----:B------:R-:W-:-:S02]  /*4d20*/  ISETP.LT.OR P0, PT, R5, 0x19, P0 ;  /* 0x000000190500780c */ /* 0x000fc40000701670 */
[----:B------:R-:W-:Y:S01]  /*4d30*/  ISETP.LT.OR P2, PT, R5, 0x11, P2 ;  /* 0x000000110500780c */ /* 0x000fe20001741670 */
[----:B-1----:R-:W-:Y:S01]  /*4d40*/  FMUL.FTZ R7, R95, c[0x0][0x320] ;  /* 0x0000c8005f077a20 */ /* 0x002fe20000410000 */
[----:B------:R-:W-:Y:S01]  /*4d50*/  ISETP.LT.OR P1, PT, R5, 0x12, P1 ;  /* 0x000000120500780c */ /* 0x000fe20000f21670 */
[----:B------:R-:W1:Y:S01]  /*4d60*/  MUFU.TANH R20, R8 ;  /* 0x0000000800147308 */ /* 0x000e620000002400 */
[----:B------:R-:W-:Y:S02]  /*4d70*/  FSEL R59, R18, -INF , !P0 ;  /* 0xff800000123b7808 */ /* 0x000fe40004000000 */
[----:B------:R-:W-:Y:S02]  /*4d80*/  FSEL R58, R22, -INF , !P2 ;  /* 0xff800000163a7808 */ /* 0x000fe40005000000 */
[----:B------:R-:W-:Y:S01]  /*4d90*/  FSEL R60, R17, -INF , !P1 ;  /* 0xff800000113c7808 */ /* 0x000fe20004800000 */
[----:B-----5:R-:W-:Y:S01]  /*4da0*/  FMUL.FTZ R6, R91, c[0x0][0x320] ;  /* 0x0000c8005b067a20 */ /* 0x020fe20000410000 */
[----:B------:R-:W-:Y:S01]  /*4db0*/  PLOP3.LUT P0, PT, PT, PT, UP2, 0x40, 0x0 ;  /* 0x000000000000781c */ /* 0x000fe20003f0e828 */
[----:B------:R-:W1:Y:S01]  /*4dc0*/  MUFU.TANH R10, R7 ;  /* 0x00000007000a7308 */ /* 0x000e620000002400 */
[----:B------:R-:W-:-:S02]  /*4dd0*/  PLOP3.LUT P2, PT, PT, PT, UP4, 0x40, 0x0 ;  /* 0x000000000000781c */ /* 0x000fc40003f4e848 */
[----:B------:R-:W-:Y:S02]  /*4de0*/  PLOP3.LUT P1, PT, PT, PT, UP3, 0x40, 0x0 ;  /* 0x000000000000781c */ /* 0x000fe40003f2e838 */
[C---:B------:R-:W-:Y:S02]  /*4df0*/  ISETP.GT.AND P0, PT, R4.reuse, 0x21, P0 ;  /* 0x000000210400780c */ /* 0x040fe40000704270 */
[C---:B------:R-:W-:Y:S01]  /*4e00*/  ISETP.GT.AND P2, PT, R4.reuse, 0x19, P2 ;  /* 0x000000190400780c */ /* 0x040fe20001744270 */
[----:B------:R5:W1:Y:S01]  /*4e10*/  MUFU.TANH R49, R6 ;  /* 0x0000000600317308 */ /* 0x000a620000002400 */
[----:B------:R-:W-:Y:S02]  /*4e20*/  ISETP.GT.AND P1, PT, R4, 0x20, P1 ;  /* 0x000000200400780c */ /* 0x000fe40000f24270 */
[C---:B------:R-:W-:Y:S02]  /*4e30*/  ISETP.LT.OR P0, PT, R5.reuse, 0x22, P0 ;  /* 0x000000220500780c */ /* 0x040fe40000701670 */
[----:B------:R-:W-:-:S02]  /*4e40*/  ISETP.LT.OR P2, PT, R5, 0x1a, P2 ;  /* 0x0000001a0500780c */ /* 0x000fc40001741670 */
[----:B------:R-:W-:Y:S01]  /*4e50*/  ISETP.LT.OR P1, PT, R5, 0x21, P1 ;  /* 0x000000210500780c */ /* 0x000fe20000f21670 */
[----:B------:R-:W1:Y:S01]  /*4e60*/  MUFU.TANH R31, R9 ;  /* 0x00000009001f7308 */ /* 0x000e620000002400 */
[----:B------:R-:W-:Y:S02]  /*4e70*/  FSEL R132, R29, -INF , !P0 ;  /* 0xff8000001d847808 */ /* 0x000fe40004000000 */
        /* <DEDUP_REMOVED lines=8> */
[----:B------:R-:W-:-:S02]  /*4f00*/  ISETP.GT.AND P2, PT, R4, 0x28, P2 ;  /* 0x000000280400780c */ /* 0x000fc40001744270 */
[----:B------:R-:W-:Y:S01]  /*4f10*/  ISETP.GT.AND P1, PT, R4, 0x29, P1 ;  /* 0x000000290400780c */ /* 0x000fe20000f24270 */
[----:B------:R-:W-:Y:S01]  /*4f20*/  FMUL.FTZ R4, R94, c[0x0][0x320] ;  /* 0x0000c8005e047a20 */ /* 0x000fe20000410000 */
[C---:B------:R-:W-:Y:S02]  /*4f30*/  ISETP.LT.OR P2, PT, R5.reuse, 0x29, P2 ;  /* 0x000000290500780c */ /* 0x040fe40001741670 */
[----:B------:R-:W-:Y:S01]  /*4f40*/  ISETP.LT.OR P1, PT, R5, 0x2a, P1 ;  /* 0x0000002a0500780c */ /* 0x000fe20000f21670 */
[----:B------:R1:W1:Y:S01]  /*4f50*/  MUFU.TANH R9, R4 ;  /* 0x0000000400097308 */ /* 0x0002620000002400 */
[----:B------:R-:W-:Y:S02]  /*4f60*/  FSEL R133, R27, -INF , !P2 ;  /* 0xff8000001b857808 */ /* 0x000fe40005000000 */
[----:B------:R-:W-:Y:S01]  /*4f70*/  FSEL R138, R24, -INF , !P1 ;  /* 0xff800000188a7808 */ /* 0x000fe20004800000 */
[----:B-----5:R-:W5:Y:S02]  /*4f80*/  SHFL.IDX PT, R6, R12, 0x3, 0x1c1f ;  /* 0x007c1f000c067f89 */ /* 0x020f6400000e0000 */
[----:B-----5:R-:W-:-:S02]  /*4f90*/  IMAD.IADD R5, R13, 0x1, R6 ;  /* 0x000000010d057824 */ /* 0x020fc400078e0206 */
[----:B-1----:R-:W-:-:S03]  /*4fa0*/  IMAD.IADD R4, R15, 0x1, R6 ;  /* 0x000000010f047824 */ /* 0x002fc600078e0206 */
[----:B------:R-:W-:Y:S01]  /*4fb0*/  IMNMX R5, R5, R14, PT ;  /* 0x0000000e05057217 */ /* 0x000fe20003800200 */
[----:B------:R-:W-:Y:S05]  /*4fc0*/  @P0 BRA `(.L_x_603) ;  /* 0x0000015000000947 */ /* 0x000fea0003800000 */
[----:B--234-:R-:W-:Y:S01]  /*4fd0*/  IMAD.U32 R7, RZ, RZ, UR9 ;  /* 0x00000009ff077e24 */ /* 0x01cfe2000f8e00ff */
        /* <DEDUP_REMOVED lines=11> */
.L_x_605:
[----:B------:R-:W-:-:S04]  /*5090*/  MOV R7, c[0x0][0x32c] ;  /* 0x0000cb0000077a02 */ /* 0x000fc80000000f00 */
[----:B------:R-:W-:-:S13]  /*50a0*/  ISETP.NE.AND P0, PT, R7, 0x1, PT ;  /* 0x000000010700780c */ /* 0x000fda0003f05270 */
[----:B------:R-:W-:-:S05]  /*50b0*/  @P0 IMAD.HI.U32 R7, R6, c[0x0][0x330], RZ ;  /* 0x0000cc0006070a27 */ /* 0x000fca00078e00ff */
[----:B------:R-:W-:Y:S02]  /*50c0*/  @P0 SHF.R.U32.HI R6, RZ, c[0x0][0x334], R7 ;  /* 0x0000cd00ff060a19 */ /* 0x000fe40000011607 */
.L_x_606:
[----:B------:R-:W-:Y:S05]  /*50d0*/  BSYNC B0 ;  /* 0x0000000000007941 */ /* 0x000fea0003800000 */
.L_x_604:
[----:B------:R-:W-:-:S05]  /*50e0*/  IMAD R6, R6, c[0x0][0x32c], R16 ;  /* 0x0000cb0006067a24 */ /* 0x000fca00078e0210 */
[----:B------:R-:W-:Y:S02]  /*50f0*/  IADD3 R7, R6, c[0x0][0x32c], RZ ;  /* 0x0000cb0006077a10 */ /* 0x000fe40007ffe0ff */
[----:B------:R-:W-:Y:S02]  /*5100*/  IMNMX R4, R4, R6, !PT ;  /* 0x0000000604047217 */ /* 0x000fe40007800200 */
[----:B------:R-:W-:Y:S02]  /*5110*/  IMNMX R5, R5, R7, PT ;  /* 0x0000000705057217 */ /* 0x000fe40003800200 */
.L_x_603:
[----:B--234-:R-:W-:Y:S01]  /*5120*/  FMNMX.FTZ R7, R38, R40, !PT ;  /* 0x0000002826077209 */ /* 0x01cfe20007810000 */
[----:B------:R-:W-:Y:S01]  /*5130*/  UP2UR UR30, UPR, URZ, 0x4 ;  /* 0x000000043f1e7883 */ /* 0x000fe20008000000 */
[----:B------:R-:W-:Y:S01]  /*5140*/  FMNMX.FTZ R6, R36, R37, !PT ;  /* 0x0000002524067209 */ /* 0x000fe20007810000 */
[----:B------:R-:W-:Y:S01]  /*5150*/  UISETP.NE.AND UP2, UPT, UR28, URZ, UPT ;  /* 0x0000003f1c00728c */ /* 0x000fe2000bf45270 */
[----:B------:R-:W-:Y:S01]  /*5160*/  FMNMX.FTZ R7, R41, R7, !PT ;  /* 0x0000000729077209 */ /* 0x000fe20007810000 */
        /* <DEDUP_REMOVED lines=8> */
[----:B------:R-:W-:Y:S01]  /*51f0*/  IMAD.SHL.U32 R225, R0, 0x2, RZ ;  /* 0x0000000200e17824 */ /* 0x000fe200078e00ff */
[----:B------:R-:W-:Y:S01]  /*5200*/  FMNMX.FTZ R6, R61, R6, !PT ;  /* 0x000000063d067209 */ /* 0x000fe20007810000 */
[----:B------:R-:W-:Y:S01]  /*5210*/  STL [R1+0x70], R239 ;  /* 0x000070ef01007387 */ /* 0x000fe20000100800 */
[----:B------:R-:W-:Y:S01]  /*5220*/  FMNMX.FTZ R137, R70, R137, !PT ;  /* 0x0000008946897209 */ /* 0x000fe20007810000 */
[----:B------:R-:W-:Y:S01]  /*5230*/  IMAD R226, R3, 0x2, R225 ;  /* 0x0000000203e27824 */ /* 0x000fe200078e02e1 */
[----:B------:R-:W-:Y:S01]  /*5240*/  FMNMX.FTZ R6, R63, R6, !PT ;  /* 0x000000063f067209 */ /* 0x000fe20007810000 */
[----:B------:R-:W-:Y:S01]  /*5250*/  LDSM.16.MT88.4 R32, [R225+0x100] ;  /* 0x00010000e120783b */ /* 0x000fe20000004200 */
[----:B------:R-:W-:Y:S01]  /*5260*/  FMNMX.FTZ R137, R69, R137, !PT ;  /* 0x0000008945897209 */ /* 0x000fe20007810000 */
[----:B------:R-:W-:Y:S01]  /*5270*/  IMAD R227, R2, 0x2, R226 ;  /* 0x0000000202e37824 */ /* 0x000fe200078e02e2 */
[----:B------:R-:W-:Y:S01]  /*5280*/  FMNMX.FTZ R6, R62, R6, !PT ;  /* 0x000000063e067209 */ /* 0x000fe20007810000 */
[----:B------:R-:W-:Y:S01]  /*5290*/  STL [R1+0x6c], R238 ;  /* 0x00006cee01007387 */ /* 0x000fe20000100800 */
[----:B------:R-:W-:-:S02]  /*52a0*/  FMNMX.FTZ R137, R71, R137, !PT ;  /* 0x0000008947897209 */ /* 0x000fc40007810000 */
[----:B------:R-:W-:Y:S01]  /*52b0*/  FMNMX.FTZ R6, R68, R6, !PT ;  /* 0x0000000644067209 */ /* 0x000fe20007810000 */
[----:B------:R-:W-:Y:S01]  /*52c0*/  LDSM.16.MT88.4 R44, [R227+0x1900] ;  /* 0x00190000e32c783b */ /* 0x000fe20000004200 */
[----:B------:R-:W-:Y:S02]  /*52d0*/  FMNMX.FTZ R137, R193, R137, !PT ;  /* 0x00000089c1897209 */ /* 0x000fe40007810000 */
[----:B------:R-:W-:Y:S01]  /*52e0*/  FMNMX.FTZ R6, R190, R6, !PT ;  /* 0x00000006be067209 */ /* 0x000fe20007810000 */
[----:B------:R-:W-:Y:S01]  /*52f0*/  STL [R1+0x68], R237 ;  /* 0x000068ed01007387 */ /* 0x000fe20000100800 */
[----:B------:R-:W-:Y:S02]  /*5300*/  FMNMX.FTZ R137, R216, R137, !PT ;  /* 0x00000089d8897209 */ /* 0x000fe40007810000 */
[----:B------:R-:W-:Y:S01]  /*5310*/  FMNMX.FTZ R6, R189, R6, !PT ;  /* 0x00000006bd067209 */ /* 0x000fe20007810000 */
[----:B------:R-:W-:Y:S01]  /*5320*/  STL [R1+0x64], R236 ;  /* 0x000064ec01007387 */ /* 0x000fe20000100800 */
[----:B------:R-:W-:-:S02]  /*5330*/  FMNMX.FTZ R137, R207, R137, !PT ;  /* 0x00000089cf897209 */ /* 0x000fc40007810000 */
[----:B------:R-:W-:Y:S01]  /*5340*/  FMNMX.FTZ R6, R188, R6, !PT ;  /* 0x00000006bc067209 */ /* 0x000fe20007810000 */
[----:B------:R-:W-:Y:S01]  /*5350*/  STL [R1+0x60], R235 ;  /* 0x000060eb01007387 */ /* 0x000fe20000100800 */
[----:B------:R-:W-:Y:S02]  /*5360*/  FMNMX.FTZ R137, R191, R137, !PT ;  /* 0x00000089bf897209 */ /* 0x000fe40007810000 */
[----:B------:R-:W-:Y:S01]  /*5370*/  FMNMX.FTZ R6, R139, R6, !PT ;  /* 0x000000068b067209 */ /* 0x000fe20007810000 */
[----:B------:R-:W-:Y:S01]  /*5380*/  STL [R1+0x5c], R234 ;  /* 0x00005cea01007387 */ /* 0x000fe20000100800 */
[----:B------:R-:W-:Y:S01]  /*5390*/  PLOP3.LUT P1, PT, PT, PT, UP2, 0x40, 0x0 ;  /* 0x000000000000781c */ /* 0x000fe20003f2e828 */
[----:B------:R-:W-:Y:S01]  /*53a0*/  UISETP.NE.AND UP2, UPT, UR27, URZ, UPT ;  /* 0x0000003f1b00728c */ /* 0x000fe2000bf45270 */
[----:B------:R-:W-:Y:S01]  /*53b0*/  PLOP3.LUT P2, PT, PT, PT, UP1, 0x40, 0x0 ;  /* 0x000000000000781c */ /* 0x000fe20003f4e818 */
[----:B------:R-:W1:Y:S01]  /*53c0*/  SHFL.BFLY PT, R7, R137, 0x2, 0x1f ;  /* 0x0c401f0089077f89 */ /* 0x000e6200000e0000 */
[C---:B------:R-:W-:Y:S01]  /*53d0*/  ISETP.GT.AND P1, PT, R4.reuse, 0x1, P1 ;  /* 0x000000010400780c */ /* 0x040fe20000f24270 */
[----:B------:R-:W-:Y:S01]  /*53e0*/  UISETP.NE.AND UP1, UPT, UR5, URZ, UPT ;  /* 0x0000003f0500728c */ /* 0x000fe2000bf25270 */
[----:B------:R-:W-:Y:S01]  /*53f0*/  ISETP.GT.AND P2, PT, R4, RZ, P2 ;  /* 0x000000ff0400720c */ /* 0x000fe20001744270 */
[----:B------:R-:W2:Y:S01]  /*5400*/  SHFL.BFLY PT, R8, R6, 0x2, 0x1f ;  /* 0x0c401f0006087f89 */ /* 0x000ea200000e0000 */
[C---:B------:R-:W-:Y:S01]  /*5410*/  ISETP.LT.OR P1, PT, R5.reuse, 0x2, P1 ;  /* 0x000000020500780c */ /* 0x040fe20000f21670 */
[----:B------:R-:W-:Y:S01]  /*5420*/  ULDC.64 UR4, c[0x0][0x2c8] ;  /* 0x0000b20000047ab9 */ /* 0x000fe20000000a00 */
[----:B------:R-:W-:Y:S01]  /*5430*/  ISETP.LT.OR P2, PT, R5, 0x1, P2 ;  /* 0x000000010500780c */ /* 0x000fe20001741670 */
[----:B------:R-:W-:Y:S01]  /*5440*/  STL [R1+0x58], R233 ;  /* 0x000058e901007387 */ /* 0x000fe20000100800 */
[----:B------:R-:W-:-:S02]  /*5450*/  FSEL R15, R10, -INF , !P1 ;  /* 0xff8000000a0f7808 */ /* 0x000fc40004800000 */
[----:B------:R-:W-:Y:S01]  /*5460*/  FSEL R14, R9, -INF , !P2 ;  /* 0xff800000090e7808 */ /* 0x000fe20005000000 */
[----:B------:R-:W-:Y:S01]  /*5470*/  STL [R1+0x54], R232 ;  /* 0x000054e801007387 */ /* 0x000fe20000100800 */
[----:B------:R-:W-:Y:S01]  /*5480*/  PLOP3.LUT P2, PT, PT, PT, UP1, 0x40, 0x0 ;  /* 0x000000000000781c */ /* 0x000fe20003f4e818 */
[----:B------:R-:W-:Y:S01]  /*5490*/  UISETP.NE.AND UP1, UPT, UR28, URZ, UPT ;  /* 0x0000003f1c00728c */ /* 0x000fe2000bf25270 */
[----:B------:R-:W-:Y:S01]  /*54a0*/  PLOP3.LUT P1, PT, PT, PT, UP0, 0x40, 0x0 ;  /* 0x000000000000781c */ /* 0x000fe20003f2e808 */
[----:B------:R-:W-:Y:S01]  /*54b0*/  UISETP.NE.AND UP0, UPT, UR29, URZ, UPT ;  /* 0x0000003f1d00728c */ /* 0x000fe2000bf05270 */
[C---:B------:R-:W-:Y:S01]  /*54c0*/  ISETP.GT.AND P2, PT, R4.reuse, 0x9, P2 ;  /* 0x000000090400780c */ /* 0x040fe20001744270 */
[----:B------:R-:W-:Y:S01]  /*54d0*/  STL [R1+0x50], R231 ;  /* 0x000050e701007387 */ /* 0x000fe20000100800 */
[----:B------:R-:W-:Y:S02]  /*54e0*/  ISETP.GT.AND P1, PT, R4, 0x10, P1 ;  /* 0x000000100400780c */ /* 0x000fe40000f24270 */
[C---:B------:R-:W-:Y:S01]  /*54f0*/  ISETP.LT.OR P2, PT, R5.reuse, 0xa, P2 ;  /* 0x0000000a0500780c */ /* 0x040fe20001741670 */
[----:B------:R-:W-:Y:S01]  /*5500*/  STL [R1+0x4c], R230 ;  /* 0x00004ce601007387 */ /* 0x000fe20000100800 */
[----:B------:R-:W-:-:S02]  /*5510*/  ISETP.LT.OR P1, PT, R5, 0x11, P1 ;  /* 0x000000110500780c */ /* 0x000fc40000f21670 */
[----:B-1----:R-:W-:Y:S01]  /*5520*/  FMNMX.FTZ R137, R137, R7, !PT ;  /* 0x0000000789897209 */ /* 0x002fe20007810000 */
[----:B------:R-:W-:Y:S01]  /*5530*/  STL [R1+0x48], R229 ;  /* 0x000048e501007387 */ /* 0x000fe20000100800 */
[----:B------:R-:W-:Y:S02]  /*5540*/  FSEL R49, R49, -INF , !P2 ;  /* 0xff80000031317808 */ /* 0x000fe40005000000 */
[----:B--2---:R-:W-:Y:S01]  /*5550*/  FMNMX.FTZ R6, R6, R8, !PT ;  /* 0x0000000806067209 */ /* 0x004fe20007810000 */
[----:B------:R-:W1:Y:S01]  /*5560*/  SHFL.BFLY PT, R7, R137, 0x1, 0x1f ;  /* 0x0c201f0089077f89 */ /* 0x000e6200000e0000 */
[----:B------:R-:W-:Y:S02]  /*5570*/  FMNMX.FTZ R8, R14, R15, !PT ;  /* 0x0000000f0e087209 */ /* 0x000fe40007810000 */
[----:B------:R-:W-:Y:S01]  /*5580*/  FSEL R52, R52, -INF , !P1 ;  /* 0xff80000034347808 */ /* 0x000fe20004800000 */
[----:B------:R-:W2:Y:S01]  /*5590*/  SHFL.BFLY PT, R136, R6, 0x1, 0x1f ;  /* 0x0c201f0006887f89 */ /* 0x000ea200000e0000 */
[----:B------:R-:W-:Y:S01]  /*55a0*/  PLOP3.LUT P2, PT, PT, PT, UP5, 0x40, 0x0 ;  /* 0x000000000000781c */ /* 0x000fe20003f4e858 */
[----:B------:R-:W-:Y:S01]  /*55b0*/  UISETP.NE.AND UP5, UPT, UR13, URZ, UPT ;  /* 0x0000003f0d00728c */ /* 0x000fe2000bfa5270 */
[----:B------:R-:W-:Y:S01]  /*55c0*/  PLOP3.LUT P1, PT, PT, PT, UP4, 0x40, 0x0 ;  /* 0x000000000000781c */ /* 0x000fe20003f2e848 */
[----:B------:R-:W-:Y:S01]  /*55d0*/  STL [R1+0x44], R224 ;  /* 0x000044e001007387 */ /* 0x000fe20000100800 */
[----:B------:R-:W-:-:S02]  /*55e0*/  ISETP.GT.AND P2, PT, R4, 0x18, P2 ;  /* 0x000000180400780c */ /* 0x000fc40001744270 */
[----:B------:R-:W-:Y:S02]  /*55f0*/  ISETP.GT.AND P1, PT, R4, 0x19, P1 ;  /* 0x000000190400780c */ /* 0x000fe40000f24270 */
[C---:B------:R-:W-:Y:S02]  /*5600*/  ISETP.LT.OR P2, PT, R5.reuse, 0x19, P2 ;  /* 0x000000190500780c */ /* 0x040fe40001741670 */
[----:B------:R-:W-:Y:S02]  /*5610*/  ISETP.LT.OR P1, PT, R5, 0x1a, P1 ;  /* 0x0000001a0500780c */ /* 0x000fe40000f21670 */
[----:B------:R-:W-:Y:S02]  /*5620*/  FSEL R50, R50, -INF , !P2 ;  /* 0xff80000032327808 */ /* 0x000fe40005000000 */
[----:B------:R-:W-:Y:S02]  /*5630*/  FSEL R53, R53, -INF , !P1 ;  /* 0xff80000035357808 */ /* 0x000fe40004800000 */
[----:B------:R-:W-:-:S02]  /*5640*/  PLOP3.LUT P1, PT, PT, PT, UP1, 0x40, 0x0 ;  /* 0x000000000000781c */ /* 0x000fc40003f2e818 */
[----:B------:R-:W-:Y:S02]  /*5650*/  LEA R228, R2, R225, 0x1 ;  /* 0x000000e102e47211 */ /* 0x000fe400078e08ff */
[----:B-1----:R-:W-:Y:S02]  /*5660*/  FMNMX.FTZ R137, R137, R7, !PT ;  /* 0x0000000789897209 */ /* 0x002fe40007810000 */
[----:B------:R-:W-:Y:S01]  /*5670*/  ISETP.GT.AND P1, PT, R4, 0x28, P1 ;  /* 0x000000280400780c */ /* 0x000fe20000f24270 */
[----:B------:R-:W-:Y:S01]  /*5680*/  LDSM.16.MT88.4 R24, [R228+0x100] ;  /* 0x00010000e418783b */ /* 0x000fe20000004200 */
[----:B--2---:R-:W-:Y:S01]  /*5690*/  FMNMX.FTZ R136, R6, R136, !PT ;  /* 0x0000008806887209 */ /* 0x004fe20007810000 */
[C---:B------:R-:W-:Y:S01]  /*56a0*/  FMUL.FTZ R13, R137.reuse, c[0x0][0x2d0] ;  /* 0x0000b400890d7a20 */ /* 0x040fe20000410000 */
[----:B------:R-:W-:Y:S02]  /*56b0*/  FSETP.NEU.FTZ.AND P0, PT, R137, -INF , PT ;  /* 0xff8000008900780b */ /* 0x000fe40003f1d000 */
[----:B------:R-:W-:Y:S01]  /*56c0*/  FMNMX.FTZ R6, R55, R54, !PT ;  /* 0x0000003637067209 */ /* 0x000fe20007810000 */
[----:B------:R-:W-:Y:S01]  /*56d0*/  FMUL.FTZ R12, R136, c[0x0][0x2d0] ;  /* 0x0000b400880c7a20 */ /* 0x000fe20000410000 */
[----:B------:R-:W-:-:S02]  /*56e0*/  FSEL R13, R13, RZ, P0 ;  /* 0x000000ff0d0d7208 */ /* 0x000fc40000000000 */
[----:B------:R-:W-:Y:S02]  /*56f0*/  FSETP.NEU.FTZ.AND P0, PT, R136, -INF , PT ;  /* 0xff8000008800780b */ /* 0x000fe40003f1d000 */
[----:B------:R-:W-:Y:S01]  /*5700*/  FMNMX.FTZ R6, R57, R6, !PT ;  /* 0x0000000639067209 */ /* 0x000fe20007810000 */
[----:B------:R-:W-:Y:S01]  /*5710*/  FFMA.FTZ R7, R38, c[0x0][0x2d0], -R13 ;  /* 0x0000b40026077a23 */ /* 0x000fe2000001080d */
[----:B------:R-:W-:Y:S02]  /*5720*/  FSEL R12, R12, RZ, P0 ;  /* 0x000000ff0c0c7208 */ /* 0x000fe40000000000 */
[----:B------:R-:W-:Y:S01]  /*5730*/  PLOP3.LUT P0, PT, PT, PT, UP2, 0x40, 0x0 ;  /* 0x000000000000781c */ /* 0x000fe20003f0e828 */
[----:B------:R-:W-:Y:S01]  /*5740*/  UISETP.NE.AND UP2, UPT, UR30, URZ, UPT ;  /* 0x0000003f1e00728c */ /* 0x000fe2000bf45270 */
[----:B------:R-:W-:Y:S01]  /*5750*/  FMNMX.FTZ R6, R56, R6, !PT ;  /* 0x0000000638067209 */ /* 0x000fe20007810000 */
[----:B------:R1:W-:Y:S01]  /*5760*/  MUFU.EX2 R211, R7 ;  /* 0x0000000700d37308 */ /* 0x0003e20000000800 */
[----:B------:R-:W-:Y:S01]  /*5770*/  ISETP.GT.AND P0, PT, R4, 0x8, P0 ;  /* 0x000000080400780c */ /* 0x000fe20000704270 */
[----:B------:R-:W-:Y:S01]  /*5780*/  FFMA.FTZ R2, R21, c[0x0][0x2d0], -R12 ;  /* 0x0000b40015027a23 */ /* 0x000fe2000001080c */
[----:B------:R-:W-:-:S02]  /*5790*/  FMNMX.FTZ R6, R58, R6, !PT ;  /* 0x000000063a067209 */ /* 0x000fc40007810000 */
[----:B------:R-:W-:Y:S02]  /*57a0*/  ISETP.LT.OR P0, PT, R5, 0x9, P0 ;  /* 0x000000090500780c */ /* 0x000fe40000701670 */
[----:B------:R-:W-:Y:S01]  /*57b0*/  FMNMX.FTZ R6, R60, R6, !PT ;  /* 0x000000063c067209 */ /* 0x000fe20007810000 */
[----:B------:R-:W-:Y:S01]  /*57c0*/  MUFU.EX2 R196, R2 ;  /* 0x0000000200c47308 */ /* 0x000fe20000000800 */
[----:B------:R-:W-:Y:S02]  /*57d0*/  FSEL R48, R48, -INF , !P0 ;  /* 0xff80000030307808 */ /* 0x000fe40004000000 */
[----:B------:R-:W-:Y:S01]  /*57e0*/  PLOP3.LUT P0, PT, PT, PT, UP6, 0x40, 0x0 ;  /* 0x000000000000781c */ /* 0x000fe20003f0e868 */
[----:B------:R-:W-:Y:S01]  /*57f0*/  UISETP.NE.AND UP6, UPT, UR12, URZ, UPT ;  /* 0x0000003f0c00728c */ /* 0x000fe2000bfc5270 */
[----:B------:R-:W-:Y:S02]  /*5800*/  FMNMX.FTZ R6, R59, R6, !PT ;  /* 0x000000063b067209 */ /* 0x000fe40007810000 */
[----:B------:R-:W-:Y:S01]  /*5810*/  ISETP.GT.AND P0, PT, R4, 0x11, P0 ;  /* 0x000000110400780c */ /* 0x000fe20000704270 */
[----:B-1----:R-:W-:Y:S01]  /*5820*/  FFMA.FTZ R7, R40, c[0x0][0x2d0], -R13 ;  /* 0x0000b40028077a23 */ /* 0x002fe2000001080d */
[----:B------:R-:W-:-:S02]  /*5830*/  FMNMX.FTZ R6, R72, R6, !PT ;  /* 0x0000000648067209 */ /* 0x000fc40007810000 */
[----:B------:R-:W-:Y:S01]  /*5840*/  ISETP.LT.OR P0, PT, R5, 0x12, P0 ;  /* 0x000000120500780c */ /* 0x000fe20000701670 */
[----:B------:R1:W2:Y:S01]  /*5850*/  MUFU.EX2 R210, R7 ;  /* 0x0000000700d27308 */ /* 0x0002a20000000800 */
[----:B------:R-:W-:Y:S02]  /*5860*/  FMNMX.FTZ R8, R48, R8, !PT ;  /* 0x0000000830087209 */ /* 0x000fe40007810000 */
[----:B------:R-:W-:Y:S02]  /*5870*/  FSEL R51, R11, -INF , !P0 ;  /* 0xff8000000b337808 */ /* 0x000fe40004000000 */
[----:B------:R-:W-:Y:S02]  /*5880*/  PLOP3.LUT P0, PT, PT, PT, UP3, 0x40, 0x0 ;  /* 0x000000000000781c */ /* 0x000fe40003f0e838 */
[----:B------:R-:W-:Y:S02]  /*5890*/  FMNMX.FTZ R6, R134, R6, !PT ;  /* 0x0000000686067209 */ /* 0x000fe40007810000 */
[----:B------:R-:W-:-:S02]  /*58a0*/  ISETP.GT.AND P0, PT, R4, 0x20, P0 ;  /* 0x000000200400780c */ /* 0x000fc40000704270 */
[----:B------:R-:W-:Y:S02]  /*58b0*/  FMNMX.FTZ R8, R49, R8, !PT ;  /* 0x0000000831087209 */ /* 0x000fe40007810000 */
[----:B------:R-:W-:Y:S02]  /*58c0*/  FMNMX.FTZ R6, R132, R6, !PT ;  /* 0x0000000684067209 */ /* 0x000fe40007810000 */
[----:B------:R-:W-:Y:S01]  /*58d0*/  ISETP.LT.OR P0, PT, R5, 0x21, P0 ;  /* 0x000000210500780c */ /* 0x000fe20000701670 */
[----:B-1----:R-:W-:Y:S01]  /*58e0*/  FFMA.FTZ R7, R41, c[0x0][0x2d0], -R13 ;  /* 0x0000b40029077a23 */ /* 0x002fe2000001080d */
[----:B------:R-:W-:Y:S02]  /*58f0*/  FMNMX.FTZ R8, R52, R8, !PT ;  /* 0x0000000834087209 */ /* 0x000fe40007810000 */
[----:B------:R-:W-:Y:S01]  /*5900*/  FMNMX.FTZ R6, R133, R6, !PT ;  /* 0x0000000685067209 */ /* 0x000fe20007810000 */
[----:B------:R1:W-:Y:S01]  /*5910*/  MUFU.EX2 R195, R7 ;  /* 0x0000000700c37308 */ /* 0x0003e20000000800 */
[----:B------:R-:W-:-:S02]  /*5920*/  FSEL R87, R20, -INF , !P0 ;  /* 0xff80000014577808 */ /* 0x000fc40004000000 */
[----:B------:R-:W-:Y:S02]  /*5930*/  PLOP3.LUT P2, PT, PT, PT, UP2, 0x40, 0x0 ;  /* 0x000000000000781c */ /* 0x000fe40003f4e828 */
[----:B------:R-:W-:Y:S02]  /*5940*/  PLOP3.LUT P0, PT, PT, PT, UP0, 0x40, 0x0 ;  /* 0x000000000000781c */ /* 0x000fe40003f0e808 */
[----:B------:R-:W-:Y:S02]  /*5950*/  FMNMX.FTZ R8, R51, R8, !PT ;  /* 0x0000000833087209 */ /* 0x000fe40007810000 */
[----:B------:R-:W-:Y:S02]  /*5960*/  FMNMX.FTZ R6, R138, R6, !PT ;  /* 0x000000068a067209 */ /* 0x000fe40007810000 */
[C---:B------:R-:W-:Y:S02]  /*5970*/  ISETP.GT.AND P2, PT, R4.reuse, 0x21, P2 ;  /* 0x000000210400780c */ /* 0x040fe40001744270 */
[----:B------:R-:W-:-:S02]  /*5980*/  ISETP.GT.AND P0, PT, R4, 0x29, P0 ;  /* 0x000000290400780c */ /* 0x000fc40000704270 */
[----:B------:R-:W-:Y:S01]  /*5990*/  FMNMX.FTZ R4, R50, R8, !PT ;  /* 0x0000000832047209 */ /* 0x000fe20007810000 */
[----:B-1----:R-:W-:Y:S01]  /*59a0*/  FFMA.FTZ R7, R42, c[0x0][0x2d0], -R13 ;  /* 0x0000b4002a077a23 */ /* 0x002fe2000001080d */
[----:B------:R-:W1:Y:S01]  /*59b0*/  SHFL.BFLY PT, R8, R6, 0x2, 0x1f ;  /* 0x0c401f0006087f89 */ /* 0x000e6200000e0000 */
[----:B------:R-:W-:Y:S02]  /*59c0*/  ISETP.LT.OR P2, PT, R5, 0x22, P2 ;  /* 0x000000220500780c */ /* 0x000fe40001741670 */
[----:B------:R-:W-:Y:S01]  /*59d0*/  FMNMX.FTZ R4, R53, R4, !PT ;  /* 0x0000000435047209 */ /* 0x000fe20007810000 */
[----:B------:R-:W-:Y:S01]  /*59e0*/  LDSM.16.MT88.4 R40, [R228+0x1900] ;  /* 0x00190000e428783b */ /* 0x000fe20000004200 */
[----:B------:R-:W-:Y:S01]  /*59f0*/  ISETP.LT.OR P1, PT, R5, 0x29, P1 ;  /* 0x000000290500780c */ /* 0x000fe20000f21670 */
[----:B------:R-:W3:Y:S01]  /*5a00*/  MUFU.EX2 R192, R7 ;  /* 0x0000000700c07308 */ /* 0x000ee20000000800 */
[----:B------:R-:W-:Y:S02]  /*5a10*/  FSEL R86, R19, -INF , !P2 ;  /* 0xff80000013567808 */ /* 0x000fe40005000000 */
[----:B------:R-:W-:Y:S01]  /*5a20*/  FMNMX.FTZ R4, R87, R4, !PT ;  /* 0x0000000457047209 */ /* 0x000fe20007810000 */
[----:B------:R-:W-:Y:S01]  /*5a30*/  LDSM.16.MT88.4 R16, [R225+0x1900] ;  /* 0x00190000e110783b */ /* 0x000fe20000004200 */
[----:B------:R-:W-:Y:S01]  /*5a40*/  ISETP.LT.OR P0, PT, R5, 0x2a, P0 ;  /* 0x0000002a0500780c */ /* 0x000fe20000701670 */
[----:B------:R-:W-:Y:S01]  /*5a50*/  FFMA.FTZ R5, R36, c[0x0][0x2d0], -R12 ;  /* 0x0000b40024057a23 */ /* 0x000fe2000001080c */
[----:B------:R-:W-:-:S02]  /*5a60*/  FSEL R85, R23, -INF , !P1 ;  /* 0xff80000017557808 */ /* 0x000fc40004800000 */
[----:B------:R-:W-:Y:S01]  /*5a70*/  FMNMX.FTZ R4, R86, R4, !PT ;  /* 0x0000000456047209 */ /* 0x000fe20007810000 */
[----:B------:R4:W-:Y:S01]  /*5a80*/  MUFU.EX2 R222, R5 ;  /* 0x0000000500de7308 */ /* 0x0009e20000000800 */
[----:B------:R-:W-:Y:S01]  /*5a90*/  FSEL R84, R31, -INF , !P0 ;  /* 0xff8000001f547808 */ /* 0x000fe20004000000 */
[----:B------:R-:W-:Y:S01]  /*5aa0*/  LDSM.16.MT88.4 R20, [R227+0x100] ;  /* 0x00010000e314783b */ /* 0x000fe20000004200 */
[----:B------:R-:W-:Y:S01]  /*5ab0*/  FMNMX.FTZ R0, R85, R4, !PT ;  /* 0x0000000455007209 */ /* 0x000fe20007810000 */
[----:B------:R-:W-:Y:S02]  /*5ac0*/  FFMA.FTZ R4, R37, c[0x0][0x2d0], -R12 ;  /* 0x0000b40025047a23 */ /* 0x000fe4000001080c */
[----:B------:R-:W-:Y:S01]  /*5ad0*/  LDSM.16.MT88.4 R28, [R226+0x100] ;  /* 0x00010000e21c783b */ /* 0x000fe20000004200 */
[----:B------:R-:W-:Y:S01]  /*5ae0*/  FMNMX.FTZ R0, R84, R0, !PT ;  /* 0x0000000054007209 */ /* 0x000fe20007810000 */
[----:B------:R4:W4:Y:S01]  /*5af0*/  MUFU.EX2 R209, R4 ;  /* 0x0000000400d17308 */ /* 0x0009220000000800 */
[----:B-1----:R-:W-:-:S02]  /*5b00*/  FMNMX.FTZ R3, R6, R8, !PT ;  /* 0x0000000806037209 */ /* 0x002fc40007810000 */
[----:B--2---:R-:W-:Y:S02]  /*5b10*/  F2FP.BF16.PACK_AB R8, R210, R211 ;  /* 0x000000d3d208723e */ /* 0x004fe400000010ff */
[----:B---3--:R-:W-:Y:S01]  /*5b20*/  F2FP.BF16.PACK_AB R10, R192, R195 ;  /* 0x000000c3c00a723e */ /* 0x008fe200000010ff */
[----:B------:R-:W1:Y:S04]  /*5b30*/  SHFL.BFLY PT, R135, R3, 0x1, 0x1f ;  /* 0x0c201f0003877f89 */ /* 0x000e6800000e0000 */
[----:B----4-:R-:W2:Y:S01]  /*5b40*/  SHFL.BFLY PT, R5, R0, 0x2, 0x1f ;  /* 0x0c401f0000057f89 */ /* 0x010ea200000e0000 */
[----:B------:R-:W-:Y:S01]  /*5b50*/  FFMA.FTZ R4, R39, c[0x0][0x2d0], -R12 ;  /* 0x0000b40027047a23 */ /* 0x000fe2000001080c */
[----:B------:R-:W-:Y:S02]  /*5b60*/  F2FP.BF16.PACK_AB R9, R209, R222 ;  /* 0x000000ded109723e */ /* 0x000fe400000010ff */
[----:B------:R-:W-:Y:S01]  /*5b70*/  LDSM.16.MT88.4 R36, [R226+0x1900] ;  /* 0x00190000e224783b */ /* 0x000fe20000004200 */
[----:B------:R-:W3:Y:S01]  /*5b80*/  MUFU.EX2 R65, R4 ;  /* 0x0000000400417308 */ /* 0x000ee20000000800 */
[----:B-1----:R-:W-:-:S02]  /*5b90*/  FMNMX.FTZ R135, R3, R135, !PT ;  /* 0x0000008703877209 */ /* 0x002fc40007810000 */
[----:B--2---:R-:W-:-:S03]  /*5ba0*/  FMNMX.FTZ R0, R0, R5, !PT ;  /* 0x0000000500007209 */ /* 0x004fc60007810000 */
[C---:B------:R-:W-:Y:S01]  /*5bb0*/  FMUL.FTZ R2, R135.reuse, c[0x0][0x2d0] ;  /* 0x0000b40087027a20 */ /* 0x040fe20000410000 */
[----:B------:R-:W-:Y:S02]  /*5bc0*/  FSETP.NEU.FTZ.AND P0, PT, R135, -INF , PT ;  /* 0xff8000008700780b */ /* 0x000fe40003f1d000 */
[----:B---3--:R-:W-:Y:S01]  /*5bd0*/  F2FP.BF16.PACK_AB R11, R196, R65 ;  /* 0x00000041c40b723e */ /* 0x008fe200000010ff */
[----:B------:R-:W1:Y:S01]  /*5be0*/  SHFL.BFLY PT, R4, R0, 0x1, 0x1f ;  /* 0x0c201f0000047f89 */ /* 0x000e6200000e0000 */
[----:B------:R-:W-:-:S05]  /*5bf0*/  FSEL R2, R2, RZ, P0 ;  /* 0x000000ff02027208 */ /* 0x000fca0000000000 */
[--C-:B------:R-:W-:Y:S01]  /*5c00*/  FFMA.FTZ R3, R55, c[0x0][0x2d0], -R2.reuse ;  /* 0x0000b40037037a23 */ /* 0x100fe20000010802 */
[C---:B------:R-:W-:Y:S03]  /*5c10*/  HMMA.16816.F32.BF16 R144, R8.reuse, R32, RZ ;  /* 0x000000200890723c */ /* 0x040fe600000418ff */
[----:B------:R2:W-:Y:S05]  /*5c20*/  MUFU.EX2 R221, R3 ;  /* 0x0000000300dd7308 */ /* 0x0005ea0000000800 */
[C---:B------:R-:W-:Y:S08]  /*5c30*/  HMMA.16816.F32.BF16 R184, R8.reuse, R28, RZ ;  /* 0x0000001c08b8723c */ /* 0x040ff000000418ff */
[----:B------:R-:W-:Y:S01]  /*5c40*/  HMMA.16816.F32.BF16 R180, R8, R24, RZ ;  /* 0x0000001808b4723c */ /* 0x000fe200000418ff */
[----:B--2---:R-:W-:-:S04]  /*5c50*/  FFMA.FTZ R3, R54, c[0x0][0x2d0], -R2 ;  /* 0x0000b40036037a23 */ /* 0x004fc80000010802 */
[----:B------:R1:W-:Y:S03]  /*5c60*/  MUFU.EX2 R208, R3 ;  /* 0x0000000300d07308 */ /* 0x0003e60000000800 */
[C---:B------:R-:W-:Y:S08]  /*5c70*/  HMMA.16816.F32.BF16 R176, R8.reuse, R20, RZ ;  /* 0x0000001408b0723c */ /* 0x040ff000000418ff */
[----:B------:R-:W-:Y:S01]  /*5c80*/  HMMA.16816.F32.BF16 R172, R8, R16, RZ ;  /* 0x0000001008ac723c */ /* 0x000fe200000418ff */
[----:B-1----:R-:W-:Y:S01]  /*5c90*/  FMNMX.FTZ R3, R4, R0, !PT ;  /* 0x0000000004037209 */ /* 0x002fe20007810000 */
[----:B------:R-:W-:-:S06]  /*5ca0*/  FFMA.FTZ R0, R57, c[0x0][0x2d0], -R2 ;  /* 0x0000b40039007a23 */ /* 0x000fcc0000010802 */
[C---:B------:R-:W-:Y:S01]  /*5cb0*/  HMMA.16816.F32.BF16 R168, R8.reuse, R36, RZ ;  /* 0x0000002408a8723c */ /* 0x040fe200000418ff */
[----:B------:R-:W-:Y:S01]  /*5cc0*/  FFMA.FTZ R4, R56, c[0x0][0x2d0], -R2 ;  /* 0x0000b40038047a23 */ /* 0x000fe20000010802 */
[C---:B------:R-:W-:Y:S01]  /*5cd0*/  FSETP.NEU.FTZ.AND P0, PT, R3.reuse, -INF , PT ;  /* 0xff8000000300780b */ /* 0x040fe20003f1d000 */
[----:B------:R1:W-:Y:S05]  /*5ce0*/  MUFU.EX2 R194, R0 ;  /* 0x0000000000c27308 */ /* 0x0003ea0000000800 */
[C---:B------:R-:W-:Y:S03]  /*5cf0*/  HMMA.16816.F32.BF16 R164, R8.reuse, R40, RZ ;  /* 0x0000002808a4723c */ /* 0x040fe600000418ff */
[----:B------:R-:W2:Y:S05]  /*5d00*/  MUFU.EX2 R197, R4 ;  /* 0x0000000400c57308 */ /* 0x000eaa0000000800 */
[----:B------:R-:W-:Y:S01]  /*5d10*/  HMMA.16816.F32.BF16 R160, R8, R44, RZ ;  /* 0x0000002c08a0723c */ /* 0x000fe200000418ff */
[----:B-1----:R-:W-:-:S07]  /*5d20*/  FMUL.FTZ R0, R3, c[0x0][0x2d0] ;  /* 0x0000b40003007a20 */ /* 0x002fce0000410000 */
[----:B------:R-:W-:Y:S01]  /*5d30*/  HMMA.16816.F32.BF16 R156, R8, R34, RZ ;  /* 0x00000022089c723c */ /* 0x000fe200000418ff */
[----:B------:R-:W-:Y:S02]  /*5d40*/  FSEL R0, R0, RZ, P0 ;  /* 0x000000ff00007208 */ /* 0x000fe40000000000 */
[----:B--2---:R-:W-:-:S03]  /*5d50*/  F2FP.BF16.PACK_AB R6, R197, R194 ;  /* 0x000000c2c506723e */ /* 0x004fc600000010ff */
[--C-:B------:R-:W-:Y:S02]  /*5d60*/  FFMA.FTZ R4, R14, c[0x0][0x2d0], -R0.reuse ;  /* 0x0000b4000e047a23 */ /* 0x100fe40000010800 */
[C---:B------:R-:W-:Y:S01]  /*5d70*/  HMMA.16816.F32.BF16 R152, R8.reuse, R30, RZ ;  /* 0x0000001e0898723c */ /* 0x040fe200000418ff */
[----:B------:R-:W-:Y:S01]  /*5d80*/  IMAD.MOV.U32 R14, RZ, RZ, R65 ;  /* 0x000000ffff0e7224 */ /* 0x000fe200078e0041 */
[----:B------:R1:W-:Y:S06]  /*5d90*/  MUFU.EX2 R220, R4 ;  /* 0x0000000400dc7308 */ /* 0x0003ec0000000800 */
[C---:B------:R-:W-:Y:S08]  /*5da0*/  HMMA.16816.F32.BF16 R148, R8.reuse, R26, RZ ;  /* 0x0000001a0894723c */ /* 0x040ff000000418ff */
[----:B------:R-:W-:Y:S01]  /*5db0*/  HMMA.16816.F32.BF16 R140, R8, R22, RZ ;  /* 0x00000016088c723c */ /* 0x000fe200000418ff */
[----:B-1----:R-:W-:-:S04]  /*5dc0*/  FFMA.FTZ R4, R15, c[0x0][0x2d0], -R0 ;  /* 0x0000b4000f047a23 */ /* 0x002fc80000010800 */
[----:B------:R1:W2:Y:S03]  /*5dd0*/  MUFU.EX2 R237, R4 ;  /* 0x0000000400ed7308 */ /* 0x0002a60000000800 */
[C---:B------:R-:W-:Y:S08]  /*5de0*/  HMMA.16816.F32.BF16 R128, R8.reuse, R18, RZ ;  /* 0x000000120880723c */ /* 0x040ff000000418ff */
[----:B------:R-:W-:Y:S01]  /*5df0*/  HMMA.16816.F32.BF16 R124, R8, R38, RZ ;  /* 0x00000026087c723c */ /* 0x000fe200000418ff */
[----:B-1----:R-:W-:Y:S01]  /*5e00*/  FFMA.FTZ R4, R48, c[0x0][0x2d0], -R0 ;  /* 0x0000b40030047a23 */ /* 0x002fe20000010800 */
[----:B--2---:R-:W-:-:S06]  /*5e10*/  F2FP.BF16.PACK_AB R5, R237, R220 ;  /* 0x000000dced05723e */ /* 0x004fcc00000010ff */
[C---:B------:R-:W-:Y:S01]  /*5e20*/  HMMA.16816.F32.BF16 R120, R8.reuse, R42, RZ ;  /* 0x0000002a0878723c */ /* 0x040fe200000418ff */
[----:B------:R1:W-:Y:S07]  /*5e30*/  MUFU.EX2 R234, R4 ;  /* 0x0000000400ea7308 */ /* 0x0003ee0000000800 */
[----:B------:R-:W-:Y:S07]  /*5e40*/  HMMA.16816.F32.BF16 R112, R8, R46, RZ ;  /* 0x0000002e0870723c */ /* 0x000fee00000418ff */
[----:B------:R-:W-:-:S02]  /*5e50*/  FFMA.FTZ R8, R64, c[0x0][0x2d0], -R13 ;  /* 0x0000b40040087a23 */ /* 0x000fc4000001080d */
[----:B-1----:R-:W-:Y:S02]  /*5e60*/  FFMA.FTZ R4, R49, c[0x0][0x2d0], -R0 ;  /* 0x0000b40031047a23 */ /* 0x002fe40000010800 */
[----:B------:R1:W-:Y:S08]  /*5e70*/  MUFU.EX2 R198, R8 ;  /* 0x0000000800c67308 */ /* 0x0003f00000000800 */
[----:B------:R2:W3:Y:S01]  /*5e80*/  MUFU.EX2 R230, R4 ;  /* 0x0000000400e67308 */ /* 0x0004e20000000800 */
[----:B-1----:R-:W-:-:S07]  /*5e90*/  FFMA.FTZ R8, R70, c[0x0][0x2d0], -R13 ;  /* 0x0000b40046087a23 */ /* 0x002fce000001080d */
[----:B------:R1:W-:Y:S01]  /*5ea0*/  MUFU.EX2 R238, R8 ;  /* 0x0000000800ee7308 */ /* 0x0003e20000000800 */
[----:B--2---:R-:W-:Y:S02]  /*5eb0*/  F2FP.BF16.PACK_AB R4, R208, R221 ;  /* 0x000000ddd004723e */ /* 0x004fe400000010ff */
[----:B---3--:R-:W-:-:S07]  /*5ec0*/  F2FP.BF16.PACK_AB R7, R230, R234 ;  /* 0x000000eae607723e */ /* 0x008fce00000010ff */
[----:B------:R-:W-:Y:S01]  /*5ed0*/  HMMA.16816.F32.BF16 R92, R4, R24, RZ ;  /* 0x00000018045c723c */ /* 0x000fe200000418ff */
[----:B-1----:R-:W-:-:S04]  /*5ee0*/  FFMA.FTZ R8, R69, c[0x0][0x2d0], -R13 ;  /* 0x0000b40045087a23 */ /* 0x002fc8000001080d */
[----:B------:R1:W-:Y:S03]  /*5ef0*/  MUFU.EX2 R235, R8 ;  /* 0x0000000800eb7308 */ /* 0x0003e60000000800 */
[C---:B------:R-:W-:Y:S01]  /*5f00*/  HMMA.16816.F32.BF16 R100, R4.reuse, R26, RZ ;  /* 0x0000001a0464723c */ /* 0x040fe200000418ff */
[----:B------:R-:W2:Y:S07]  /*5f10*/  LDSM.16.MT88.4 R24, [R226+0x900] ;  /* 0x00090000e218783b */ /* 0x000eae0000004200 */
[----:B------:R-:W-:Y:S01]  /*5f20*/  HMMA.16816.F32.BF16 R88, R4, R18, RZ ;  /* 0x000000120458723c */ /* 0x000fe200000418ff */
[----:B-1----:R-:W-:-:S07]  /*5f30*/  FFMA.FTZ R8, R71, c[0x0][0x2d0], -R13 ;  /* 0x0000b40047087a23 */ /* 0x002fce000001080d */
[C---:B------:R-:W-:Y:S01]  /*5f40*/  HMMA.16816.F32.BF16 R76, R4.reuse, R38, RZ ;  /* 0x00000026044c723c */ /* 0x040fe200000418ff */
[----:B------:R1:W3:Y:S07]  /*5f50*/  MUFU.EX2 R229, R8 ;  /* 0x0000000800e57308 */ /* 0x0002ee0000000800 */
[C---:B------:R-:W-:Y:S08]  /*5f60*/  HMMA.16816.F32.BF16 R80, R4.reuse, R20, RZ ;  /* 0x000000140450723c */ /* 0x040ff000000418ff */
[----:B------:R-:W-:Y:S01]  /*5f70*/  HMMA.16816.F32.BF16 R96, R4, R22, RZ ;  /* 0x000000160460723c */ /* 0x000fe200000418ff */
[----:B------:R-:W-:Y:S01]  /*5f80*/  LDSM.16.MT88.4 R20, [R228+0x900] ;  /* 0x00090000e414783b */ /* 0x000fe20000004200 */
[----:B-1----:R-:W-:Y:S01]  /*5f90*/  FFMA.FTZ R8, R61, c[0x0][0x2d0], -R12 ;  /* 0x0000b4003d087a23 */ /* 0x002fe2000001080c */
[----:B---3--:R-:W-:-:S03]  /*5fa0*/  F2FP.BF16.PACK_AB R10, R229, R235 ;  /* 0x000000ebe50a723e */ /* 0x008fc600000010ff */
[----:B------:R1:W-:Y:S02]  /*5fb0*/  MUFU.EX2 R199, R8 ;  /* 0x0000000800c77308 */ /* 0x0003e40000000800 */
[C---:B------:R-:W-:Y:S08]  /*5fc0*/  HMMA.16816.F32.BF16 R64, R4.reuse, R32, RZ ;  /* 0x000000200440723c */ /* 0x040ff000000418ff */
[----:B------:R-:W-:Y:S01]  /*5fd0*/  HMMA.16816.F32.BF16 R116, R4, R34, RZ ;  /* 0x000000220474723c */ /* 0x000fe200000418ff */
[----:B------:R-:W-:Y:S01]  /*5fe0*/  LDSM.16.MT88.4 R32, [R225+0x900] ;  /* 0x00090000e120783b */ /* 0x000fe20000004200 */
[----:B-1----:R-:W-:-:S06]  /*5ff0*/  FFMA.FTZ R8, R63, c[0x0][0x2d0], -R12 ;  /* 0x0000b4003f087a23 */ /* 0x002fcc000001080c */
[C---:B------:R-:W-:Y:S01]  /*6000*/  HMMA.16816.F32.BF16 R104, R4.reuse, R28, RZ ;  /* 0x0000001c0468723c */ /* 0x040fe200000418ff */
[----:B------:R1:W3:Y:S07]  /*6010*/  MUFU.EX2 R236, R8 ;  /* 0x0000000800ec7308 */ /* 0x0002ee0000000800 */
[----:B------:R-:W-:Y:S01]  /*6020*/  HMMA.16816.F32.BF16 R108, R4, R30, RZ ;  /* 0x0000001e046c723c */ /* 0x000fe200000418ff */
[----:B------:R-:W-:Y:S01]  /*6030*/  LDSM.16.MT88.4 R28, [R225+0x2100] ;  /* 0x00210000e11c783b */ /* 0x000fe20000004200 */
[----:B-1----:R-:W-:Y:S01]  /*6040*/  FFMA.FTZ R8, R62, c[0x0][0x2d0], -R12 ;  /* 0x0000b4003e087a23 */ /* 0x002fe2000001080c */
[----:B---3--:R-:W-:-:S03]  /*6050*/  F2FP.BF16.PACK_AB R9, R236, R199 ;  /* 0x000000c7ec09723e */ /* 0x008fc600000010ff */
[----:B------:R1:W-:Y:S02]  /*6060*/  MUFU.EX2 R232, R8 ;  /* 0x0000000800e87308 */ /* 0x0003e40000000800 */
[----:B-1----:R-:W-:Y:S02]  /*6070*/  FFMA.FTZ R8, R68, c[0x0][0x2d0], -R12 ;  /* 0x0000b40044087a23 */ /* 0x002fe4000001080c */
[----:B------:R-:W-:Y:S01]  /*6080*/  HMMA.16816.F32.BF16 R68, R4, R16, RZ ;  /* 0x000000100444723c */ /* 0x000fe200000418ff */
[----:B------:R-:W1:Y:S03]  /*6090*/  LDSM.16.MT88.4 R16, [R227+0x900] ;  /* 0x00090000e310783b */ /* 0x000e660000004200 */
[----:B------:R3:W4:Y:S02]  /*60a0*/  MUFU.EX2 R224, R8 ;  /* 0x0000000800e07308 */ /* 0x0007240000000800 */
[----:B---3--:R-:W-:Y:S01]  /*60b0*/  FFMA.FTZ R8, R58, c[0x0][0x2d0], -R2 ;  /* 0x0000b4003a087a23 */ /* 0x008fe20000010802 */
[----:B----4-:R-:W-:-:S05]  /*60c0*/  F2FP.BF16.PACK_AB R11, R224, R232 ;  /* 0x000000e8e00b723e */ /* 0x010fca00000010ff */
[----:B------:R3:W-:Y:S02]  /*60d0*/  MUFU.EX2 R239, R8 ;  /* 0x0000000800ef7308 */ /* 0x0007e40000000800 */
[--C-:B---3--:R-:W-:Y:S02]  /*60e0*/  FFMA.FTZ R8, R60, c[0x0][0x2d0], -R2.reuse ;  /* 0x0000b4003c087a23 */ /* 0x108fe40000010802 */
[----:B------:R-:W-:Y:S01]  /*60f0*/  HMMA.16816.F32.BF16 R60, R4, R36, RZ ;  /* 0x00000024043c723c */ /* 0x000fe200000418ff */
[----:B------:R-:W3:Y:S03]  /*6100*/  LDSM.16.MT88.4 R36, [R226+0x2100] ;  /* 0x00210000e224783b */ /* 0x000ee60000004200 */
[----:B------:R4:W1:Y:S02]  /*6110*/  MUFU.EX2 R223, R8 ;  /* 0x0000000800df7308 */ /* 0x0008640000000800 */
[----:B----4-:R-:W-:-:S02]  /*6120*/  FFMA.FTZ R8, R59, c[0x0][0x2d0], -R2 ;  /* 0x0000b4003b087a23 */ /* 0x010fc40000010802 */
[C---:B------:R-:W-:Y:S04]  /*6130*/  HMMA.16816.F32.BF16 R56, R4.reuse, R40, RZ ;  /* 0x000000280438723c */ /* 0x040fe800000418ff */
[----:B------:R4:W-:Y:S02]  /*6140*/  MUFU.EX2 R231, R8 ;  /* 0x0000000800e77308 */ /* 0x0009e40000000800 */
[----:B----4-:R-:W-:Y:S02]  /*6150*/  FFMA.FTZ R8, R72, c[0x0][0x2d0], -R2 ;  /* 0x0000b40048087a23 */ /* 0x010fe40000010802 */
[----:B------:R-:W-:Y:S01]  /*6160*/  HMMA.16816.F32.BF16 R72, R4, R42, RZ ;  /* 0x0000002a0448723c */ /* 0x000fe200000418ff */
[----:B------:R-:W4:Y:S03]  /*6170*/  LDSM.16.MT88.4 R40, [R228+0x2100] ;  /* 0x00210000e428783b */ /* 0x000f260000004200 */
[----:B------:R1:W1:Y:S02]  /*6180*/  MUFU.EX2 R233, R8 ;  /* 0x0000000800e97308 */ /* 0x0002640000000800 */
[----:B-1----:R-:W-:-:S06]  /*6190*/  FFMA.FTZ R8, R52, c[0x0][0x2d0], -R0 ;  /* 0x0000b40034087a23 */ /* 0x002fcc0000010800 */
[----:B------:R1:W-:Y:S02]  /*61a0*/  MUFU.EX2 R15, R8 ;  /* 0x00000008000f7308 */ /* 0x0003e40000000800 */
[----:B-1----:R-:W-:-:S06]  /*61b0*/  FFMA.FTZ R8, R51, c[0x0][0x2d0], -R0 ;  /* 0x0000b40033087a23 */ /* 0x002fcc0000010800 */
[----:B------:R1:W1:Y:S02]  /*61c0*/  MUFU.EX2 R206, R8 ;  /* 0x0000000800ce7308 */ /* 0x0002640000000800 */
[--C-:B-1----:R-:W-:Y:S02]  /*61d0*/  FFMA.FTZ R8, R50, c[0x0][0x2d0], -R0.reuse ;  /* 0x0000b40032087a23 */ /* 0x102fe40000010800 */
[----:B------:R-:W-:Y:S04]  /*61e0*/  HMMA.16816.F32.BF16 R48, R4, R44, RZ ;  /* 0x0000002c0430723c */ /* 0x000fe800000418ff */
[----:B------:R1:W-:Y:S02]  /*61f0*/  MUFU.EX2 R205, R8 ;  /* 0x0000000800cd7308 */ /* 0x0003e40000000800 */
[----:B-1----:R-:W-:-:S02]  /*6200*/  FFMA.FTZ R8, R53, c[0x0][0x2d0], -R0 ;  /* 0x0000b40035087a23 */ /* 0x002fc40000010800 */
[----:B------:R-:W-:Y:S01]  /*6210*/  HMMA.16816.F32.BF16 R52, R4, R46, RZ ;  /* 0x0000002e0434723c */ /* 0x000fe200000418ff */
[----:B------:R-:W1:Y:S03]  /*6220*/  LDSM.16.MT88.4 R44, [R227+0x2100] ;  /* 0x00210000e32c783b */ /* 0x000e660000004200 */
[----:B------:R2:W2:Y:S03]  /*6230*/  MUFU.EX2 R204, R8 ;  /* 0x0000000800cc7308 */ /* 0x0004a60000000800 */
[----:B------:R-:W-:Y:S02]  /*6240*/  F2FP.BF16.PACK_AB R4, R223, R239 ;  /* 0x000000efdf04723e */ /* 0x000fe400000010ff */
[----:B------:R-:W-:Y:S02]  /*6250*/  F2FP.BF16.PACK_AB R6, R233, R231 ;  /* 0x000000e7e906723e */ /* 0x000fe400000010ff */
[----:B------:R-:W-:-:S02]  /*6260*/  F2FP.BF16.PACK_AB R5, R206, R15 ;  /* 0x0000000fce05723e */ /* 0x000fc400000010ff */
[----:B--2---:R-:W-:Y:S02]  /*6270*/  F2FP.BF16.PACK_AB R8, R238, R198 ;  /* 0x000000c6ee08723e */ /* 0x004fe400000010ff */
[----:B------:R-:W-:-:S05]  /*6280*/  F2FP.BF16.PACK_AB R7, R204, R205 ;  /* 0x000000cdcc07723e */ /* 0x000fca00000010ff */
[----:B------:R-:W-:Y:S08]  /*6290*/  HMMA.16816.F32.BF16 R200, R8, R24, R184 ;  /* 0x0000001808c8723c */ /* 0x000ff000000418b8 */
[C---:B------:R-:W-:Y:S08]  /*62a0*/  HMMA.16816.F32.BF16 R80, R4.reuse, R16, R80 ;  /* 0x000000100450723c */ /* 0x040ff00000041850 */
[----:B---3--:R-:W-:Y:S08]  /*62b0*/  HMMA.16816.F32.BF16 R60, R4, R36, R60 ;  /* 0x00000024043c723c */ /* 0x008ff0000004183c */
[----:B------:R-:W-:Y:S01]  /*62c0*/  HMMA.16816.F32.BF16 R244, R8, R20, R180 ;  /* 0x0000001408f4723c */ /* 0x000fe200000418b4 */
[----:B------:R-:W-:Y:S01]  /*62d0*/  IMAD.MOV.U32 R187, RZ, RZ, R200 ;  /* 0x000000ffffbb7224 */ /* 0x000fe200078e00c8 */
[----:B------:R-:W-:Y:S01]  /*62e0*/  MOV R186, R201 ;  /* 0x000000c900ba7202 */ /* 0x000fe20000000f00 */
[----:B------:R-:W-:-:S02]  /*62f0*/  IMAD.MOV.U32 R185, RZ, RZ, R202 ;  /* 0x000000ffffb97224 */ /* 0x000fc400078e00ca */
[----:B------:R-:W-:Y:S02]  /*6300*/  IMAD.MOV.U32 R184, RZ, RZ, R203 ;  /* 0x000000ffffb87224 */ /* 0x000fe400078e00cb */
[----:B------:R-:W-:Y:S01]  /*6310*/  MOV R182, R193 ;  /* 0x000000c100b67202 */ /* 0x000fe20000000f00 */
[----:B------:R-:W-:Y:S01]  /*6320*/  HMMA.16816.F32.BF16 R248, R8, R26, R152 ;  /* 0x0000001a08f8723c */ /* 0x000fe20000041898 */
[----:B------:R-:W-:-:S06]  /*6330*/  IMAD.MOV.U32 R183, RZ, RZ, R192 ;  /* 0x000000ffffb77224 */ /* 0x000fcc00078e00c0 */
[----:B------:R-:W-:Y:S01]  /*6340*/  IMAD.MOV.U32 R152, RZ, RZ, R216 ;  /* 0x000000ffff987224 */ /* 0x000fe200078e00d8 */
[----:B------:R-:W-:Y:S01]  /*6350*/  HMMA.16816.F32.BF16 R144, R8, R32, R144 ;  /* 0x000000200890723c */ /* 0x000fe20000041890 */
[----:B------:R-:W-:Y:S01]  /*6360*/  IMAD.MOV.U32 R155, RZ, RZ, R183 ;  /* 0x000000ffff9b7224 */ /* 0x000fe200078e00b7 */
[----:B------:R-:W-:Y:S01]  /*6370*/  MOV R153, R197 ;  /* 0x000000c500997202 */ /* 0x000fe20000000f00 */
[----:B------:R-:W-:-:S05]  /*6380*/  IMAD.MOV.U32 R154, RZ, RZ, R196 ;  /* 0x000000ffff9a7224 */ /* 0x000fca00078e00c4 */
[----:B------:R-:W-:Y:S07]  /*6390*/  HMMA.16816.F32.BF16 R64, R4, R32, R64 ;  /* 0x000000200440723c */ /* 0x000fee0000041840 */
[----:B------:R-:W-:Y:S01]  /*63a0*/  MOV R32, R195 ;  /* 0x000000c300207202 */ /* 0x000fe20000000f00 */
[----:B------:R-:W-:Y:S01]  /*63b0*/  HMMA.16816.F32.BF16 R200, R8, R28, R172 ;  /* 0x0000001c08c8723c */ /* 0x000fe200000418ac */
[----:B------:R-:W-:-:S07]  /*63c0*/  IMAD.MOV.U32 R33, RZ, RZ, R194 ;  /* 0x000000ffff217224 */ /* 0x000fce00078e00c2 */
[C---:B----4-:R-:W-:Y:S08]  /*63d0*/  HMMA.16816.F32.BF16 R172, R8.reuse, R40, R164 ;  /* 0x0000002808ac723c */ /* 0x050ff000000418a4 */
[C---:B------:R-:W-:Y:S07]  /*63e0*/  HMMA.16816.F32.BF16 R216, R8.reuse, R22, R148 ;  /* 0x0000001608d8723c */ /* 0x040fee0000041894 */
[----:B------:R-:W-:Y:S01]  /*63f0*/  MOV R151, R182 ;  /* 0x000000b600977202 */ /* 0x000fe20000000f00 */
[----:B------:R-:W-:Y:S01]  /*6400*/  HMMA.16816.F32.BF16 R192, R8, R36, R168 ;  /* 0x0000002408c0723c */ /* 0x000fe200000418a8 */
[----:B------:R-:W-:Y:S01]  /*6410*/  MOV R148, R32 ;  /* 0x0000002000947202 */ /* 0x000fe20000000f00 */
[----:B------:R-:W-:-:S02]  /*6420*/  IMAD.MOV.U32 R150, RZ, RZ, R154 ;  /* 0x000000ffff967224 */ /* 0x000fc400078e009a */
[----:B------:R-:W-:-:S03]  /*6430*/  IMAD.MOV.U32 R149, RZ, RZ, R155 ;  /* 0x000000ffff957224 */ /* 0x000fc600078e009b */
[----:B------:R-:W-:Y:S01]  /*6440*/  IMAD.MOV.U32 R168, RZ, RZ, R210 ;  /* 0x000000ffffa87224 */ /* 0x000fe200078e00d2 */
[----:B-1----:R-:W-:Y:S01]  /*6450*/  HMMA.16816.F32.BF16 R164, R8, R44, R160 ;  /* 0x0000002c08a4723c */ /* 0x002fe200000418a0 */
[----:B------:R-:W-:Y:S01]  /*6460*/  IMAD.MOV.U32 R169, RZ, RZ, R209 ;  /* 0x000000ffffa97224 */ /* 0x000fe200078e00d1 */
[----:B------:R-:W-:Y:S01]  /*6470*/  MOV R170, R208 ;  /* 0x000000d000aa7202 */ /* 0x000fe20000000f00 */
[----:B------:R-:W-:-:S04]  /*6480*/  IMAD.MOV.U32 R171, RZ, RZ, R220 ;  /* 0x000000ffffab7224 */ /* 0x000fc800078e00dc */
[----:B------:R-:W-:Y:S01]  /*6490*/  MOV R163, R211 ;  /* 0x000000d300a37202 */ /* 0x000fe20000000f00 */
[----:B------:R-:W-:Y:S01]  /*64a0*/  IMAD.MOV.U32 R161, RZ, RZ, R199 ;  /* 0x000000ffffa17224 */ /* 0x000fe200078e00c7 */
[----:B------:R-:W-:Y:S01]  /*64b0*/  HMMA.16816.F32.BF16 R208, R8, R18, R140 ;  /* 0x0000001208d0723c */ /* 0x000fe2000004188c */
[----:B------:R-:W-:Y:S02]  /*64c0*/  IMAD.MOV.U32 R160, RZ, RZ, R198 ;  /* 0x000000ffffa07224 */ /* 0x000fe400078e00c6 */
[----:B------:R-:W-:-:S05]  /*64d0*/  IMAD.MOV.U32 R162, RZ, RZ, R223 ;  /* 0x000000ffffa27224 */ /* 0x000fca00078e00df */
[C---:B------:R-:W-:Y:S08]  /*64e0*/  HMMA.16816.F32.BF16 R140, R8.reuse, R42, R120 ;  /* 0x0000002a088c723c */ /* 0x040ff00000041878 */
[C---:B------:R-:W-:Y:S07]  /*64f0*/  HMMA.16816.F32.BF16 R212, R8.reuse, R16, R176 ;  /* 0x0000001008d4723c */ /* 0x040fee00000418b0 */
[----:B------:R-:W-:Y:S01]  /*6500*/  MOV R178, R222 ;  /* 0x000000de00b27202 */ /* 0x000fe20000000f00 */
[----:B------:R-:W-:Y:S01]  /*6510*/  HMMA.16816.F32.BF16 R156, R8, R34, R156 ;  /* 0x00000022089c723c */ /* 0x000fe2000004189c */
[----:B------:R-:W-:-:S07]  /*6520*/  IMAD.MOV.U32 R179, RZ, RZ, R221 ;  /* 0x000000ffffb37224 */ /* 0x000fce00078e00dd */
[C---:B------:R-:W-:Y:S07]  /*6530*/  HMMA.16816.F32.BF16 R196, R8.reuse, R30, R128 ;  /* 0x0000001e08c4723c */ /* 0x040fee0000041880 */
[----:B------:R-:W-:Y:S01]  /*6540*/  IMAD.MOV.U32 R130, RZ, RZ, R14 ;  /* 0x000000ffff827224 */ /* 0x000fe200078e000e */
[----:B------:R-:W-:Y:S01]  /*6550*/  HMMA.16816.F32.BF16 R180, R8, R38, R124 ;  /* 0x0000002608b4723c */ /* 0x000fe2000004187c */
[----:B------:R-:W-:-:S07]  /*6560*/  IMAD.MOV.U32 R131, RZ, RZ, R33 ;  /* 0x000000ffff837224 */ /* 0x000fce00078e0021 */
[----:B------:R-:W-:Y:S07]  /*6570*/  HMMA.16816.F32.BF16 R120, R8, R46, R112 ;  /* 0x0000002e0878723c */ /* 0x000fee0000041870 */
[----:B------:R-:W-:Y:S01]  /*6580*/  FFMA.FTZ R8, R151, c[0x0][0x2d0], -R13 ;  /* 0x0000b40097087a23 */ /* 0x000fe2000001080d */
[----:B------:R-:W-:Y:S01]  /*6590*/  HMMA.16816.F32.BF16 R220, R4, R20, R92 ;  /* 0x0000001404dc723c */ /* 0x000fe2000004185c */
[----:B------:R-:W-:Y:S01]  /*65a0*/  IMAD.MOV.U32 R9, RZ, RZ, R80 ;  /* 0x000000ffff097224 */ /* 0x000fe200078e0050 */
[----:B------:R-:W-:Y:S01]  /*65b0*/  MOV R151, R153 ;  /* 0x0000009900977202 */ /* 0x000fe20000000f00 */
[----:B------:R-:W-:Y:S01]  /*65c0*/  IMAD.MOV.U32 R112, RZ, RZ, R63 ;  /* 0x000000ffff707224 */ /* 0x000fe200078e003f */
[----:B------:R-:W-:Y:S01]  /*65d0*/  MOV R114, R148 ;  /* 0x0000009400727202 */ /* 0x000fe20000000f00 */
[----:B------:R-:W-:-:S02]  /*65e0*/  IMAD.MOV.U32 R80, RZ, RZ, R62 ;  /* 0x000000ffff507224 */ /* 0x000fc400078e003e */
[----:B------:R-:W-:Y:S01]  /*65f0*/  IMAD.MOV.U32 R92, RZ, RZ, R83 ;  /* 0x000000ffff5c7224 */ /* 0x000fe200078e0053 */
[----:B------:R-:W-:Y:S01]  /*6600*/  MOV R93, R82 ;  /* 0x00000052005d7202 */ /* 0x000fe20000000f00 */
[----:B------:R1:W-:Y:S01]  /*6610*/  MUFU.EX2 R83, R8 ;  /* 0x0000000800537308 */ /* 0x0003e20000000800 */
[----:B------:R-:W-:Y:S01]  /*6620*/  IMAD.MOV.U32 R82, RZ, RZ, R60 ;  /* 0x000000ffff527224 */ /* 0x000fe200078e003c */
[----:B------:R-:W-:Y:S01]  /*6630*/  HMMA.16816.F32.BF16 R56, R4, R40, R56 ;  /* 0x000000280438723c */ /* 0x000fe20000041838 */
[----:B------:R-:W-:Y:S01]  /*6640*/  IMAD.MOV.U32 R94, RZ, RZ, R81 ;  /* 0x000000ffff5e7224 */ /* 0x000fe200078e0051 */
[----:B------:R-:W-:Y:S01]  /*6650*/  MOV R81, R61 ;  /* 0x0000003d00517202 */ /* 0x000fe20000000f00 */
[----:B------:R-:W-:-:S05]  /*6660*/  IMAD.MOV.U32 R115, RZ, RZ, R130 ;  /* 0x000000ffff737224 */ /* 0x000fca00078e0082 */
[----:B------:R-:W-:Y:S01]  /*6670*/  HMMA.16816.F32.BF16 R88, R4, R30, R88 ;  /* 0x0000001e0458723c */ /* 0x000fe20000041858 */
[----:B-1----:R-:W-:-:S07]  /*6680*/  FFMA.FTZ R8, R152, c[0x0][0x2d0], -R13 ;  /* 0x0000b40098087a23 */ /* 0x002fce000001080d */
[C---:B------:R-:W-:Y:S01]  /*6690*/  HMMA.16816.F32.BF16 R32, R4.reuse, R34, R116 ;  /* 0x000000220420723c */ /* 0x040fe20000041874 */
[----:B------:R-:W-:Y:S01]  /*66a0*/  LDSM.16.MT88.4 R152, [R225+0x1100] ;  /* 0x00110000e198783b */ /* 0x000fe20000004200 */
[----:B------:R1:W2:Y:S06]  /*66b0*/  MUFU.EX2 R10, R8 ;  /* 0x00000008000a7308 */ /* 0x0002ac0000000800 */
[----:B------:R-:W-:Y:S01]  /*66c0*/  MOV R37, R58 ;  /* 0x0000003a00257202 */ /* 0x000fe20000000f00 */
[----:B------:R-:W-:Y:S01]  /*66d0*/  IMAD.MOV.U32 R36, RZ, RZ, R59 ;  /* 0x000000ffff247224 */ /* 0x000fe200078e003b */
[----:B------:R-:W-:Y:S01]  /*66e0*/  HMMA.16816.F32.BF16 R20, R4, R22, R100 ;  /* 0x000000160414723c */ /* 0x000fe20000041864 */
[----:B------:R-:W-:Y:S01]  /*66f0*/  IMAD.MOV.U32 R40, RZ, RZ, R57 ;  /* 0x000000ffff287224 */ /* 0x000fe200078e0039 */
[----:B------:R-:W-:Y:S01]  /*6700*/  MOV R117, R37 ;  /* 0x0000002500757202 */ /* 0x000fe20000000f00 */
[----:B------:R-:W-:Y:S01]  /*6710*/  IMAD.MOV.U32 R118, RZ, RZ, R36 ;  /* 0x000000ffff767224 */ /* 0x000fe200078e0024 */
[----:B------:R-:W-:Y:S01]  /*6720*/  MOV R59, R92 ;  /* 0x0000005c003b7202 */ /* 0x000fe20000000f00 */
[----:B------:R-:W-:-:S02]  /*6730*/  IMAD.MOV.U32 R57, RZ, RZ, R94 ;  /* 0x000000ffff397224 */ /* 0x000fc400078e005e */
[----:B------:R-:W-:Y:S01]  /*6740*/  IMAD.MOV.U32 R100, RZ, RZ, R160 ;  /* 0x000000ffff647224 */ /* 0x000fe200078e00a0 */
[C---:B------:R-:W-:Y:S01]  /*6750*/  HMMA.16816.F32.BF16 R36, R4.reuse, R38, R76 ;  /* 0x000000260424723c */ /* 0x040fe2000004184c */
[----:B-1----:R-:W-:Y:S01]  /*6760*/  FFMA.FTZ R8, R207, c[0x0][0x2d0], -R13 ;  /* 0x0000b400cf087a23 */ /* 0x002fe2000001080d */
[----:B------:R-:W-:Y:S01]  /*6770*/  LDSM.16.MT88.4 R76, [R225+0x2900] ;  /* 0x00290000e14c783b */ /* 0x000fe20000004200 */
[----:B------:R-:W-:Y:S01]  /*6780*/  IMAD.MOV.U32 R160, RZ, RZ, R187 ;  /* 0x000000ffffa07224 */ /* 0x000fe200078e00bb */
[----:B--2---:R-:W-:Y:S01]  /*6790*/  F2FP.BF16.PACK_AB R128, R10, R83 ;  /* 0x000000530a80723e */ /* 0x004fe200000010ff */
[----:B------:R1:W2:Y:S01]  /*67a0*/  MUFU.EX2 R60, R8 ;  /* 0x00000008003c7308 */ /* 0x0002a20000000800 */
[----:B------:R-:W-:Y:S02]  /*67b0*/  IMAD.MOV.U32 R58, RZ, RZ, R93 ;  /* 0x000000ffff3a7224 */ /* 0x000fe400078e005d */
[----:B------:R-:W-:Y:S01]  /*67c0*/  HMMA.16816.F32.BF16 R104, R4, R24, R104 ;  /* 0x000000180468723c */ /* 0x000fe20000041868 */
[----:B------:R-:W-:Y:S01]  /*67d0*/  LDSM.16.MT88.4 R92, [R226+0x2900] ;  /* 0x00290000e25c783b */ /* 0x000fe20000004200 */
[----:B------:R-:W-:-:S02]  /*67e0*/  IMAD.MOV.U32 R116, RZ, RZ, R40 ;  /* 0x000000ffff747224 */ /* 0x000fc400078e0028 */
[----:B------:R-:W-:Y:S02]  /*67f0*/  IMAD.MOV.U32 R103, RZ, RZ, R118 ;  /* 0x000000ffff677224 */ /* 0x000fe400078e0076 */
[----:B------:R-:W-:Y:S01]  /*6800*/  IMAD.MOV.U32 R102, RZ, RZ, R117 ;  /* 0x000000ffff667224 */ /* 0x000fe200078e0075 */
[----:B------:R-:W-:Y:S01]  /*6810*/  MOV R101, R116 ;  /* 0x0000007400657202 */ /* 0x000fe20000000f00 */
[C---:B------:R-:W-:Y:S01]  /*6820*/  HMMA.16816.F32.BF16 R24, R4.reuse, R26, R108 ;  /* 0x0000001a0418723c */ /* 0x040fe2000004186c */
[----:B------:R-:W-:Y:S01]  /*6830*/  LDSM.16.MT88.4 R108, [R228+0x2900] ;  /* 0x00290000e46c783b */ /* 0x000fe20000004200 */
[----:B-1----:R-:W-:Y:S01]  /*6840*/  FFMA.FTZ R8, R191, c[0x0][0x2d0], -R13 ;  /* 0x0000b400bf087a23 */ /* 0x002fe2000001080d */
[----:B--2---:R-:W-:Y:S01]  /*6850*/  MOV R31, R60 ;  /* 0x0000003c001f7202 */ /* 0x004fe20000000f00 */
[----:B------:R-:W-:Y:S01]  /*6860*/  IMAD.MOV.U32 R13, RZ, RZ, R56 ;  /* 0x000000ffff0d7224 */ /* 0x000fe200078e0038 */
[----:B------:R-:W-:Y:S01]  /*6870*/  MOV R191, R162 ;  /* 0x000000a200bf7202 */ /* 0x000fe20000000f00 */
[----:B------:R1:W-:Y:S01]  /*6880*/  MUFU.EX2 R16, R8 ;  /* 0x0000000800107308 */ /* 0x0003e20000000800 */
[----:B------:R-:W2:Y:S01]  /*6890*/  LDSM.16.MT88.4 R60, [R227+0x1100] ;  /* 0x00110000e33c783b */ /* 0x000ea20000004200 */
[----:B------:R-:W-:Y:S01]  /*68a0*/  MOV R162, R185 ;  /* 0x000000b900a27202 */ /* 0x000fe20000000f00 */
[----:B------:R-:W-:Y:S01]  /*68b0*/  IMAD.MOV.U32 R56, RZ, RZ, R9 ;  /* 0x000000ffff387224 */ /* 0x000fe200078e0009 */
[----:B------:R-:W-:Y:S01]  /*68c0*/  MOV R9, R171 ;  /* 0x000000ab00097202 */ /* 0x000fe20000000f00 */
[----:B------:R-:W-:Y:S01]  /*68d0*/  HMMA.16816.F32.BF16 R68, R4, R28, R68 ;  /* 0x0000001c0444723c */ /* 0x000fe20000041844 */
[----:B------:R-:W-:-:S07]  /*68e0*/  IMAD.MOV.U32 R119, RZ, RZ, R13 ;  /* 0x000000ffff777224 */ /* 0x000fce00078e000d */
[C---:B------:R-:W-:Y:S01]  /*68f0*/  HMMA.16816.F32.BF16 R48, R4.reuse, R44, R48 ;  /* 0x0000002c0430723c */ /* 0x040fe20000041830 */
[----:B-1----:R-:W-:Y:S02]  /*6900*/  FFMA.FTZ R8, R190, c[0x0][0x2d0], -R12 ;  /* 0x0000b400be087a23 */ /* 0x002fe4000001080c */
[----:B------:R-:W-:Y:S02]  /*6910*/  IMAD.MOV.U32 R190, RZ, RZ, R163 ;  /* 0x000000ffffbe7224 */ /* 0x000fe400078e00a3 */
[----:B------:R1:W-:Y:S01]  /*6920*/  MUFU.EX2 R207, R8 ;  /* 0x0000000800cf7308 */ /* 0x0003e20000000800 */
[----:B------:R-:W-:Y:S02]  /*6930*/  IMAD.MOV.U32 R163, RZ, RZ, R184 ;  /* 0x000000ffffa37224 */ /* 0x000fe400078e00b8 */
[----:B------:R-:W-:Y:S08]  /*6940*/  HMMA.16816.F32.BF16 R44, R4, R46, R52 ;  /* 0x0000002e042c723c */ /* 0x000ff00000041834 */
[----:B------:R-:W-:Y:S01]  /*6950*/  MOV R11, R71 ;  /* 0x00000047000b7202 */ /* 0x000fe20000000f00 */
[----:B------:R-:W-:Y:S01]  /*6960*/  IMAD.MOV.U32 R71, RZ, RZ, R131 ;  /* 0x000000ffff477224 */ /* 0x000fe200078e0083 */
[----:B------:R-:W-:Y:S01]  /*6970*/  MOV R177, R68 ;  /* 0x0000004400b17202 */ /* 0x000fe20000000f00 */
[----:B------:R-:W-:Y:S01]  /*6980*/  IMAD.MOV.U32 R176, RZ, RZ, R69 ;  /* 0x000000ffffb07224 */ /* 0x000fe200078e0045 */
[----:B------:R-:W-:Y:S01]  /*6990*/  MOV R68, R151 ;  /* 0x0000009700447202 */ /* 0x000fe20000000f00 */
[----:B------:R-:W-:-:S02]  /*69a0*/  IMAD.MOV.U32 R113, RZ, RZ, R70 ;  /* 0x000000ffff717224 */ /* 0x000fc400078e0046 */
[----:B-1----:R-:W-:Y:S01]  /*69b0*/  FFMA.FTZ R8, R189, c[0x0][0x2d0], -R12 ;  /* 0x0000b400bd087a23 */ /* 0x002fe2000001080c */
[----:B------:R-:W-:Y:S01]  /*69c0*/  MOV R189, R168 ;  /* 0x000000a800bd7202 */ /* 0x000fe20000000f00 */
[----:B------:R-:W-:Y:S02]  /*69d0*/  IMAD.MOV.U32 R69, RZ, RZ, R150 ;  /* 0x000000ffff457224 */ /* 0x000fe400078e0096 */
[----:B------:R1:W3:Y:S01]  /*69e0*/  MUFU.EX2 R41, R8 ;  /* 0x0000000800297308 */ /* 0x0002e20000000800 */
[----:B------:R-:W-:Y:S01]  /*69f0*/  IMAD.MOV.U32 R70, RZ, RZ, R149 ;  /* 0x000000ffff467224 */ /* 0x000fe200078e0095 */
[----:B------:R-:W-:Y:S01]  /*6a00*/  MOV R118, R189 ;  /* 0x000000bd00767202 */ /* 0x000fe20000000f00 */
[----:B------:R-:W-:Y:S02]  /*6a10*/  IMAD.MOV.U32 R189, RZ, RZ, R176 ;  /* 0x000000ffffbd7224 */ /* 0x000fe400078e00b0 */
[----:B-1----:R-:W-:Y:S02]  /*6a20*/  FFMA.FTZ R8, R188, c[0x0][0x2d0], -R12 ;  /* 0x0000b400bc087a23 */ /* 0x002fe4000001080c */
[----:B------:R-:W-:-:S02]  /*6a30*/  IMAD.MOV.U32 R188, RZ, RZ, R169 ;  /* 0x000000ffffbc7224 */ /* 0x000fc400078e00a9 */
[----:B------:R1:W4:Y:S01]  /*6a40*/  MUFU.EX2 R14, R8 ;  /* 0x00000008000e7308 */ /* 0x0003220000000800 */
[----:B---3--:R-:W-:Y:S02]  /*6a50*/  IMAD.MOV.U32 R30, RZ, RZ, R41 ;  /* 0x000000ffff1e7224 */ /* 0x008fe400078e0029 */
[----:B------:R-:W-:Y:S01]  /*6a60*/  HMMA.16816.F32.BF16 R40, R4, R42, R72 ;  /* 0x0000002a0428723c */ /* 0x000fe20000041848 */
[----:B------:R-:W-:Y:S01]  /*6a70*/  IMAD.MOV.U32 R117, RZ, RZ, R188 ;  /* 0x000000ffff757224 */ /* 0x000fe200078e00bc */
[----:B------:R-:W-:Y:S02]  /*6a80*/  MOV R188, R177 ;  /* 0x000000b100bc7202 */ /* 0x000fe40000000f00 */
[----:B------:R-:W-:-:S03]  /*6a90*/  F2FP.BF16.PACK_AB R129, R30, R207 ;  /* 0x000000cf1e81723e */ /* 0x000fc600000010ff */
[----:B------:R-:W-:Y:S01]  /*6aa0*/  MOV R72, R188 ;  /* 0x000000bc00487202 */ /* 0x000fe20000000f00 */
[----:B------:R-:W-:Y:S02]  /*6ab0*/  IMAD.MOV.U32 R73, RZ, RZ, R189 ;  /* 0x000000ffff497224 */ /* 0x000fe400078e00bd */
[----:B-1----:R-:W-:Y:S02]  /*6ac0*/  FFMA.FTZ R8, R139, c[0x0][0x2d0], -R12 ;  /* 0x0000b4008b087a23 */ /* 0x002fe4000001080c */
[----:B------:R-:W-:Y:S02]  /*6ad0*/  IMAD.MOV.U32 R12, RZ, RZ, R170 ;  /* 0x000000ffff0c7224 */ /* 0x000fe400078e00aa */
[----:B------:R1:W-:Y:S01]  /*6ae0*/  MUFU.EX2 R139, R8 ;  /* 0x00000008008b7308 */ /* 0x0003e20000000800 */
[----:B------:R-:W3:Y:S01]  /*6af0*/  LDSM.16.MT88.4 R168, [R226+0x1100] ;  /* 0x00110000e2a8783b */ /* 0x000ee20000004200 */
[----:B------:R-:W-:Y:S02]  /*6b00*/  IMAD.MOV.U32 R116, RZ, RZ, R12 ;  /* 0x000000ffff747224 */ /* 0x000fe400078e000c */
[----:B------:R-:W-:Y:S01]  /*6b10*/  IMAD.MOV.U32 R12, RZ, RZ, R191 ;  /* 0x000000ffff0c7224 */ /* 0x000fe200078e00bf */
[----:B------:R-:W-:Y:S01]  /*6b20*/  MOV R191, R11 ;  /* 0x0000000b00bf7202 */ /* 0x000fe20000000f00 */
[----:B------:R-:W-:-:S04]  /*6b30*/  IMAD.MOV.U32 R11, RZ, RZ, R179 ;  /* 0x000000ffff0b7224 */ /* 0x000fc800078e00b3 */
[----:B------:R-:W-:Y:S02]  /*6b40*/  IMAD.MOV.U32 R75, RZ, RZ, R191 ;  /* 0x000000ffff4b7224 */ /* 0x000fe400078e00bf */
[----:B-1----:R-:W-:-:S04]  /*6b50*/  FFMA.FTZ R8, R134, c[0x0][0x2d0], -R2 ;  /* 0x0000b40086087a23 */ /* 0x002fc80000010802 */
[----:B------:R1:W-:Y:S02]  /*6b60*/  MUFU.EX2 R134, R8 ;  /* 0x0000000800867308 */ /* 0x0003e40000000800 */
[----:B-1----:R-:W-:-:S06]  /*6b70*/  FFMA.FTZ R8, R132, c[0x0][0x2d0], -R2 ;  /* 0x0000b40084087a23 */ /* 0x002fcc0000010802 */
[----:B------:R1:W1:Y:S02]  /*6b80*/  MUFU.EX2 R132, R8 ;  /* 0x0000000800847308 */ /* 0x0002640000000800 */
[--C-:B-1----:R-:W-:Y:S01]  /*6b90*/  FFMA.FTZ R8, R133, c[0x0][0x2d0], -R2.reuse ;  /* 0x0000b40085087a23 */ /* 0x102fe20000010802 */
[----:B------:R-:W-:Y:S01]  /*6ba0*/  MOV R133, R16 ;  /* 0x0000001000857202 */ /* 0x000fe20000000f00 */
[----:B------:R-:W-:Y:S01]  /*6bb0*/  FFMA.FTZ R2, R138, c[0x0][0x2d0], -R2 ;  /* 0x0000b4008a027a23 */ /* 0x000fe20000010802 */
[----:B------:R-:W-:Y:S01]  /*6bc0*/  HMMA.16816.F32.BF16 R16, R4, R18, R96 ;  /* 0x000000120410723c */ /* 0x000fe20000041860 */
[----:B----4-:R-:W-:Y:S02]  /*6bd0*/  IMAD.MOV.U32 R138, RZ, RZ, R14 ;  /* 0x000000ffff8a7224 */ /* 0x010fe400078e000e */
[----:B------:R1:W-:Y:S01]  /*6be0*/  MUFU.EX2 R29, R8 ;  /* 0x00000008001d7308 */ /* 0x0003e20000000800 */
[----:B------:R-:W-:Y:S01]  /*6bf0*/  F2FP.BF16.PACK_AB R130, R133, R31 ;  /* 0x0000001f8582723e */ /* 0x000fe200000010ff */
[----:B------:R-:W-:Y:S01]  /*6c00*/  LDSM.16.MT88.4 R4, [R227+0x2900] ;  /* 0x00290000e304783b */ /* 0x000fe20000004200 */
[----:B------:R-:W-:Y:S01]  /*6c10*/  F2FP.BF16.PACK_AB R124, R132, R134 ;  /* 0x00000086847c723e */ /* 0x000fe200000010ff */
[----:B------:R-:W-:Y:S01]  /*6c20*/  IMAD.MOV.U32 R99, RZ, RZ, R161 ;  /* 0x000000ffff637224 */ /* 0x000fe200078e00a1 */
[----:B------:R-:W-:Y:S01]  /*6c30*/  F2FP.BF16.PACK_AB R131, R139, R138 ;  /* 0x0000008a8b83723e */ /* 0x000fe200000010ff */
[----:B------:R-:W-:-:S02]  /*6c40*/  IMAD.MOV.U32 R161, RZ, RZ, R186 ;  /* 0x000000ffffa17224 */ /* 0x000fc400078e00ba */
[----:B------:R-:W4:Y:S01]  /*6c50*/  MUFU.EX2 R28, R2 ;  /* 0x00000002001c7308 */ /* 0x000f220000000800 */
[----:B------:R-:W3:Y:S03]  /*6c60*/  LDSM.16.MT88.4 R184, [R228+0x1100] ;  /* 0x00110000e4b8783b */ /* 0x000ee60000004200 */
[----:B--2---:R-:W-:Y:S01]  /*6c70*/  HMMA.16816.F32.BF16 R52, R128, R60, R212 ;  /* 0x0000003c8034723c */ /* 0x004fe200000418d4 */
[----:B-1----:R-:W-:Y:S01]  /*6c80*/  MOV R8, R119 ;  /* 0x0000007700087202 */ /* 0x002fe20000000f00 */
[----:B------:R-:W-:Y:S02]  /*6c90*/  IMAD.MOV.U32 R119, RZ, RZ, R190 ;  /* 0x000000ffff777224 */ /* 0x000fe400078e00be */
[----:B------:R-:W-:-:S03]  /*6ca0*/  IMAD.MOV.U32 R190, RZ, RZ, R113 ;  /* 0x000000ffffbe7224 */ /* 0x000fc600078e0071 */
[----:B------:R-:W-:Y:S01]  /*6cb0*/  MOV R214, R69 ;  /* 0x0000004500d67202 */ /* 0x000fe20000000f00 */
[----:B------:R-:W-:Y:S01]  /*6cc0*/  IMAD.MOV.U32 R113, RZ, RZ, R178 ;  /* 0x000000ffff717224 */ /* 0x000fe200078e00b2 */
[C---:B------:R-:W-:Y:S01]  /*6cd0*/  HMMA.16816.F32.BF16 R144, R128.reuse, R152, R144 ;  /* 0x000000988090723c */ /* 0x040fe20000041890 */
[----:B------:R-:W-:Y:S01]  /*6ce0*/  IMAD.MOV.U32 R215, RZ, RZ, R68 ;  /* 0x000000ffffd77224 */ /* 0x000fe200078e0044 */
[----:B----4-:R-:W-:Y:S01]  /*6cf0*/  F2FP.BF16.PACK_AB R126, R28, R29 ;  /* 0x0000001d1c7e723e */ /* 0x010fe200000010ff */
[----:B------:R-:W-:Y:S01]  /*6d00*/  FFMA.FTZ R2, R87, c[0x0][0x2d0], -R0 ;  /* 0x0000b40057027a23 */ /* 0x000fe20000010800 */
[----:B------:R-:W-:Y:S01]  /*6d10*/  MOV R74, R190 ;  /* 0x000000be004a7202 */ /* 0x000fe20000000f00 */
[----:B------:R-:W-:Y:S02]  /*6d20*/  IMAD.MOV.U32 R213, RZ, RZ, R70 ;  /* 0x000000ffffd57224 */ /* 0x000fe400078e0046 */
[----:B------:R1:W-:Y:S01]  /*6d30*/  MUFU.EX2 R14, R2 ;  /* 0x00000002000e7308 */ /* 0x0003e20000000800 */
[----:B------:R-:W-:Y:S01]  /*6d40*/  IMAD.MOV.U32 R212, RZ, RZ, R71 ;  /* 0x000000ffffd47224 */ /* 0x000fe200078e0047 */
[C---:B---3--:R-:W-:Y:S08]  /*6d50*/  HMMA.16816.F32.BF16 R160, R128.reuse, R168, R160 ;  /* 0x000000a880a0723c */ /* 0x048ff000000418a0 */
[----:B------:R-:W-:Y:S01]  /*6d60*/  HMMA.16816.F32.BF16 R68, R128, R76, R200 ;  /* 0x0000004c8044723c */ /* 0x000fe200000418c8 */
[----:B-1----:R-:W-:-:S06]  /*6d70*/  FFMA.FTZ R2, R86, c[0x0][0x2d0], -R0 ;  /* 0x0000b40056027a23 */ /* 0x002fcc0000010800 */
[----:B------:R-:W-:Y:S01]  /*6d80*/  MOV R201, R101 ;  /* 0x0000006500c97202 */ /* 0x000fe20000000f00 */
[----:B------:R-:W-:Y:S01]  /*6d90*/  IMAD.MOV.U32 R202, RZ, RZ, R102 ;  /* 0x000000ffffca7224 */ /* 0x000fe200078e0066 */
[----:B------:R-:W-:Y:S01]  /*6da0*/  MOV R203, R103 ;  /* 0x0000006700cb7202 */ /* 0x000fe20000000f00 */
[----:B------:R1:W2:Y:S01]  /*6db0*/  MUFU.EX2 R13, R2 ;  /* 0x00000002000d7308 */ /* 0x0002a20000000800 */
[----:B------:R-:W-:Y:S01]  /*6dc0*/  HMMA.16816.F32.BF16 R176, R128, R184, R244 ;  /* 0x000000b880b0723c */ /* 0x000fe200000418f4 */
[----:B------:R-:W-:Y:S02]  /*6dd0*/  IMAD.MOV.U32 R200, RZ, RZ, R8 ;  /* 0x000000ffffc87224 */ /* 0x000fe400078e0008 */
[----:B------:R-:W-:-:S04]  /*6de0*/  IMAD.MOV.U32 R8, RZ, RZ, R119 ;  /* 0x000000ffff087224 */ /* 0x000fc800078e0077 */
[----:B------:R-:W-:Y:S01]  /*6df0*/  IMAD.MOV.U32 R244, RZ, RZ, R100 ;  /* 0x000000fffff47224 */ /* 0x000fe200078e0064 */
[----:B------:R-:W-:Y:S01]  /*6e00*/  HMMA.16816.F32.BF16 R188, R128, R186, R216 ;  /* 0x000000ba80bc723c */ /* 0x000fe200000418d8 */
[----:B------:R-:W-:Y:S01]  /*6e10*/  IMAD.MOV.U32 R246, RZ, RZ, R83 ;  /* 0x000000fffff67224 */ /* 0x000fe200078e0053 */
[----:B------:R-:W-:Y:S01]  /*6e20*/  MOV R247, R10 ;  /* 0x0000000a00f77202 */ /* 0x000fe20000000f00 */
[----:B------:R-:W-:Y:S01]  /*6e30*/  IMAD.MOV.U32 R10, RZ, RZ, R113 ;  /* 0x000000ffff0a7224 */ /* 0x000fe200078e0071 */
[----:B------:R-:W-:Y:S01]  /*6e40*/  MOV R245, R99 ;  /* 0x0000006300f57202 */ /* 0x000fe20000000f00 */
[----:B-1----:R-:W-:-:S03]  /*6e50*/  FFMA.FTZ R2, R85, c[0x0][0x2d0], -R0 ;  /* 0x0000b40055027a23 */ /* 0x002fc60000010800 */
[C---:B------:R-:W-:Y:S01]  /*6e60*/  HMMA.16816.F32.BF16 R100, R128.reuse, R108, R172 ;  /* 0x0000006c8064723c */ /* 0x040fe200000418ac */
[----:B------:R-:W-:Y:S01]  /*6e70*/  FFMA.FTZ R0, R84, c[0x0][0x2d0], -R0 ;  /* 0x0000b40054007a23 */ /* 0x000fe20000010800 */
[----:B--2---:R-:W-:Y:S02]  /*6e80*/  F2FP.BF16.PACK_AB R125, R13, R14 ;  /* 0x0000000e0d7d723e */ /* 0x004fe400000010ff */
[----:B------:R-:W-:Y:S01]  /*6e90*/  MOV R219, R115 ;  /* 0x0000007300db7202 */ /* 0x000fe20000000f00 */
[----:B------:R-:W-:Y:S03]  /*6ea0*/  MUFU.EX2 R2, R2 ;  /* 0x0000000200027308 */ /* 0x000fe60000000800 */
[C---:B------:R-:W-:Y:S05]  /*6eb0*/  HMMA.16816.F32.BF16 R84, R128.reuse, R92, R192 ;  /* 0x0000005c8054723c */ /* 0x040fea00000418c0 */
[----:B------:R-:W1:Y:S02]  /*6ec0*/  MUFU.EX2 R0, R0 ;  /* 0x0000000000007308 */ /* 0x000e640000000800 */
[----:B------:R-:W-:Y:S01]  /*6ed0*/  MOV R193, R118 ;  /* 0x0000007600c17202 */ /* 0x000fe20000000f00 */
[----:B------:R-:W-:Y:S01]  /*6ee0*/  HMMA.16816.F32.BF16 R172, R128, R170, R248 ;  /* 0x000000aa80ac723c */ /* 0x000fe200000418f8 */
[----:B------:R-:W-:Y:S01]  /*6ef0*/  IMAD.MOV.U32 R194, RZ, RZ, R117 ;  /* 0x000000ffffc27224 */ /* 0x000fe200078e0075 */
[----:B------:R-:W-:-:S02]  /*6f00*/  MOV R195, R116 ;  /* 0x0000007400c37202 */ /* 0x000fc40000000f00 */
[----:B------:R-:W-:-:S03]  /*6f10*/  MOV R192, R112 ;  /* 0x0000007000c07202 */ /* 0x000fc60000000f00 */
[----:B------:R-:W-:Y:S01]  /*6f20*/  IMAD.MOV.U32 R249, RZ, RZ, R82 ;  /* 0x000000fffff97224 */ /* 0x000fe200078e0052 */
[----:B------:R-:W-:Y:S01]  /*6f30*/  MOV R250, R81 ;  /* 0x0000005100fa7202 */ /* 0x000fe20000000f00 */
[----:B------:R-:W-:Y:S01]  /*6f40*/  IMAD.MOV.U32 R251, RZ, RZ, R80 ;  /* 0x000000fffffb7224 */ /* 0x000fe200078e0050 */
[----:B------:R-:W-:Y:S01]  /*6f50*/  MOV R248, R114 ;  /* 0x0000007200f87202 */ /* 0x000fe20000000f00 */
[----:B------:R-:W-:Y:S01]  /*6f60*/  IMAD.MOV.U32 R217, RZ, RZ, R249 ;  /* 0x000000ffffd97224 */ /* 0x000fe200078e00f9 */
[----:B------:R-:W-:Y:S01]  /*6f70*/  MOV R218, R250 ;  /* 0x000000fa00da7202 */ /* 0x000fe20000000f00 */
[----:B------:R-:W-:Y:S01]  /*6f80*/  IMAD.MOV.U32 R249, RZ, RZ, R193 ;  /* 0x000000fffff97224 */ /* 0x000fe200078e00c1 */
[----:B-1----:R-:W-:Y:S01]  /*6f90*/  F2FP.BF16.PACK_AB R127, R0, R2 ;  /* 0x00000002007f723e */ /* 0x002fe200000010ff */
[----:B------:R-:W-:Y:S01]  /*6fa0*/  HMMA.16816.F32.BF16 R80, R128, R78, R196 ;  /* 0x0000004e8050723c */ /* 0x000fe200000418c4 */
[----:B------:R-:W-:Y:S01]  /*6fb0*/  MOV R216, R248 ;  /* 0x000000f800d87202 */ /* 0x000fe20000000f00 */
[----:B------:R-:W-:Y:S01]  /*6fc0*/  IMAD.MOV.U32 R193, RZ, RZ, R201 ;  /* 0x000000ffffc17224 */ /* 0x000fe200078e00c9 */
[----:B------:R-:W-:Y:S01]  /*6fd0*/  MOV R250, R194 ;  /* 0x000000c200fa7202 */ /* 0x000fe20000000f00 */
[----:B------:R-:W-:Y:S01]  /*6fe0*/  IMAD.MOV.U32 R201, RZ, RZ, R213 ;  /* 0x000000ffffc97224 */ /* 0x000fe200078e00d5 */
[----:B------:R-:W-:Y:S01]  /*6ff0*/  MOV R248, R192 ;  /* 0x000000c000f87202 */ /* 0x000fe20000000f00 */
[----:B------:R-:W-:Y:S01]  /*7000*/  IMAD.MOV.U32 R213, RZ, RZ, R245 ;  /* 0x000000ffffd57224 */ /* 0x000fe200078e00f5 */
[----:B------:R-:W-:Y:S01]  /*7010*/  MOV R192, R200 ;  /* 0x000000c800c07202 */ /* 0x000fe20000000f00 */
[----:B------:R-:W-:Y:S01]  /*7020*/  HMMA.16816.F32.BF16 R148, R124, R152, R64 ;  /* 0x000000987c94723c */ /* 0x000fe20000041840 */
[----:B------:R-:W-:Y:S01]  /*7030*/  IMAD.MOV.U32 R199, RZ, RZ, R249 ;  /* 0x000000ffffc77224 */ /* 0x000fe200078e00f9 */
[----:B------:R-:W-:-:S02]  /*7040*/  MOV R194, R202 ;  /* 0x000000ca00c27202 */ /* 0x000fc40000000f00 */
[----:B------:R-:W-:-:S04]  /*7050*/  MOV R200, R212 ;  /* 0x000000d400c87202 */ /* 0x000fc80000000f00 */
[----:B------:R-:W-:Y:S01]  /*7060*/  HMMA.16816.F32.BF16 R64, R128, R62, R208 ;  /* 0x0000003e8040723c */ /* 0x000fe200000418d0 */
[----:B------:R-:W-:Y:S01]  /*7070*/  FADD.FTZ R8, R8, R199 ;  /* 0x000000c708087221 */ /* 0x000fe20000010000 */
[----:B------:R-:W-:Y:S01]  /*7080*/  MOV R202, R214 ;  /* 0x000000d600ca7202 */ /* 0x000fe20000000f00 */
[----:B------:R-:W-:Y:S01]  /*7090*/  IMAD.MOV.U32 R249, RZ, RZ, R201 ;  /* 0x000000fffff97224 */ /* 0x000fe200078e00c9 */
[----:B------:R-:W-:-:S03]  /*70a0*/  MOV R212, R244 ;  /* 0x000000f400d47202 */ /* 0x000fc60000000f00 */
[----:B------:R-:W-:Y:S01]  /*70b0*/  IMAD.MOV.U32 R211, RZ, RZ, R219 ;  /* 0x000000ffffd37224 */ /* 0x000fe200078e00db */
[----:B------:R-:W-:Y:S01]  /*70c0*/  MOV R210, R216 ;  /* 0x000000d800d27202 */ /* 0x000fe20000000f00 */
[----:B------:R-:W-:Y:S01]  /*70d0*/  IMAD.MOV.U32 R219, RZ, RZ, R251 ;  /* 0x000000ffffdb7224 */ /* 0x000fe200078e00fb */
[----:B------:R-:W-:Y:S01]  /*70e0*/  MOV R208, R250 ;  /* 0x000000fa00d07202 */ /* 0x000fe20000000f00 */
[----:B------:R-:W-:Y:S01]  /*70f0*/  IMAD.MOV.U32 R251, RZ, RZ, R195 ;  /* 0x000000fffffb7224 */ /* 0x000fe200078e00c3 */
[----:B------:R-:W-:Y:S01]  /*7100*/  HMMA.16816.F32.BF16 R112, R128, R110, R140 ;  /* 0x0000006e8070723c */ /* 0x000fe2000004188c */
[----:B------:R-:W-:Y:S01]  /*7110*/  FADD.FTZ R8, R210, R8 ;  /* 0x00000008d2087221 */ /* 0x000fe20000010000 */
[----:B------:R-:W-:Y:S01]  /*7120*/  MOV R214, R239 ;  /* 0x000000ef00d67202 */ /* 0x000fe20000000f00 */
[----:B------:R-:W-:Y:S01]  /*7130*/  IMAD.MOV.U32 R209, RZ, RZ, R251 ;  /* 0x000000ffffd17224 */ /* 0x000fe200078e00fb */
[----:B------:R-:W-:Y:S01]  /*7140*/  MOV R216, R192 ;  /* 0x000000c000d87202 */ /* 0x000fe20000000f00 */
[----:B------:R-:W-:-:S02]  /*7150*/  FADD.FTZ R10, R10, R208 ;  /* 0x000000d00a0a7221 */ /* 0x000fc40000010000 */
[----:B------:R-:W-:Y:S01]  /*7160*/  MOV R143, R248 ;  /* 0x000000f8008f7202 */ /* 0x000fe20000000f00 */
[----:B------:R-:W-:Y:S01]  /*7170*/  IMAD.MOV.U32 R195, RZ, RZ, R203 ;  /* 0x000000ffffc37224 */ /* 0x000fe200078e00cb */
[----:B------:R-:W-:Y:S01]  /*7180*/  MOV R248, R200 ;  /* 0x000000c800f87202 */ /* 0x000fe20000000f00 */
[----:B------:R-:W-:Y:S01]  /*7190*/  IMAD.MOV.U32 R203, RZ, RZ, R215 ;  /* 0x000000ffffcb7224 */ /* 0x000fe200078e00d7 */
[----:B------:R-:W-:Y:S01]  /*71a0*/  MOV R250, R202 ;  /* 0x000000ca00fa7202 */ /* 0x000fe20000000f00 */
[----:B------:R-:W-:Y:S01]  /*71b0*/  FADD.FTZ R11, R11, R209 ;  /* 0x000000d10b0b7221 */ /* 0x000fe20000010000 */
[----:B------:R-:W-:Y:S01]  /*71c0*/  MOV R192, R212 ;  /* 0x000000d400c07202 */ /* 0x000fe20000000f00 */
[----:B------:R-:W-:Y:S01]  /*71d0*/  IMAD.MOV.U32 R215, RZ, RZ, R238 ;  /* 0x000000ffffd77224 */ /* 0x000fe200078e00ee */
[----:B------:R-:W-:Y:S01]  /*71e0*/  MOV R244, R237 ;  /* 0x000000ed00f47202 */ /* 0x000fe20000000f00 */
[----:B------:R-:W-:Y:S01]  /*71f0*/  FADD.FTZ R10, R211, R10 ;  /* 0x0000000ad30a7221 */ /* 0x000fe20000010000 */
[----:B------:R-:W-:Y:S01]  /*7200*/  HMMA.16816.F32.BF16 R116, R128, R4, R164 ;  /* 0x000000048074723c */ /* 0x000fe200000418a4 */
[----:B------:R-:W-:-:S02]  /*7210*/  FADD.FTZ R8, R249, R8 ;  /* 0x00000008f9087221 */ /* 0x000fc40000010000 */
[----:B------:R-:W-:Y:S02]  /*7220*/  IMAD.MOV.U32 R140, RZ, RZ, R217 ;  /* 0x000000ffff8c7224 */ /* 0x000fe400078e00d9 */
        /* <DEDUP_REMOVED lines=8> */
[----:B------:R-:W-:Y:S01]  /*72b0*/  FADD.FTZ R11, R248, R11 ;  /* 0x0000000bf80b7221 */ /* 0x000fe20000010000 */
[----:B------:R-:W-:Y:S01]  /*72c0*/  MOV R218, R194 ;  /* 0x000000c200da7202 */ /* 0x000fe20000000f00 */
[----:B------:R-:W-:-:S02]  /*72d0*/  IMAD.MOV.U32 R245, RZ, RZ, R236 ;  /* 0x000000fffff57224 */ /* 0x000fc400078e00ec */
[----:B------:R-:W-:Y:S01]  /*72e0*/  IMAD.MOV.U32 R193, RZ, RZ, R213 ;  /* 0x000000ffffc17224 */ /* 0x000fe200078e00d5 */
[----:B------:R-:W-:Y:S01]  /*72f0*/  MOV R202, R12 ;  /* 0x0000000c00ca7202 */ /* 0x000fe20000000f00 */
[----:B------:R-:W-:Y:S01]  /*7300*/  IMAD.MOV.U32 R195, RZ, RZ, R215 ;  /* 0x000000ffffc37224 */ /* 0x000fe200078e00d7 */
[----:B------:R-:W-:Y:S01]  /*7310*/  MOV R212, R232 ;  /* 0x000000e800d47202 */ /* 0x000fe20000000f00 */
[----:B------:R-:W-:Y:S01]  /*7320*/  FADD.FTZ R10, R250, R10 ;  /* 0x0000000afa0a7221 */ /* 0x000fe20000010000 */
[C---:B------:R-:W-:Y:S01]  /*7330*/  HMMA.16816.F32.BF16 R96, R128.reuse, R94, R180 ;  /* 0x0000005e8060723c */ /* 0x040fe200000418b4 */
[----:B------:R-:W-:Y:S01]  /*7340*/  FADD.FTZ R8, R192, R8 ;  /* 0x00000008c0087221 */ /* 0x000fe20000010000 */
[----:B------:R-:W-:Y:S01]  /*7350*/  MOV R194, R214 ;  /* 0x000000d600c27202 */ /* 0x000fe20000000f00 */
[----:B------:R-:W-:Y:S01]  /*7360*/  FADD.FTZ R11, R251, R11 ;  /* 0x0000000bfb0b7221 */ /* 0x000fe20000010000 */
[----:B------:R-:W-:Y:S01]  /*7370*/  MOV R203, R234 ;  /* 0x000000ea00cb7202 */ /* 0x000fe20000000f00 */
[----:B------:R-:W-:Y:S01]  /*7380*/  IMAD.MOV.U32 R201, RZ, RZ, R245 ;  /* 0x000000ffffc97224 */ /* 0x000fe200078e00f5 */
[----:B------:R-:W-:Y:S01]  /*7390*/  MOV R244, R224 ;  /* 0x000000e000f47202 */ /* 0x000fe20000000f00 */
[----:B------:R-:W-:Y:S01]  /*73a0*/  IMAD.MOV.U32 R12, RZ, RZ, R235 ;  /* 0x000000ffff0c7224 */ /* 0x000fe200078e00eb */
[----:B------:R-:W-:Y:S01]  /*73b0*/  HMMA.16816.F32.BF16 R128, R128, R6, R120 ;  /* 0x000000068080723c */ /* 0x000fe20000041878 */
[----:B------:R-:W-:Y:S01]  /*73c0*/  FADD.FTZ R10, R193, R10 ;  /* 0x0000000ac10a7221 */ /* 0x000fe20000010000 */
[----:B------:R1:W5:Y:S01]  /*73d0*/  LDL.LU R238, [R1+0x6c] ;  /* 0x00006c0001ee7983 */ /* 0x0003620000300800 */
[----:B------:R-:W-:-:S02]  /*73e0*/  FADD.FTZ R8, R195, R8 ;  /* 0x00000008c3087221 */ /* 0x000fc40000010000 */
[----:B------:R-:W-:Y:S01]  /*73f0*/  FADD.FTZ R9, R9, R200 ;  /* 0x000000c809097221 */ /* 0x000fe20000010000 */
[----:B------:R-:W-:Y:S01]  /*7400*/  MOV R214, R230 ;  /* 0x000000e600d67202 */ /* 0x000fe20000000f00 */
[----:B------:R-:W-:Y:S01]  /*7410*/  FADD.FTZ R11, R194, R11 ;  /* 0x0000000bc20b7221 */ /* 0x000fe20000010000 */
[C---:B------:R-:W-:Y:S01]  /*7420*/  HMMA.16816.F32.BF16 R120, R124.reuse, R4, R48 ;  /* 0x000000047c78723c */ /* 0x040fe20000041830 */
[----:B------:R-:W-:Y:S01]  /*7430*/  FADD.FTZ R10, R201, R10 ;  /* 0x0000000ac90a7221 */ /* 0x000fe20000010000 */
[----:B------:R1:W5:Y:S01]  /*7440*/  LDL.LU R237, [R1+0x68] ;  /* 0x0000680001ed7983 */ /* 0x0003620000300800 */
[----:B------:R-:W-:Y:S02]  /*7450*/  FADD.FTZ R12, R12, R8 ;  /* 0x000000080c0c7221 */ /* 0x000fe40000010000 */
[----:B------:R-:W-:Y:S01]  /*7460*/  FADD.FTZ R8, R203, R9 ;  /* 0x00000009cb087221 */ /* 0x000fe20000010000 */
[----:B------:R1:W5:Y:S01]  /*7470*/  LDL.LU R236, [R1+0x64] ;  /* 0x0000640001ec7983 */ /* 0x0003620000300800 */
[----:B------:R-:W-:Y:S01]  /*7480*/  IMAD.MOV.U32 R213, RZ, RZ, R231 ;  /* 0x000000ffffd57224 */ /* 0x000fe200078e00e7 */
[----:B------:R-:W-:Y:S01]  /*7490*/  HMMA.16816.F32.BF16 R72, R124, R76, R72 ;  /* 0x0000004c7c48723c */ /* 0x000fe20000041848 */
[----:B------:R-:W-:Y:S01]  /*74a0*/  FADD.FTZ R11, R202, R11 ;  /* 0x0000000bca0b7221 */ /* 0x000fe20000010000 */
[----:B------:R1:W5:Y:S01]  /*74b0*/  LDL.LU R235, [R1+0x60] ;  /* 0x0000600001eb7983 */ /* 0x0003620000300800 */
[----:B------:R-:W-:-:S02]  /*74c0*/  IMAD.MOV.U32 R215, RZ, RZ, R229 ;  /* 0x000000ffffd77224 */ /* 0x000fc400078e00e5 */
[----:B------:R-:W-:Y:S01]  /*74d0*/  FADD.FTZ R5, R212, R10 ;  /* 0x0000000ad4057221 */ /* 0x000fe20000010000 */
[----:B------:R1:W5:Y:S01]  /*74e0*/  LDL.LU R234, [R1+0x5c] ;  /* 0x00005c0001ea7983 */ /* 0x0003620000300800 */
[----:B------:R-:W-:Y:S01]  /*74f0*/  FADD.FTZ R8, R214, R8 ;  /* 0x00000008d6087221 */ /* 0x000fe20000010000 */
[C---:B------:R-:W-:Y:S01]  /*7500*/  HMMA.16816.F32.BF16 R164, R124.reuse, R168, R104 ;  /* 0x000000a87ca4723c */ /* 0x040fe20000041868 */
[----:B------:R-:W-:Y:S02]  /*7510*/  IMAD.MOV.U32 R245, RZ, RZ, R233 ;  /* 0x000000fffff57224 */ /* 0x000fe400078e00e9 */
[----:B------:R-:W-:Y:S01]  /*7520*/  FADD.FTZ R4, R213, R11 ;  /* 0x0000000bd5047221 */ /* 0x000fe20000010000 */
[----:B------:R1:W5:Y:S01]  /*7530*/  LDL.LU R233, [R1+0x58] ;  /* 0x0000580001e97983 */ /* 0x0003620000300800 */
[----:B------:R-:W-:Y:S02]  /*7540*/  FADD.FTZ R10, R215, R12 ;  /* 0x0000000cd70a7221 */ /* 0x000fe40000010000 */
[----:B------:R-:W-:Y:S01]  /*7550*/  FADD.FTZ R9, R244, R5 ;  /* 0x00000005f4097221 */ /* 0x000fe20000010000 */
[----:B------:R-:W-:Y:S01]  /*7560*/  HMMA.16816.F32.BF16 R76, R124, R78, R88 ;  /* 0x0000004e7c4c723c */ /* 0x000fe20000041858 */
[----:B------:R-:W-:Y:S01]  /*7570*/  FADD.FTZ R5, R15, R8 ;  /* 0x000000080f057221 */ /* 0x000fe20000010000 */
[----:B------:R1:W5:Y:S01]  /*7580*/  LDL.LU R232, [R1+0x54] ;  /* 0x0000540001e87983 */ /* 0x0003620000300800 */
[----:B------:R-:W-:-:S02]  /*7590*/  FADD.FTZ R11, R245, R4 ;  /* 0x00000004f50b7221 */ /* 0x000fc40000010000 */
[----:B------:R-:W-:Y:S01]  /*75a0*/  FADD.FTZ R4, R246, R10 ;  /* 0x0000000af6047221 */ /* 0x000fe20000010000 */
[----:B------:R1:W5:Y:S01]  /*75b0*/  LDL.LU R231, [R1+0x50] ;  /* 0x0000500001e77983 */ /* 0x0003620000300800 */
[----:B------:R-:W-:Y:S01]  /*75c0*/  FADD.FTZ R5, R206, R5 ;  /* 0x00000005ce057221 */ /* 0x000fe20000010000 */
[C---:B------:R-:W-:Y:S08]  /*75d0*/  HMMA.16816.F32.BF16 R180, R124.reuse, R184, R220 ;  /* 0x000000b87cb4723c */ /* 0x040ff000000418dc */
[C---:B------:R-:W-:Y:S08]  /*75e0*/  HMMA.16816.F32.BF16 R56, R124.reuse, R60, R56 ;  /* 0x0000003c7c38723c */ /* 0x040ff00000041838 */
[C---:B------:R-:W-:Y:S08]  /*75f0*/  HMMA.16816.F32.BF16 R88, R124.reuse, R92, R140 ;  /* 0x0000005c7c58723c */ /* 0x040ff0000004188c */
[C---:B------:R-:W-:Y:S08]  /*7600*/  HMMA.16816.F32.BF16 R104, R124.reuse, R108, R216 ;  /* 0x0000006c7c68723c */ /* 0x040ff000000418d8 */
[C---:B------:R-:W-:Y:S08]  /*7610*/  HMMA.16816.F32.BF16 R152, R124.reuse, R154, R32 ;  /* 0x0000009a7c98723c */ /* 0x040ff00000041820 */
[C---:B------:R-:W-:Y:S01]  /*7620*/  HMMA.16816.F32.BF16 R168, R124.reuse, R170, R24 ;  /* 0x000000aa7ca8723c */ /* 0x040fe20000041818 */
[----:B------:R-:W-:Y:S01]  /*7630*/  FADD.FTZ R8, R134, R11 ;  /* 0x0000000b86087221 */ /* 0x000fe20000010000 */
[----:B------:R1:W5:Y:S04]  /*7640*/  LDL.LU R230, [R1+0x4c] ;  /* 0x00004c0001e67983 */ /* 0x0003680000300800 */
[----:B------:R1:W5:Y:S02]  /*7650*/  LDL.LU R229, [R1+0x48] ;  /* 0x0000480001e57983 */ /* 0x0003640000300800 */
[C---:B------:R-:W-:Y:S02]  /*7660*/  HMMA.16816.F32.BF16 R184, R124.reuse, R186, R20 ;  /* 0x000000ba7cb8723c */ /* 0x040fe40000041814 */
[----:B------:R1:W5:Y:S06]  /*7670*/  LDL.LU R224, [R1+0x44] ;  /* 0x0000440001e07983 */ /* 0x00036c0000300800 */
[C---:B------:R-:W-:Y:S08]  /*7680*/  HMMA.16816.F32.BF16 R60, R124.reuse, R62, R16 ;  /* 0x0000003e7c3c723c */ /* 0x040ff00000041810 */
[C---:B------:R-:W-:Y:S08]  /*7690*/  HMMA.16816.F32.BF16 R92, R124.reuse, R94, R36 ;  /* 0x0000005e7c5c723c */ /* 0x040ff00000041824 */
[C---:B------:R-:W-:Y:S08]  /*76a0*/  HMMA.16816.F32.BF16 R108, R124.reuse, R110, R40 ;  /* 0x0000006e7c6c723c */ /* 0x040ff00000041828 */
[----:B------:R-:W-:Y:S07]  /*76b0*/  HMMA.16816.F32.BF16 R124, R124, R6, R44 ;  /* 0x000000067c7c723c */ /* 0x000fee000004182c */
[----:B------:R-:W-:-:S02]  /*76c0*/  FADD.FTZ R7, R247, R4 ;  /* 0x00000004f7077221 */ /* 0x000fc40000010000 */
[----:B------:R-:W-:-:S04]  /*76d0*/  FADD.FTZ R4, R205, R5 ;  /* 0x00000005cd047221 */ /* 0x000fc80000010000 */
        /* <DEDUP_REMOVED lines=13> */
[----:B------:R-:W-:Y:S01]  /*77b0*/  FADD.FTZ R2, R28, R6 ;  /* 0x000000061c027221 */ /* 0x000fe20000010000 */
[----:B------:R1:W-:Y:S01]  /*77c0*/  STL [R1+0x20], R7 ;  /* 0x0000200701007387 */ /* 0x0003e20000100800 */
[----:B------:R-:W-:-:S03]  /*77d0*/  UIMAD.WIDE.U32 UR28, UR26, UR4, URZ ;  /* 0x000000041a1c72a5 */ /* 0x000fc6000f8e003f */
[----:B------:R1:W-:Y:S04]  /*77e0*/  STL [R1+0x24], R5 ;  /* 0x0000240501007387 */ /* 0x0003e80000100800 */
[----:B------:R1:W-:Y:S04]  /*77f0*/  STL [R1+0x2c], R0 ;  /* 0x00002c0001007387 */ /* 0x0003e80000100800 */
[----:B------:R1:W-:Y:S01]  /*7800*/  STL [R1+0x28], R2 ;  /* 0x0000280201007387 */ /* 0x0003e20000100800 */
[----:B------:R-:W-:Y:S01]  /*7810*/  PLOP3.LUT P0, PT, PT, PT, UP6, 0x40, 0x0 ;  /* 0x000000000000781c */ /* 0x000fe20003f0e868 */
[----:B------:R-:W-:-:S02]  /*7820*/  @UP5 UMOV UR27, UR29 ;  /* 0x0000001d001b5c82 */ /* 0x000fc40008000000 */
[----:B------:R-:W-:-:S04]  /*7830*/  @UP5 USHF.R.U32.HI UR26, URZ, UR5, UR27 ;  /* 0x000000053f1a5299 */ /* 0x000fc8000801161b */
[----:B------:R-:W-:-:S03]  /*7840*/  UIADD3 UR4, UR25, UR26, URZ ;  /* 0x0000001a19047290 */ /* 0x000fc6000fffe03f */
[----:B------:R-:W-:Y:S02]  /*7850*/  ULDC UR25, c[0x0][0x328] ;  /* 0x0000ca0000197ab9 */ /* 0x000fe40000000800 */
[----:B------:R-:W-:Y:S02]  /*7860*/  UIADD3 UR24, UR24, -0x2, URZ ;  /* 0xfffffffe18187890 */ /* 0x000fe4000fffe03f */
[----:B------:R-:W-:Y:S01]  /*7870*/  UIADD3 UR25, UR4, UR25, URZ ;  /* 0x0000001904197290 */ /* 0x000fe2000fffe03f */
[----:B------:R-:W-:Y:S05]  /*7880*/  @P0 BRA `(.L_x_607) ;  /* 0x0000018000000947 */ /* 0x000fea0003800000 */
        /* <DEDUP_REMOVED lines=8> */
[----:B------:R-:W-:-:S07]  /*7910*/  UIMAD.WIDE.U32 UR28, UR26, UR4, URZ ;  /* 0x000000041a1c72a5 */ /* 0x000fce000f8e003f */
[----:B------:R-:W-:Y:S02]  /*7920*/  @UP0 UMOV UR27, UR29 ;  /* 0x0000001d001b0c82 */ /* 0x000fe40008000000 */
[----:B------:R-:W-:-:S04]  /*7930*/  @UP0 USHF.R.U32.HI UR26, URZ, UR5, UR27 ;  /* 0x000000053f1a0299 */ /* 0x000fc8000801161b */
[----:B------:R-:W-:Y:S01]  /*7940*/  ULOP3.LUT UR26, URZ, UR26, URZ, 0x33, !UPT ;  /* 0x0000001a3f1a7292 */ /* 0x000fe2000f8e333f */
[----:B------:R-:W-:Y:S05]  /*7950*/  BRA `(.L_x_609) ;  /* 0x0000007000007947 */ /* 0x000fea0003800000 */
.L_x_608:
[----:B------:R-:W-:Y:S02]  /*7960*/  UMOV UR5, 0x1 ;  /* 0x0000000100057882 */ /* 0x000fe40000000000 */
[----:B------:R-:W-:Y:S02]  /*7970*/  ULDC UR4, c[0x0][0x32c] ;  /* 0x0000cb0000047ab9 */ /* 0x000fe40000000800 */
[----:B------:R-:W-:-:S03]  /*7980*/  UISETP.NE.AND UP0, UPT, UR5, UR4, UPT ;  /* 0x000000040500728c */ /* 0x000fc6000bf05270 */
[----:B------:R-:W-:Y:S02]  /*7990*/  ULDC.64 UR4, c[0x0][0x330] ;  /* 0x0000cc0000047ab9 */ /* 0x000fe40000000a00 */
[----:B------:R-:W-:-:S07]  /*79a0*/  UIMAD.WIDE.U32 UR28, UR26, UR4, URZ ;  /* 0x000000041a1c72a5 */ /* 0x000fce000f8e003f */
[----:B------:R-:W-:Y:S02]  /*79b0*/  @UP0 UMOV UR27, UR29 ;  /* 0x0000001d001b0c82 */ /* 0x000fe40008000000 */
[----:B------:R-:W-:Y:S02]  /*79c0*/  @UP0 USHF.R.U32.HI UR26, URZ, UR5, UR27 ;  /* 0x000000053f1a0299 */ /* 0x000fe4000801161b */
.L_x_609:
[----:B------:R-:W-:Y:S02]  /*79d0*/  ULDC UR4, c[0x0][0x32c] ;  /* 0x0000cb0000047ab9 */ /* 0x000fe40000000800 */
[----:B------:R-:W-:-:S04]  /*79e0*/  UIMAD UR4, UR26, UR4, UR4 ;  /* 0x000000041a0472a4 */ /* 0x000fc8000f8e0204 */
[----:B------:R-:W-:-:S04]  /*79f0*/  UISETP.LT.AND UP0, UPT, UR25, UR4, UPT ;  /* 0x000000041900728c */ /* 0x000fc8000bf01270 */
[----:B------:R-:W-:-:S04]  /*7a00*/  USEL UR25, UR25, UR4, UP0 ;  /* 0x0000000419197287 */ /* 0x000fc80008000000 */
.L_x_607:
[----:B------:R-:W-:-:S04]  /*7a10*/  UIMAD.WIDE UR4, UR25, 0x2aaaaaab, URZ ;  /* 0x2aaaaaab190478a5 */ /* 0x000fc8000f8e023f */
[----:B------:R-:W-:-:S04]  /*7a20*/  USHF.R.U32.HI UR4, URZ, 0x1f, UR5 ;  /* 0x0000001f3f047899 */ /* 0x000fc80008011605 */
[----:B------:R-:W-:-:S04]  /*7a30*/  ULEA.HI.SX32 UR4, UR5, UR4, 0x1d ;  /* 0x0000000405047291 */ /* 0x000fc8000f8fea3f */
[----:B------:R-:W-:-:S04]  /*7a40*/  UISETP.LT.AND UP0, UPT, UR8, UR4, UPT ;  /* 0x000000040800728c */ /* 0x000fc8000bf01270 */
[----:B------:R-:W-:-:S04]  /*7a50*/  USEL UR5, UR8, UR4, !UP0 ;  /* 0x0000000408057287 */ /* 0x000fc8000c000000 */
[----:B------:R-:W-:-:S06]  /*7a60*/  UISETP.GE.AND UP0, UPT, UR24, UR5, UPT ;  /* 0x000000051800728c */ /* 0x000fcc000bf06270 */
[----:B------:R-:W-:-:S13]  /*7a70*/  PLOP3.LUT P0, PT, PT, PT, UP0, 0x80, 0x0 ;  /* 0x000000000000781c */ /* 0x000fda0003f0f008 */
[----:B------:R-:W-:Y:S05]  /*7a80*/  @!P0 BRA `(.L_x_610) ;  /* 0x0000538000008947 */ /* 0x000fea0003800000 */
[----:B------:R-:W2:Y:S04]  /*7a90*/  LDL R4, [R1+0xc] ;  /* 0x00000c0001047983 */ /* 0x000ea80000100800 */
[----:B-1----:R-:W3:Y:S04]  /*7aa0*/  LDL R2, [R1+0x3c] ;  /* 0x00003c0001027983 */ /* 0x002ee80000100800 */
[----:B------:R-:W3:Y:S04]  /*7ab0*/  LDL R0, [R1+0x34] ;  /* 0x0000340001007983 */ /* 0x000ee80000100800 */
[----:B------:R-:W4:Y:S01]  /*7ac0*/  LDL.LU R5, [R1+0x40] ;  /* 0x0000400001057983 */ /* 0x000f220000300800 */
[----:B------:R-:W-:Y:S01]  /*7ad0*/  MOV R139, R3 ;  /* 0x00000003008b7202 */ /* 0x000fe20000000f00 */
[----:B------:R-:W-:-:S02]  /*7ae0*/  IMAD.MOV.U32 R134, RZ, RZ, R136 ;  /* 0x000000ffff867224 */ /* 0x000fc400078e0088 */
[----:B------:R-:W-:Y:S02]  /*7af0*/  IMAD.MOV.U32 R132, RZ, RZ, R137 ;  /* 0x000000ffff847224 */ /* 0x000fe400078e0089 */
[----:B------:R-:W-:Y:S01]  /*7b00*/  IMAD.MOV.U32 R138, RZ, RZ, R135 ;  /* 0x000000ffff8a7224 */ /* 0x000fe200078e0087 */
[----:B--2---:R-:W-:Y:S02]  /*7b10*/  SHF.L.U32 R3, R4, 0x1, RZ ;  /* 0x0000000104037819 */ /* 0x004fe400000006ff */
[C---:B---3--:R-:W-:Y:S01]  /*7b20*/  SHF.L.U64.HI R2, R0.reuse, 0x1, R2 ;  /* 0x0000000100027819 */ /* 0x048fe20000010202 */
[----:B------:R-:W-:Y:S01]  /*7b30*/  IMAD.SHL.U32 R0, R0, 0x2, RZ ;  /* 0x0000000200007824 */ /* 0x000fe200078e00ff */
[----:B----4-:R-:W-:-:S05]  /*7b40*/  SHF.L.U64.HI R5, R4, 0x1, R5 ;  /* 0x0000000104057819 */ /* 0x010fca0000010205 */
[----:B------:R1:W-:Y:S04]  /*7b50*/  STL [R1+0x8], R5 ;  /* 0x0000080501007387 */ /* 0x0003e80000100800 */
[----:B------:R1:W-:Y:S04]  /*7b60*/  STL [R1+0x18], R3 ;  /* 0x0000180301007387 */ /* 0x0003e80000100800 */
[----:B------:R1:W-:Y:S04]  /*7b70*/  STL [R1+0x4], R2 ;  /* 0x0000040201007387 */ /* 0x0003e80000100800 */
[----:B------:R1:W-:Y:S02]  /*7b80*/  STL [R1], R0 ;  /* 0x0000000001007387 */ /* 0x0003e40000100800 */
.L_x_629:
[----:B-----5:R2:W5:Y:S01]  /*7b90*/  LDL R247, [R1+0x18] ;  /* 0x0000180001f77983 */ /* 0x0205620000100800 */
[----:B------:R-:W-:Y:S04]  /*7ba0*/  DEPBAR.LE SB0, 0x0 ;  /* 0x000080000000791a */ /* 0x000fe80000000000 */
[----:B------:R-:W-:Y:S01]  /*7bb0*/  BAR.SYNC.DEFER_BLOCKING 0x0 ;  /* 0x0000000000007b1d */ /* 0x000fe20000010000 */
[----:B------:R-:W-:Y:S01]  /*7bc0*/  UISETP.GT.AND UP0, UPT, UR8, UR24, UPT ;  /* 0x000000180800728c */ /* 0x000fe2000bf04270 */
[----:B------:R-:W-:Y:S04]  /*7bd0*/  SEL R244, RZ, 0x10, P5 ;  /* 0x00000010fff47807 */ /* 0x000fe80002800000 */
[----:B------:R2:W5:Y:S01]  /*7be0*/  LDL R246, [R1] ;  /* 0x0000000001f67983 */ /* 0x0005620000100800 */
[----:B------:R-:W-:Y:S03]  /*7bf0*/  PLOP3.LUT P0, PT, PT, PT, UP0, 0x80, 0x0 ;  /* 0x000000000000781c */ /* 0x000fe60003f0f008 */
[----:B------:R2:W5:Y:S04]  /*7c00*/  LDL R245, [R1+0x8] ;  /* 0x0000080001f57983 */ /* 0x0005680000100800 */
[----:B------:R2:W5:Y:S04]  /*7c10*/  LDL R223, [R1+0x4] ;  /* 0x0000040001df7983 */ /* 0x0005680000100800 */
[----:B------:R2:W3:Y:S04]  /*7c20*/  LDSM.16.M88.4 R48, [R231+0x6100] ;  /* 0x00610000e730783b */ /* 0x0004e80000000200 */
[----:B------:R2:W4:Y:S04]  /*7c30*/  LDSM.16.M88.4 R44, [R231+0x8100] ;  /* 0x00810000e72c783b */ /* 0x0005280000000200 */
[----:B-1----:R2:W1:Y:S04]  /*7c40*/  LDSM.16.M88.4 R16, [R224+0x3100] ;  /* 0x00310000e010783b */ /* 0x0024680000000200 */
[----:B------:R2:W1:Y:S04]  /*7c50*/  LDSM.16.M88.4 R32, [R224+0x3900] ;  /* 0x00390000e020783b */ /* 0x0004680000000200 */
[----:B------:R2:W1:Y:S04]  /*7c60*/  LDSM.16.M88.4 R140, [R224+0x4100] ;  /* 0x00410000e08c783b */ /* 0x0004680000000200 */
[----:B------:R2:W1:Y:S04]  /*7c70*/  LDSM.16.M88.4 R192, [R233+0x6100] ;  /* 0x00610000e9c0783b */ /* 0x0004680000000200 */
[----:B------:R2:W1:Y:S04]  /*7c80*/  LDSM.16.M88.4 R200, [R233+0x8100] ;  /* 0x00810000e9c8783b */ /* 0x0004680000000200 */
[----:B------:R2:W1:Y:S04]  /*7c90*/  LDSM.16.M88.4 R196, [R235] ;  /* 0x00000000ebc4783b */ /* 0x0004680000000200 */
[----:B------:R2:W1:Y:S04]  /*7ca0*/  LDSM.16.M88.4 R204, [R241] ;  /* 0x00000000f1cc783b */ /* 0x0004680000000200 */
[----:B------:R2:W1:Y:S01]  /*7cb0*/  LDSM.16.M88.4 R208, [R240] ;  /* 0x00000000f0d0783b */ /* 0x0004620000000200 */
[----:B------:R-:W-:-:S05]  /*7cc0*/  @P0 BRA `(.L_x_611) ;  /* 0x0000029000000947 */ /* 0x000fca0003800000 */
[----:B-1----:R-:W-:Y:S01]  /*7cd0*/  SHF.R.S32.HI R0, RZ, 0x1f, R243 ;  /* 0x0000001fff007819 */ /* 0x002fe200000114f3 */
[C---:B------:R-:W-:Y:S01]  /*7ce0*/  IMAD.WIDE.U32 R2, R243.reuse, c[0x0][0x208], RZ ;  /* 0x00008200f3027a25 */ /* 0x040fe200078e00ff */
[----:B------:R-:W-:Y:S02]  /*7cf0*/  SHF.R.S32.HI R4, RZ, 0x1f, R242 ;  /* 0x0000001fff047819 */ /* 0x000fe400000114f2 */
[----:B------:R-:W-:Y:S01]  /*7d00*/  IADD3 R15, R252, 0x100, RZ ;  /* 0x00000100fc0f7810 */ /* 0x000fe20007ffe0ff */
[----:B------:R-:W-:Y:S01]  /*7d10*/  IMAD R0, R0, c[0x0][0x208], RZ ;  /* 0x0000820000007a24 */ /* 0x000fe200078e02ff */
[----:B------:R-:W-:Y:S01]  /*7d20*/  IADD3 R14, -R244, 0x10, RZ ;  /* 0x00000010f40e7810 */ /* 0x000fe20007ffe1ff */
[----:B------:R-:W-:Y:S02]  /*7d30*/  IMAD R4, R4, c[0x0][0x218], RZ ;  /* 0x0000860004047a24 */ /* 0x000fe400078e02ff */
[----:B------:R-:W-:Y:S01]  /*7d40*/  IMAD R0, R243, c[0x0][0x20c], R0 ;  /* 0x00008300f3007a24 */ /* 0x000fe200078e0200 */
[----:B------:R-:W-:Y:S01]  /*7d50*/  LOP3.LUT R14, R14, 0xf, RZ, 0xc0, !PT ;  /* 0x0000000f0e0e7812 */ /* 0x000fe200078ec0ff */
[C---:B------:R-:W-:Y:S02]  /*7d60*/  IMAD R4, R242.reuse, c[0x0][0x21c], R4 ;  /* 0x00008700f2047a24 */ /* 0x040fe400078e0204 */
[----:B------:R-:W-:Y:S04]  /*7d70*/  IMAD.IADD R3, R3, 0x1, R0 ;  /* 0x0000000103037824 */ /* 0x000fe800078e0200 */
[----:B------:R-:W-:Y:S05]  /*7d80*/  IMAD.WIDE.U32 R2, R242, c[0x0][0x218], R2 ;  /* 0x00008600f2027a25 */ /* 0x000fea00078e0002 */
[----:B------:R-:W-:Y:S04]  /*7d90*/  IADD3 R0, P0, R2, UR22, RZ ;  /* 0x0000001602007c10 */ /* 0x000fe8000ff1e0ff */
[----:B------:R-:W-:Y:S02]  /*7da0*/  IADD3.X R3, R3, UR16, R4, P0, !PT ;  /* 0x0000001003037c10 */ /* 0x000fe400087fe404 */
[C---:B------:R-:W-:Y:S04]  /*7db0*/  LEA R2, P0, R0.reuse, c[0x0][0x1f8], 0x1 ;  /* 0x00007e0000027a11 */ /* 0x040fe800078008ff */
[----:B------:R-:W-:Y:S01]  /*7dc0*/  LEA.HI.X R0, R0, c[0x0][0x1fc], R3, 0x1, P0 ;  /* 0x00007f0000007a11 */ /* 0x000fe200000f0c03 */
[----:B------:R-:W1:Y:S04]  /*7dd0*/  SHFL.IDX PT, R6, R2, 0x1, 0x181f ;  /* 0x00381f0002067f89 */ /* 0x000e6800000e0000 */
[----:B------:R-:W2:Y:S04]  /*7de0*/  SHFL.IDX PT, R3, R2, RZ, 0x181f ;  /* 0x00181fff02037589 */ /* 0x000ea800000e0000 */
[----:B------:R-:W4:Y:S04]  /*7df0*/  SHFL.IDX PT, R4, R0, RZ, 0x181f ;  /* 0x00181fff00047589 */ /* 0x000f2800000e0000 */
[----:B------:R-:W3:Y:S04]  /*7e00*/  SHFL.IDX PT, R2, R2, 0x2, 0x181f ;  /* 0x00581f0002027f89 */ /* 0x000ee800000e0000 */
[----:B------:R-:W3:Y:S04]  /*7e10*/  SHFL.IDX PT, R5, R0, 0x1, 0x181f ;  /* 0x00381f0000057f89 */ /* 0x000ee800000e0000 */
[----:B------:R-:W3:Y:S01]  /*7e20*/  SHFL.IDX PT, R0, R0, 0x2, 0x181f ;  /* 0x00581f0000007f89 */ /* 0x000ee200000e0000 */
[-C--:B-1---5:R-:W-:Y:S02]  /*7e30*/  IADD3 R8, P1, R6, R247.reuse, RZ ;  /* 0x000000f706087210 */ /* 0x0a2fe40007f3e0ff */
[CC--:B--2---:R-:W-:Y:S02]  /*7e40*/  IADD3 R12, P0, R3.reuse, R247.reuse, RZ ;  /* 0x000000f7030c7210 */ /* 0x0c4fe40007f1e0ff */
[-C--:B------:R-:W-:Y:S03]  /*7e50*/  IADD3 R10, P2, R3, R246.reuse, RZ ;  /* 0x000000f6030a7210 */ /* 0x080fe60007f5e0ff */
[----:B----4-:R-:W-:Y:S01]  /*7e60*/  IMAD.X R13, R4, 0x1, R245, P0 ;  /* 0x00000001040d7824 */ /* 0x010fe200000e06f5 */
[----:B------:R-:W-:Y:S01]  /*7e70*/  IADD3 R6, P0, R6, R246, RZ ;  /* 0x000000f606067210 */ /* 0x000fe20007f1e0ff */
[----:B------:R-:W-:Y:S01]  /*7e80*/  IMAD.X R11, R4, 0x1, R223, P2 ;  /* 0x00000001040b7824 */ /* 0x000fe200010e06df */
[----:B---3--:R-:W-:Y:S02]  /*7e90*/  IADD3 R4, P2, R2, R247, RZ ;  /* 0x000000f702047210 */ /* 0x008fe40007f5e0ff */
[----:B------:R1:W-:Y:S01]  /*7ea0*/  LDGSTS.E.BYPASS.LTC128B.128 [R15], [R12.64], !P6 ;  /* 0x000000000c0f7fae */ /* 0x0003e2000f101d54 */
[C---:B------:R-:W-:Y:S03]  /*7eb0*/  IMAD.X R9, R5.reuse, 0x1, R245, P1 ;  /* 0x0000000105097824 */ /* 0x040fe600008e06f5 */
[----:B------:R1:W-:Y:S01]  /*7ec0*/  LDGSTS.E.BYPASS.LTC128B.128 [R15+0x1800], [R10.64], !P5 ;  /* 0x018000000a0f7fae */ /* 0x0003e2000e901d54 */
[----:B------:R-:W-:Y:S01]  /*7ed0*/  IMAD.X R7, R5, 0x1, R223, P0 ;  /* 0x0000000105077824 */ /* 0x000fe200000e06df */
[----:B------:R-:W-:Y:S01]  /*7ee0*/  IADD3 R2, P1, P0, R14, R2, R246 ;  /* 0x000000020e027210 */ /* 0x000fe2000783e0f6 */
[----:B------:R-:W-:Y:S01]  /*7ef0*/  IMAD.X R5, R0, 0x1, R245, P2 ;  /* 0x0000000100057824 */ /* 0x000fe200010e06f5 */
[----:B------:R1:W-:Y:S01]  /*7f00*/  LDGSTS.E.BYPASS.LTC128B.128 [R15+0x800], [R8.64], !P6 ;  /* 0x00800000080f7fae */ /* 0x0003e2000f101d54 */
[----:B------:R-:W-:Y:S02]  /*7f10*/  ISETP.NE.U32.AND P2, PT, R244, RZ, PT ;  /* 0x000000fff400720c */ /* 0x000fe40003f45070 */
[----:B------:R-:W-:Y:S01]  /*7f20*/  IADD3.X R3, RZ, R0, R223, P1, P0 ;  /* 0x00000000ff037210 */ /* 0x000fe20000fe04df */
[----:B------:R1:W-:Y:S04]  /*7f30*/  LDGSTS.E.BYPASS.LTC128B.128 [R15+0x2000], [R6.64], !P5 ;  /* 0x02000000060f7fae */ /* 0x0003e8000e901d54 */
[----:B------:R1:W-:Y:S06]  /*7f40*/  LDGSTS.E.BYPASS.LTC128B.128 [R15+0x1000], [R4.64], !P6 ;  /* 0x01000000040f7fae */ /* 0x0003ec000f101d54 */
[----:B------:R1:W-:Y:S02]  /*7f50*/  LDGSTS.E.BYPASS.LTC128B.128.ZFILL [R15+0x2800], [R2.64], P2 ;  /* 0x02800000020f7fae */ /* 0x0003e40009141d54 */
.L_x_611:
[-C--:B-1-3--:R-:W-:Y:S01]  /*7f60*/  HMMA.16816.F32.BF16 R4, R48, R16.reuse, RZ ;  /* 0x000000103004723c */ /* 0x08afe200000418ff */
[----:B------:R-:W-:Y:S01]  /*7f70*/  LDSM.16.M88.4 R212, [R230+0x3100] ;  /* 0x00310000e6d4783b */ /* 0x000fe20000000200 */
[----:B------:R-:W-:Y:S06]  /*7f80*/  UISETP.GT.AND UP0, UPT, UR24, UR8, UPT ;  /* 0x000000081800728c */ /* 0x000fec000bf04270 */
[C---:B----4-:R-:W-:Y:S01]  /*7f90*/  HMMA.16816.F32.BF16 R8, R44.reuse, R16, RZ ;  /* 0x000000102c08723c */ /* 0x050fe200000418ff */
[----:B------:R-:W0:Y:S01]  /*7fa0*/  LDGDEPBAR ;  /* 0x00000000000079af */ /* 0x000e220000000000 */
[----:B------:R-:W-:Y:S06]  /*7fb0*/  PLOP3.LUT P0, PT, PT, PT, UP0, 0x80, 0x0 ;  /* 0x000000000000781c */ /* 0x000fec0003f0f008 */
[-C--:B------:R-:W-:Y:S01]  /*7fc0*/  HMMA.16816.F32.BF16 R12, R44, R18.reuse, RZ ;  /* 0x000000122c0c723c */ /* 0x080fe200000418ff */
[----:B------:R-:W-:Y:S07]  /*7fd0*/  LDSM.16.M88.4 R216, [R232+0x8100] ;  /* 0x00810000e8d8783b */ /* 0x000fee0000000200 */
[C---:B------:R-:W-:Y:S08]  /*7fe0*/  HMMA.16816.F32.BF16 R16, R48.reuse, R18, RZ ;  /* 0x000000123010723c */ /* 0x040ff000000418ff */
[-C--:B------:R-:W-:Y:S08]  /*7ff0*/  HMMA.16816.F32.BF16 R20, R48, R32.reuse, RZ ;  /* 0x000000203014723c */ /* 0x080ff000000418ff */
[C---:B------:R-:W-:Y:S08]  /*8000*/  HMMA.16816.F32.BF16 R24, R44.reuse, R32, RZ ;  /* 0x000000202c18723c */ /* 0x040ff000000418ff */
[-C--:B------:R-:W-:Y:S08]  /*8010*/  HMMA.16816.F32.BF16 R28, R44, R34.reuse, RZ ;  /* 0x000000222c1c723c */ /* 0x080ff000000418ff */
[C---:B------:R-:W-:Y:S08]  /*8020*/  HMMA.16816.F32.BF16 R32, R48.reuse, R34, RZ ;  /* 0x000000223020723c */ /* 0x040ff000000418ff */
[-C--:B------:R-:W-:Y:S08]  /*8030*/  HMMA.16816.F32.BF16 R36, R48, R140.reuse, RZ ;  /* 0x0000008c3024723c */ /* 0x080ff000000418ff */
[C---:B------:R-:W-:Y:S08]  /*8040*/  HMMA.16816.F32.BF16 R40, R44.reuse, R140, RZ ;  /* 0x0000008c2c28723c */ /* 0x040ff000000418ff */
[-C--:B------:R-:W-:Y:S08]  /*8050*/  HMMA.16816.F32.BF16 R44, R44, R142.reuse, RZ ;  /* 0x0000008e2c2c723c */ /* 0x080ff000000418ff */
[----:B------:R-:W-:Y:S01]  /*8060*/  HMMA.16816.F32.BF16 R48, R48, R142, RZ ;  /* 0x0000008e3030723c */ /* 0x000fe200000418ff */
[----:B------:R-:W1:Y:S07]  /*8070*/  LDSM.16.M88.4 R140, [R232+0x6100] ;  /* 0x00610000e88c783b */ /* 0x000e6e0000000200 */
[-C--:B------:R-:W-:Y:S08]  /*8080*/  HMMA.16816.F32.BF16 R4, R192, R196.reuse, R4 ;  /* 0x000000c4c004723c */ /* 0x080ff00000041804 */
[C---:B------:R-:W-:Y:S08]  /*8090*/  HMMA.16816.F32.BF16 R8, R200.reuse, R196, R8 ;  /* 0x000000c4c808723c */ /* 0x040ff00000041808 */
[-C--:B------:R-:W-:Y:S08]  /*80a0*/  HMMA.16816.F32.BF16 R12, R200, R198.reuse, R12 ;  /* 0x000000c6c80c723c */ /* 0x080ff0000004180c */
[C---:B------:R-:W-:Y:S01]  /*80b0*/  HMMA.16816.F32.BF16 R16, R192.reuse, R198, R16 ;  /* 0x000000c6c010723c */ /* 0x040fe20000041810 */
[----:B------:R-:W3:Y:S07]  /*80c0*/  LDSM.16.M88.4 R196, [R230+0x3900] ;  /* 0x00390000e6c4783b */ /* 0x000eee0000000200 */
[-C--:B------:R-:W-:Y:S08]  /*80d0*/  HMMA.16816.F32.BF16 R20, R192, R204.reuse, R20 ;  /* 0x000000ccc014723c */ /* 0x080ff00000041814 */
[C---:B------:R-:W-:Y:S08]  /*80e0*/  HMMA.16816.F32.BF16 R24, R200.reuse, R204, R24 ;  /* 0x000000ccc818723c */ /* 0x040ff00000041818 */
[-C--:B------:R-:W-:Y:S08]  /*80f0*/  HMMA.16816.F32.BF16 R28, R200, R206.reuse, R28 ;  /* 0x000000cec81c723c */ /* 0x080ff0000004181c */
[C---:B------:R-:W-:Y:S01]  /*8100*/  HMMA.16816.F32.BF16 R32, R192.reuse, R206, R32 ;  /* 0x000000cec020723c */ /* 0x040fe20000041820 */
[----:B------:R-:W4:Y:S07]  /*8110*/  LDSM.16.M88.4 R204, [R230+0x4100] ;  /* 0x00410000e6cc783b */ /* 0x000f2e0000000200 */
[-C--:B------:R-:W-:Y:S08]  /*8120*/  HMMA.16816.F32.BF16 R36, R192, R208.reuse, R36 ;  /* 0x000000d0c024723c */ /* 0x080ff00000041824 */
[C---:B------:R-:W-:Y:S08]  /*8130*/  HMMA.16816.F32.BF16 R40, R200.reuse, R208, R40 ;  /* 0x000000d0c828723c */ /* 0x040ff00000041828 */
[-C--:B------:R-:W-:Y:S01]  /*8140*/  HMMA.16816.F32.BF16 R44, R200, R210.reuse, R44 ;  /* 0x000000d2c82c723c */ /* 0x080fe2000004182c */
[----:B------:R-:W-:Y:S07]  /*8150*/  LDSM.16.M88.4 R200, [R229] ;  /* 0x00000000e5c8783b */ /* 0x000fee0000000200 */
[----:B------:R-:W-:Y:S01]  /*8160*/  HMMA.16816.F32.BF16 R48, R192, R210, R48 ;  /* 0x000000d2c030723c */ /* 0x000fe20000041830 */
[----:B------:R-:W2:Y:S07]  /*8170*/  LDSM.16.M88.4 R192, [R234+0x6100] ;  /* 0x00610000eac0783b */ /* 0x000eae0000000200 */
[-C--:B-1----:R-:W-:Y:S01]  /*8180*/  HMMA.16816.F32.BF16 R4, R140, R212.reuse, R4 ;  /* 0x000000d48c04723c */ /* 0x082fe20000041804 */
[----:B------:R-:W1:Y:S07]  /*8190*/  LDSM.16.M88.4 R208, [R234+0x8100] ;  /* 0x00810000ead0783b */ /* 0x000e6e0000000200 */
[C---:B------:R-:W-:Y:S08]  /*81a0*/  HMMA.16816.F32.BF16 R8, R216.reuse, R212, R8 ;  /* 0x000000d4d808723c */ /* 0x040ff00000041808 */
[-C--:B------:R-:W-:Y:S08]  /*81b0*/  HMMA.16816.F32.BF16 R12, R216, R214.reuse, R12 ;  /* 0x000000d6d80c723c */ /* 0x080ff0000004180c */
[C---:B------:R-:W-:Y:S01]  /*81c0*/  HMMA.16816.F32.BF16 R16, R140.reuse, R214, R16 ;  /* 0x000000d68c10723c */ /* 0x040fe20000041810 */
[----:B------:R-:W-:Y:S07]  /*81d0*/  LDSM.16.M88.4 R212, [R229+0x1000] ;  /* 0x00100000e5d4783b */ /* 0x000fee0000000200 */
[-C--:B---3--:R-:W-:Y:S08]  /*81e0*/  HMMA.16816.F32.BF16 R20, R140, R196.reuse, R20 ;  /* 0x000000c48c14723c */ /* 0x088ff00000041814 */
[C---:B------:R-:W-:Y:S08]  /*81f0*/  HMMA.16816.F32.BF16 R24, R216.reuse, R196, R24 ;  /* 0x000000c4d818723c */ /* 0x040ff00000041818 */
[-C--:B------:R-:W-:Y:S08]  /*8200*/  HMMA.16816.F32.BF16 R28, R216, R198.reuse, R28 ;  /* 0x000000c6d81c723c */ /* 0x080ff0000004181c */
[C---:B------:R-:W-:Y:S01]  /*8210*/  HMMA.16816.F32.BF16 R32, R140.reuse, R198, R32 ;  /* 0x000000c68c20723c */ /* 0x040fe20000041820 */
[----:B------:R-:W3:Y:S07]  /*8220*/  LDSM.16.M88.4 R196, [R229+0x800] ;  /* 0x00080000e5c4783b */ /* 0x000eee0000000200 */
[-C--:B----4-:R-:W-:Y:S08]  /*8230*/  HMMA.16816.F32.BF16 R36, R140, R204.reuse, R36 ;  /* 0x000000cc8c24723c */ /* 0x090ff00000041824 */
[C---:B------:R-:W-:Y:S08]  /*8240*/  HMMA.16816.F32.BF16 R40, R216.reuse, R204, R40 ;  /* 0x000000ccd828723c */ /* 0x040ff00000041828 */
[-C--:B------:R-:W-:Y:S01]  /*8250*/  HMMA.16816.F32.BF16 R44, R216, R206.reuse, R44 ;  /* 0x000000ced82c723c */ /* 0x080fe2000004182c */
[----:B------:R-:W-:Y:S07]  /*8260*/  LDSM.16.M88.4 R216, [R231+0xc100] ;  /* 0x00c10000e7d8783b */ /* 0x000fee0000000200 */
[----:B------:R-:W-:Y:S01]  /*8270*/  HMMA.16816.F32.BF16 R48, R140, R206, R48 ;  /* 0x000000ce8c30723c */ /* 0x000fe20000041830 */
[----:B------:R-:W-:Y:S07]  /*8280*/  LDSM.16.M88.4 R140, [R231+0xa100] ;  /* 0x00a10000e78c783b */ /* 0x000fee0000000200 */
[-C--:B--2---:R-:W-:Y:S01]  /*8290*/  HMMA.16816.F32.BF16 R4, R192, R200.reuse, R4 ;  /* 0x000000c8c004723c */ /* 0x084fe20000041804 */
[----:B------:R-:W2:Y:S07]  /*82a0*/  LDSM.16.M88.4 R204, [R224+0x4900] ;  /* 0x00490000e0cc783b */ /* 0x000eae0000000200 */
[C---:B-1----:R-:W-:Y:S08]  /*82b0*/  HMMA.16816.F32.BF16 R8, R208.reuse, R200, R8 ;  /* 0x000000c8d008723c */ /* 0x042ff00000041808 */
[-C--:B------:R-:W-:Y:S08]  /*82c0*/  HMMA.16816.F32.BF16 R12, R208, R202.reuse, R12 ;  /* 0x000000cad00c723c */ /* 0x080ff0000004180c */
[C---:B------:R-:W-:Y:S01]  /*82d0*/  HMMA.16816.F32.BF16 R16, R192.reuse, R202, R16 ;  /* 0x000000cac010723c */ /* 0x040fe20000041810 */
[----:B------:R-:W1:Y:S07]  /*82e0*/  LDSM.16.M88.4 R200, [R224+0x5100] ;  /* 0x00510000e0c8783b */ /* 0x000e6e0000000200 */
[-C--:B---3--:R-:W-:Y:S08]  /*82f0*/  HMMA.16816.F32.BF16 R20, R192, R196.reuse, R20 ;  /* 0x000000c4c014723c */ /* 0x088ff00000041814 */
        /* <DEDUP_REMOVED lines=10> */
[-C--:B--2---:R-:W-:Y:S01]  /*83a0*/  HMMA.16816.F32.BF16 R4, R140, R204.reuse, R4 ;  /* 0x000000cc8c04723c */ /* 0x084fe20000041804 */
[----:B------:R-:W-:Y:S07]  /*83b0*/  LDSM.16.M88.4 R212, [R238] ;  /* 0x00000000eed4783b */ /* 0x000fee0000000200 */
[C---:B------:R-:W-:Y:S08]  /*83c0*/  HMMA.16816.F32.BF16 R8, R216.reuse, R204, R8 ;  /* 0x000000ccd808723c */ /* 0x040ff00000041808 */
[-C--:B------:R-:W-:Y:S08]  /*83d0*/  HMMA.16816.F32.BF16 R12, R216, R206.reuse, R12 ;  /* 0x000000ced80c723c */ /* 0x080ff0000004180c */
[C---:B------:R-:W-:Y:S01]  /*83e0*/  HMMA.16816.F32.BF16 R16, R140.reuse, R206, R16 ;  /* 0x000000ce8c10723c */ /* 0x040fe20000041810 */
[----:B------:R-:W2:Y:S07]  /*83f0*/  LDSM.16.M88.4 R204, [R239] ;  /* 0x00000000efcc783b */ /* 0x000eae0000000200 */
[-C--:B-1----:R-:W-:Y:S08]  /*8400*/  HMMA.16816.F32.BF16 R20, R140, R200.reuse, R20 ;  /* 0x000000c88c14723c */ /* 0x082ff00000041814 */
[C---:B------:R-:W-:Y:S08]  /*8410*/  HMMA.16816.F32.BF16 R24, R216.reuse, R200, R24 ;  /* 0x000000c8d818723c */ /* 0x040ff00000041818 */
[-C--:B------:R-:W-:Y:S08]  /*8420*/  HMMA.16816.F32.BF16 R28, R216, R202.reuse, R28 ;  /* 0x000000cad81c723c */ /* 0x080ff0000004181c */
[C---:B------:R-:W-:Y:S01]  /*8430*/  HMMA.16816.F32.BF16 R32, R140.reuse, R202, R32 ;  /* 0x000000ca8c20723c */ /* 0x040fe20000041820 */
[----:B------:R-:W1:Y:S07]  /*8440*/  LDSM.16.M88.4 R200, [R237] ;  /* 0x00000000edc8783b */ /* 0x000e6e0000000200 */
[-C--:B---3--:R-:W-:Y:S08]  /*8450*/  HMMA.16816.F32.BF16 R36, R140, R192.reuse, R36 ;  /* 0x000000c08c24723c */ /* 0x088ff00000041824 */
[C---:B------:R-:W-:Y:S08]  /*8460*/  HMMA.16816.F32.BF16 R40, R216.reuse, R192, R40 ;  /* 0x000000c0d828723c */ /* 0x040ff00000041828 */
[-C--:B------:R-:W-:Y:S01]  /*8470*/  HMMA.16816.F32.BF16 R44, R216, R194.reuse, R44 ;  /* 0x000000c2d82c723c */ /* 0x080fe2000004182c */
[----:B------:R-:W-:Y:S07]  /*8480*/  LDSM.16.M88.4 R216, [R236+0xc100] ;  /* 0x00c10000ecd8783b */ /* 0x000fee0000000200 */
[----:B------:R-:W-:Y:S01]  /*8490*/  HMMA.16816.F32.BF16 R48, R140, R194, R48 ;  /* 0x000000c28c30723c */ /* 0x000fe20000041830 */
[----:B------:R-:W-:Y:S07]  /*84a0*/  LDSM.16.M88.4 R140, [R232+0xa100] ;  /* 0x00a10000e88c783b */ /* 0x000fee0000000200 */
[-C--:B--2---:R-:W-:Y:S01]  /*84b0*/  HMMA.16816.F32.BF16 R4, R196, R204.reuse, R4 ;  /* 0x000000ccc404723c */ /* 0x084fe20000041804 */
[----:B------:R-:W2:Y:S07]  /*84c0*/  LDSM.16.M88.4 R192, [R230+0x4900] ;  /* 0x00490000e6c0783b */ /* 0x000eae0000000200 */
        /* <DEDUP_REMOVED lines=8> */
[----:B------:R-:W-:Y:S07]  /*8550*/  LDSM.16.M88.4 R212, [R230+0x5900] ;  /* 0x00590000e6d4783b */ /* 0x000fee0000000200 */
[-C--:B-1----:R-:W-:Y:S08]  /*8560*/  HMMA.16816.F32.BF16 R36, R196, R200.reuse, R36 ;  /* 0x000000c8c424723c */ /* 0x082ff00000041824 */
[C---:B------:R-:W-:Y:S08]  /*8570*/  HMMA.16816.F32.BF16 R40, R208.reuse, R200, R40 ;  /* 0x000000c8d028723c */ /* 0x040ff00000041828 */
[-C--:B------:R-:W-:Y:S01]  /*8580*/  HMMA.16816.F32.BF16 R44, R208, R202.reuse, R44 ;  /* 0x000000cad02c723c */ /* 0x080fe2000004182c */
[----:B------:R-:W1:Y:S07]  /*8590*/  LDSM.16.M88.4 R208, [R230+0x5100] ;  /* 0x00510000e6d0783b */ /* 0x000e6e0000000200 */
[----:B------:R-:W-:Y:S01]  /*85a0*/  HMMA.16816.F32.BF16 R48, R196, R202, R48 ;  /* 0x000000cac430723c */ /* 0x000fe20000041830 */
[----:B------:R-:W-:Y:S07]  /*85b0*/  LDSM.16.M88.4 R196, [R234+0xa100] ;  /* 0x00a10000eac4783b */ /* 0x000fee0000000200 */
[-C--:B--2---:R-:W-:Y:S01]  /*85c0*/  HMMA.16816.F32.BF16 R4, R140, R192.reuse, R4 ;  /* 0x000000c08c04723c */ /* 0x084fe20000041804 */
[----:B------:R-:W2:Y:S07]  /*85d0*/  LDSM.16.M88.4 R200, [R229+0x1800] ;  /* 0x00180000e5c8783b */ /* 0x000eae0000000200 */
[C---:B---3--:R-:W-:Y:S08]  /*85e0*/  HMMA.16816.F32.BF16 R8, R204.reuse, R192, R8 ;  /* 0x000000c0cc08723c */ /* 0x048ff00000041808 */
[-C--:B------:R-:W-:Y:S08]  /*85f0*/  HMMA.16816.F32.BF16 R12, R204, R194.reuse, R12 ;  /* 0x000000c2cc0c723c */ /* 0x080ff0000004180c */
[C---:B------:R-:W-:Y:S08]  /*8600*/  HMMA.16816.F32.BF16 R16, R140.reuse, R194, R16 ;  /* 0x000000c28c10723c */ /* 0x040ff00000041810 */
[-C--:B-1----:R-:W-:Y:S08]  /*8610*/  HMMA.16816.F32.BF16 R20, R140, R208.reuse, R20 ;  /* 0x000000d08c14723c */ /* 0x082ff00000041814 */
[C---:B------:R-:W-:Y:S08]  /*8620*/  HMMA.16816.F32.BF16 R24, R204.reuse, R208, R24 ;  /* 0x000000d0cc18723c */ /* 0x040ff00000041818 */
[-C--:B------:R-:W-:Y:S08]  /*8630*/  HMMA.16816.F32.BF16 R28, R204, R210.reuse, R28 ;  /* 0x000000d2cc1c723c */ /* 0x080ff0000004181c */
[C---:B------:R-:W-:Y:S08]  /*8640*/  HMMA.16816.F32.BF16 R32, R140.reuse, R210, R32 ;  /* 0x000000d28c20723c */ /* 0x040ff00000041820 */
[-C--:B------:R-:W-:Y:S08]  /*8650*/  HMMA.16816.F32.BF16 R36, R140, R212.reuse, R36 ;  /* 0x000000d48c24723c */ /* 0x080ff00000041824 */
[C---:B------:R-:W-:Y:S08]  /*8660*/  HMMA.16816.F32.BF16 R40, R204.reuse, R212, R40 ;  /* 0x000000d4cc28723c */ /* 0x040ff00000041828 */
[-C--:B------:R-:W-:Y:S08]  /*8670*/  HMMA.16816.F32.BF16 R44, R204, R214.reuse, R44 ;  /* 0x000000d6cc2c723c */ /* 0x080ff0000004182c */
[----:B------:R-:W-:Y:S08]  /*8680*/  HMMA.16816.F32.BF16 R48, R140, R214, R48 ;  /* 0x000000d68c30723c */ /* 0x000ff00000041830 */
[-C--:B--2---:R-:W-:Y:S08]  /*8690*/  HMMA.16816.F32.BF16 R4, R196, R200.reuse, R4 ;  /* 0x000000c8c404723c */ /* 0x084ff00000041804 */
[C---:B------:R-:W-:Y:S08]  /*86a0*/  HMMA.16816.F32.BF16 R8, R216.reuse, R200, R8 ;  /* 0x000000c8d808723c */ /* 0x040ff00000041808 */
[-C--:B------:R-:W-:Y:S08]  /*86b0*/  HMMA.16816.F32.BF16 R12, R216, R202.reuse, R12 ;  /* 0x000000cad80c723c */ /* 0x080ff0000004180c */
        /* <DEDUP_REMOVED lines=26> */
[----:B------:R-:W2:Y:S10]  /*8860*/  MUFU.TANH R143, R18 ;  /* 0x00000012008f7308 */ /* 0x000eb40000002400 */
[----:B------:R2:W2:Y:S01]  /*8870*/  MUFU.TANH R142, R19 ;  /* 0x00000013008e7308 */ /* 0x0004a20000002400 */
[----:B-1----:R-:W1:Y:S01]  /*8880*/  LDSM.16.M88.4 R8, [R229+0x2800] ;  /* 0x00280000e508783b */ /* 0x002e620000000200 */
[----:B------:R-:W-:Y:S04]  /*8890*/  DEPBAR.LE SB0, 0x0 ;  /* 0x000080000000791a */ /* 0x000fe80000000000 */
[-C--:B----4-:R-:W-:Y:S04]  /*88a0*/  HMMA.16816.F32.BF16 R20, R196, R4.reuse, R20 ;  /* 0x00000004c414723c */ /* 0x090fe80000041814 */
[----:B------:R-:W4:Y:S01]  /*88b0*/  MUFU.TANH R195, R12 ;  /* 0x0000000c00c37308 */ /* 0x000f220000002400 */
[----:B------:R-:W-:Y:S03]  /*88c0*/  BAR.SYNC.DEFER_BLOCKING 0x0 ;  /* 0x0000000000007b1d */ /* 0x000fe60000010000 */
[C---:B------:R-:W-:Y:S06]  /*88d0*/  HMMA.16816.F32.BF16 R24, R216.reuse, R4, R24 ;  /* 0x00000004d818723c */ /* 0x040fec0000041818 */
[----:B------:R-:W1:Y:S02]  /*88e0*/  MUFU.TANH R194, R13 ;  /* 0x0000000d00c27308 */ /* 0x000e640000002400 */
[-C--:B------:R-:W-:Y:S08]  /*88f0*/  HMMA.16816.F32.BF16 R28, R216, R6.reuse, R28 ;  /* 0x00000006d81c723c */ /* 0x080ff0000004181c */
[----:B------:R-:W2:Y:S01]  /*8900*/  MUFU.TANH R214, R14 ;  /* 0x0000000e00d67308 */ /* 0x000ea20000002400 */
[C---:B------:R-:W-:Y:S04]  /*8910*/  HMMA.16816.F32.BF16 R32, R196.reuse, R6, R32 ;  /* 0x00000006c420723c */ /* 0x040fe80000041820 */
[----:B------:R-:W-:Y:S02]  /*8920*/  FMUL.FTZ R20, R20, c[0x0][0x320] ;  /* 0x0000c80014147a20 */ /* 0x000fe40000410000 */
[----:B------:R-:W-:Y:S03]  /*8930*/  FMUL.FTZ R21, R21, c[0x0][0x320] ;  /* 0x0000c80015157a20 */ /* 0x000fe60000410000 */
[----:B------:R-:W2:Y:S03]  /*8940*/  MUFU.TANH R213, R15 ;  /* 0x0000000f00d57308 */ /* 0x000ea60000002400 */
[----:B------:R-:W-:Y:S01]  /*8950*/  FMUL.FTZ R22, R22, c[0x0][0x320] ;  /* 0x0000c80016167a20 */ /* 0x000fe20000410000 */
[-C--:B-1----:R-:W-:Y:S03]  /*8960*/  HMMA.16816.F32.BF16 R36, R196, R8.reuse, R36 ;  /* 0x00000008c424723c */ /* 0x082fe60000041824 */
[----:B------:R-:W-:Y:S02]  /*8970*/  FMUL.FTZ R23, R23, c[0x0][0x320] ;  /* 0x0000c80017177a20 */ /* 0x000fe40000410000 */
[----:B------:R-:W-:Y:S01]  /*8980*/  FMUL.FTZ R24, R24, c[0x0][0x320] ;  /* 0x0000c80018187a20 */ /* 0x000fe20000410000 */
[----:B------:R-:W1:Y:S01]  /*8990*/  MUFU.TANH R135, R20 ;  /* 0x0000001400877308 */ /* 0x000e620000002400 */
[----:B------:R-:W-:Y:S01]  /*89a0*/  FMUL.FTZ R25, R25, c[0x0][0x320] ;  /* 0x0000c80019197a20 */ /* 0x000fe20000410000 */
[C---:B------:R-:W-:Y:S04]  /*89b0*/  HMMA.16816.F32.BF16 R40, R216.reuse, R8, R40 ;  /* 0x00000008d828723c */ /* 0x040fe80000041828 */
[----:B------:R-:W-:Y:S02]  /*89c0*/  FMUL.FTZ R26, R26, c[0x0][0x320] ;  /* 0x0000c8001a1a7a20 */ /* 0x000fe40000410000 */
[----:B------:R-:W-:Y:S02]  /*89d0*/  FMUL.FTZ R27, R27, c[0x0][0x320] ;  /* 0x0000c8001b1b7a20 */ /* 0x000fe40000410000 */
[----:B------:R-:W1:Y:S01]  /*89e0*/  MUFU.TANH R133, R21 ;  /* 0x0000001500857308 */ /* 0x000e620000002400 */
[-C--:B------:R-:W-:Y:S03]  /*89f0*/  HMMA.16816.F32.BF16 R44, R216, R10.reuse, R44 ;  /* 0x0000000ad82c723c */ /* 0x080fe6000004182c */
[----:B------:R-:W-:Y:S02]  /*8a00*/  FMUL.FTZ R28, R28, c[0x0][0x320] ;  /* 0x0000c8001c1c7a20 */ /* 0x000fe40000410000 */
[----:B------:R-:W-:Y:S02]  /*8a10*/  FMUL.FTZ R29, R29, c[0x0][0x320] ;  /* 0x0000c8001d1d7a20 */ /* 0x000fe40000410000 */
[----:B------:R-:W-:Y:S01]  /*8a20*/  FMUL.FTZ R30, R30, c[0x0][0x320] ;  /* 0x0000c8001e1e7a20 */ /* 0x000fe20000410000 */
[----:B------:R-:W-:Y:S01]  /*8a30*/  HMMA.16816.F32.BF16 R48, R196, R10, R48 ;  /* 0x0000000ac430723c */ /* 0x000fe20000041830 */
[----:B------:R1:W1:Y:S03]  /*8a40*/  MUFU.TANH R140, R22 ;  /* 0x00000016008c7308 */ /* 0x0002660000002400 */
[----:B------:R-:W-:Y:S03]  /*8a50*/  FMUL.FTZ R31, R31, c[0x0][0x320] ;  /* 0x0000c8001f1f7a20 */ /* 0x000fe60000410000 */
[----:B------:R-:W-:Y:S02]  /*8a60*/  FMUL.FTZ R42, R42, c[0x0][0x320] ;  /* 0x0000c8002a2a7a20 */ /* 0x000fe40000410000 */
[----:B------:R-:W-:Y:S02]  /*8a70*/  FMUL.FTZ R43, R43, c[0x0][0x320] ;  /* 0x0000c8002b2b7a20 */ /* 0x000fe40000410000 */
[----:B------:R3:W3:Y:S05]  /*8a80*/  MUFU.TANH R137, R23 ;  /* 0x0000001700897308 */ /* 0x0006ea0000002400 */
[----:B------:R-:W-:Y:S02]  /*8a90*/  FMUL.FTZ R46, R46, c[0x0][0x320] ;  /* 0x0000c8002e2e7a20 */ /* 0x000fe40000410000 */
[----:B------:R-:W-:Y:S03]  /*8aa0*/  FMUL.FTZ R47, R47, c[0x0][0x320] ;  /* 0x0000c8002f2f7a20 */ /* 0x000fe60000410000 */
[----:B------:R4:W4:Y:S03]  /*8ab0*/  MUFU.TANH R205, R24 ;  /* 0x0000001800cd7308 */ /* 0x0009260000002400 */
[----:B--2---:R-:W-:Y:S02]  /*8ac0*/  FMUL.FTZ R19, R48, c[0x0][0x320] ;  /* 0x0000c80030137a20 */ /* 0x004fe40000410000 */
[----:B-1----:R-:W-:Y:S02]  /*8ad0*/  FMUL.FTZ R22, R37, c[0x0][0x320] ;  /* 0x0000c80025167a20 */ /* 0x002fe40000410000 */
[----:B------:R-:W-:Y:S02]  /*8ae0*/  FMUL.FTZ R18, R49, c[0x0][0x320] ;  /* 0x0000c80031127a20 */ /* 0x000fe40000410000 */
[----:B------:R-:W-:Y:S01]  /*8af0*/  FMUL.FTZ R21, R50, c[0x0][0x320] ;  /* 0x0000c80032157a20 */ /* 0x000fe20000410000 */
[----:B------:R1:W2:Y:S01]  /*8b00*/  MUFU.TANH R208, R25 ;  /* 0x0000001900d07308 */ /* 0x0002a20000002400 */
[----:B------:R-:W-:Y:S02]  /*8b10*/  FMUL.FTZ R20, R51, c[0x0][0x320] ;  /* 0x0000c80033147a20 */ /* 0x000fe40000410000 */
[----:B---3--:R-:W-:Y:S07]  /*8b20*/  FMUL.FTZ R23, R45, c[0x0][0x320] ;  /* 0x0000c8002d177a20 */ /* 0x008fee0000410000 */
[----:B------:R3:W2:Y:S01]  /*8b30*/  MUFU.TANH R220, R26 ;  /* 0x0000001a00dc7308 */ /* 0x0006a20000002400 */
[----:B----4-:R-:W-:Y:S09]  /*8b40*/  FMUL.FTZ R24, R36, c[0x0][0x320] ;  /* 0x0000c80024187a20 */ /* 0x010ff20000410000 */
[----:B------:R4:W2:Y:S01]  /*8b50*/  MUFU.TANH R215, R27 ;  /* 0x0000001b00d77308 */ /* 0x0008a20000002400 */
[----:B-1----:R-:W-:Y:S02]  /*8b60*/  FMUL.FTZ R25, R33, c[0x0][0x320] ;  /* 0x0000c80021197a20 */ /* 0x002fe40000410000 */
[----:B------:R-:W-:Y:S07]  /*8b70*/  FMUL.FTZ R33, R34, c[0x0][0x320] ;  /* 0x0000c80022217a20 */ /* 0x000fee0000410000 */
[----:B------:R1:W1:Y:S01]  /*8b80*/  MUFU.TANH R141, R28 ;  /* 0x0000001c008d7308 */ /* 0x0002620000002400 */
[----:B---3--:R-:W-:Y:S02]  /*8b90*/  FMUL.FTZ R26, R32, c[0x0][0x320] ;  /* 0x0000c800201a7a20 */ /* 0x008fe40000410000 */
[----:B------:R-:W-:Y:S07]  /*8ba0*/  FMUL.FTZ R32, R35, c[0x0][0x320] ;  /* 0x0000c80023207a20 */ /* 0x000fee0000410000 */
[----:B------:R3:W2:Y:S01]  /*8bb0*/  MUFU.TANH R136, R29 ;  /* 0x0000001d00887308 */ /* 0x0006a20000002400 */
[----:B----4-:R-:W-:Y:S09]  /*8bc0*/  FMUL.FTZ R27, R39, c[0x0][0x320] ;  /* 0x0000c800271b7a20 */ /* 0x010ff20000410000 */
[----:B------:R4:W2:Y:S01]  /*8bd0*/  MUFU.TANH R212, R30 ;  /* 0x0000001e00d47308 */ /* 0x0008a20000002400 */
[----:B-1----:R-:W-:Y:S09]  /*8be0*/  FMUL.FTZ R28, R38, c[0x0][0x320] ;  /* 0x0000c800261c7a20 */ /* 0x002ff20000410000 */
[----:B------:R1:W1:Y:S01]  /*8bf0*/  MUFU.TANH R209, R31 ;  /* 0x0000001f00d17308 */ /* 0x0002620000002400 */
[----:B---3--:R-:W-:Y:S09]  /*8c00*/  FMUL.FTZ R29, R44, c[0x0][0x320] ;  /* 0x0000c8002c1d7a20 */ /* 0x008ff20000410000 */
[----:B------:R-:W3:Y:S01]  /*8c10*/  MUFU.TANH R16, R16 ;  /* 0x0000001000107308 */ /* 0x000ee20000002400 */
[----:B----4-:R-:W-:Y:S09]  /*8c20*/  FMUL.FTZ R30, R41, c[0x0][0x320] ;  /* 0x0000c800291e7a20 */ /* 0x010ff20000410000 */
[----:B------:R-:W4:Y:S01]  /*8c30*/  MUFU.TANH R17, R17 ;  /* 0x0000001100117308 */ /* 0x000f220000002400 */
[----:B-1----:R-:W-:Y:S09]  /*8c40*/  FMUL.FTZ R31, R40, c[0x0][0x320] ;  /* 0x0000c800281f7a20 */ /* 0x002ff20000410000 */
        /* <DEDUP_REMOVED lines=21> */
[----:B--234-:R-:W2:Y:S01]  /*8da0*/  LDL R0, [R1+0x14] ;  /* 0x0000140001007983 */ /* 0x01cea20000100800 */
[----:B------:R-:W-:Y:S01]  /*8db0*/  UIMAD UR4, UR24, 0x30, UR10 ;  /* 0x00000030180478a4 */ /* 0x000fe2000f8e020a */
[----:B------:R-:W-:Y:S01]  /*8dc0*/  IMAD.MOV.U32 R242, RZ, RZ, RZ ;  /* 0x000000fffff27224 */ /* 0x000fe200078e00ff */
[----:B------:R-:W-:Y:S04]  /*8dd0*/  IADD3 R14, -R244, 0x10, RZ ;  /* 0x00000010f40e7810 */ /* 0x000fe80007ffe1ff */
[----:B------:R-:W-:Y:S01]  /*8de0*/  IMAD.U32 R2, RZ, RZ, UR4 ;  /* 0x00000004ff027e24 */ /* 0x000fe2000f8e00ff */
[----:B------:R-:W-:Y:S04]  /*8df0*/  LOP3.LUT R14, R14, 0xf, RZ, 0xc0, !PT ;  /* 0x0000000f0e0e7812 */ /* 0x000fe800078ec0ff */
        /* <DEDUP_REMOVED lines=24> */
[----:B------:R-:W2:Y:S04]  /*8f80*/  SHFL.IDX PT, R6, R2, 0x1, 0x181f ;  /* 0x00381f0002067f89 */ /* 0x000ea800000e0000 */
[----:B------:R-:W3:Y:S04]  /*8f90*/  SHFL.IDX PT, R3, R2, RZ, 0x181f ;  /* 0x00181fff02037589 */ /* 0x000ee800000e0000 */
[----:B------:R-:W4:Y:S04]  /*8fa0*/  SHFL.IDX PT, R4, R0, RZ, 0x181f ;  /* 0x00181fff00047589 */ /* 0x000f2800000e0000 */
[----:B------:R-:W1:Y:S04]  /*8fb0*/  SHFL.IDX PT, R2, R2, 0x2, 0x181f ;  /* 0x00581f0002027f89 */ /* 0x000e6800000e0000 */
[----:B------:R-:W1:Y:S04]  /*8fc0*/  SHFL.IDX PT, R5, R0, 0x1, 0x181f ;  /* 0x00381f0000057f89 */ /* 0x000e6800000e0000 */
[----:B------:R-:W1:Y:S01]  /*8fd0*/  SHFL.IDX PT, R0, R0, 0x2, 0x181f ;  /* 0x00581f0000007f89 */ /* 0x000e6200000e0000 */
[-C--:B--2--5:R-:W-:Y:S02]  /*8fe0*/  IADD3 R8, P1, R6, R247.reuse, RZ ;  /* 0x000000f706087210 */ /* 0x0a4fe40007f3e0ff */
[CC--:B---3--:R-:W-:Y:S02]  /*8ff0*/  IADD3 R12, P0, R3.reuse, R247.reuse, RZ ;  /* 0x000000f7030c7210 */ /* 0x0c8fe40007f1e0ff */
[-C--:B------:R-:W-:Y:S03]  /*9000*/  IADD3 R10, P2, R3, R246.reuse, RZ ;  /* 0x000000f6030a7210 */ /* 0x080fe60007f5e0ff */
[----:B----4-:R-:W-:Y:S01]  /*9010*/  IMAD.X R13, R4, 0x1, R245, P0 ;  /* 0x00000001040d7824 */ /* 0x010fe200000e06f5 */
[----:B------:R-:W-:Y:S01]  /*9020*/  IADD3 R6, P0, R6, R246, RZ ;  /* 0x000000f606067210 */ /* 0x000fe20007f1e0ff */
[----:B------:R-:W-:Y:S01]  /*9030*/  IMAD.X R11, R4, 0x1, R223, P2 ;  /* 0x00000001040b7824 */ /* 0x000fe200010e06df */
[----:B-1----:R-:W-:Y:S02]  /*9040*/  IADD3 R4, P2, R2, R247, RZ ;  /* 0x000000f702047210 */ /* 0x002fe40007f5e0ff */
[----:B------:R1:W-:Y:S01]  /*9050*/  LDGSTS.E.BYPASS.LTC128B.128 [R252+0x3100], [R12.64], !P6 ;  /* 0x031000000cfc7fae */ /* 0x0003e2000f101d54 */
        /* <DEDUP_REMOVED lines=11> */
.L_x_612:
[----:B-1234-:R-:W2:Y:S01]  /*9110*/  LDL R2, [R1+0x30] ;  /* 0x0000300001027983 */ /* 0x01eea20000100800 */
[----:B------:R-:W-:Y:S02]  /*9120*/  UISETP.NE.AND UP1, UPT, UR13, URZ, UPT ;  /* 0x0000003f0d00728c */ /* 0x000fe4000bf25270 */
[----:B------:R-:W-:Y:S01]  /*9130*/  UIMAD UR4, UR24, -0x30, URZ ;  /* 0xffffffd0180478a4 */ /* 0x000fe2000f8e023f */
[----:B------:R-:W3:Y:S01]  /*9140*/  LDL R35, [R1+0x1c] ;  /* 0x00001c0001237983 */ /* 0x000ee20000100800 */
[----:B------:R-:W-:Y:S02]  /*9150*/  UISETP.NE.AND UP0, UPT, UR12, URZ, UPT ;  /* 0x0000003f0c00728c */ /* 0x000fe4000bf05270 */
[----:B------:R-:W-:Y:S01]  /*9160*/  PLOP3.LUT P1, PT, PT, PT, UP1, 0x80, 0x0 ;  /* 0x000000000000781c */ /* 0x000fe20003f2f018 */
[----:B------:R-:W0:Y:S01]  /*9170*/  LDGDEPBAR ;  /* 0x00000000000079af */ /* 0x000e220000000000 */
[----:B------:R-:W-:Y:S11]  /*9180*/  PLOP3.LUT P0, PT, PT, PT, UP1, 0x80, 0x0 ;  /* 0x000000000000781c */ /* 0x000ff60003f0f018 */
[----:B--2---:R-:W-:Y:S04]  /*9190*/  @P1 IMAD.HI.U32 R0, R2, c[0x0][0x2c8], RZ ;  /* 0x0000b20002001a27 */ /* 0x004fe800078e00ff */
[----:B------:R-:W-:Y:S01]  /*91a0*/  IMAD.MOV.U32 R4, RZ, RZ, R2 ;  /* 0x000000ffff047224 */ /* 0x000fe200078e0002 */
[----:B------:R-:W-:Y:S01]  /*91b0*/  @P0 SHF.R.U32.HI R4, RZ, c[0x0][0x2cc], R0 ;  /* 0x0000b300ff040a19 */ /* 0x000fe20000011600 */
[----:B------:R-:W-:Y:S01]  /*91c0*/  IMAD.U32 R0, RZ, RZ, UR4 ;  /* 0x00000004ff007e24 */ /* 0x000fe2000f8e00ff */
[----:B------:R-:W-:Y:S01]  /*91d0*/  PLOP3.LUT P0, PT, PT, PT, UP0, 0x40, 0x0 ;  /* 0x000000000000781c */ /* 0x000fe20003f0e808 */
[----:B------:R-:W-:Y:S02]  /*91e0*/  IMAD.MOV.U32 R2, RZ, RZ, c[0x0][0x2ac] ;  /* 0x0000ab00ff027624 */ /* 0x000fe400078e00ff */
[----:B------:R-:W1:Y:S01]  /*91f0*/  SHFL.IDX PT, R3, R4, RZ, 0x1c1f ;  /* 0x001c1fff04037589 */ /* 0x000e6200000e0000 */
[----:B---3--:R-:W-:Y:S05]  /*9200*/  IADD3 R6, -R35, 0x1, R0 ;  /* 0x0000000123067810 */ /* 0x008fea0007ffe100 */
[----:B------:R-:W-:Y:S05]  /*9210*/  IMAD R6, R2, c[0x0][0x1d0], R6 ;  /* 0x0000740002067a24 */ /* 0x000fea00078e0206 */
[----:B------:R-:W-:Y:S04]  /*9220*/  IADD3 R6, R6, -c[0x0][0x168], RZ ;  /* 0x80005a0006067a10 */ /* 0x000fe80007ffe0ff */
[C---:B------:R-:W-:Y:S02]  /*9230*/  IADD3 R5, R6.reuse, c[0x0][0x328], RZ ;  /* 0x0000ca0006057a10 */ /* 0x040fe40007ffe0ff */
[----:B------:R-:W-:Y:S03]  /*9240*/  IADD3 R6, R6, UR17, RZ ;  /* 0x0000001106067c10 */ /* 0x000fe6000fffe0ff */
[--C-:B-1----:R-:W-:Y:S02]  /*9250*/  IMAD.IADD R2, R5, 0x1, R3.reuse ;  /* 0x0000000105027824 */ /* 0x102fe400078e0203 */
        /* <DEDUP_REMOVED lines=17> */
.L_x_615:
[----:B------:R-:W-:Y:S04]  /*9370*/  MOV R7, c[0x0][0x32c] ;  /* 0x0000cb0000077a02 */ /* 0x000fe80000000f00 */
[----:B------:R-:W-:Y:S11]  /*9380*/  ISETP.NE.AND P0, PT, R7, 0x1, PT ;  /* 0x000000010700780c */ /* 0x000ff60003f05270 */
[----:B------:R-:W-:Y:S02]  /*9390*/  @!UPT UIADD3 URZ, URZ, URZ, URZ ;  /* 0x0000003f3f3ff290 */ /* 0x000fe4000fffe03f */
[----:B------:R-:W-:Y:S05]  /*93a0*/  @P0 IMAD.HI.U32 R7, R3, c[0x0][0x330], RZ ;  /* 0x0000cc0003070a27 */ /* 0x000fea00078e00ff */
[----:B------:R-:W-:Y:S02]  /*93b0*/  @P0 SHF.R.U32.HI R3, RZ, c[0x0][0x334], R7 ;  /* 0x0000cd00ff030a19 */ /* 0x000fe40000011607 */
.L_x_616:
[----:B------:R-:W-:Y:S05]  /*93c0*/  BSYNC B0 ;  /* 0x0000000000007941 */ /* 0x000fea0003800000 */
.L_x_614:
[----:B------:R-:W-:Y:S05]  /*93d0*/  IADD3 R7, -R35, UR4, RZ ;  /* 0x0000000423077c10 */ /* 0x000fea000fffe1ff */
[----:B------:R-:W-:Y:S05]  /*93e0*/  IMAD R3, R3, c[0x0][0x32c], R7 ;  /* 0x0000cb0003037a24 */ /* 0x000fea00078e0207 */
[----:B------:R-:W-:Y:S02]  /*93f0*/  IADD3 R7, R3, c[0x0][0x32c], RZ ;  /* 0x0000cb0003077a10 */ /* 0x000fe40007ffe0ff */
[----:B------:R-:W-:Y:S02]  /*9400*/  IMNMX R0, R0, R3, !PT ;  /* 0x0000000300007217 */ /* 0x000fe40007800200 */
[----:B------:R-:W-:Y:S02]  /*9410*/  IMNMX R2, R2, R7, PT ;  /* 0x0000000702027217 */ /* 0x000fe40003800200 */
.L_x_613:
[----:B------:R-:W-:Y:S01]  /*9420*/  UISETP.GE.AND UP2, UPT, UR4, 0x1, UPT ;  /* 0x000000010400788c */ /* 0x000fe2000bf46270 */
[----:B------:R-:W1:Y:S01]  /*9430*/  SHFL.IDX PT, R3, R4, 0x1, 0x1c1f ;  /* 0x003c1f0004037f89 */ /* 0x000e6200000e0000 */
[----:B------:R-:W-:Y:S02]  /*9440*/  UISETP.GE.AND UP1, UPT, UR4, 0x2, UPT ;  /* 0x000000020400788c */ /* 0x000fe4000bf26270 */
[----:B------:R-:W-:Y:S02]  /*9450*/  UISETP.GE.AND UP0, UPT, UR4, 0x9, UPT ;  /* 0x000000090400788c */ /* 0x000fe4000bf06270 */
[----:B------:R-:W-:Y:S01]  /*9460*/  PLOP3.LUT P0, PT, PT, PT, UP2, 0x40, 0x0 ;  /* 0x000000000000781c */ /* 0x000fe20003f0e828 */
[----:B------:R-:W-:Y:S01]  /*9470*/  UP2UR UR28, UPR, URZ, 0x2 ;  /* 0x000000023f1c7883 */ /* 0x000fe20008000000 */
[----:B------:R-:W-:Y:S01]  /*9480*/  PLOP3.LUT P2, PT, PT, PT, UP1, 0x40, 0x0 ;  /* 0x000000000000781c */ /* 0x000fe20003f4e818 */
[----:B------:R-:W-:Y:S01]  /*9490*/  UISETP.GE.AND UP1, UPT, UR4, 0xa, UPT ;  /* 0x0000000a0400788c */ /* 0x000fe2000bf26270 */
[----:B------:R-:W-:Y:S01]  /*94a0*/  ISETP.GT.AND P0, PT, R0, RZ, P0 ;  /* 0x000000ff0000720c */ /* 0x000fe20000704270 */
[----:B------:R-:W-:Y:S01]  /*94b0*/  UISETP.GE.AND UP5, UPT, UR4, 0x19, UPT ;  /* 0x000000190400788c */ /* 0x000fe2000bfa6270 */
[----:B------:R-:W-:Y:S01]  /*94c0*/  PLOP3.LUT P1, PT, PT, PT, UP0, 0x40, 0x0 ;  /* 0x000000000000781c */ /* 0x000fe20003f2e808 */
[----:B------:R-:W-:Y:S01]  /*94d0*/  UP2UR UR27, UPR, URZ, 0x1 ;  /* 0x000000013f1b7883 */ /* 0x000fe20008000000 */
[----:B------:R-:W-:Y:S01]  /*94e0*/  ISETP.LT.OR P0, PT, R2, 0x1, P0 ;  /* 0x000000010200780c */ /* 0x000fe20000701670 */
[----:B------:R-:W-:Y:S01]  /*94f0*/  UISETP.GE.AND UP0, UPT, UR4, 0x11, UPT ;  /* 0x000000110400788c */ /* 0x000fe2000bf06270 */
[C---:B------:R-:W-:Y:S01]  /*9500*/  ISETP.GT.AND P2, PT, R0.reuse, 0x1, P2 ;  /* 0x000000010000780c */ /* 0x040fe20001744270 */
[----:B------:R-:W-:Y:S01]  /*9510*/  UISETP.GE.AND UP6, UPT, UR4, 0x12, UPT ;  /* 0x000000120400788c */ /* 0x000fe2000bfc6270 */
[----:B------:R-:W-:Y:S01]  /*9520*/  FSEL R9, R193, -INF , !P0 ;  /* 0xff800000c1097808 */ /* 0x000fe20004000000 */
[----:B------:R-:W-:Y:S01]  /*9530*/  UP2UR UR29, UPR, URZ, 0x4 ;  /* 0x000000043f1d7883 */ /* 0x000fe20008000000 */
[----:B------:R-:W-:Y:S01]  /*9540*/  PLOP3.LUT P0, PT, PT, PT, UP1, 0x40, 0x0 ;  /* 0x000000000000781c */ /* 0x000fe20003f0e818 */
[----:B------:R-:W-:Y:S01]  /*9550*/  UISETP.GE.AND UP2, UPT, UR4, 0x22, UPT ;  /* 0x000000220400788c */ /* 0x000fe2000bf46270 */
[C---:B------:R-:W-:Y:S01]  /*9560*/  ISETP.GT.AND P1, PT, R0.reuse, 0x8, P1 ;  /* 0x000000080000780c */ /* 0x040fe20000f24270 */
[----:B------:R-:W-:Y:S01]  /*9570*/  UISETP.GE.AND UP4, UPT, UR4, 0x1a, UPT ;  /* 0x0000001a0400788c */ /* 0x000fe2000bf86270 */
[----:B------:R-:W-:Y:S01]  /*9580*/  ISETP.GT.AND P0, PT, R0, 0x9, P0 ;  /* 0x000000090000780c */ /* 0x000fe20000704270 */
[----:B------:R-:W-:Y:S01]  /*9590*/  UISETP.GE.AND UP3, UPT, UR4, 0x21, UPT ;  /* 0x000000210400788c */ /* 0x000fe2000bf66270 */
[C---:B------:R-:W-:Y:S01]  /*95a0*/  ISETP.LT.OR P2, PT, R2.reuse, 0x2, P2 ;  /* 0x000000020200780c */ /* 0x040fe20001741670 */
[----:B------:R-:W-:Y:S01]  /*95b0*/  UP2UR UR30, UPR, URZ, 0x40 ;  /* 0x000000403f1e7883 */ /* 0x000fe20008000000 */
[C---:B------:R-:W-:Y:S01]  /*95c0*/  ISETP.LT.OR P0, PT, R2.reuse, 0xa, P0 ;  /* 0x0000000a0200780c */ /* 0x040fe20000701670 */
[----:B------:R-:W-:Y:S01]  /*95d0*/  UP2UR UR26, UPR, URZ, 0x2 ;  /* 0x000000023f1a7883 */ /* 0x000fe20008000000 */
[----:B------:R-:W-:Y:S01]  /*95e0*/  ISETP.LT.OR P1, PT, R2, 0x9, P1 ;  /* 0x000000090200780c */ /* 0x000fe20000f21670 */
[----:B------:R-:W-:Y:S01]  /*95f0*/  UP2UR UR25, UPR, URZ, 0x1 ;  /* 0x000000013f197883 */ /* 0x000fe20008000000 */
[----:B------:R-:W-:Y:S01]  /*9600*/  FSEL R17, R17, -INF , !P0 ;  /* 0xff80000011117808 */ /* 0x000fe20004000000 */
[----:B------:R-:W-:Y:S01]  /*9610*/  UISETP.GE.AND UP1, UPT, UR4, 0x29, UPT ;  /* 0x000000290400788c */ /* 0x000fe2000bf26270 */
[----:B------:R-:W-:Y:S02]  /*9620*/  PLOP3.LUT P0, PT, PT, PT, UP5, 0x40, 0x0 ;  /* 0x000000000000781c */ /* 0x000fe40003f0e858 */
[----:B------:R-:W-:Y:S02]  /*9630*/  FSEL R15, R192, -INF , !P2 ;  /* 0xff800000c00f7808 */ /* 0x000fe40005000000 */
[----:B------:R-:W-:Y:S01]  /*9640*/  PLOP3.LUT P2, PT, PT, PT, UP0, 0x40, 0x0 ;  /* 0x000000000000781c */ /* 0x000fe20003f4e808 */
[----:B------:R-:W-:Y:S01]  /*9650*/  UISETP.GE.AND UP0, UPT, UR4, 0x2a, UPT ;  /* 0x0000002a0400788c */ /* 0x000fe2000bf06270 */
[----:B------:R-:W-:Y:S02]  /*9660*/  FSEL R16, R16, -INF , !P1 ;  /* 0xff80000010107808 */ /* 0x000fe40004800000 */
[----:B------:R-:W-:Y:S01]  /*9670*/  PLOP3.LUT P1, PT, PT, PT, UP6, 0x40, 0x0 ;  /* 0x000000000000781c */ /* 0x000fe20003f2e868 */
[----:B------:R-:W-:Y:S01]  /*9680*/  UISETP.NE.AND UP6, UPT, UR12, URZ, UPT ;  /* 0x0000003f0c00728c */ /* 0x000fe2000bfc5270 */
[C---:B------:R-:W-:Y:S02]  /*9690*/  ISETP.GT.AND P0, PT, R0.reuse, 0x18, P0 ;  /* 0x000000180000780c */ /* 0x040fe40000704270 */
[C---:B------:R-:W-:Y:S02]  /*96a0*/  ISETP.GT.AND P2, PT, R0.reuse, 0x10, P2 ;  /* 0x000000100000780c */ /* 0x040fe40001744270 */
[----:B------:R-:W-:Y:S02]  /*96b0*/  ISETP.GT.AND P1, PT, R0, 0x11, P1 ;  /* 0x000000110000780c */ /* 0x000fe40000f24270 */
[C---:B------:R-:W-:Y:S02]  /*96c0*/  ISETP.LT.OR P0, PT, R2.reuse, 0x19, P0 ;  /* 0x000000190200780c */ /* 0x040fe40000701670 */
[C---:B------:R-:W-:Y:S02]  /*96d0*/  ISETP.LT.OR P2, PT, R2.reuse, 0x11, P2 ;  /* 0x000000110200780c */ /* 0x040fe40001741670 */
[----:B------:R-:W-:Y:S02]  /*96e0*/  ISETP.LT.OR P1, PT, R2, 0x12, P1 ;  /* 0x000000120200780c */ /* 0x000fe40000f21670 */
[----:B------:R-:W-:Y:S02]  /*96f0*/  FSEL R202, R26, -INF , !P0 ;  /* 0xff8000001aca7808 */ /* 0x000fe40004000000 */
[----:B------:R-:W-:Y:S02]  /*9700*/  PLOP3.LUT P0, PT, PT, PT, UP2, 0x40, 0x0 ;  /* 0x000000000000781c */ /* 0x000fe40003f0e828 */
[----:B------:R-:W-:Y:S02]  /*9710*/  FSEL R196, R135, -INF , !P2 ;  /* 0xff80000087c47808 */ /* 0x000fe40005000000 */
[----:B------:R-:W-:Y:S02]  /*9720*/  PLOP3.LUT P2, PT, PT, PT, UP4, 0x40, 0x0 ;  /* 0x000000000000781c */ /* 0x000fe40003f4e848 */
[----:B------:R-:W-:Y:S02]  /*9730*/  FSEL R198, R133, -INF , !P1 ;  /* 0xff80000085c67808 */ /* 0x000fe40004800000 */
[----:B------:R-:W-:Y:S02]  /*9740*/  PLOP3.LUT P1, PT, PT, PT, UP3, 0x40, 0x0 ;  /* 0x000000000000781c */ /* 0x000fe40003f2e838 */
[C---:B------:R-:W-:Y:S02]  /*9750*/  ISETP.GT.AND P0, PT, R0.reuse, 0x21, P0 ;  /* 0x000000210000780c */ /* 0x040fe40000704270 */
[C---:B------:R-:W-:Y:S02]  /*9760*/  ISETP.GT.AND P2, PT, R0.reuse, 0x19, P2 ;  /* 0x000000190000780c */ /* 0x040fe40001744270 */
[----:B------:R-:W-:Y:S02]  /*9770*/  ISETP.GT.AND P1, PT, R0, 0x20, P1 ;  /* 0x000000200000780c */ /* 0x000fe40000f24270 */
[C---:B------:R-:W-:Y:S02]  /*9780*/  ISETP.LT.OR P0, PT, R2.reuse, 0x22, P0 ;  /* 0x000000220200780c */ /* 0x040fe40000701670 */
[C---:B------:R-:W-:Y:S02]  /*9790*/  ISETP.LT.OR P2, PT, R2.reuse, 0x1a, P2 ;  /* 0x0000001a0200780c */ /* 0x040fe40001741670 */
[----:B------:R-:W-:Y:S02]  /*97a0*/  ISETP.LT.OR P1, PT, R2, 0x21, P1 ;  /* 0x000000210200780c */ /* 0x000fe40000f21670 */
[----:B-----5:R-:W-:Y:S02]  /*97b0*/  FSEL R246, R22, -INF , !P0 ;  /* 0xff80000016f67808 */ /* 0x020fe40004000000 */
[----:B------:R-:W-:Y:S01]  /*97c0*/  PLOP3.LUT P0, PT, PT, PT, UP6, 0x40, 0x0 ;  /* 0x000000000000781c */ /* 0x000fe20003f0e868 */
[----:B------:R-:W-:Y:S01]  /*97d0*/  UISETP.NE.AND UP6, UPT, UR30, URZ, UPT ;  /* 0x0000003f1e00728c */ /* 0x000fe2000bfc5270 */
[----:B------:R-:W-:Y:S02]  /*97e0*/  FSEL R204, R25, -INF , !P2 ;  /* 0xff80000019cc7808 */ /* 0x000fe40005000000 */
[----:B------:R-:W-:Y:S02]  /*97f0*/  PLOP3.LUT P2, PT, PT, PT, UP1, 0x40, 0x0 ;  /* 0x000000000000781c */ /* 0x000fe40003f4e818 */
[----:B------:R-:W-:Y:S02]  /*9800*/  FSEL R244, R24, -INF , !P1 ;  /* 0xff80000018f47808 */ /* 0x000fe40004800000 */
[----:B------:R-:W-:Y:S02]  /*9810*/  PLOP3.LUT P1, PT, PT, PT, UP0, 0x40, 0x0 ;  /* 0x000000000000781c */ /* 0x000fe40003f2e808 */
[C---:B------:R-:W-:Y:S02]  /*9820*/  ISETP.GT.AND P2, PT, R0.reuse, 0x28, P2 ;  /* 0x000000280000780c */ /* 0x040fe40001744270 */
[----:B------:R-:W-:Y:S01]  /*9830*/  ISETP.GT.AND P1, PT, R0, 0x29, P1 ;  /* 0x000000290000780c */ /* 0x000fe20000f24270 */
[--C-:B-1----:R-:W-:Y:S01]  /*9840*/  IMAD.IADD R0, R6, 0x1, R3.reuse ;  /* 0x0000000106007824 */ /* 0x102fe200078e0203 */
[C---:B------:R-:W-:Y:S02]  /*9850*/  ISETP.LT.OR P2, PT, R2.reuse, 0x29, P2 ;  /* 0x000000290200780c */ /* 0x040fe40001741670 */
[----:B------:R-:W-:Y:S01]  /*9860*/  ISETP.LT.OR P1, PT, R2, 0x2a, P1 ;  /* 0x0000002a0200780c */ /* 0x000fe20000f21670 */
[----:B------:R-:W-:Y:S01]  /*9870*/  IMAD.IADD R2, R5, 0x1, R3 ;  /* 0x0000000105027824 */ /* 0x000fe200078e0203 */
[----:B------:R-:W-:Y:S02]  /*9880*/  FSEL R51, R19, -INF , !P2 ;  /* 0xff80000013337808 */ /* 0x000fe40005000000 */
[----:B------:R-:W-:Y:S01]  /*9890*/  FSEL R34, R18, -INF , !P1 ;  /* 0xff80000012227808 */ /* 0x000fe20004800000 */
        /* <DEDUP_REMOVED lines=16> */
.L_x_619:
[----:B------:R-:W-:Y:S04]  /*99a0*/  MOV R7, 0x1 ;  /* 0x0000000100077802 */ /* 0x000fe80000000f00 */
[----:B------:R-:W-:Y:S11]  /*99b0*/  ISETP.NE.AND P0, PT, R7, c[0x0][0x32c], PT ;  /* 0x0000cb0007007a0c */ /* 0x000ff60003f05270 */
[----:B------:R-:W-:Y:S02]  /*99c0*/  @!UPT UIADD3 URZ, URZ, URZ, URZ ;  /* 0x0000003f3f3ff290 */ /* 0x000fe4000fffe03f */
[----:B------:R-:W-:Y:S05]  /*99d0*/  @P0 IMAD.HI.U32 R7, R3, c[0x0][0x330], RZ ;  /* 0x0000cc0003070a27 */ /* 0x000fea00078e00ff */
[----:B------:R-:W-:Y:S02]  /*99e0*/  @P0 SHF.R.U32.HI R3, RZ, c[0x0][0x334], R7 ;  /* 0x0000cd00ff030a19 */ /* 0x000fe40000011607 */
.L_x_620:
[----:B------:R-:W-:Y:S05]  /*99f0*/  BSYNC B0 ;  /* 0x0000000000007941 */ /* 0x000fea0003800000 */
.L_x_618:
[----:B------:R-:W-:Y:S05]  /*9a00*/  IADD3 R7, -R35, UR4, RZ ;  /* 0x0000000423077c10 */ /* 0x000fea000fffe1ff */
[----:B------:R-:W-:Y:S05]  /*9a10*/  IMAD R3, R3, c[0x0][0x32c], R7 ;  /* 0x0000cb0003037a24 */ /* 0x000fea00078e0207 */
[----:B------:R-:W-:Y:S02]  /*9a20*/  IADD3 R7, R3, c[0x0][0x32c], RZ ;  /* 0x0000cb0003077a10 */ /* 0x000fe40007ffe0ff */
[----:B------:R-:W-:Y:S02]  /*9a30*/  IMNMX R0, R0, R3, !PT ;  /* 0x0000000300007217 */ /* 0x000fe40007800200 */
[----:B------:R-:W-:Y:S02]  /*9a40*/  IMNMX R2, R2, R7, PT ;  /* 0x0000000702027217 */ /* 0x000fe40003800200 */
.L_x_617:
[----:B------:R-:W-:Y:S01]  /*9a50*/  UP2UR UR34, UPR, URZ, 0x10 ;  /* 0x000000103f227883 */ /* 0x000fe20008000000 */
[----:B------:R-:W1:Y:S01]  /*9a60*/  SHFL.IDX PT, R3, R4, 0x2, 0x1c1f ;  /* 0x005c1f0004037f89 */ /* 0x000e6200000e0000 */
[----:B------:R-:W-:Y:S02]  /*9a70*/  UISETP.NE.AND UP4, UPT, UR29, URZ, UPT ;  /* 0x0000003f1d00728c */ /* 0x000fe4000bf85270 */
[----:B------:R-:W-:Y:S02]  /*9a80*/  UP2UR UR31, UPR, URZ, 0x2 ;  /* 0x000000023f1f7883 */ /* 0x000fe40008000000 */
[----:B------:R-:W-:Y:S02]  /*9a90*/  UISETP.NE.AND UP1, UPT, UR26, URZ, UPT ;  /* 0x0000003f1a00728c */ /* 0x000fe4000bf25270 */
[----:B------:R-:W-:Y:S01]  /*9aa0*/  PLOP3.LUT P0, PT, PT, PT, UP4, 0x40, 0x0 ;  /* 0x000000000000781c */ /* 0x000fe20003f0e848 */
[----:B------:R-:W-:Y:S02]  /*9ab0*/  UP2UR UR33, UPR, URZ, 0x8 ;  /* 0x000000083f217883 */ /* 0x000fe40008000000 */
[----:B------:R-:W-:Y:S01]  /*9ac0*/  UISETP.NE.AND UP3, UPT, UR28, URZ, UPT ;  /* 0x0000003f1c00728c */ /* 0x000fe2000bf65270 */
[----:B------:R-:W-:Y:S01]  /*9ad0*/  ISETP.GT.AND P0, PT, R0, RZ, P0 ;  /* 0x000000ff0000720c */ /* 0x000fe20000704270 */
[----:B------:R-:W-:Y:S02]  /*9ae0*/  UP2UR UR32, UPR, URZ, 0x4 ;  /* 0x000000043f207883 */ /* 0x000fe40008000000 */
[----:B------:R-:W-:Y:S01]  /*9af0*/  UISETP.NE.AND UP2, UPT, UR27, URZ, UPT ;  /* 0x0000003f1b00728c */ /* 0x000fe2000bf45270 */
[----:B------:R-:W-:Y:S01]  /*9b00*/  ISETP.LT.OR P0, PT, R2, 0x1, P0 ;  /* 0x000000010200780c */ /* 0x000fe20000701670 */
[----:B------:R-:W-:Y:S01]  /*9b10*/  UP2UR UR30, UPR, URZ, 0x1 ;  /* 0x000000013f1e7883 */ /* 0x000fe20008000000 */
[----:B------:R-:W-:Y:S01]  /*9b20*/  PLOP3.LUT P2, PT, PT, PT, UP3, 0x40, 0x0 ;  /* 0x000000000000781c */ /* 0x000fe20003f4e838 */
[----:B------:R-:W-:Y:S01]  /*9b30*/  UISETP.NE.AND UP0, UPT, UR25, URZ, UPT ;  /* 0x0000003f1900728c */ /* 0x000fe2000bf05270 */
[----:B------:R-:W-:Y:S01]  /*9b40*/  FSEL R8, R201, -INF , !P0 ;  /* 0xff800000c9087808 */ /* 0x000fe20004000000 */
[----:B------:R-:W-:Y:S01]  /*9b50*/  UISETP.NE.AND UP4, UPT, UR34, URZ, UPT ;  /* 0x0000003f2200728c */ /* 0x000fe2000bf85270 */
[----:B------:R-:W-:Y:S01]  /*9b60*/  PLOP3.LUT P0, PT, PT, PT, UP1, 0x40, 0x0 ;  /* 0x000000000000781c */ /* 0x000fe20003f0e818 */
[----:B------:R-:W-:Y:S01]  /*9b70*/  UISETP.NE.AND UP3, UPT, UR33, URZ, UPT ;  /* 0x0000003f2100728c */ /* 0x000fe2000bf65270 */
[----:B------:R-:W-:Y:S01]  /*9b80*/  PLOP3.LUT P1, PT, PT, PT, UP2, 0x40, 0x0 ;  /* 0x000000000000781c */ /* 0x000fe20003f2e828 */
[----:B------:R-:W-:Y:S01]  /*9b90*/  UISETP.NE.AND UP2, UPT, UR32, URZ, UPT ;  /* 0x0000003f2000728c */ /* 0x000fe2000bf45270 */
[C---:B------:R-:W-:Y:S01]  /*9ba0*/  ISETP.GT.AND P0, PT, R0.reuse, 0x9, P0 ;  /* 0x000000090000780c */ /* 0x040fe20000704270 */
[----:B------:R-:W-:Y:S01]  /*9bb0*/  UISETP.NE.AND UP1, UPT, UR31, URZ, UPT ;  /* 0x0000003f1f00728c */ /* 0x000fe2000bf25270 */
        /* <DEDUP_REMOVED lines=8> */
[----:B------:R-:W-:Y:S01]  /*9c40*/  PLOP3.LUT P2, PT, PT, PT, UP0, 0x40, 0x0 ;  /* 0x000000000000781c */ /* 0x000fe20003f4e808 */
[----:B------:R-:W-:Y:S01]  /*9c50*/  UISETP.NE.AND UP0, UPT, UR30, URZ, UPT ;  /* 0x0000003f1e00728c */ /* 0x000fe2000bf05270 */
[----:B------:R-:W-:Y:S01]  /*9c60*/  FSEL R14, R143, -INF , !P1 ;  /* 0xff8000008f0e7808 */ /* 0x000fe20004800000 */
[----:B------:R-:W-:Y:S01]  /*9c70*/  UP2UR UR30, UPR, URZ, 0x40 ;  /* 0x000000403f1e7883 */ /* 0x000fe20008000000 */
        /* <DEDUP_REMOVED lines=20> */
[----:B------:R-:W-:Y:S02]  /*9dc0*/  FSEL R223, R27, -INF , !P0 ;  /* 0xff8000001bdf7808 */ /* 0x000fe40004000000 */
        /* <DEDUP_REMOVED lines=30> */
.L_x_623:
[----:B------:R-:W-:Y:S04]  /*9fb0*/  MOV R7, c[0x0][0x32c] ;  /* 0x0000cb0000077a02 */ /* 0x000fe80000000f00 */
[----:B------:R-:W-:Y:S11]  /*9fc0*/  ISETP.NE.AND P0, PT, R7, 0x1, PT ;  /* 0x000000010700780c */ /* 0x000ff60003f05270 */
[----:B------:R-:W-:Y:S02]  /*9fd0*/  @!UPT UIADD3 URZ, URZ, URZ, URZ ;  /* 0x0000003f3f3ff290 */ /* 0x000fe4000fffe03f */
[----:B------:R-:W-:Y:S05]  /*9fe0*/  @P0 IMAD.HI.U32 R7, R3, c[0x0][0x330], RZ ;  /* 0x0000cc0003070a27 */ /* 0x000fea00078e00ff */
[----:B------:R-:W-:Y:S02]  /*9ff0*/  @P0 SHF.R.U32.HI R3, RZ, c[0x0][0x334], R7 ;  /* 0x0000cd00ff030a19 */ /* 0x000fe40000011607 */
.L_x_624:
[----:B------:R-:W-:Y:S05]  /*a000*/  BSYNC B0 ;  /* 0x0000000000007941 */ /* 0x000fea0003800000 */
.L_x_622:
[----:B------:R-:W-:Y:S05]  /*a010*/  IADD3 R7, -R35, UR4, RZ ;  /* 0x0000000423077c10 */ /* 0x000fea000fffe1ff */
[----:B------:R-:W-:Y:S05]  /*a020*/  IMAD R3, R3, c[0x0][0x32c], R7 ;  /* 0x0000cb0003037a24 */ /* 0x000fea00078e0207 */
[----:B------:R-:W-:Y:S02]  /*a030*/  IADD3 R7, R3, c[0x0][0x32c], RZ ;  /* 0x0000cb0003077a10 */ /* 0x000fe40007ffe0ff */
[----:B------:R-:W-:Y:S02]  /*a040*/  IMNMX R0, R0, R3, !PT ;  /* 0x0000000300007217 */ /* 0x000fe40007800200 */
[----:B------:R-:W-:Y:S02]  /*a050*/  IMNMX R2, R2, R7, PT ;  /* 0x0000000702027217 */ /* 0x000fe40003800200 */
.L_x_621:
        /* <DEDUP_REMOVED lines=86> */
.L_x_627:
[----:B------:R-:W-:Y:S04]  /*a5c0*/  MOV R4, c[0x0][0x32c] ;  /* 0x0000cb0000047a02 */ /* 0x000fe80000000f00 */
[----:B------:R-:W-:Y:S11]  /*a5d0*/  ISETP.NE.AND P0, PT, R4, 0x1, PT ;  /* 0x000000010400780c */ /* 0x000ff60003f05270 */
[----:B------:R-:W-:Y:S02]  /*a5e0*/  @!UPT UIADD3 URZ, URZ, URZ, URZ ;  /* 0x0000003f3f3ff290 */ /* 0x000fe4000fffe03f */
[----:B------:R-:W-:Y:S05]  /*a5f0*/  @P0 IMAD.HI.U32 R4, R3, c[0x0][0x330], RZ ;  /* 0x0000cc0003040a27 */ /* 0x000fea00078e00ff */
[----:B------:R-:W-:Y:S02]  /*a600*/  @P0 SHF.R.U32.HI R3, RZ, c[0x0][0x334], R4 ;  /* 0x0000cd00ff030a19 */ /* 0x000fe40000011604 */
.L_x_628:
[----:B------:R-:W-:Y:S05]  /*a610*/  BSYNC B0 ;  /* 0x0000000000007941 */ /* 0x000fea0003800000 */
.L_x_626:
[----:B------:R-:W-:Y:S05]  /*a620*/  IADD3 R4, -R35, UR4, RZ ;  /* 0x0000000423047c10 */ /* 0x000fea000fffe1ff */
[----:B------:R-:W-:Y:S05]  /*a630*/  IMAD R3, R3, c[0x0][0x32c], R4 ;  /* 0x0000cb0003037a24 */ /* 0x000fea00078e0204 */
[----:B------:R-:W-:Y:S02]  /*a640*/  IADD3 R4, R3, c[0x0][0x32c], RZ ;  /* 0x0000cb0003047a10 */ /* 0x000fe40007ffe0ff */
[----:B------:R-:W-:Y:S02]  /*a650*/  IMNMX R0, R0, R3, !PT ;  /* 0x0000000300007217 */ /* 0x000fe40007800200 */
[----:B------:R-:W-:Y:S02]  /*a660*/  IMNMX R2, R2, R4, PT ;  /* 0x0000000402027217 */ /* 0x000fe40003800200 */
.L_x_625:
        /* <DEDUP_REMOVED lines=21> */
[----:B------:R-:W-:Y:S01]  /*a7c0*/  LDSM.16.MT88.4 R36, [R226+0x100] ;  /* 0x00010000e224783b */ /* 0x000fe20000004200 */
        /* <DEDUP_REMOVED lines=13> */
[----:B------:R-:W-:Y:S01]  /*a8a0*/  PLOP3.LUT P0, PT, PT, PT, UP4, 0x40, 0x0 ;  /* 0x000000000000781c */ /* 0x000fe20003f0e848 */
[----:B------:R-:W1:Y:S01]  /*a8b0*/  SHFL.BFLY PT, R6, R137, 0x2, 0x1f ;  /* 0x0c401f0089067f89 */ /* 0x000e6200000e0000 */
[----:B------:R-:W-:Y:S01]  /*a8c0*/  PLOP3.LUT P1, PT, PT, PT, UP2, 0x40, 0x0 ;  /* 0x000000000000781c */ /* 0x000fe20003f2e828 */
[----:B------:R-:W-:Y:S01]  /*a8d0*/  UISETP.NE.AND UP4, UPT, UR4, URZ, UPT ;  /* 0x0000003f0400728c */ /* 0x000fe2000bf85270 */
[C---:B------:R-:W-:Y:S01]  /*a8e0*/  ISETP.GT.AND P0, PT, R0.reuse, RZ, P0 ;  /* 0x000000ff0000720c */ /* 0x040fe20000704270 */
[----:B------:R-:W-:Y:S01]  /*a8f0*/  UISETP.NE.AND UP2, UPT, UR28, URZ, UPT ;  /* 0x0000003f1c00728c */ /* 0x000fe2000bf45270 */
[----:B------:R-:W-:Y:S02]  /*a900*/  ISETP.GT.AND P1, PT, R0, 0x8, P1 ;  /* 0x000000080000780c */ /* 0x000fe40000f24270 */
[----:B------:R-:W-:Y:S01]  /*a910*/  ISETP.LT.OR P0, PT, R2, 0x1, P0 ;  /* 0x000000010200780c */ /* 0x000fe20000701670 */
[----:B------:R-:W2:Y:S01]  /*a920*/  SHFL.BFLY PT, R20, R3, 0x2, 0x1f ;  /* 0x0c401f0003147f89 */ /* 0x000ea200000e0000 */
[----:B------:R-:W-:Y:S01]  /*a930*/  PLOP3.LUT P2, PT, PT, PT, UP3, 0x40, 0x0 ;  /* 0x000000000000781c */ /* 0x000fe20003f4e838 */
[----:B------:R-:W-:Y:S01]  /*a940*/  UISETP.NE.AND UP3, UPT, UR29, URZ, UPT ;  /* 0x0000003f1d00728c */ /* 0x000fe2000bf65270 */
[----:B------:R-:W-:Y:S02]  /*a950*/  FSEL R5, R222, -INF , !P0 ;  /* 0xff800000de057808 */ /* 0x000fe40004000000 */
[----:B------:R-:W-:Y:S01]  /*a960*/  PLOP3.LUT P0, PT, PT, PT, UP1, 0x40, 0x0 ;  /* 0x000000000000781c */ /* 0x000fe20003f0e818 */
[----:B------:R-:W-:Y:S01]  /*a970*/  UISETP.NE.AND UP1, UPT, UR27, URZ, UPT ;  /* 0x0000003f1b00728c */ /* 0x000fe2000bf25270 */
[----:B------:R-:W-:Y:S02]  /*a980*/  ISETP.LT.OR P1, PT, R2, 0x9, P1 ;  /* 0x000000090200780c */ /* 0x000fe40000f21670 */
[C---:B------:R-:W-:Y:S02]  /*a990*/  ISETP.GT.AND P0, PT, R0.reuse, 0x9, P0 ;  /* 0x000000090000780c */ /* 0x040fe40000704270 */
[----:B------:R-:W-:Y:S02]  /*a9a0*/  ISETP.GT.AND P2, PT, R0, 0x1, P2 ;  /* 0x000000010000780c */ /* 0x000fe40001744270 */
[----:B------:R-:W-:Y:S02]  /*a9b0*/  ISETP.LT.OR P0, PT, R2, 0xa, P0 ;  /* 0x0000000a0200780c */ /* 0x000fe40000701670 */
[----:B------:R-:W-:Y:S02]  /*a9c0*/  FSEL R24, R214, -INF , !P1 ;  /* 0xff800000d6187808 */ /* 0x000fe40004800000 */
[----:B------:R-:W-:Y:S02]  /*a9d0*/  FSEL R25, R213, -INF , !P0 ;  /* 0xff800000d5197808 */ /* 0x000fe40004000000 */
[----:B------:R-:W-:Y:S02]  /*a9e0*/  PLOP3.LUT P0, PT, PT, PT, UP5, 0x40, 0x0 ;  /* 0x000000000000781c */ /* 0x000fe40003f0e858 */
[----:B------:R-:W-:Y:S02]  /*a9f0*/  ISETP.LT.OR P2, PT, R2, 0x2, P2 ;  /* 0x000000020200780c */ /* 0x000fe40001741670 */
[C---:B------:R-:W-:Y:S02]  /*aa00*/  ISETP.GT.AND P0, PT, R0.reuse, 0x18, P0 ;  /* 0x000000180000780c */ /* 0x040fe40000704270 */
[----:B-1----:R-:W-:Y:S02]  /*aa10*/  FMNMX.FTZ R137, R137, R6, !PT ;  /* 0x0000000689897209 */ /* 0x002fe40007810000 */
[----:B--2---:R-:W-:Y:S02]  /*aa20*/  FMNMX.FTZ R3, R3, R20, !PT ;  /* 0x0000001403037209 */ /* 0x004fe40007810000 */
[----:B------:R-:W-:Y:S01]  /*aa30*/  PLOP3.LUT P1, PT, PT, PT, UP6, 0x40, 0x0 ;  /* 0x000000000000781c */ /* 0x000fe20003f2e868 */
[----:B------:R-:W1:Y:S01]  /*aa40*/  SHFL.BFLY PT, R6, R137, 0x1, 0x1f ;  /* 0x0c201f0089067f89 */ /* 0x000e6200000e0000 */
[----:B------:R-:W-:Y:S02]  /*aa50*/  FMNMX.FTZ R4, R7, R138, !PT ;  /* 0x0000008a07047209 */ /* 0x000fe40007810000 */
[----:B------:R-:W-:Y:S02]  /*aa60*/  FSEL R19, R221, -INF , !P2 ;  /* 0xff800000dd137808 */ /* 0x000fe40005000000 */
[----:B------:R-:W-:Y:S02]  /*aa70*/  ISETP.GT.AND P1, PT, R0, 0x11, P1 ;  /* 0x000000110000780c */ /* 0x000fe40000f24270 */
[C---:B------:R-:W-:Y:S01]  /*aa80*/  ISETP.LT.OR P0, PT, R2.reuse, 0x19, P0 ;  /* 0x000000190200780c */ /* 0x040fe20000701670 */
[----:B------:R-:W2:Y:S01]  /*aa90*/  SHFL.BFLY PT, R136, R3, 0x1, 0x1f ;  /* 0x0c201f0003887f89 */ /* 0x000ea200000e0000 */
[----:B------:R-:W-:Y:S01]  /*aaa0*/  PLOP3.LUT P2, PT, PT, PT, UP0, 0x40, 0x0 ;  /* 0x000000000000781c */ /* 0x000fe20003f4e808 */
[----:B------:R-:W-:Y:S01]  /*aab0*/  UISETP.NE.AND UP0, UPT, UR26, URZ, UPT ;  /* 0x0000003f1a00728c */ /* 0x000fe2000bf05270 */
[----:B------:R-:W-:Y:S02]  /*aac0*/  FMNMX.FTZ R4, R11, R4, !PT ;  /* 0x000000040b047209 */ /* 0x000fe40007810000 */
[----:B------:R-:W-:Y:S02]  /*aad0*/  ISETP.LT.OR P1, PT, R2, 0x12, P1 ;  /* 0x000000120200780c */ /* 0x000fe40000f21670 */
[----:B------:R-:W-:Y:S02]  /*aae0*/  FSEL R206, R212, -INF , !P0 ;  /* 0xff800000d4ce7808 */ /* 0x000fe40004000000 */
[----:B------:R-:W-:Y:S02]  /*aaf0*/  ISETP.GT.AND P2, PT, R0, 0x10, P2 ;  /* 0x000000100000780c */ /* 0x000fe40001744270 */
[----:B------:R-:W-:Y:S02]  /*ab00*/  PLOP3.LUT P0, PT, PT, PT, UP3, 0x40, 0x0 ;  /* 0x000000000000781c */ /* 0x000fe40003f0e838 */
[----:B------:R-:W-:Y:S02]  /*ab10*/  FMNMX.FTZ R4, R10, R4, !PT ;  /* 0x000000040a047209 */ /* 0x000fe40007810000 */
[----:B------:R-:W-:Y:S02]  /*ab20*/  FSEL R201, R215, -INF , !P1 ;  /* 0xff800000d7c97808 */ /* 0x000fe40004800000 */
[----:B-1----:R-:W-:Y:S02]  /*ab30*/  FMNMX.FTZ R137, R137, R6, !PT ;  /* 0x0000000689897209 */ /* 0x002fe40007810000 */
[----:B------:R-:W-:Y:S02]  /*ab40*/  FMNMX.FTZ R6, R5, R139, !PT ;  /* 0x0000008b05067209 */ /* 0x000fe40007810000 */
[----:B------:R-:W-:Y:S01]  /*ab50*/  ISETP.LT.OR P2, PT, R2, 0x11, P2 ;  /* 0x000000110200780c */ /* 0x000fe20001741670 */
[----:B------:R-:W-:Y:S01]  /*ab60*/  FMUL.FTZ R141, R137, c[0x0][0x2d0] ;  /* 0x0000b400898d7a20 */ /* 0x000fe20000410000 */
[----:B------:R-:W-:Y:S02]  /*ab70*/  FMNMX.FTZ R6, R19, R6, !PT ;  /* 0x0000000613067209 */ /* 0x000fe40007810000 */
[----:B--2---:R-:W-:Y:S02]  /*ab80*/  FMNMX.FTZ R136, R3, R136, !PT ;  /* 0x0000008803887209 */ /* 0x004fe40007810000 */
[----:B------:R-:W-:Y:S02]  /*ab90*/  FMNMX.FTZ R3, R24, R6, !PT ;  /* 0x0000000618037209 */ /* 0x000fe40007810000 */
[----:B------:R-:W-:Y:S01]  /*aba0*/  ISETP.GT.AND P0, PT, R0, 0x20, P0 ;  /* 0x000000200000780c */ /* 0x000fe20000704270 */
[----:B------:R-:W-:Y:S01]  /*abb0*/  FMUL.FTZ R142, R136, c[0x0][0x2d0] ;  /* 0x0000b400888e7a20 */ /* 0x000fe20000410000 */
[----:B------:R-:W-:Y:S02]  /*abc0*/  PLOP3.LUT P1, PT, PT, PT, UP4, 0x40, 0x0 ;  /* 0x000000000000781c */ /* 0x000fe40003f2e848 */
[----:B------:R-:W-:Y:S02]  /*abd0*/  FMNMX.FTZ R3, R25, R3, !PT ;  /* 0x0000000319037209 */ /* 0x000fe40007810000 */
[----:B------:R-:W-:Y:S02]  /*abe0*/  FMNMX.FTZ R4, R13, R4, !PT ;  /* 0x000000040d047209 */ /* 0x000fe40007810000 */
[----:B------:R-:W-:Y:S02]  /*abf0*/  FSEL R200, R220, -INF , !P2 ;  /* 0xff800000dcc87808 */ /* 0x000fe40005000000 */
[----:B------:R-:W-:Y:S02]  /*ac00*/  ISETP.LT.OR P0, PT, R2, 0x21, P0 ;  /* 0x000000210200780c */ /* 0x000fe40000701670 */
[----:B------:R-:W-:Y:S02]  /*ac10*/  ISETP.GT.AND P1, PT, R0, 0x19, P1 ;  /* 0x000000190000780c */ /* 0x000fe40000f24270 */
[----:B------:R-:W-:Y:S02]  /*ac20*/  FMNMX.FTZ R4, R205, R4, !PT ;  /* 0x00000004cd047209 */ /* 0x000fe40007810000 */
[----:B------:R-:W-:Y:S02]  /*ac30*/  FSEL R212, R42, -INF , !P0 ;  /* 0xff8000002ad47808 */ /* 0x000fe40004000000 */
[----:B------:R-:W-:Y:S02]  /*ac40*/  ISETP.LT.OR P1, PT, R2, 0x1a, P1 ;  /* 0x0000001a0200780c */ /* 0x000fe40000f21670 */
[----:B------:R-:W-:Y:S02]  /*ac50*/  FMNMX.FTZ R3, R200, R3, !PT ;  /* 0x00000003c8037209 */ /* 0x000fe40007810000 */
[----:B------:R-:W-:Y:S02]  /*ac60*/  PLOP3.LUT P0, PT, PT, PT, UP1, 0x40, 0x0 ;  /* 0x000000000000781c */ /* 0x000fe40003f0e818 */
[----:B------:R-:W-:Y:S02]  /*ac70*/  FSEL R209, R209, -INF , !P1 ;  /* 0xff800000d1d17808 */ /* 0x000fe40004800000 */
[----:B------:R-:W-:Y:S02]  /*ac80*/  FMNMX.FTZ R3, R201, R3, !PT ;  /* 0x00000003c9037209 */ /* 0x000fe40007810000 */
[----:B------:R-:W-:Y:S02]  /*ac90*/  FMNMX.FTZ R4, R208, R4, !PT ;  /* 0x00000004d0047209 */ /* 0x000fe40007810000 */
[----:B------:R-:W-:Y:S02]  /*aca0*/  ISETP.GT.AND P0, PT, R0, 0x28, P0 ;  /* 0x000000280000780c */ /* 0x000fe40000704270 */
[----:B------:R-:W-:Y:S02]  /*acb0*/  PLOP3.LUT P1, PT, PT, PT, UP2, 0x40, 0x0 ;  /* 0x000000000000781c */ /* 0x000fe40003f2e828 */
[----:B------:R-:W-:Y:S02]  /*acc0*/  FMNMX.FTZ R4, R210, R4, !PT ;  /* 0x00000004d2047209 */ /* 0x000fe40007810000 */
[----:B------:R-:W-:Y:S02]  /*acd0*/  ISETP.LT.OR P0, PT, R2, 0x29, P0 ;  /* 0x000000290200780c */ /* 0x000fe40000701670 */
[----:B------:R-:W-:Y:S02]  /*ace0*/  FMNMX.FTZ R3, R206, R3, !PT ;  /* 0x00000003ce037209 */ /* 0x000fe40007810000 */
[----:B------:R-:W-:Y:S02]  /*acf0*/  ISETP.GT.AND P1, PT, R0, 0x21, P1 ;  /* 0x000000210000780c */ /* 0x000fe40000f24270 */
[----:B------:R-:W-:Y:S02]  /*ad00*/  FSEL R213, R46, -INF , !P0 ;  /* 0xff8000002ed57808 */ /* 0x000fe40004000000 */
[----:B------:R-:W-:Y:S02]  /*ad10*/  FMNMX.FTZ R3, R209, R3, !PT ;  /* 0x00000003d1037209 */ /* 0x000fe40007810000 */
[----:B------:R-:W-:Y:S02]  /*ad20*/  FMNMX.FTZ R4, R211, R4, !PT ;  /* 0x00000004d3047209 */ /* 0x000fe40007810000 */
[----:B------:R-:W-:Y:S02]  /*ad30*/  ISETP.LT.OR P1, PT, R2, 0x22, P1 ;  /* 0x000000220200780c */ /* 0x000fe40000f21670 */
[----:B------:R-:W-:Y:S01]  /*ad40*/  PLOP3.LUT P0, PT, PT, PT, UP0, 0x40, 0x0 ;  /* 0x000000000000781c */ /* 0x000fe20003f0e808 */
[----:B------:R-:W-:Y:S01]  /*ad50*/  UISETP.GT.AND UP0, UPT, UR24, UR5, UPT ;  /* 0x000000051800728c */ /* 0x000fe2000bf04270 */
[----:B------:R-:W-:Y:S01]  /*ad60*/  FSEL R214, R43, -INF , !P1 ;  /* 0xff8000002bd67808 */ /* 0x000fe20004800000 */
[----:B------:R-:W-:Y:S01]  /*ad70*/  UIADD3 UR24, UR24, -0x1, URZ ;  /* 0xffffffff18187890 */ /* 0x000fe2000fffe03f */
[----:B------:R-:W-:Y:S02]  /*ad80*/  FMNMX.FTZ R4, R245, R4, !PT ;  /* 0x00000004f5047209 */ /* 0x000fe40007810000 */
[----:B------:R-:W-:Y:S02]  /*ad90*/  ISETP.GT.AND P0, PT, R0, 0x29, P0 ;  /* 0x000000290000780c */ /* 0x000fe40000704270 */
[----:B------:R-:W-:Y:S02]  /*ada0*/  FMNMX.FTZ R0, R212, R3, !PT ;  /* 0x00000003d4007209 */ /* 0x000fe40007810000 */
[----:B------:R-:W-:Y:S02]  /*adb0*/  FMNMX.FTZ R4, R247, R4, !PT ;  /* 0x00000004f7047209 */ /* 0x000fe40007810000 */
[----:B------:R-:W-:Y:S02]  /*adc0*/  FMNMX.FTZ R0, R214, R0, !PT ;  /* 0x00000000d6007209 */ /* 0x000fe40007810000 */
[----:B------:R-:W-:Y:S02]  /*add0*/  FSETP.NEU.FTZ.AND P1, PT, R136, -INF , PT ;  /* 0xff8000008800780b */ /* 0x000fe40003f3d000 */
[----:B------:R-:W-:Y:S02]  /*ade0*/  ISETP.LT.OR P0, PT, R2, 0x2a, P0 ;  /* 0x0000002a0200780c */ /* 0x000fe40000701670 */
[----:B------:R-:W-:Y:S02]  /*adf0*/  FMNMX.FTZ R4, R248, R4, !PT ;  /* 0x00000004f8047209 */ /* 0x000fe40007810000 */
[----:B------:R-:W-:Y:S02]  /*ae00*/  FSEL R142, R142, RZ, P1 ;  /* 0x000000ff8e8e7208 */ /* 0x000fe40000800000 */
[----:B------:R-:W-:Y:S02]  /*ae10*/  FSEL R140, R47, -INF , !P0 ;  /* 0xff8000002f8c7808 */ /* 0x000fe40004000000 */
[----:B------:R-:W-:Y:S01]  /*ae20*/  FMNMX.FTZ R0, R213, R0, !PT ;  /* 0x00000000d5007209 */ /* 0x000fe20007810000 */
[--C-:B------:R-:W-:Y:S01]  /*ae30*/  FFMA.FTZ R3, R18, c[0x0][0x2d0], -R142.reuse ;  /* 0x0000b40012037a23 */ /* 0x100fe2000001088e */
[----:B------:R-:W-:Y:S01]  /*ae40*/  FMNMX.FTZ R4, R250, R4, !PT ;  /* 0x00000004fa047209 */ /* 0x000fe20007810000 */
[--C-:B------:R-:W-:Y:S01]  /*ae50*/  FFMA.FTZ R8, R8, c[0x0][0x2d0], -R142.reuse ;  /* 0x0000b40008087a23 */ /* 0x100fe2000001088e */
[----:B------:R-:W-:Y:S01]  /*ae60*/  FMNMX.FTZ R0, R140, R0, !PT ;  /* 0x000000008c007209 */ /* 0x000fe20007810000 */
[----:B------:R1:W-:Y:S01]  /*ae70*/  MUFU.EX2 R41, R3 ;  /* 0x0000000300297308 */ /* 0x0003e20000000800 */
[----:B------:R-:W-:Y:S01]  /*ae80*/  FSETP.NEU.FTZ.AND P2, PT, R137, -INF , PT ;  /* 0xff8000008900780b */ /* 0x000fe20003f5d000 */
[----:B------:R-:W2:Y:S01]  /*ae90*/  SHFL.BFLY PT, R20, R4, 0x2, 0x1f ;  /* 0x0c401f0004147f89 */ /* 0x000ea200000e0000 */
[--C-:B------:R-:W-:Y:S02]  /*aea0*/  FFMA.FTZ R12, R12, c[0x0][0x2d0], -R142.reuse ;  /* 0x0000b4000c0c7a23 */ /* 0x100fe4000001088e */
[----:B------:R-:W-:Y:S01]  /*aeb0*/  FSEL R141, R141, RZ, P2 ;  /* 0x000000ff8d8d7208 */ /* 0x000fe20001000000 */
[----:B------:R-:W-:Y:S04]  /*aec0*/  FFMA.FTZ R14, R14, c[0x0][0x2d0], -R142 ;  /* 0x0000b4000e0e7a23 */ /* 0x000fe8000001088e */
[----:B------:R-:W1:Y:S01]  /*aed0*/  SHFL.BFLY PT, R2, R0, 0x2, 0x1f ;  /* 0x0c401f0000027f89 */ /* 0x000e6200000e0000 */
[--C-:B------:R-:W-:Y:S01]  /*aee0*/  FFMA.FTZ R9, R9, c[0x0][0x2d0], -R141.reuse ;  /* 0x0000b40009097a23 */ /* 0x100fe2000001088d */
[----:B------:R-:W-:Y:S01]  /*aef0*/  MUFU.EX2 R30, R8 ;  /* 0x00000008001e7308 */ /* 0x000fe20000000800 */
[--C-:B------:R-:W-:Y:S02]  /*af00*/  FFMA.FTZ R15, R15, c[0x0][0x2d0], -R141.reuse ;  /* 0x0000b4000f0f7a23 */ /* 0x100fe4000001088d */
[--C-:B------:R-:W-:Y:S02]  /*af10*/  FFMA.FTZ R16, R16, c[0x0][0x2d0], -R141.reuse ;  /* 0x0000b40010107a23 */ /* 0x100fe4000001088d */
[----:B------:R-:W-:Y:S05]  /*af20*/  FFMA.FTZ R17, R17, c[0x0][0x2d0], -R141 ;  /* 0x0000b40011117a23 */ /* 0x000fea000001088d */
[----:B------:R-:W-:Y:S01]  /*af30*/  MUFU.EX2 R220, R9 ;  /* 0x0000000900dc7308 */ /* 0x000fe20000000800 */
[----:B--2---:R-:W-:Y:S05]  /*af40*/  FMNMX.FTZ R4, R4, R20, !PT ;  /* 0x0000001404047209 */ /* 0x004fea0007810000 */
[----:B------:R-:W2:Y:S04]  /*af50*/  SHFL.BFLY PT, R135, R4, 0x1, 0x1f ;  /* 0x0c201f0004877f89 */ /* 0x000ea800000e0000 */
[----:B------:R-:W3:Y:S01]  /*af60*/  MUFU.EX2 R222, R15 ;  /* 0x0000000f00de7308 */ /* 0x000ee20000000800 */
[----:B-1----:R-:W-:Y:S02]  /*af70*/  FMNMX.FTZ R3, R0, R2, !PT ;  /* 0x0000000200037209 */ /* 0x002fe40007810000 */
[----:B------:R-:W-:Y:S02]  /*af80*/  FSEL R0, R137, RZ, P2 ;  /* 0x000000ff89007208 */ /* 0x000fe40001000000 */
[----:B------:R-:W-:Y:S03]  /*af90*/  FSEL R2, R136, RZ, P1 ;  /* 0x000000ff88027208 */ /* 0x000fe60000800000 */
[----:B------:R-:W-:Y:S02]  /*afa0*/  FADD.FTZ R0, -R0, R132 ;  /* 0x0000008400007221 */ /* 0x000fe40000010100 */
[----:B------:R-:W-:Y:S01]  /*afb0*/  MUFU.EX2 R27, R16 ;  /* 0x00000010001b7308 */ /* 0x000fe20000000800 */
[----:B------:R-:W-:Y:S02]  /*afc0*/  FADD.FTZ R2, -R2, R134 ;  /* 0x0000008602027221 */ /* 0x000fe40000010100 */
[----:B------:R-:W-:Y:S02]  /*afd0*/  FMUL.FTZ R0, R0, c[0x0][0x2d0] ;  /* 0x0000b40000007a20 */ /* 0x000fe40000410000 */
[----:B------:R-:W-:Y:S05]  /*afe0*/  FMUL.FTZ R2, R2, c[0x0][0x2d0] ;  /* 0x0000b40002027a20 */ /* 0x000fea0000410000 */
[----:B------:R1:W4:Y:S01]  /*aff0*/  MUFU.EX2 R133, R0 ;  /* 0x0000000000857308 */ /* 0x0003220000000800 */
[----:B--2---:R-:W-:Y:S02]  /*b000*/  FMNMX.FTZ R135, R4, R135, !PT ;  /* 0x0000008704877209 */ /* 0x004fe40007810000 */
[----:B------:R-:W2:Y:S01]  /*b010*/  SHFL.BFLY PT, R4, R3, 0x1, 0x1f ;  /* 0x0c201f0003047f89 */ /* 0x000ea200000e0000 */
[----:B---3--:R-:W-:Y:S02]  /*b020*/  F2FP.BF16.PACK_AB R192, R222, R220 ;  /* 0x000000dcdec0723e */ /* 0x008fe400000010ff */
[C---:B------:R-:W-:Y:S01]  /*b030*/  FSETP.NEU.FTZ.AND P0, PT, R135.reuse, -INF , PT ;  /* 0xff8000008700780b */ /* 0x040fe20003f1d000 */
[----:B------:R-:W-:Y:S03]  /*b040*/  FMUL.FTZ R143, R135, c[0x0][0x2d0] ;  /* 0x0000b400878f7a20 */ /* 0x000fe60000410000 */
[----:B------:R-:W3:Y:S02]  /*b050*/  MUFU.EX2 R132, R2 ;  /* 0x0000000200847308 */ /* 0x000ee40000000800 */
[----:B------:R-:W-:Y:S05]  /*b060*/  FSEL R143, R143, RZ, P0 ;  /* 0x000000ff8f8f7208 */ /* 0x000fea0000000000 */
[--C-:B------:R-:W-:Y:S03]  /*b070*/  FFMA.FTZ R7, R7, c[0x0][0x2d0], -R143.reuse ;  /* 0x0000b40007077a23 */ /* 0x100fe6000001088f */
[----:B------:R-:W5:Y:S01]  /*b080*/  MUFU.EX2 R26, R12 ;  /* 0x0000000c001a7308 */ /* 0x000f620000000800 */
[--C-:B------:R-:W-:Y:S02]  /*b090*/  FFMA.FTZ R13, R13, c[0x0][0x2d0], -R143.reuse ;  /* 0x0000b4000d0d7a23 */ /* 0x100fe4000001088f */
[--C-:B------:R-:W-:Y:S01]  /*b0a0*/  FFMA.FTZ R11, R11, c[0x0][0x2d0], -R143.reuse ;  /* 0x0000b4000b0b7a23 */ /* 0x100fe2000001088f */
[----:B-1----:R-:W-:Y:S01]  /*b0b0*/  FSEL R0, R135, RZ, P0 ;  /* 0x000000ff87007208 */ /* 0x002fe20000000000 */
[----:B------:R-:W-:Y:S02]  /*b0c0*/  FFMA.FTZ R10, R10, c[0x0][0x2d0], -R143 ;  /* 0x0000b4000a0a7a23 */ /* 0x000fe4000001088f */
[C---:B----4-:R-:W-:Y:S01]  /*b0d0*/  FMUL.FTZ R16, R133.reuse, R156 ;  /* 0x0000009c85107220 */ /* 0x050fe20000410000 */
[----:B------:R-:W-:Y:S01]  /*b0e0*/  MOV R156, R30 ;  /* 0x0000001e009c7202 */ /* 0x000fe20000000f00 */
[----:B------:R-:W-:Y:S01]  /*b0f0*/  FADD.FTZ R0, -R0, R138 ;  /* 0x0000008a00007221 */ /* 0x000fe20000010100 */
[----:B--2---:R-:W-:Y:S01]  /*b100*/  FMNMX.FTZ R3, R4, R3, !PT ;  /* 0x0000000304037209 */ /* 0x004fe20007810000 */
[----:B------:R-:W1:Y:S01]  /*b110*/  MUFU.EX2 R21, R7 ;  /* 0x0000000700157308 */ /* 0x000e620000000800 */
[----:B------:R-:W-:Y:S02]  /*b120*/  FMUL.FTZ R48, R133, R188 ;  /* 0x000000bc85307220 */ /* 0x000fe40000410000 */
[----:B------:R-:W-:Y:S01]  /*b130*/  FMUL.FTZ R0, R0, c[0x0][0x2d0] ;  /* 0x0000b40000007a20 */ /* 0x000fe20000410000 */
[C---:B------:R-:W-:Y:S01]  /*b140*/  FSETP.NEU.FTZ.AND P0, PT, R3.reuse, -INF , PT ;  /* 0xff8000000300780b */ /* 0x040fe20003f1d000 */
[----:B------:R-:W-:Y:S02]  /*b150*/  FMUL.FTZ R134, R3, c[0x0][0x2d0] ;  /* 0x0000b40003867a20 */ /* 0x000fe40000410000 */
[C---:B---3--:R-:W-:Y:S02]  /*b160*/  FMUL.FTZ R6, R132.reuse, R146 ;  /* 0x0000009284067220 */ /* 0x048fe40000410000 */
[----:B------:R-:W-:Y:S01]  /*b170*/  FMUL.FTZ R18, R132, R158 ;  /* 0x0000009e84127220 */ /* 0x000fe20000410000 */
[----:B------:R2:W3:Y:S01]  /*b180*/  MUFU.EX2 R2, R0 ;  /* 0x0000000000027308 */ /* 0x0004e20000000800 */
[----:B------:R-:W-:Y:S01]  /*b190*/  FSEL R134, R134, RZ, P0 ;  /* 0x000000ff86867208 */ /* 0x000fe20000000000 */
[C---:B------:R-:W-:Y:S01]  /*b1a0*/  FMUL.FTZ R32, R133.reuse, R172 ;  /* 0x000000ac85207220 */ /* 0x040fe20000410000 */
[----:B-----5:R-:W-:Y:S01]  /*b1b0*/  F2FP.BF16.PACK_AB R193, R26, R30 ;  /* 0x0000001e1ac1723e */ /* 0x020fe200000010ff */
[----:B------:R-:W-:Y:S02]  /*b1c0*/  FMUL.FTZ R33, R133, R173 ;  /* 0x000000ad85217220 */ /* 0x000fe40000410000 */
[--C-:B------:R-:W-:Y:S02]  /*b1d0*/  FFMA.FTZ R4, R25, c[0x0][0x2d0], -R134.reuse ;  /* 0x0000b40019047a23 */ /* 0x100fe40000010886 */
[--C-:B------:R-:W-:Y:S02]  /*b1e0*/  FFMA.FTZ R5, R5, c[0x0][0x2d0], -R134.reuse ;  /* 0x0000b40005057a23 */ /* 0x100fe40000010886 */
[----:B------:R-:W4:Y:S01]  /*b1f0*/  MUFU.EX2 R28, R14 ;  /* 0x0000000e001c7308 */ /* 0x000f220000000800 */
[C---:B------:R-:W-:Y:S02]  /*b200*/  FMUL.FTZ R35, R132.reuse, R175 ;  /* 0x000000af84237220 */ /* 0x040fe40000410000 */
[C---:B------:R-:W-:Y:S01]  /*b210*/  FMUL.FTZ R49, R133.reuse, R189 ;  /* 0x000000bd85317220 */ /* 0x040fe20000410000 */
[----:B-1----:R-:W-:Y:S01]  /*b220*/  MOV R138, R21 ;  /* 0x00000015008a7202 */ /* 0x002fe20000000f00 */
[C---:B------:R-:W-:Y:S01]  /*b230*/  FMUL.FTZ R7, R132.reuse, R147 ;  /* 0x0000009384077220 */ /* 0x040fe20000410000 */
[----:B------:R-:W1:Y:S01]  /*b240*/  LDSM.16.MT88.4 R20, [R225+0x100] ;  /* 0x00010000e114783b */ /* 0x000e620000004200 */
[C---:B------:R-:W-:Y:S02]  /*b250*/  FMUL.FTZ R52, R133.reuse, R52 ;  /* 0x0000003485347220 */ /* 0x040fe40000410000 */
[----:B------:R-:W-:Y:S01]  /*b260*/  FMUL.FTZ R53, R133, R53 ;  /* 0x0000003585357220 */ /* 0x000fe20000410000 */
[----:B------:R-:W5:Y:S01]  /*b270*/  MUFU.EX2 R221, R17 ;  /* 0x0000001100dd7308 */ /* 0x000f620000000800 */
[C---:B------:R-:W-:Y:S02]  /*b280*/  FMUL.FTZ R54, R132.reuse, R54 ;  /* 0x0000003684367220 */ /* 0x040fe40000410000 */
[----:B------:R-:W-:Y:S02]  /*b290*/  FMUL.FTZ R55, R132, R55 ;  /* 0x0000003784377220 */ /* 0x000fe40000410000 */
[--C-:B--2---:R-:W-:Y:S02]  /*b2a0*/  FFMA.FTZ R0, R19, c[0x0][0x2d0], -R134.reuse ;  /* 0x0000b40013007a23 */ /* 0x104fe40000010886 */
[C---:B---3--:R-:W-:Y:S02]  /*b2b0*/  FMUL.FTZ R8, R2.reuse, R148 ;  /* 0x0000009402087220 */ /* 0x048fe40000410000 */
[C---:B------:R-:W-:Y:S01]  /*b2c0*/  FMUL.FTZ R9, R2.reuse, R149 ;  /* 0x0000009502097220 */ /* 0x040fe20000410000 */
[----:B------:R2:W-:Y:S01]  /*b2d0*/  MUFU.EX2 R216, R0 ;  /* 0x0000000000d87308 */ /* 0x0005e20000000800 */
[----:B------:R-:W-:Y:S02]  /*b2e0*/  FMUL.FTZ R12, R2, R152 ;  /* 0x00000098020c7220 */ /* 0x000fe40000410000 */
[----:B------:R-:W-:Y:S01]  /*b2f0*/  FMUL.FTZ R19, R132, R159 ;  /* 0x0000009f84137220 */ /* 0x000fe20000410000 */
[----:B----4-:R-:W-:Y:S01]  /*b300*/  F2FP.BF16.PACK_AB R195, R41, R28 ;  /* 0x0000001c29c3723e */ /* 0x010fe200000010ff */
[C---:B------:R-:W-:Y:S01]  /*b310*/  FMUL.FTZ R25, R2.reuse, R165 ;  /* 0x000000a502197220 */ /* 0x040fe20000410000 */
[----:B------:R-:W-:Y:S01]  /*b320*/  MOV R159, R27 ;  /* 0x0000001b009f7202 */ /* 0x000fe20000000f00 */
[C---:B------:R-:W-:Y:S01]  /*b330*/  FMUL.FTZ R40, R2.reuse, R180 ;  /* 0x000000b402287220 */ /* 0x040fe20000410000 */
[----:B------:R-:W-:Y:S01]  /*b340*/  MOV R180, R41 ;  /* 0x0000002900b47202 */ /* 0x000fe20000000f00 */
[C---:B------:R-:W-:Y:S01]  /*b350*/  FMUL.FTZ R41, R2.reuse, R181 ;  /* 0x000000b502297220 */ /* 0x040fe20000410000 */
[----:B------:R3:W4:Y:S01]  /*b360*/  MUFU.EX2 R215, R5 ;  /* 0x0000000500d77308 */ /* 0x0007220000000800 */
[C---:B------:R-:W-:Y:S01]  /*b370*/  FMUL.FTZ R44, R2.reuse, R184 ;  /* 0x000000b8022c7220 */ /* 0x040fe20000410000 */
[----:B------:R-:W-:Y:S01]  /*b380*/  MOV R158, R28 ;  /* 0x0000001c009e7202 */ /* 0x000fe20000000f00 */
[C---:B------:R-:W-:Y:S01]  /*b390*/  FMUL.FTZ R45, R2.reuse, R185 ;  /* 0x000000b9022d7220 */ /* 0x040fe20000410000 */
[----:B-----5:R-:W-:Y:S01]  /*b3a0*/  F2FP.BF16.PACK_AB R194, R221, R27 ;  /* 0x0000001bddc2723e */ /* 0x020fe200000010ff */
[C---:B------:R-:W-:Y:S01]  /*b3b0*/  FMUL.FTZ R17, R133.reuse, R157 ;  /* 0x0000009d85117220 */ /* 0x040fe20000410000 */
[----:B------:R-:W-:Y:S01]  /*b3c0*/  MOV R173, R159 ;  /* 0x0000009f00ad7202 */ /* 0x000fe20000000f00 */
[C---:B------:R-:W-:Y:S02]  /*b3d0*/  FMUL.FTZ R28, R2.reuse, R168 ;  /* 0x000000a8021c7220 */ /* 0x040fe40000410000 */
[C---:B------:R-:W-:Y:S01]  /*b3e0*/  FMUL.FTZ R56, R2.reuse, R56 ;  /* 0x0000003802387220 */ /* 0x040fe20000410000 */
[----:B------:R5:W-:Y:S01]  /*b3f0*/  MUFU.EX2 R218, R4 ;  /* 0x0000000400da7308 */ /* 0x000be20000000800 */
[C---:B------:R-:W-:Y:S02]  /*b400*/  FMUL.FTZ R57, R2.reuse, R57 ;  /* 0x0000003902397220 */ /* 0x040fe40000410000 */
[----:B------:R-:W-:Y:S02]  /*b410*/  FMUL.FTZ R60, R2, R60 ;  /* 0x0000003c023c7220 */ /* 0x000fe40000410000 */
[----:B--2---:R-:W-:Y:S02]  /*b420*/  FFMA.FTZ R0, R24, c[0x0][0x2d0], -R134 ;  /* 0x0000b40018007a23 */ /* 0x004fe40000010886 */
[C---:B------:R-:W-:Y:S02]  /*b430*/  FMUL.FTZ R24, R2.reuse, R164 ;  /* 0x000000a402187220 */ /* 0x040fe40000410000 */
[----:B------:R-:W-:Y:S01]  /*b440*/  FMUL.FTZ R61, R2, R61 ;  /* 0x0000003d023d7220 */ /* 0x000fe20000410000 */
[----:B------:R2:W2:Y:S01]  /*b450*/  MUFU.EX2 R217, R0 ;  /* 0x0000000000d97308 */ /* 0x0004a20000000800 */
[C---:B------:R-:W-:Y:S02]  /*b460*/  FMUL.FTZ R64, R133.reuse, R64 ;  /* 0x0000004085407220 */ /* 0x040fe40000410000 */
[C---:B------:R-:W-:Y:S02]  /*b470*/  FMUL.FTZ R65, R133.reuse, R65 ;  /* 0x0000004185417220 */ /* 0x040fe40000410000 */
[C---:B---3--:R-:W-:Y:S01]  /*b480*/  FMUL.FTZ R5, R133.reuse, R145 ;  /* 0x0000009185057220 */ /* 0x048fe20000410000 */
[----:B----4-:R-:W-:Y:S01]  /*b490*/  F2FP.BF16.PACK_AB R145, R216, R215 ;  /* 0x000000d7d891723e */ /* 0x010fe200000010ff */
[C---:B------:R-:W-:Y:S02]  /*b4a0*/  FMUL.FTZ R66, R132.reuse, R66 ;  /* 0x0000004284427220 */ /* 0x040fe40000410000 */
[C---:B------:R-:W-:Y:S01]  /*b4b0*/  FMUL.FTZ R67, R132.reuse, R67 ;  /* 0x0000004384437220 */ /* 0x040fe20000410000 */
[----:B------:R-:W3:Y:S01]  /*b4c0*/  MUFU.EX2 R31, R13 ;  /* 0x0000000d001f7308 */ /* 0x000ee20000000800 */
[C---:B------:R-:W-:Y:S02]  /*b4d0*/  FMUL.FTZ R68, R133.reuse, R68 ;  /* 0x0000004485447220 */ /* 0x040fe40000410000 */
[C---:B------:R-:W-:Y:S02]  /*b4e0*/  FMUL.FTZ R69, R133.reuse, R69 ;  /* 0x0000004585457220 */ /* 0x040fe40000410000 */
[----:B-----5:R-:W-:Y:S02]  /*b4f0*/  FMUL.FTZ R4, R133, R144 ;  /* 0x0000009085047220 */ /* 0x020fe40000410000 */
[C---:B------:R-:W-:Y:S02]  /*b500*/  FMUL.FTZ R70, R132.reuse, R70 ;  /* 0x0000004684467220 */ /* 0x040fe40000410000 */
[----:B------:R-:W-:Y:S01]  /*b510*/  FMUL.FTZ R71, R132, R71 ;  /* 0x0000004784477220 */ /* 0x000fe20000410000 */
[----:B------:R-:W4:Y:S01]  /*b520*/  MUFU.EX2 R50, R11 ;  /* 0x0000000b00327308 */ /* 0x000f220000000800 */
[C---:B------:R-:W-:Y:S01]  /*b530*/  FMUL.FTZ R72, R2.reuse, R72 ;  /* 0x0000004802487220 */ /* 0x040fe20000410000 */
[-C--:B-1----:R-:W-:Y:S01]  /*b540*/  HMMA.16816.F32.BF16 R4, R192, R20.reuse, R4 ;  /* 0x00000014c004723c */ /* 0x082fe20000041804 */
[C---:B------:R-:W-:Y:S01]  /*b550*/  FMUL.FTZ R73, R2.reuse, R73 ;  /* 0x0000004902497220 */ /* 0x040fe20000410000 */
[----:B--2---:R-:W-:Y:S01]  /*b560*/  FSEL R0, R3, RZ, P0 ;  /* 0x000000ff03007208 */ /* 0x004fe20000000000 */
[----:B------:R-:W-:Y:S01]  /*b570*/  FMUL.FTZ R76, R2, R76 ;  /* 0x0000004c024c7220 */ /* 0x000fe20000410000 */
[----:B------:R-:W-:Y:S01]  /*b580*/  F2FP.BF16.PACK_AB R147, R218, R217 ;  /* 0x000000d9da93723e */ /* 0x000fe200000010ff */
[----:B------:R-:W-:Y:S01]  /*b590*/  FMUL.FTZ R77, R2, R77 ;  /* 0x0000004d024d7220 */ /* 0x000fe20000410000 */
[----:B------:R-:W-:Y:S01]  /*b5a0*/  PLOP3.LUT P0, PT, PT, PT, UP0, 0x80, 0x0 ;  /* 0x000000000000781c */ /* 0x000fe20003f0f008 */
[----:B------:R-:W-:Y:S01]  /*b5b0*/  FADD.FTZ R0, -R0, R139 ;  /* 0x0000008b00007221 */ /* 0x000fe20000010100 */
[----:B------:R-:W1:Y:S01]  /*b5c0*/  MUFU.EX2 R29, R10 ;  /* 0x0000000a001d7308 */ /* 0x000e620000000800 */
[C---:B------:R-:W-:Y:S03]  /*b5d0*/  FMUL.FTZ R80, R133.reuse, R80 ;  /* 0x0000005085507220 */ /* 0x040fe60000410000 */
[----:B------:R-:W-:Y:S01]  /*b5e0*/  FMUL.FTZ R0, R0, c[0x0][0x2d0] ;  /* 0x0000b40000007a20 */ /* 0x000fe20000410000 */
[----:B---3--:R-:W-:Y:S01]  /*b5f0*/  MOV R139, R31 ;  /* 0x0000001f008b7202 */ /* 0x008fe20000000f00 */
[----:B------:R-:W-:Y:S02]  /*b600*/  FMUL.FTZ R13, R2, R153 ;  /* 0x00000099020d7220 */ /* 0x000fe40000410000 */
[C---:B------:R-:W-:Y:S02]  /*b610*/  FMUL.FTZ R81, R133.reuse, R81 ;  /* 0x0000005185517220 */ /* 0x040fe40000410000 */
[----:B------:R-:W2:Y:S01]  /*b620*/  MUFU.EX2 R0, R0 ;  /* 0x0000000000007308 */ /* 0x000ea20000000800 */
[C---:B------:R-:W-:Y:S02]  /*b630*/  FMUL.FTZ R82, R132.reuse, R82 ;  /* 0x0000005284527220 */ /* 0x040fe40000410000 */
[----:B------:R-:W-:Y:S01]  /*b640*/  FMUL.FTZ R83, R132, R83 ;  /* 0x0000005384537220 */ /* 0x000fe20000410000 */
[----:B----4-:R-:W-:Y:S01]  /*b650*/  F2FP.BF16.PACK_AB R144, R50, R138 ;  /* 0x0000008a3290723e */ /* 0x010fe200000010ff */
[C---:B------:R-:W-:Y:S01]  /*b660*/  FMUL.FTZ R84, R133.reuse, R84 ;  /* 0x0000005485547220 */ /* 0x040fe20000410000 */
[----:B------:R-:W-:Y:S01]  /*b670*/  MOV R172, R50 ;  /* 0x0000003200ac7202 */ /* 0x000fe20000000f00 */
[C---:B------:R-:W-:Y:S01]  /*b680*/  FMUL.FTZ R50, R132.reuse, R190 ;  /* 0x000000be84327220 */ /* 0x040fe20000410000 */
[----:B------:R-:W-:Y:S01]  /*b690*/  MOV R190, R51 ;  /* 0x0000003300be7202 */ /* 0x000fe20000000f00 */
[C---:B------:R-:W-:Y:S02]  /*b6a0*/  FMUL.FTZ R51, R132.reuse, R191 ;  /* 0x000000bf84337220 */ /* 0x040fe40000410000 */
[----:B------:R-:W-:Y:S02]  /*b6b0*/  FMUL.FTZ R85, R133, R85 ;  /* 0x0000005585557220 */ /* 0x000fe40000410000 */
[C---:B------:R-:W-:Y:S01]  /*b6c0*/  FMUL.FTZ R86, R132.reuse, R86 ;  /* 0x0000005684567220 */ /* 0x040fe20000410000 */
[----:B-1----:R-:W-:Y:S01]  /*b6d0*/  F2FP.BF16.PACK_AB R146, R139, R29 ;  /* 0x0000001d8b92723e */ /* 0x002fe200000010ff */
[----:B------:R-:W-:Y:S01]  /*b6e0*/  FMUL.FTZ R87, R132, R87 ;  /* 0x0000005784577220 */ /* 0x000fe20000410000 */
[----:B------:R-:W-:Y:S01]  /*b6f0*/  MOV R157, R29 ;  /* 0x0000001d009d7202 */ /* 0x000fe20000000f00 */
[C---:B------:R-:W-:Y:S02]  /*b700*/  FMUL.FTZ R29, R2.reuse, R169 ;  /* 0x000000a9021d7220 */ /* 0x040fe40000410000 */
[C---:B------:R-:W-:Y:S01]  /*b710*/  FMUL.FTZ R88, R2.reuse, R88 ;  /* 0x0000005802587220 */ /* 0x040fe20000410000 */
[----:B------:R-:W-:Y:S01]  /*b720*/  MOV R175, R157 ;  /* 0x0000009d00af7202 */ /* 0x000fe20000000f00 */
[C---:B------:R-:W-:Y:S02]  /*b730*/  FMUL.FTZ R89, R2.reuse, R89 ;  /* 0x0000005902597220 */ /* 0x040fe40000410000 */
[----:B------:R-:W-:Y:S02]  /*b740*/  FMUL.FTZ R92, R2, R92 ;  /* 0x0000005c025c7220 */ /* 0x000fe40000410000 */
[C---:B--2---:R-:W-:Y:S02]  /*b750*/  FMUL.FTZ R10, R0.reuse, R150 ;  /* 0x00000096000a7220 */ /* 0x044fe40000410000 */
[C---:B------:R-:W-:Y:S02]  /*b760*/  FMUL.FTZ R11, R0.reuse, R151 ;  /* 0x00000097000b7220 */ /* 0x040fe40000410000 */
[----:B------:R-:W1:Y:S01]  /*b770*/  LDSM.16.MT88.4 R148, [R228+0x100] ;  /* 0x00010000e494783b */ /* 0x000e620000004200 */
[C---:B------:R-:W-:Y:S02]  /*b780*/  FMUL.FTZ R14, R0.reuse, R154 ;  /* 0x0000009a000e7220 */ /* 0x040fe40000410000 */
[C---:B------:R-:W-:Y:S02]  /*b790*/  FMUL.FTZ R15, R0.reuse, R155 ;  /* 0x0000009b000f7220 */ /* 0x040fe40000410000 */
[C---:B------:R-:W-:Y:S01]  /*b7a0*/  HMMA.16816.F32.BF16 R8, R144.reuse, R20, R8 ;  /* 0x000000149008723c */ /* 0x040fe20000041808 */
[C---:B------:R-:W-:Y:S02]  /*b7b0*/  FMUL.FTZ R27, R0.reuse, R167 ;  /* 0x000000a7001b7220 */ /* 0x040fe40000410000 */
[----:B------:R-:W2:Y:S01]  /*b7c0*/  LDSM.16.MT88.4 R152, [R227+0x100] ;  /* 0x00010000e398783b */ /* 0x000ea20000004200 */
[C---:B------:R-:W-:Y:S02]  /*b7d0*/  FMUL.FTZ R42, R0.reuse, R182 ;  /* 0x000000b6002a7220 */ /* 0x040fe40000410000 */
[C---:B------:R-:W-:Y:S02]  /*b7e0*/  FMUL.FTZ R47, R0.reuse, R187 ;  /* 0x000000bb002f7220 */ /* 0x040fe40000410000 */
[-C--:B------:R-:W-:Y:S01]  /*b7f0*/  HMMA.16816.F32.BF16 R12, R144, R22.reuse, R12 ;  /* 0x00000016900c723c */ /* 0x080fe2000004180c */
[C---:B------:R-:W-:Y:S03]  /*b800*/  FMUL.FTZ R20, R133.reuse, R160 ;  /* 0x000000a085147220 */ /* 0x040fe60000410000 */
[----:B------:R-:W-:Y:S01]  /*b810*/  MOV R160, R26 ;  /* 0x0000001a00a07202 */ /* 0x000fe20000000f00 */
[C---:B------:R-:W-:Y:S02]  /*b820*/  FMUL.FTZ R26, R0.reuse, R166 ;  /* 0x000000a6001a7220 */ /* 0x040fe40000410000 */
[----:B------:R-:W-:Y:S01]  /*b830*/  LDSM.16.MT88.4 R164, [R227+0x900] ;  /* 0x00090000e3a4783b */ /* 0x000fe20000004200 */
[C---:B------:R-:W-:Y:S01]  /*b840*/  HMMA.16816.F32.BF16 R16, R192.reuse, R22, R16 ;  /* 0x00000016c010723c */ /* 0x040fe20000041810 */
[C---:B------:R-:W-:Y:S03]  /*b850*/  FMUL.FTZ R21, R133.reuse, R161 ;  /* 0x000000a185157220 */ /* 0x040fe60000410000 */
[C---:B------:R-:W-:Y:S01]  /*b860*/  FMUL.FTZ R30, R0.reuse, R170 ;  /* 0x000000aa001e7220 */ /* 0x040fe20000410000 */
[----:B------:R-:W-:Y:S01]  /*b870*/  MOV R161, R34 ;  /* 0x0000002200a17202 */ /* 0x000fe20000000f00 */
[----:B------:R-:W-:Y:S01]  /*b880*/  FMUL.FTZ R43, R0, R183 ;  /* 0x000000b7002b7220 */ /* 0x000fe20000410000 */
[----:B------:R-:W-:Y:S01]  /*b890*/  MOV R168, R160 ;  /* 0x000000a000a87202 */ /* 0x000fe20000000f00 */
[C---:B------:R-:W-:Y:S01]  /*b8a0*/  FMUL.FTZ R22, R132.reuse, R162 ;  /* 0x000000a284167220 */ /* 0x040fe20000410000 */
[----:B------:R-:W-:Y:S03]  /*b8b0*/  MOV R189, R161 ;  /* 0x000000a100bd7202 */ /* 0x000fe60000000f00 */
[----:B------:R-:W-:Y:S02]  /*b8c0*/  FMUL.FTZ R23, R132, R163 ;  /* 0x000000a384177220 */ /* 0x000fe40000410000 */
[----:B------:R-:W-:Y:S01]  /*b8d0*/  LDSM.16.MT88.4 R160, [R228+0x900] ;  /* 0x00090000e4a0783b */ /* 0x000fe20000004200 */
[----:B------:R-:W-:Y:S02]  /*b8e0*/  FMUL.FTZ R46, R0, R186 ;  /* 0x000000ba002e7220 */ /* 0x000fe40000410000 */
[----:B------:R-:W-:Y:S01]  /*b8f0*/  FMUL.FTZ R34, R132, R174 ;  /* 0x000000ae84227220 */ /* 0x000fe20000410000 */
[----:B------:R-:W-:Y:S01]  /*b900*/  MOV R174, R158 ;  /* 0x0000009e00ae7202 */ /* 0x000fe20000000f00 */
[-C--:B------:R-:W-:Y:S01]  /*b910*/  HMMA.16816.F32.BF16 R20, R192, R36.reuse, R20 ;  /* 0x00000024c014723c */ /* 0x080fe20000041814 */
[C---:B------:R-:W-:Y:S02]  /*b920*/  FMUL.FTZ R58, R0.reuse, R58 ;  /* 0x0000003a003a7220 */ /* 0x040fe40000410000 */
[C---:B------:R-:W-:Y:S02]  /*b930*/  FMUL.FTZ R59, R0.reuse, R59 ;  /* 0x0000003b003b7220 */ /* 0x040fe40000410000 */
[C---:B------:R-:W-:Y:S02]  /*b940*/  FMUL.FTZ R62, R0.reuse, R62 ;  /* 0x0000003e003e7220 */ /* 0x040fe40000410000 */
[C---:B------:R-:W-:Y:S01]  /*b950*/  FMUL.FTZ R63, R0.reuse, R63 ;  /* 0x0000003f003f7220 */ /* 0x040fe20000410000 */
[C---:B------:R-:W-:Y:S01]  /*b960*/  HMMA.16816.F32.BF16 R24, R144.reuse, R36, R24 ;  /* 0x000000249018723c */ /* 0x040fe20000041818 */
[C---:B------:R-:W-:Y:S03]  /*b970*/  FMUL.FTZ R31, R0.reuse, R171 ;  /* 0x000000ab001f7220 */ /* 0x040fe60000410000 */
[----:B------:R-:W-:Y:S01]  /*b980*/  MOV R171, R222 ;  /* 0x000000de00ab7202 */ /* 0x000fe20000000f00 */
[----:B------:R-:W-:Y:S02]  /*b990*/  FMUL.FTZ R74, R0, R74 ;  /* 0x0000004a004a7220 */ /* 0x000fe40000410000 */
[C---:B------:R-:W-:Y:S01]  /*b9a0*/  FMUL.FTZ R37, R133.reuse, R177 ;  /* 0x000000b185257220 */ /* 0x040fe20000410000 */
[-C--:B------:R-:W-:Y:S01]  /*b9b0*/  HMMA.16816.F32.BF16 R28, R144, R38.reuse, R28 ;  /* 0x00000026901c723c */ /* 0x080fe2000004181c */
[----:B------:R-:W-:Y:S03]  /*b9c0*/  MOV R177, R138 ;  /* 0x0000008a00b17202 */ /* 0x000fe60000000f00 */
[--C-:B------:R-:W-:Y:S02]  /*b9d0*/  FFMA.FTZ R138, R196, c[0x0][0x2d0], -R141.reuse ;  /* 0x0000b400c48a7a23 */ /* 0x100fe4000001088d */
[C---:B------:R-:W-:Y:S01]  /*b9e0*/  FMUL.FTZ R36, R133.reuse, R176 ;  /* 0x000000b085247220 */ /* 0x040fe20000410000 */
[----:B------:R-:W-:Y:S01]  /*b9f0*/  MOV R176, R220 ;  /* 0x000000dc00b07202 */ /* 0x000fe20000000f00 */
[C---:B------:R-:W-:Y:S01]  /*ba00*/  HMMA.16816.F32.BF16 R32, R192.reuse, R38, R32 ;  /* 0x00000026c020723c */ /* 0x040fe20000041820 */
[----:B------:R3:W-:Y:S03]  /*ba10*/  MUFU.EX2 R181, R138 ;  /* 0x0000008a00b57308 */ /* 0x0007e60000000800 */
[C---:B------:R-:W-:Y:S02]  /*ba20*/  FMUL.FTZ R75, R0.reuse, R75 ;  /* 0x0000004b004b7220 */ /* 0x040fe40000410000 */
[----:B------:R-:W-:Y:S02]  /*ba30*/  FMUL.FTZ R78, R0, R78 ;  /* 0x0000004e004e7220 */ /* 0x000fe40000410000 */
[C---:B------:R-:W-:Y:S01]  /*ba40*/  FMUL.FTZ R39, R132.reuse, R179 ;  /* 0x000000b384277220 */ /* 0x040fe20000410000 */
[----:B------:R-:W-:Y:S03]  /*ba50*/  MOV R179, R221 ;  /* 0x000000dd00b37202 */ /* 0x000fe60000000f00 */
[----:B------:R-:W-:Y:S01]  /*ba60*/  FMUL.FTZ R38, R132, R178 ;  /* 0x000000b284267220 */ /* 0x000fe20000410000 */
[----:B------:R-:W-:Y:S01]  /*ba70*/  MOV R178, R156 ;  /* 0x0000009c00b27202 */ /* 0x000fe20000000f00 */
[C---:B------:R-:W-:Y:S01]  /*ba80*/  FMUL.FTZ R79, R0.reuse, R79 ;  /* 0x0000004f004f7220 */ /* 0x040fe20000410000 */
[----:B------:R-:W-:Y:S01]  /*ba90*/  LDSM.16.MT88.4 R156, [R226+0x900] ;  /* 0x00090000e29c783b */ /* 0x000fe20000004200 */
[C---:B------:R-:W-:Y:S02]  /*baa0*/  FMUL.FTZ R90, R0.reuse, R90 ;  /* 0x0000005a005a7220 */ /* 0x040fe40000410000 */
[----:B------:R-:W-:Y:S01]  /*bab0*/  FMUL.FTZ R91, R0, R91 ;  /* 0x0000005b005b7220 */ /* 0x000fe20000410000 */
[-C--:B-1----:R-:W-:Y:S01]  /*bac0*/  HMMA.16816.F32.BF16 R36, R192, R148.reuse, R36 ;  /* 0x00000094c024723c */ /* 0x082fe20000041824 */
[----:B------:R-:W-:Y:S02]  /*bad0*/  FMUL.FTZ R93, R2, R93 ;  /* 0x0000005d025d7220 */ /* 0x000fe40000410000 */
[C---:B------:R-:W-:Y:S02]  /*bae0*/  FMUL.FTZ R94, R0.reuse, R94 ;  /* 0x0000005e005e7220 */ /* 0x040fe40000410000 */
[----:B------:R-:W-:Y:S02]  /*baf0*/  FMUL.FTZ R95, R0, R95 ;  /* 0x0000005f005f7220 */ /* 0x000fe40000410000 */
[--C-:B---3--:R-:W-:Y:S01]  /*bb00*/  FFMA.FTZ R138, R198, c[0x0][0x2d0], -R141.reuse ;  /* 0x0000b400c68a7a23 */ /* 0x108fe2000001088d */
[C---:B------:R-:W-:Y:S01]  /*bb10*/  HMMA.16816.F32.BF16 R40, R144.reuse, R148, R40 ;  /* 0x000000949028723c */ /* 0x040fe20000041828 */
[C---:B------:R-:W-:Y:S02]  /*bb20*/  FMUL.FTZ R96, R133.reuse, R96 ;  /* 0x0000006085607220 */ /* 0x040fe40000410000 */
[----:B------:R1:W3:Y:S01]  /*bb30*/  MUFU.EX2 R184, R138 ;  /* 0x0000008a00b87308 */ /* 0x0002e20000000800 */
[C---:B------:R-:W-:Y:S02]  /*bb40*/  FMUL.FTZ R97, R133.reuse, R97 ;  /* 0x0000006185617220 */ /* 0x040fe40000410000 */
[C---:B------:R-:W-:Y:S02]  /*bb50*/  FMUL.FTZ R98, R132.reuse, R98 ;  /* 0x0000006284627220 */ /* 0x040fe40000410000 */
[-C--:B------:R-:W-:Y:S01]  /*bb60*/  HMMA.16816.F32.BF16 R44, R144, R150.reuse, R44 ;  /* 0x00000096902c723c */ /* 0x080fe2000004182c */
[C---:B------:R-:W-:Y:S03]  /*bb70*/  FMUL.FTZ R99, R132.reuse, R99 ;  /* 0x0000006384637220 */ /* 0x040fe60000410000 */
[C---:B------:R-:W-:Y:S02]  /*bb80*/  FMUL.FTZ R100, R133.reuse, R100 ;  /* 0x0000006485647220 */ /* 0x040fe40000410000 */
[----:B------:R-:W-:Y:S02]  /*bb90*/  FMUL.FTZ R101, R133, R101 ;  /* 0x0000006585657220 */ /* 0x000fe40000410000 */
[C---:B------:R-:W-:Y:S01]  /*bba0*/  HMMA.16816.F32.BF16 R48, R192.reuse, R150, R48 ;  /* 0x00000096c030723c */ /* 0x040fe20000041830 */
[----:B------:R-:W4:Y:S03]  /*bbb0*/  LDSM.16.MT88.4 R148, [R225+0x1900] ;  /* 0x00190000e194783b */ /* 0x000f260000004200 */
[C---:B------:R-:W-:Y:S02]  /*bbc0*/  FMUL.FTZ R102, R132.reuse, R102 ;  /* 0x0000006684667220 */ /* 0x040fe40000410000 */
[----:B------:R-:W-:Y:S02]  /*bbd0*/  FMUL.FTZ R103, R132, R103 ;  /* 0x0000006784677220 */ /* 0x000fe40000410000 */
[-C--:B--2---:R-:W-:Y:S01]  /*bbe0*/  HMMA.16816.F32.BF16 R52, R192, R152.reuse, R52 ;  /* 0x00000098c034723c */ /* 0x084fe20000041834 */
[C---:B------:R-:W-:Y:S03]  /*bbf0*/  FMUL.FTZ R104, R2.reuse, R104 ;  /* 0x0000006802687220 */ /* 0x040fe60000410000 */
[--C-:B-1----:R-:W-:Y:S02]  /*bc00*/  FFMA.FTZ R138, R197, c[0x0][0x2d0], -R142.reuse ;  /* 0x0000b400c58a7a23 */ /* 0x102fe4000001088e */
[----:B------:R-:W-:Y:S02]  /*bc10*/  FMUL.FTZ R105, R2, R105 ;  /* 0x0000006902697220 */ /* 0x000fe40000410000 */
[C---:B------:R-:W-:Y:S01]  /*bc20*/  HMMA.16816.F32.BF16 R56, R144.reuse, R152, R56 ;  /* 0x000000989038723c */ /* 0x040fe20000041838 */
[----:B------:R1:W-:Y:S03]  /*bc30*/  MUFU.EX2 R182, R138 ;  /* 0x0000008a00b67308 */ /* 0x0003e60000000800 */
[C---:B------:R-:W-:Y:S02]  /*bc40*/  FMUL.FTZ R106, R0.reuse, R106 ;  /* 0x0000006a006a7220 */ /* 0x040fe40000410000 */
[----:B------:R-:W-:Y:S02]  /*bc50*/  FMUL.FTZ R107, R0, R107 ;  /* 0x0000006b006b7220 */ /* 0x000fe40000410000 */
[-C--:B------:R-:W-:Y:S01]  /*bc60*/  HMMA.16816.F32.BF16 R60, R144, R154.reuse, R60 ;  /* 0x0000009a903c723c */ /* 0x080fe2000004183c */
[C---:B------:R-:W-:Y:S03]  /*bc70*/  FMUL.FTZ R108, R2.reuse, R108 ;  /* 0x0000006c026c7220 */ /* 0x040fe60000410000 */
[----:B------:R-:W-:Y:S02]  /*bc80*/  FMUL.FTZ R109, R2, R109 ;  /* 0x0000006d026d7220 */ /* 0x000fe40000410000 */
[C---:B------:R-:W-:Y:S02]  /*bc90*/  FMUL.FTZ R110, R0.reuse, R110 ;  /* 0x0000006e006e7220 */ /* 0x040fe40000410000 */
[C---:B------:R-:W-:Y:S01]  /*bca0*/  HMMA.16816.F32.BF16 R64, R192.reuse, R154, R64 ;  /* 0x0000009ac040723c */ /* 0x040fe20000041840 */
[----:B------:R-:W2:Y:S03]  /*bcb0*/  LDSM.16.MT88.4 R152, [R226+0x1900] ;  /* 0x00190000e298783b */ /* 0x000ea60000004200 */
[----:B------:R-:W-:Y:S02]  /*bcc0*/  FMUL.FTZ R111, R0, R111 ;  /* 0x0000006f006f7220 */ /* 0x000fe40000410000 */
[C---:B------:R-:W-:Y:S02]  /*bcd0*/  FMUL.FTZ R112, R133.reuse, R112 ;  /* 0x0000007085707220 */ /* 0x040fe40000410000 */
[----:B------:R-:W-:Y:S01]  /*bce0*/  FMUL.FTZ R113, R133, R113 ;  /* 0x0000007185717220 */ /* 0x000fe20000410000 */
[-C--:B----4-:R-:W-:Y:S03]  /*bcf0*/  HMMA.16816.F32.BF16 R68, R192, R148.reuse, R68 ;  /* 0x00000094c044723c */ /* 0x090fe60000041844 */
[--C-:B-1----:R-:W-:Y:S02]  /*bd00*/  FFMA.FTZ R138, R199, c[0x0][0x2d0], -R142.reuse ;  /* 0x0000b400c78a7a23 */ /* 0x102fe4000001088e */
[C---:B------:R-:W-:Y:S02]  /*bd10*/  FMUL.FTZ R114, R132.reuse, R114 ;  /* 0x0000007284727220 */ /* 0x040fe40000410000 */
[----:B------:R1:W4:Y:S01]  /*bd20*/  MUFU.EX2 R185, R138 ;  /* 0x0000008a00b97308 */ /* 0x0003220000000800 */
[C---:B------:R-:W-:Y:S01]  /*bd30*/  HMMA.16816.F32.BF16 R72, R144.reuse, R148, R72 ;  /* 0x000000949048723c */ /* 0x040fe20000041848 */
[----:B------:R-:W-:Y:S03]  /*bd40*/  FMUL.FTZ R115, R132, R115 ;  /* 0x0000007384737220 */ /* 0x000fe60000410000 */
[C---:B------:R-:W-:Y:S02]  /*bd50*/  FMUL.FTZ R120, R2.reuse, R120 ;  /* 0x0000007802787220 */ /* 0x040fe40000410000 */
[----:B------:R-:W-:Y:S02]  /*bd60*/  FMUL.FTZ R121, R2, R121 ;  /* 0x0000007902797220 */ /* 0x000fe40000410000 */
[-C--:B------:R-:W-:Y:S01]  /*bd70*/  HMMA.16816.F32.BF16 R76, R144, R150.reuse, R76 ;  /* 0x00000096904c723c */ /* 0x080fe2000004184c */
[C---:B------:R-:W-:Y:S03]  /*bd80*/  FMUL.FTZ R122, R0.reuse, R122 ;  /* 0x0000007a007a7220 */ /* 0x040fe60000410000 */
[----:B------:R-:W-:Y:S02]  /*bd90*/  FMUL.FTZ R123, R0, R123 ;  /* 0x0000007b007b7220 */ /* 0x000fe40000410000 */
[C---:B------:R-:W-:Y:S02]  /*bda0*/  FMUL.FTZ R124, R2.reuse, R124 ;  /* 0x0000007c027c7220 */ /* 0x040fe40000410000 */
[C---:B------:R-:W-:Y:S01]  /*bdb0*/  HMMA.16816.F32.BF16 R80, R192.reuse, R150, R80 ;  /* 0x00000096c050723c */ /* 0x040fe20000041850 */
[----:B------:R-:W5:Y:S03]  /*bdc0*/  LDSM.16.MT88.4 R148, [R228+0x1900] ;  /* 0x00190000e494783b */ /* 0x000f660000004200 */
[----:B------:R-:W-:Y:S02]  /*bdd0*/  FMUL.FTZ R125, R2, R125 ;  /* 0x0000007d027d7220 */ /* 0x000fe40000410000 */
[----:B------:R-:W-:Y:S02]  /*bde0*/  FMUL.FTZ R126, R0, R126 ;  /* 0x0000007e007e7220 */ /* 0x000fe40000410000 */
[-C--:B--2---:R-:W-:Y:S01]  /*bdf0*/  HMMA.16816.F32.BF16 R84, R192, R152.reuse, R84 ;  /* 0x00000098c054723c */ /* 0x084fe20000041854 */
[--C-:B-1----:R-:W-:Y:S03]  /*be00*/  FFMA.FTZ R138, R202, c[0x0][0x2d0], -R141.reuse ;  /* 0x0000b400ca8a7a23 */ /* 0x102fe6000001088d */
[----:B------:R-:W-:Y:S01]  /*be10*/  FMUL.FTZ R127, R0, R127 ;  /* 0x0000007f007f7220 */ /* 0x000fe20000410000 */
[----:B------:R1:W-:Y:S01]  /*be20*/  MUFU.EX2 R187, R138 ;  /* 0x0000008a00bb7308 */ /* 0x0003e20000000800 */
[C---:B------:R-:W-:Y:S02]  /*be30*/  FMUL.FTZ R128, R133.reuse, R128 ;  /* 0x0000008085807220 */ /* 0x040fe40000410000 */
[C---:B------:R-:W-:Y:S01]  /*be40*/  HMMA.16816.F32.BF16 R88, R144.reuse, R152, R88 ;  /* 0x000000989058723c */ /* 0x040fe20000041858 */
[C---:B------:R-:W-:Y:S03]  /*be50*/  FMUL.FTZ R129, R133.reuse, R129 ;  /* 0x0000008185817220 */ /* 0x040fe60000410000 */
[C---:B------:R-:W-:Y:S02]  /*be60*/  FMUL.FTZ R130, R132.reuse, R130 ;  /* 0x0000008284827220 */ /* 0x040fe40000410000 */
[C---:B------:R-:W-:Y:S02]  /*be70*/  FMUL.FTZ R131, R132.reuse, R131 ;  /* 0x0000008384837220 */ /* 0x040fe40000410000 */
[-C--:B------:R-:W-:Y:S01]  /*be80*/  HMMA.16816.F32.BF16 R92, R144, R154.reuse, R92 ;  /* 0x0000009a905c723c */ /* 0x080fe2000004185c */
[C---:B------:R-:W-:Y:S03]  /*be90*/  FMUL.FTZ R116, R133.reuse, R116 ;  /* 0x0000007485747220 */ /* 0x040fe60000410000 */
[----:B------:R-:W-:Y:S02]  /*bea0*/  FMUL.FTZ R117, R133, R117 ;  /* 0x0000007585757220 */ /* 0x000fe40000410000 */
[C---:B------:R-:W-:Y:S02]  /*beb0*/  FMUL.FTZ R118, R132.reuse, R118 ;  /* 0x0000007684767220 */ /* 0x040fe40000410000 */
[C---:B------:R-:W-:Y:S01]  /*bec0*/  HMMA.16816.F32.BF16 R96, R192.reuse, R154, R96 ;  /* 0x0000009ac060723c */ /* 0x040fe20000041860 */
[----:B------:R-:W2:Y:S03]  /*bed0*/  LDSM.16.MT88.4 R152, [R227+0x1900] ;  /* 0x00190000e398783b */ /* 0x000ea60000004200 */
[----:B------:R-:W-:Y:S02]  /*bee0*/  FMUL.FTZ R119, R132, R119 ;  /* 0x0000007784777220 */ /* 0x000fe40000410000 */
[----:B-1----:R-:W-:Y:S02]  /*bef0*/  FFMA.FTZ R138, R204, c[0x0][0x2d0], -R141 ;  /* 0x0000b400cc8a7a23 */ /* 0x002fe4000001088d */
[-C--:B-----5:R-:W-:Y:S02]  /*bf00*/  HMMA.16816.F32.BF16 R100, R192, R148.reuse, R100 ;  /* 0x00000094c064723c */ /* 0x0a0fe40000041864 */
[----:B------:R1:W5:Y:S06]  /*bf10*/  MUFU.EX2 R170, R138 ;  /* 0x0000008a00aa7308 */ /* 0x00036c0000000800 */
[C---:B------:R-:W-:Y:S08]  /*bf20*/  HMMA.16816.F32.BF16 R104, R144.reuse, R148, R104 ;  /* 0x000000949068723c */ /* 0x040ff00000041868 */
[-C--:B------:R-:W-:Y:S08]  /*bf30*/  HMMA.16816.F32.BF16 R108, R144, R150.reuse, R108 ;  /* 0x00000096906c723c */ /* 0x080ff0000004186c */
[C---:B------:R-:W-:Y:S01]  /*bf40*/  HMMA.16816.F32.BF16 R112, R192.reuse, R150, R112 ;  /* 0x00000096c070723c */ /* 0x040fe20000041870 */
[--C-:B-1----:R-:W-:Y:S01]  /*bf50*/  FFMA.FTZ R138, R203, c[0x0][0x2d0], -R142.reuse ;  /* 0x0000b400cb8a7a23 */ /* 0x102fe2000001088e */
[----:B------:R-:W1:Y:S03]  /*bf60*/  LDSM.16.MT88.4 R148, [R225+0x900] ;  /* 0x00090000e194783b */ /* 0x000e660000004200 */
[----:B------:R3:W-:Y:S03]  /*bf70*/  MUFU.EX2 R188, R138 ;  /* 0x0000008a00bc7308 */ /* 0x0007e60000000800 */
[-C--:B--2---:R-:W-:Y:S08]  /*bf80*/  HMMA.16816.F32.BF16 R116, R192, R152.reuse, R116 ;  /* 0x00000098c074723c */ /* 0x084ff00000041874 */
[C---:B------:R-:W-:Y:S08]  /*bf90*/  HMMA.16816.F32.BF16 R120, R144.reuse, R152, R120 ;  /* 0x000000989078723c */ /* 0x040ff00000041878 */
[-C--:B------:R-:W-:Y:S01]  /*bfa0*/  HMMA.16816.F32.BF16 R124, R144, R154.reuse, R124 ;  /* 0x0000009a907c723c */ /* 0x080fe2000004187c */
[----:B---3--:R-:W-:Y:S06]  /*bfb0*/  FFMA.FTZ R138, R207, c[0x0][0x2d0], -R142 ;  /* 0x0000b400cf8a7a23 */ /* 0x008fec000001088e */
[----:B------:R-:W-:Y:S01]  /*bfc0*/  F2FP.BF16.PACK_AB R144, R184, R181 ;  /* 0x000000b5b890723e */ /* 0x000fe200000010ff */
[----:B------:R-:W-:Y:S01]  /*bfd0*/  HMMA.16816.F32.BF16 R128, R192, R154, R128 ;  /* 0x0000009ac080723c */ /* 0x000fe20000041880 */
[----:B------:R2:W3:Y:S03]  /*bfe0*/  MUFU.EX2 R169, R138 ;  /* 0x0000008a00a97308 */ /* 0x0004e60000000800 */
[----:B----4-:R-:W-:Y:S02]  /*bff0*/  F2FP.BF16.PACK_AB R145, R185, R182 ;  /* 0x000000b6b991723e */ /* 0x010fe400000010ff */
[----:B-----5:R-:W-:Y:S01]  /*c000*/  F2FP.BF16.PACK_AB R146, R170, R187 ;  /* 0x000000bbaa92723e */ /* 0x020fe200000010ff */
[--C-:B--2---:R-:W-:Y:S01]  /*c010*/  FFMA.FTZ R138, R205, c[0x0][0x2d0], -R143.reuse ;  /* 0x0000b400cd8a7a23 */ /* 0x104fe2000001088f */
[----:B---3--:R-:W-:Y:S03]  /*c020*/  F2FP.BF16.PACK_AB R147, R169, R188 ;  /* 0x000000bca993723e */ /* 0x008fe600000010ff */
[----:B------:R2:W-:Y:S04]  /*c030*/  MUFU.EX2 R183, R138 ;  /* 0x0000008a00b77308 */ /* 0x0005e80000000800 */
[-C--:B-1----:R-:W-:Y:S01]  /*c040*/  HMMA.16816.F32.BF16 R4, R144, R148.reuse, R4 ;  /* 0x000000949004723c */ /* 0x082fe20000041804 */
[--C-:B--2---:R-:W-:Y:S05]  /*c050*/  FFMA.FTZ R138, R208, c[0x0][0x2d0], -R143.reuse ;  /* 0x0000b400d08a7a23 */ /* 0x104fea000001088f */
[----:B------:R1:W2:Y:S02]  /*c060*/  MUFU.EX2 R186, R138 ;  /* 0x0000008a00ba7308 */ /* 0x0002a40000000800 */
[--C-:B-1----:R-:W-:Y:S01]  /*c070*/  FFMA.FTZ R138, R210, c[0x0][0x2d0], -R143.reuse ;  /* 0x0000b400d28a7a23 */ /* 0x102fe2000001088f */
[----:B--2---:R-:W-:Y:S07]  /*c080*/  F2FP.BF16.PACK_AB R152, R186, R183 ;  /* 0x000000b7ba98723e */ /* 0x004fee00000010ff */
[----:B------:R1:W-:Y:S02]  /*c090*/  MUFU.EX2 R222, R138 ;  /* 0x0000008a00de7308 */ /* 0x0003e40000000800 */
[----:B-1----:R-:W-:Y:S08]  /*c0a0*/  FFMA.FTZ R138, R211, c[0x0][0x2d0], -R143 ;  /* 0x0000b400d38a7a23 */ /* 0x002ff0000001088f */
[----:B------:R1:W2:Y:S02]  /*c0b0*/  MUFU.EX2 R221, R138 ;  /* 0x0000008a00dd7308 */ /* 0x0002a40000000800 */
[--C-:B-1----:R-:W-:Y:S01]  /*c0c0*/  FFMA.FTZ R138, R200, c[0x0][0x2d0], -R134.reuse ;  /* 0x0000b400c88a7a23 */ /* 0x102fe20000010886 */
[----:B--2---:R-:W-:Y:S07]  /*c0d0*/  F2FP.BF16.PACK_AB R154, R221, R222 ;  /* 0x000000dedd9a723e */ /* 0x004fee00000010ff */
[----:B------:R1:W-:Y:S02]  /*c0e0*/  MUFU.EX2 R200, R138 ;  /* 0x0000008a00c87308 */ /* 0x0003e40000000800 */
[--C-:B-1----:R-:W-:Y:S08]  /*c0f0*/  FFMA.FTZ R138, R201, c[0x0][0x2d0], -R134.reuse ;  /* 0x0000b400c98a7a23 */ /* 0x102ff00000010886 */
[----:B------:R1:W2:Y:S02]  /*c100*/  MUFU.EX2 R199, R138 ;  /* 0x0000008a00c77308 */ /* 0x0002a40000000800 */
[--C-:B-1----:R-:W-:Y:S01]  /*c110*/  FFMA.FTZ R138, R206, c[0x0][0x2d0], -R134.reuse ;  /* 0x0000b400ce8a7a23 */ /* 0x102fe20000010886 */
[----:B--2---:R-:W-:Y:S07]  /*c120*/  F2FP.BF16.PACK_AB R153, R199, R200 ;  /* 0x000000c8c799723e */ /* 0x004fee00000010ff */
[----:B------:R1:W-:Y:S02]  /*c130*/  MUFU.EX2 R198, R138 ;  /* 0x0000008a00c67308 */ /* 0x0003e40000000800 */
[----:B-1----:R-:W-:Y:S08]  /*c140*/  FFMA.FTZ R138, R209, c[0x0][0x2d0], -R134 ;  /* 0x0000b400d18a7a23 */ /* 0x002ff00000010886 */
[----:B------:R1:W2:Y:S02]  /*c150*/  MUFU.EX2 R197, R138 ;  /* 0x0000008a00c57308 */ /* 0x0002a40000000800 */
[--C-:B-1----:R-:W-:Y:S01]  /*c160*/  FFMA.FTZ R138, R244, c[0x0][0x2d0], -R141.reuse ;  /* 0x0000b400f48a7a23 */ /* 0x102fe2000001088d */
[----:B--2---:R-:W-:Y:S02]  /*c170*/  F2FP.BF16.PACK_AB R155, R197, R198 ;  /* 0x000000c6c59b723e */ /* 0x004fe400000010ff */
[----:B------:R-:W-:Y:S05]  /*c180*/  MOV R244, R169 ;  /* 0x000000a900f47202 */ /* 0x000fea0000000f00 */
[----:B------:R1:W-:Y:S01]  /*c190*/  MUFU.EX2 R211, R138 ;  /* 0x0000008a00d37308 */ /* 0x0003e20000000800 */
[C---:B------:R-:W-:Y:S08]  /*c1a0*/  HMMA.16816.F32.BF16 R8, R152.reuse, R148, R8 ;  /* 0x000000949808723c */ /* 0x040ff00000041808 */
[-C--:B------:R-:W-:Y:S08]  /*c1b0*/  HMMA.16816.F32.BF16 R12, R152, R150.reuse, R12 ;  /* 0x00000096980c723c */ /* 0x080ff0000004180c */
[C---:B------:R-:W-:Y:S01]  /*c1c0*/  HMMA.16816.F32.BF16 R16, R144.reuse, R150, R16 ;  /* 0x000000969010723c */ /* 0x040fe20000041810 */
[----:B------:R-:W2:Y:S03]  /*c1d0*/  LDSM.16.MT88.4 R148, [R225+0x2100] ;  /* 0x00210000e194783b */ /* 0x000ea60000004200 */
[--C-:B-1----:R-:W-:Y:S01]  /*c1e0*/  FFMA.FTZ R138, R246, c[0x0][0x2d0], -R141.reuse ;  /* 0x0000b400f68a7a23 */ /* 0x102fe2000001088d */
[----:B------:R-:W-:Y:S03]  /*c1f0*/  MOV R246, R170 ;  /* 0x000000aa00f67202 */ /* 0x000fe60000000f00 */
[-C--:B------:R-:W-:Y:S01]  /*c200*/  HMMA.16816.F32.BF16 R20, R144, R156.reuse, R20 ;  /* 0x0000009c9014723c */ /* 0x080fe20000041814 */
[----:B------:R1:W-:Y:S07]  /*c210*/  MUFU.EX2 R220, R138 ;  /* 0x0000008a00dc7308 */ /* 0x0003ee0000000800 */
[C---:B------:R-:W-:Y:S08]  /*c220*/  HMMA.16816.F32.BF16 R24, R152.reuse, R156, R24 ;  /* 0x0000009c9818723c */ /* 0x040ff00000041818 */
[-C--:B------:R-:W-:Y:S08]  /*c230*/  HMMA.16816.F32.BF16 R28, R152, R158.reuse, R28 ;  /* 0x0000009e981c723c */ /* 0x080ff0000004181c */
[C---:B------:R-:W-:Y:S01]  /*c240*/  HMMA.16816.F32.BF16 R32, R144.reuse, R158, R32 ;  /* 0x0000009e9020723c */ /* 0x040fe20000041820 */
[--C-:B-1----:R-:W-:Y:S01]  /*c250*/  FFMA.FTZ R138, R219, c[0x0][0x2d0], -R142.reuse ;  /* 0x0000b400db8a7a23 */ /* 0x102fe2000001088e */
[----:B------:R-:W1:Y:S02]  /*c260*/  LDSM.16.MT88.4 R156, [R226+0x2100] ;  /* 0x00210000e29c783b */ /* 0x000e640000004200 */
[----:B------:R-:W-:Y:S01]  /*c270*/  MOV R219, R188 ;  /* 0x000000bc00db7202 */ /* 0x000fe20000000f00 */
[----:B------:R3:W-:Y:S03]  /*c280*/  MUFU.EX2 R210, R138 ;  /* 0x0000008a00d27308 */ /* 0x0007e60000000800 */
[-C--:B------:R-:W-:Y:S08]  /*c290*/  HMMA.16816.F32.BF16 R36, R144, R160.reuse, R36 ;  /* 0x000000a09024723c */ /* 0x080ff00000041824 */
[C---:B------:R-:W-:Y:S08]  /*c2a0*/  HMMA.16816.F32.BF16 R40, R152.reuse, R160, R40 ;  /* 0x000000a09828723c */ /* 0x040ff00000041828 */
[-C--:B------:R-:W-:Y:S01]  /*c2b0*/  HMMA.16816.F32.BF16 R44, R152, R162.reuse, R44 ;  /* 0x000000a2982c723c */ /* 0x080fe2000004182c */
[--C-:B---3--:R-:W-:Y:S03]  /*c2c0*/  FFMA.FTZ R138, R223, c[0x0][0x2d0], -R142.reuse ;  /* 0x0000b400df8a7a23 */ /* 0x108fe6000001088e */
[----:B------:R-:W-:Y:S04]  /*c2d0*/  MOV R223, R187 ;  /* 0x000000bb00df7202 */ /* 0x000fe80000000f00 */
[C---:B------:R-:W-:Y:S01]  /*c2e0*/  HMMA.16816.F32.BF16 R48, R144.reuse, R162, R48 ;  /* 0x000000a29030723c */ /* 0x040fe20000041830 */
[----:B------:R3:W4:Y:S01]  /*c2f0*/  MUFU.EX2 R209, R138 ;  /* 0x0000008a00d17308 */ /* 0x0007220000000800 */
[----:B------:R-:W5:Y:S06]  /*c300*/  LDSM.16.MT88.4 R160, [R228+0x2100] ;  /* 0x00210000e4a0783b */ /* 0x000f6c0000004200 */
[-C--:B------:R-:W-:Y:S08]  /*c310*/  HMMA.16816.F32.BF16 R52, R144, R164.reuse, R52 ;  /* 0x000000a49034723c */ /* 0x080ff00000041834 */
[C---:B------:R-:W-:Y:S08]  /*c320*/  HMMA.16816.F32.BF16 R56, R152.reuse, R164, R56 ;  /* 0x000000a49838723c */ /* 0x040ff00000041838 */
[-C--:B------:R-:W-:Y:S01]  /*c330*/  HMMA.16816.F32.BF16 R60, R152, R166.reuse, R60 ;  /* 0x000000a6983c723c */ /* 0x080fe2000004183c */
[--C-:B---3--:R-:W-:Y:S03]  /*c340*/  FFMA.FTZ R138, R190, c[0x0][0x2d0], -R141.reuse ;  /* 0x0000b400be8a7a23 */ /* 0x108fe6000001088d */
[----:B------:R-:W-:Y:S01]  /*c350*/  FFMA.FTZ R141, R189, c[0x0][0x2d0], -R141 ;  /* 0x0000b400bd8d7a23 */ /* 0x000fe2000001088d */
[----:B------:R3:W-:Y:S01]  /*c360*/  MUFU.EX2 R208, R138 ;  /* 0x0000008a00d07308 */ /* 0x0007e20000000800 */
[----:B------:R-:W-:Y:S02]  /*c370*/  LDSM.16.MT88.4 R188, [R228+0x1100] ;  /* 0x00110000e4bc783b */ /* 0x000fe40000004200 */
[C---:B------:R-:W-:Y:S07]  /*c380*/  HMMA.16816.F32.BF16 R64, R144.reuse, R166, R64 ;  /* 0x000000a69040723c */ /* 0x040fee0000041840 */
[----:B------:R4:W1:Y:S01]  /*c390*/  MUFU.EX2 R207, R141 ;  /* 0x0000008d00cf7308 */ /* 0x0008620000000800 */
[-C--:B--2---:R-:W-:Y:S08]  /*c3a0*/  HMMA.16816.F32.BF16 R68, R144, R148.reuse, R68 ;  /* 0x000000949044723c */ /* 0x084ff00000041844 */
[C---:B------:R-:W-:Y:S01]  /*c3b0*/  HMMA.16816.F32.BF16 R72, R152.reuse, R148, R72 ;  /* 0x000000949848723c */ /* 0x040fe20000041848 */
[--C-:B---3--:R-:W-:Y:S03]  /*c3c0*/  FFMA.FTZ R138, R249, c[0x0][0x2d0], -R142.reuse ;  /* 0x0000b400f98a7a23 */ /* 0x108fe6000001088e */
[----:B------:R-:W-:Y:S01]  /*c3d0*/  MOV R249, R186 ;  /* 0x000000ba00f97202 */ /* 0x000fe20000000f00 */
[----:B------:R-:W-:Y:S03]  /*c3e0*/  FFMA.FTZ R142, R251, c[0x0][0x2d0], -R142 ;  /* 0x0000b400fb8e7a23 */ /* 0x000fe6000001088e */
[-C--:B------:R-:W-:Y:S01]  /*c3f0*/  HMMA.16816.F32.BF16 R76, R152, R150.reuse, R76 ;  /* 0x00000096984c723c */ /* 0x080fe2000004184c */
[----:B------:R2:W-:Y:S03]  /*c400*/  MUFU.EX2 R206, R138 ;  /* 0x0000008a00ce7308 */ /* 0x0005e60000000800 */
[----:B------:R-:W-:Y:S02]  /*c410*/  MOV R251, R185 ;  /* 0x000000b900fb7202 */ /* 0x000fe40000000f00 */
[----:B----4-:R-:W-:Y:S02]  /*c420*/  F2FP.BF16.PACK_AB R141, R209, R210 ;  /* 0x000000d2d18d723e */ /* 0x010fe400000010ff */
[C---:B------:R-:W-:Y:S01]  /*c430*/  HMMA.16816.F32.BF16 R80, R144.reuse, R150, R80 ;  /* 0x000000969050723c */ /* 0x040fe20000041850 */
[----:B------:R-:W3:Y:S02]  /*c440*/  LDSM.16.MT88.4 R148, [R227+0x2100] ;  /* 0x00210000e394783b */ /* 0x000ee40000004200 */
[----:B------:R4:W-:Y:S05]  /*c450*/  MUFU.EX2 R205, R142 ;  /* 0x0000008e00cd7308 */ /* 0x0009ea0000000800 */
[-C--:B-1----:R-:W-:Y:S08]  /*c460*/  HMMA.16816.F32.BF16 R84, R144, R156.reuse, R84 ;  /* 0x0000009c9054723c */ /* 0x082ff00000041854 */
[C---:B------:R-:W-:Y:S01]  /*c470*/  HMMA.16816.F32.BF16 R88, R152.reuse, R156, R88 ;  /* 0x0000009c9858723c */ /* 0x040fe20000041858 */
[--C-:B--2---:R-:W-:Y:S03]  /*c480*/  FFMA.FTZ R138, R245, c[0x0][0x2d0], -R143.reuse ;  /* 0x0000b400f58a7a23 */ /* 0x104fe6000001088f */
[----:B------:R-:W-:Y:S01]  /*c490*/  MOV R245, R184 ;  /* 0x000000b800f57202 */ /* 0x000fe20000000f00 */
[----:B------:R1:W-:Y:S03]  /*c4a0*/  MUFU.EX2 R204, R138 ;  /* 0x0000008a00cc7308 */ /* 0x0003e60000000800 */
[-C--:B------:R-:W-:Y:S01]  /*c4b0*/  HMMA.16816.F32.BF16 R92, R152, R158.reuse, R92 ;  /* 0x0000009e985c723c */ /* 0x080fe2000004185c */
[----:B----4-:R-:W-:Y:S07]  /*c4c0*/  F2FP.BF16.PACK_AB R142, R207, R208 ;  /* 0x000000d0cf8e723e */ /* 0x010fee00000010ff */
[C---:B------:R-:W-:Y:S01]  /*c4d0*/  HMMA.16816.F32.BF16 R96, R144.reuse, R158, R96 ;  /* 0x0000009e9060723c */ /* 0x040fe20000041860 */
[----:B------:R-:W2:Y:S07]  /*c4e0*/  LDSM.16.MT88.4 R156, [R225+0x1100] ;  /* 0x00110000e19c783b */ /* 0x000eae0000004200 */
[-C--:B-----5:R-:W-:Y:S01]  /*c4f0*/  HMMA.16816.F32.BF16 R100, R144, R160.reuse, R100 ;  /* 0x000000a09064723c */ /* 0x0a0fe20000041864 */
[--C-:B-1----:R-:W-:Y:S03]  /*c500*/  FFMA.FTZ R138, R247, c[0x0][0x2d0], -R143.reuse ;  /* 0x0000b400f78a7a23 */ /* 0x102fe6000001088f */
[----:B------:R-:W-:Y:S04]  /*c510*/  MOV R247, R183 ;  /* 0x000000b700f77202 */ /* 0x000fe80000000f00 */
[C---:B------:R-:W-:Y:S01]  /*c520*/  HMMA.16816.F32.BF16 R104, R152.reuse, R160, R104 ;  /* 0x000000a09868723c */ /* 0x040fe20000041868 */
[----:B------:R1:W4:Y:S07]  /*c530*/  MUFU.EX2 R203, R138 ;  /* 0x0000008a00cb7308 */ /* 0x00032e0000000800 */
[-C--:B------:R-:W-:Y:S08]  /*c540*/  HMMA.16816.F32.BF16 R108, R152, R162.reuse, R108 ;  /* 0x000000a2986c723c */ /* 0x080ff0000004186c */
[C---:B------:R-:W-:Y:S08]  /*c550*/  HMMA.16816.F32.BF16 R112, R144.reuse, R162, R112 ;  /* 0x000000a29070723c */ /* 0x040ff00000041870 */
[-C--:B---3--:R-:W-:Y:S01]  /*c560*/  HMMA.16816.F32.BF16 R116, R144, R148.reuse, R116 ;  /* 0x000000949074723c */ /* 0x088fe20000041874 */
[--C-:B-1----:R-:W-:Y:S03]  /*c570*/  FFMA.FTZ R138, R248, c[0x0][0x2d0], -R143.reuse ;  /* 0x0000b400f88a7a23 */ /* 0x102fe6000001088f */
[----:B------:R-:W-:Y:S01]  /*c580*/  FFMA.FTZ R143, R250, c[0x0][0x2d0], -R143 ;  /* 0x0000b400fa8f7a23 */ /* 0x000fe2000001088f */
[----:B------:R1:W-:Y:S01]  /*c590*/  MUFU.EX2 R202, R138 ;  /* 0x0000008a00ca7308 */ /* 0x0003e20000000800 */
[----:B------:R-:W-:Y:S02]  /*c5a0*/  MOV R248, R182 ;  /* 0x000000b600f87202 */ /* 0x000fe40000000f00 */
[C---:B------:R-:W-:Y:S01]  /*c5b0*/  HMMA.16816.F32.BF16 R120, R152.reuse, R148, R120 ;  /* 0x000000949878723c */ /* 0x040fe20000041878 */
[----:B------:R-:W-:Y:S03]  /*c5c0*/  MOV R182, R175 ;  /* 0x000000af00b67202 */ /* 0x000fe60000000f00 */
[----:B------:R-:W-:Y:S02]  /*c5d0*/  MOV R250, R181 ;  /* 0x000000b500fa7202 */ /* 0x000fe40000000f00 */
[----:B------:R-:W-:Y:S01]  /*c5e0*/  MOV R181, R174 ;  /* 0x000000ae00b57202 */ /* 0x000fe20000000f00 */
[----:B------:R3:W5:Y:S01]  /*c5f0*/  MUFU.EX2 R201, R143 ;  /* 0x0000008f00c97308 */ /* 0x0007620000000800 */
[-C--:B------:R-:W-:Y:S01]  /*c600*/  HMMA.16816.F32.BF16 R124, R152, R150.reuse, R124 ;  /* 0x00000096987c723c */ /* 0x080fe2000004187c */
[----:B----4-:R-:W-:Y:S07]  /*c610*/  F2FP.BF16.PACK_AB R192, R203, R204 ;  /* 0x000000cccbc0723e */ /* 0x010fee00000010ff */
[----:B------:R-:W-:Y:S01]  /*c620*/  HMMA.16816.F32.BF16 R128, R144, R150, R128 ;  /* 0x000000969080723c */ /* 0x000fe20000041880 */
[--C-:B-1----:R-:W-:Y:S03]  /*c630*/  FFMA.FTZ R138, R212, c[0x0][0x2d0], -R134.reuse ;  /* 0x0000b400d48a7a23 */ /* 0x102fe60000010886 */
[----:B------:R-:W-:Y:S02]  /*c640*/  MOV R212, R139 ;  /* 0x0000008b00d47202 */ /* 0x000fe40000000f00 */
[----:B------:R1:W-:Y:S01]  /*c650*/  MUFU.EX2 R139, R138 ;  /* 0x0000008a008b7308 */ /* 0x0003e20000000800 */
[----:B---3--:R-:W-:Y:S02]  /*c660*/  F2FP.BF16.PACK_AB R143, R205, R206 ;  /* 0x000000cecd8f723e */ /* 0x008fe400000010ff */
[----:B-----5:R-:W-:Y:S03]  /*c670*/  F2FP.BF16.PACK_AB R194, R201, R202 ;  /* 0x000000cac9c2723e */ /* 0x020fe600000010ff */
[--C-:B-1----:R-:W-:Y:S01]  /*c680*/  FFMA.FTZ R138, R214, c[0x0][0x2d0], -R134.reuse ;  /* 0x0000b400d68a7a23 */ /* 0x102fe20000010886 */
[----:B------:R-:W-:Y:S02]  /*c690*/  MOV R214, R180 ;  /* 0x000000b400d67202 */ /* 0x000fe40000000f00 */
[----:B------:R-:W-:Y:S01]  /*c6a0*/  MOV R180, R173 ;  /* 0x000000ad00b47202 */ /* 0x000fe20000000f00 */
[----:B------:R1:W3:Y:S02]  /*c6b0*/  MUFU.EX2 R196, R138 ;  /* 0x0000008a00c47308 */ /* 0x0002e40000000800 */
[--C-:B-1----:R-:W-:Y:S01]  /*c6c0*/  FFMA.FTZ R138, R213, c[0x0][0x2d0], -R134.reuse ;  /* 0x0000b400d58a7a23 */ /* 0x102fe20000010886 */
[----:B------:R-:W-:Y:S01]  /*c6d0*/  MOV R213, R179 ;  /* 0x000000b300d57202 */ /* 0x000fe20000000f00 */
[----:B------:R-:W-:Y:S01]  /*c6e0*/  FFMA.FTZ R134, R140, c[0x0][0x2d0], -R134 ;  /* 0x0000b4008c867a23 */ /* 0x000fe20000010886 */
[----:B------:R-:W-:Y:S02]  /*c6f0*/  MOV R179, R172 ;  /* 0x000000ac00b37202 */ /* 0x000fe40000000f00 */
[----:B------:R-:W1:Y:S03]  /*c700*/  LDSM.16.MT88.4 R172, [R226+0x1100] ;  /* 0x00110000e2ac783b */ /* 0x000e660000004200 */
[----:B------:R-:W-:Y:S01]  /*c710*/  MUFU.EX2 R138, R138 ;  /* 0x0000008a008a7308 */ /* 0x000fe20000000800 */
[----:B------:R-:W-:Y:S02]  /*c720*/  F2FP.BF16.PACK_AB R140, R220, R211 ;  /* 0x000000d3dc8c723e */ /* 0x000fe400000010ff */
[----:B---3--:R-:W-:Y:S05]  /*c730*/  F2FP.BF16.PACK_AB R193, R196, R139 ;  /* 0x0000008bc4c1723e */ /* 0x008fea00000010ff */
[-C--:B--2---:R-:W-:Y:S01]  /*c740*/  HMMA.16816.F32.BF16 R144, R140, R156.reuse, R4 ;  /* 0x0000009c8c90723c */ /* 0x084fe20000041804 */
[----:B------:R-:W2:Y:S01]  /*c750*/  LDSM.16.MT88.4 R4, [R227+0x1100] ;  /* 0x00110000e304783b */ /* 0x000ea20000004200 */
[----:B------:R-:W3:Y:S02]  /*c760*/  MUFU.EX2 R134, R134 ;  /* 0x0000008600867308 */ /* 0x000ee40000000800 */
[----:B---3--:R-:W-:Y:S07]  /*c770*/  F2FP.BF16.PACK_AB R195, R134, R138 ;  /* 0x0000008a86c3723e */ /* 0x008fee00000010ff */
[C---:B------:R-:W-:Y:S01]  /*c780*/  HMMA.16816.F32.BF16 R148, R192.reuse, R156, R8 ;  /* 0x0000009cc094723c */ /* 0x040fe20000041808 */
[----:B------:R-:W3:Y:S07]  /*c790*/  LDSM.16.MT88.4 R8, [R225+0x2900] ;  /* 0x00290000e108783b */ /* 0x000eee0000004200 */
[-C--:B------:R-:W-:Y:S01]  /*c7a0*/  HMMA.16816.F32.BF16 R152, R192, R158.reuse, R12 ;  /* 0x0000009ec098723c */ /* 0x080fe2000004180c */
[----:B------:R-:W4:Y:S07]  /*c7b0*/  LDSM.16.MT88.4 R12, [R226+0x2900] ;  /* 0x00290000e20c783b */ /* 0x000f2e0000004200 */
[C---:B------:R-:W-:Y:S01]  /*c7c0*/  HMMA.16816.F32.BF16 R156, R140.reuse, R158, R16 ;  /* 0x0000009e8c9c723c */ /* 0x040fe20000041810 */
[----:B------:R-:W2:Y:S07]  /*c7d0*/  LDSM.16.MT88.4 R16, [R228+0x2900] ;  /* 0x00290000e410783b */ /* 0x000eae0000004200 */
[-C--:B-1----:R-:W-:Y:S01]  /*c7e0*/  HMMA.16816.F32.BF16 R160, R140, R172.reuse, R20 ;  /* 0x000000ac8ca0723c */ /* 0x082fe20000041814 */
[----:B------:R-:W5:Y:S06]  /*c7f0*/  LDL.LU R23, [R1+0x2c] ;  /* 0x00002c0001177983 */ /* 0x000f6c0000300800 */
[----:B------:R-:W-:Y:S01]  /*c800*/  MOV R22, R182 ;  /* 0x000000b600167202 */ /* 0x000fe20000000f00 */
[C---:B------:R-:W-:Y:S01]  /*c810*/  HMMA.16816.F32.BF16 R164, R192.reuse, R172, R24 ;  /* 0x000000acc0a4723c */ /* 0x040fe20000041818 */
[----:B------:R-:W5:Y:S03]  /*c820*/  LDL.LU R24, [R1+0x28] ;  /* 0x0000280001187983 */ /* 0x000f660000300800 */
[----:B------:R-:W-:Y:S02]  /*c830*/  MOV R21, R181 ;  /* 0x000000b500157202 */ /* 0x000fe40000000f00 */
[----:B------:R-:W-:Y:S02]  /*c840*/  MOV R20, R180 ;  /* 0x000000b400147202 */ /* 0x000fe40000000f00 */
[----:B------:R-:W-:Y:S04]  /*c850*/  MOV R25, R171 ;  /* 0x000000ab00197202 */ /* 0x000fe80000000f00 */
[----:B------:R-:W-:Y:S02]  /*c860*/  MOV R26, R168 ;  /* 0x000000a8001a7202 */ /* 0x000fe40000000f00 */
[-C--:B------:R-:W-:Y:S01]  /*c870*/  HMMA.16816.F32.BF16 R168, R192, R174.reuse, R28 ;  /* 0x000000aec0a8723c */ /* 0x080fe2000004181c */
[----:B------:R-:W5:Y:S01]  /*c880*/  LDL.LU R29, [R1+0x20] ;  /* 0x00002000011d7983 */ /* 0x000f620000300800 */
[----:B------:R-:W-:Y:S03]  /*c890*/  MOV R27, R179 ;  /* 0x000000b3001b7202 */ /* 0x000fe60000000f00 */
[----:B------:R-:W5:Y:S02]  /*c8a0*/  LDL.LU R28, [R1+0x24] ;  /* 0x00002400011c7983 */ /* 0x000f640000300800 */
[----:B------:R-:W-:Y:S01]  /*c8b0*/  MOV R30, R178 ;  /* 0x000000b2001e7202 */ /* 0x000fe20000000f00 */
[C---:B------:R-:W-:Y:S01]  /*c8c0*/  HMMA.16816.F32.BF16 R172, R140.reuse, R174, R32 ;  /* 0x000000ae8cac723c */ /* 0x040fe20000041820 */
[----:B------:R-:W-:Y:S06]  /*c8d0*/  MOV R31, R177 ;  /* 0x000000b1001f7202 */ /* 0x000fec0000000f00 */
[----:B------:R-:W-:Y:S02]  /*c8e0*/  MOV R35, R176 ;  /* 0x000000b000237202 */ /* 0x000fe40000000f00 */
[-C--:B------:R-:W-:Y:S08]  /*c8f0*/  HMMA.16816.F32.BF16 R176, R140, R188.reuse, R36 ;  /* 0x000000bc8cb0723c */ /* 0x080ff00000041824 */
[C---:B------:R-:W-:Y:S08]  /*c900*/  HMMA.16816.F32.BF16 R180, R192.reuse, R188, R40 ;  /* 0x000000bcc0b4723c */ /* 0x040ff00000041828 */
[-C--:B------:R-:W-:Y:S08]  /*c910*/  HMMA.16816.F32.BF16 R184, R192, R190.reuse, R44 ;  /* 0x000000bec0b8723c */ /* 0x080ff0000004182c */
[C---:B------:R-:W-:Y:S08]  /*c920*/  HMMA.16816.F32.BF16 R188, R140.reuse, R190, R48 ;  /* 0x000000be8cbc723c */ /* 0x040ff00000041830 */
[-C--:B--2---:R-:W-:Y:S08]  /*c930*/  HMMA.16816.F32.BF16 R52, R140, R4.reuse, R52 ;  /* 0x000000048c34723c */ /* 0x084ff00000041834 */
[C---:B------:R-:W-:Y:S08]  /*c940*/  HMMA.16816.F32.BF16 R56, R192.reuse, R4, R56 ;  /* 0x00000004c038723c */ /* 0x040ff00000041838 */
[-C--:B------:R-:W-:Y:S08]  /*c950*/  HMMA.16816.F32.BF16 R60, R192, R6.reuse, R60 ;  /* 0x00000006c03c723c */ /* 0x080ff0000004183c */
[C---:B------:R-:W-:Y:S01]  /*c960*/  HMMA.16816.F32.BF16 R64, R140.reuse, R6, R64 ;  /* 0x000000068c40723c */ /* 0x040fe20000041840 */
[----:B------:R-:W1:Y:S07]  /*c970*/  LDSM.16.MT88.4 R4, [R227+0x2900] ;  /* 0x00290000e304783b */ /* 0x000e6e0000004200 */
[-C--:B---3--:R-:W-:Y:S08]  /*c980*/  HMMA.16816.F32.BF16 R68, R140, R8.reuse, R68 ;  /* 0x000000088c44723c */ /* 0x088ff00000041844 */
[C---:B------:R-:W-:Y:S08]  /*c990*/  HMMA.16816.F32.BF16 R72, R192.reuse, R8, R72 ;  /* 0x00000008c048723c */ /* 0x040ff00000041848 */
[-C--:B------:R-:W-:Y:S08]  /*c9a0*/  HMMA.16816.F32.BF16 R76, R192, R10.reuse, R76 ;  /* 0x0000000ac04c723c */ /* 0x080ff0000004184c */
[C---:B------:R-:W-:Y:S08]  /*c9b0*/  HMMA.16816.F32.BF16 R80, R140.reuse, R10, R80 ;  /* 0x0000000a8c50723c */ /* 0x040ff00000041850 */
[-C--:B----4-:R-:W-:Y:S08]  /*c9c0*/  HMMA.16816.F32.BF16 R84, R140, R12.reuse, R84 ;  /* 0x0000000c8c54723c */ /* 0x090ff00000041854 */
[C---:B------:R-:W-:Y:S08]  /*c9d0*/  HMMA.16816.F32.BF16 R88, R192.reuse, R12, R88 ;  /* 0x0000000cc058723c */ /* 0x040ff00000041858 */
[-C--:B------:R-:W-:Y:S08]  /*c9e0*/  HMMA.16816.F32.BF16 R92, R192, R14.reuse, R92 ;  /* 0x0000000ec05c723c */ /* 0x080ff0000004185c */
[C---:B------:R-:W-:Y:S08]  /*c9f0*/  HMMA.16816.F32.BF16 R96, R140.reuse, R14, R96 ;  /* 0x0000000e8c60723c */ /* 0x040ff00000041860 */
[-C--:B------:R-:W-:Y:S08]  /*ca00*/  HMMA.16816.F32.BF16 R100, R140, R16.reuse, R100 ;  /* 0x000000108c64723c */ /* 0x080ff00000041864 */
[C---:B------:R-:W-:Y:S08]  /*ca10*/  HMMA.16816.F32.BF16 R104, R192.reuse, R16, R104 ;  /* 0x00000010c068723c */ /* 0x040ff00000041868 */
[-C--:B------:R-:W-:Y:S08]  /*ca20*/  HMMA.16816.F32.BF16 R108, R192, R18.reuse, R108 ;  /* 0x00000012c06c723c */ /* 0x080ff0000004186c */
[C---:B------:R-:W-:Y:S08]  /*ca30*/  HMMA.16816.F32.BF16 R112, R140.reuse, R18, R112 ;  /* 0x000000128c70723c */ /* 0x040ff00000041870 */
[-C--:B-1----:R-:W-:Y:S08]  /*ca40*/  HMMA.16816.F32.BF16 R116, R140, R4.reuse, R116 ;  /* 0x000000048c74723c */ /* 0x082ff00000041874 */
[C---:B------:R-:W-:Y:S08]  /*ca50*/  HMMA.16816.F32.BF16 R120, R192.reuse, R4, R120 ;  /* 0x00000004c078723c */ /* 0x040ff00000041878 */
[-C--:B------:R-:W-:Y:S08]  /*ca60*/  HMMA.16816.F32.BF16 R124, R192, R6.reuse, R124 ;  /* 0x00000006c07c723c */ /* 0x080ff0000004187c */
[----:B------:R-:W-:Y:S01]  /*ca70*/  HMMA.16816.F32.BF16 R128, R140, R6, R128 ;  /* 0x000000068c80723c */ /* 0x000fe20000041880 */
[----:B-----5:R-:W-:Y:S04]  /*ca80*/  FFMA.FTZ R8, R2, R24, R31 ;  /* 0x0000001802087223 */ /* 0x020fe8000001001f */
[----:B------:R-:W-:Y:S04]  /*ca90*/  FADD.FTZ R8, R27, R8 ;  /* 0x000000081b087221 */ /* 0x000fe80000010000 */
[----:B------:R-:W-:Y:S03]  /*caa0*/  FADD.FTZ R9, R22, R8 ;  /* 0x0000000816097221 */ /* 0x000fe60000010000 */
[----:B------:R-:W-:Y:S02]  /*cab0*/  FFMA.FTZ R8, R0, R23, R215 ;  /* 0x0000001700087223 */ /* 0x000fe400000100d7 */
[----:B------:R-:W-:Y:S02]  /*cac0*/  FADD.FTZ R0, R212, R9 ;  /* 0x00000009d4007221 */ /* 0x000fe40000010000 */
[----:B------:R-:W-:Y:S02]  /*cad0*/  FFMA.FTZ R133, R133, R29, R35 ;  /* 0x0000001d85857223 */ /* 0x000fe40000010023 */
[----:B------:R-:W-:Y:S02]  /*cae0*/  FADD.FTZ R8, R216, R8 ;  /* 0x00000008d8087221 */ /* 0x000fe40000010000 */
[----:B------:R-:W-:Y:S02]  /*caf0*/  FFMA.FTZ R132, R132, R28, R30 ;  /* 0x0000001c84847223 */ /* 0x000fe4000001001e */
[----:B------:R-:W-:Y:S02]  /*cb00*/  FADD.FTZ R2, R25, R133 ;  /* 0x0000008519027221 */ /* 0x000fe40000010000 */
[----:B------:R-:W-:Y:S02]  /*cb10*/  FADD.FTZ R132, R26, R132 ;  /* 0x000000841a847221 */ /* 0x000fe40000010000 */
[----:B------:R-:W-:Y:S02]  /*cb20*/  FADD.FTZ R2, R20, R2 ;  /* 0x0000000214027221 */ /* 0x000fe40000010000 */
[----:B------:R-:W-:Y:S02]  /*cb30*/  FADD.FTZ R132, R21, R132 ;  /* 0x0000008415847221 */ /* 0x000fe40000010000 */
[----:B------:R-:W-:Y:S02]  /*cb40*/  FADD.FTZ R10, R213, R2 ;  /* 0x00000002d50a7221 */ /* 0x000fe40000010000 */
[----:B------:R-:W-:Y:S01]  /*cb50*/  FADD.FTZ R2, R214, R132 ;  /* 0x00000084d6027221 */ /* 0x000fe20000010000 */
[----:B------:R-:W-:Y:S01]  /*cb60*/  MOV R132, R137 ;  /* 0x0000008900847202 */ /* 0x000fe20000000f00 */
        /* <DEDUP_REMOVED lines=29> */
[----:B------:R-:W-:Y:S01]  /*cd40*/  FADD.FTZ R4, R206, R8 ;  /* 0x00000008ce047221 */ /* 0x000fe20000010000 */
[----:B------:R1:W-:Y:S01]  /*cd50*/  STL [R1+0x20], R5 ;  /* 0x0000200501007387 */ /* 0x0003e20000100800 */
[----:B------:R-:W-:Y:S02]  /*cd60*/  FADD.FTZ R2, R202, R2 ;  /* 0x00000002ca027221 */ /* 0x000fe40000010000 */
[----:B------:R-:W-:Y:S02]  /*cd70*/  FADD.FTZ R4, R205, R4 ;  /* 0x00000004cd047221 */ /* 0x000fe40000010000 */
[----:B------:R-:W-:Y:S02]  /*cd80*/  FADD.FTZ R2, R201, R2 ;  /* 0x00000002c9027221 */ /* 0x000fe40000010000 */
[----:B------:R-:W-:Y:S01]  /*cd90*/  FADD.FTZ R0, R138, R0 ;  /* 0x000000008a007221 */ /* 0x000fe20000010000 */
[----:B------:R1:W-:Y:S01]  /*cda0*/  STL [R1+0x24], R4 ;  /* 0x0000240401007387 */ /* 0x0003e20000100800 */
[----:B------:R-:W-:Y:S02]  /*cdb0*/  MOV R138, R135 ;  /* 0x00000087008a7202 */ /* 0x000fe40000000f00 */
[----:B------:R-:W-:Y:S01]  /*cdc0*/  FADD.FTZ R0, R134, R0 ;  /* 0x0000000086007221 */ /* 0x000fe20000010000 */
[----:B------:R1:W-:Y:S01]  /*cdd0*/  STL [R1+0x28], R2 ;  /* 0x0000280201007387 */ /* 0x0003e20000100800 */
[----:B------:R-:W-:Y:S03]  /*cde0*/  MOV R134, R136 ;  /* 0x0000008800867202 */ /* 0x000fe60000000f00 */
[----:B------:R1:W-:Y:S01]  /*cdf0*/  STL [R1+0x2c], R0 ;  /* 0x00002c0001007387 */ /* 0x0003e20000100800 */
[----:B------:R-:W-:-:S05]  /*ce00*/  @P0 BRA `(.L_x_629) ;  /* 0xffffad8000000947 */ /* 0x000fca000383ffff */
.L_x_610:
[----:B------:R-:W2:Y:S01]  /*ce10*/  S2UR UR28, SR_CTAID.X ;  /* 0x00000000001c79c3 */ /* 0x000ea20000002500 */
[----:B------:R-:W-:-:S02]  /*ce20*/  UISETP.NE.AND UP1, UPT, UR13, URZ, UPT ;  /* 0x0000003f0d00728c */ /* 0x000fc4000bf25270 */
[----:B------:R-:W-:Y:S02]  /*ce30*/  UISETP.NE.AND UP0, UPT, UR12, URZ, UPT ;  /* 0x0000003f0c00728c */ /* 0x000fe4000bf05270 */
[----:B------:R-:W-:Y:S02]  /*ce40*/  UMOV UR27, 0x1 ;  /* 0x00000001001b7882 */ /* 0x000fe40000000000 */
[----:B------:R-:W-:Y:S02]  /*ce50*/  ULDC UR25, c[0x0][0x168] ;  /* 0x00005a0000197ab9 */ /* 0x000fe40000000800 */
[----:B------:R-:W-:Y:S01]  /*ce60*/  ULDC.64 UR4, c[0x0][0x2c8] ;  /* 0x0000b20000047ab9 */ /* 0x000fe20000000a00 */
[----:B------:R-:W-:Y:S01]  /*ce70*/  PLOP3.LUT P0, PT, PT, PT, UP0, 0x40, 0x0 ;  /* 0x000000000000781c */ /* 0x000fe20003f0e808 */
[----:B------:R-:W-:Y:S02]  /*ce80*/  UIADD3 UR25, UR27, -UR25, URZ ;  /* 0x800000191b197290 */ /* 0x000fe4000fffe03f */
[----:B------:R-:W-:-:S02]  /*ce90*/  ULDC UR26, c[0x0][0x2ac] ;  /* 0x0000ab00001a7ab9 */ /* 0x000fc40000000800 */
[----:B--2---:R-:W-:-:S04]  /*cea0*/  ULEA UR28, UR28, 0x7f, 0x7 ;  /* 0x0000007f1c1c7891 */ /* 0x004fc8000f8e383f */
[----:B------:R-:W-:-:S03]  /*ceb0*/  UIMAD.WIDE.U32 UR30, UR28, UR4, URZ ;  /* 0x000000041c1e72a5 */ /* 0x000fc6000f8e003f */
[----:B------:R-:W-:Y:S02]  /*cec0*/  ULDC UR4, c[0x0][0x1d0] ;  /* 0x0000740000047ab9 */ /* 0x000fe40000000800 */
[----:B------:R-:W-:Y:S02]  /*ced0*/  UIMAD UR4, UR26, UR4, UR25 ;  /* 0x000000041a0472a4 */ /* 0x000fe4000f8e0219 */
[----:B------:R-:W-:Y:S02]  /*cee0*/  @UP1 USHF.R.U32.HI UR28, URZ, UR5, UR31 ;  /* 0x000000053f1c1299 */ /* 0x000fe4000801161f */
[----:B------:R-:W-:Y:S02]  /*cef0*/  ULDC UR25, c[0x0][0x324] ;  /* 0x0000c90000197ab9 */ /* 0x000fe40000000800 */
[----:B------:R-:W-:-:S04]  /*cf00*/  UIADD3 UR26, UR4, UR28, URZ ;  /* 0x0000001c041a7290 */ /* 0x000fc8000fffe03f */
[----:B------:R-:W-:Y:S01]  /*cf10*/  UIADD3 UR25, UR26, -UR25, URZ ;  /* 0x800000191a197290 */ /* 0x000fe2000fffe03f */
[----:B------:R-:W-:Y:S05]  /*cf20*/  @P0 BRA `(.L_x_630) ;  /* 0x0000016000000947 */ /* 0x000fea0003800000 */
[----:B------:R-:W-:-:S06]  /*cf30*/  UISETP.GT.AND UP0, UPT, UR26, -0x1, UPT ;  /* 0xffffffff1a00788c */ /* 0x000fcc000bf04270 */
[----:B------:R-:W-:-:S13]  /*cf40*/  PLOP3.LUT P0, PT, PT, PT, UP0, 0x80, 0x0 ;  /* 0x000000000000781c */ /* 0x000fda0003f0f008 */
[----:B------:R-:W-:Y:S05]  /*cf50*/  @P0 BRA `(.L_x_631) ;  /* 0x0000009000000947 */ /* 0x000fea0003800000 */
[----:B------:R-:W-:Y:S02]  /*cf60*/  ULDC UR4, c[0x0][0x32c] ;  /* 0x0000cb0000047ab9 */ /* 0x000fe40000000800 */
[----:B------:R-:W-:Y:S02]  /*cf70*/  UISETP.NE.AND UP0, UPT, UR27, UR4, UPT ;  /* 0x000000041b00728c */ /* 0x000fe4000bf05270 */
[----:B------:R-:W-:Y:S02]  /*cf80*/  ULOP3.LUT UR26, URZ, UR26, URZ, 0x33, !UPT ;  /* 0x0000001a3f1a7292 */ /* 0x000fe4000f8e333f */
[----:B------:R-:W-:Y:S02]  /*cf90*/  ULDC.64 UR4, c[0x0][0x330] ;  /* 0x0000cc0000047ab9 */ /* 0x000fe40000000a00 */
[----:B------:R-:W-:-:S07]  /*cfa0*/  UIMAD.WIDE.U32 UR28, UR26, UR4, URZ ;  /* 0x000000041a1c72a5 */ /* 0x000fce000f8e003f */
[----:B------:R-:W-:Y:S02]  /*cfb0*/  @UP0 UMOV UR27, UR29 ;  /* 0x0000001d001b0c82 */ /* 0x000fe40008000000 */
[----:B------:R-:W-:-:S04]  /*cfc0*/  @UP0 USHF.R.U32.HI UR26, URZ, UR5, UR27 ;  /* 0x000000053f1a0299 */ /* 0x000fc8000801161b */
[----:B------:R-:W-:Y:S01]  /*cfd0*/  ULOP3.LUT UR26, URZ, UR26, URZ, 0x33, !UPT ;  /* 0x0000001a3f1a7292 */ /* 0x000fe2000f8e333f */
[----:B------:R-:W-:Y:S05]  /*cfe0*/  BRA `(.L_x_632) ;  /* 0x0000006000007947 */ /* 0x000fea0003800000 */
.L_x_631:
[----:B------:R-:W-:Y:S02]  /*cff0*/  ULDC UR4, c[0x0][0x32c] ;  /* 0x0000cb0000047ab9 */ /* 0x000fe40000000800 */
[----:B------:R-:W-:-:S03]  /*d000*/  UISETP.NE.AND UP0, UPT, UR27, UR4, UPT ;  /* 0x000000041b00728c */ /* 0x000fc6000bf05270 */
[----:B------:R-:W-:Y:S02]  /*d010*/  ULDC.64 UR4, c[0x0][0x330] ;  /* 0x0000cc0000047ab9 */ /* 0x000fe40000000a00 */
[----:B------:R-:W-:-:S07]  /*d020*/  UIMAD.WIDE.U32 UR28, UR26, UR4, URZ ;  /* 0x000000041a1c72a5 */ /* 0x000fce000f8e003f */
[----:B------:R-:W-:Y:S02]  /*d030*/  @UP0 UMOV UR27, UR29 ;  /* 0x0000001d001b0c82 */ /* 0x000fe40008000000 */
[----:B------:R-:W-:Y:S02]  /*d040*/  @UP0 USHF.R.U32.HI UR26, URZ, UR5, UR27 ;  /* 0x000000053f1a0299 */ /* 0x000fe4000801161b */
.L_x_632:
[----:B------:R-:W-:Y:S02]  /*d050*/  ULDC UR4, c[0x0][0x32c] ;  /* 0x0000cb0000047ab9 */ /* 0x000fe40000000800 */
[----:B------:R-:W-:-:S04]  /*d060*/  UIMAD UR4, UR26, UR4, URZ ;  /* 0x000000041a0472a4 */ /* 0x000fc8000f8e023f */
[----:B------:R-:W-:-:S04]  /*d070*/  UISETP.LT.AND UP0, UPT, UR25, UR4, UPT ;  /* 0x000000041900728c */ /* 0x000fc8000bf01270 */
[----:B------:R-:W-:-:S04]  /*d080*/  USEL UR25, UR25, UR4, !UP0 ;  /* 0x0000000419197287 */ /* 0x000fc8000c000000 */
.L_x_630:
[----:B------:R-:W-:-:S04]  /*d090*/  UIADD3 UR25, UR25, 0x2f, URZ ;  /* 0x0000002f19197890 */ /* 0x000fc8000fffe03f */
        /* <DEDUP_REMOVED lines=8> */
[----:B-1----:R-:W2:Y:S04]  /*d120*/  LDL R0, [R1+0xc] ;  /* 0x00000c0001007983 */ /* 0x002ea80000100800 */
[----:B------:R-:W3:Y:S04]  /*d130*/  LDL R5, [R1+0x3c] ;  /* 0x00003c0001057983 */ /* 0x000ee80000100800 */
[----:B------:R-:W3:Y:S01]  /*d140*/  LDL R4, [R1+0x34] ;  /* 0x0000340001047983 */ /* 0x000ee20000100800 */
[----:B------:R-:W-:Y:S01]  /*d150*/  MOV R139, R3 ;  /* 0x00000003008b7202 */ /* 0x000fe20000000f00 */
[----:B------:R-:W-:-:S02]  /*d160*/  IMAD.MOV.U32 R132, RZ, RZ, R136 ;  /* 0x000000ffff847224 */ /* 0x000fc400078e0088 */
[----:B------:R-:W-:Y:S02]  /*d170*/  IMAD.MOV.U32 R2, RZ, RZ, R137 ;  /* 0x000000ffff027224 */ /* 0x000fe400078e0089 */
[----:B------:R-:W-:Y:S01]  /*d180*/  IMAD.MOV.U32 R138, RZ, RZ, R135 ;  /* 0x000000ffff8a7224 */ /* 0x000fe200078e0087 */
[----:B--2---:R-:W-:-:S05]  /*d190*/  SHF.L.U32 R3, R0, 0x1, RZ ;  /* 0x0000000100037819 */ /* 0x004fca00000006ff */
[----:B------:R1:W-:Y:S01]  /*d1a0*/  STL [R1+0x38], R3 ;  /* 0x0000380301007387 */ /* 0x0003e20000100800 */
[----:B------:R-:W-:Y:S02]  /*d1b0*/  SHF.R.S32.HI R249, RZ, 0x1f, R0 ;  /* 0x0000001ffff97819 */ /* 0x000fe40000011400 */
[C---:B---3--:R-:W-:Y:S01]  /*d1c0*/  SHF.L.U64.HI R248, R4.reuse, 0x1, R5 ;  /* 0x0000000104f87819 */ /* 0x048fe20000010205 */
[----:B------:R-:W-:Y:S01]  /*d1d0*/  IMAD.SHL.U32 R247, R4, 0x2, RZ ;  /* 0x0000000204f77824 */ /* 0x000fe200078e00ff */
[----:B------:R-:W-:Y:S02]  /*d1e0*/  SHF.L.U64.HI R249, R0, 0x1, R249 ;  /* 0x0000000100f97819 */ /* 0x000fe400000102f9 */
.L_x_636:
[----:B--2--5:R2:W5:Y:S01]  /*d1f0*/  LDL R134, [R1+0x38] ;  /* 0x0000380001867983 */ /* 0x0245620000100800 */
[----:B------:R-:W-:Y:S04]  /*d200*/  DEPBAR.LE SB0, 0x0 ;  /* 0x000080000000791a */ /* 0x000fe80000000000 */
[----:B------:R-:W-:Y:S01]  /*d210*/  BAR.SYNC.DEFER_BLOCKING 0x0 ;  /* 0x0000000000007b1d */ /* 0x000fe20000010000 */
[----:B------:R-:W-:Y:S01]  /*d220*/  UISETP.GT.AND UP0, UPT, UR8, UR24, UPT ;  /* 0x000000180800728c */ /* 0x000fe2000bf04270 */
[----:B------:R-:W-:Y:S05]  /*d230*/  SEL R133, RZ, 0x10, P5 ;  /* 0x00000010ff857807 */ /* 0x000fea0002800000 */
[----:B------:R-:W-:Y:S01]  /*d240*/  PLOP3.LUT P0, PT, PT, PT, UP0, 0x80, 0x0 ;  /* 0x000000000000781c */ /* 0x000fe20003f0f008 */
[----:B------:R2:W3:Y:S04]  /*d250*/  LDSM.16.M88.4 R48, [R231+0x6100] ;  /* 0x00610000e730783b */ /* 0x0004e80000000200 */
[----:B------:R2:W4:Y:S04]  /*d260*/  LDSM.16.M88.4 R44, [R231+0x8100] ;  /* 0x00810000e72c783b */ /* 0x0005280000000200 */
[----:B------:R2:W1:Y:S04]  /*d270*/  LDSM.16.M88.4 R16, [R224+0x3100] ;  /* 0x00310000e010783b */ /* 0x0004680000000200 */
        /* <DEDUP_REMOVED lines=8> */
[----:B------:R-:W-:Y:S01]  /*d300*/  SHF.R.S32.HI R0, RZ, 0x1f, R243 ;  /* 0x0000001fff007819 */ /* 0x000fe200000114f3 */
[----:B------:R-:W-:Y:S01]  /*d310*/  IMAD.WIDE.U32 R4, R243, c[0x0][0x208], RZ ;  /* 0x00008200f3047a25 */ /* 0x000fe200078e00ff */
[----:B-1----:R-:W-:Y:S02]  /*d320*/  SHF.R.S32.HI R3, RZ, 0x1f, R242 ;  /* 0x0000001fff037819 */ /* 0x002fe400000114f2 */
        /* <DEDUP_REMOVED lines=22> */
[C-C-:B----4-:R-:W-:Y:S01]  /*d490*/  IMAD.X R15, R5.reuse, 0x1, R249.reuse, P0 ;  /* 0x00000001050f7824 */ /* 0x150fe200000e06f9 */
[----:B------:R-:W-:Y:S01]  /*d4a0*/  IADD3 R8, P0, R8, R247, RZ ;  /* 0x000000f708087210 */ /* 0x000fe20007f1e0ff */
[--C-:B------:R-:W-:Y:S01]  /*d4b0*/  IMAD.X R13, R5, 0x1, R248.reuse, P2 ;  /* 0x00000001050d7824 */ /* 0x100fe200010e06f8 */
[----:B---3--:R-:W-:Y:S02]  /*d4c0*/  IADD3 R6, P2, R3, R134, RZ ;  /* 0x0000008603067210 */ /* 0x008fe40007f5e0ff */
[----:B------:R1:W-:Y:S01]  /*d4d0*/  LDGSTS.E.BYPASS.LTC128B.128 [R21], [R14.64], !P6 ;  /* 0x000000000e157fae */ /* 0x0003e2000f101d54 */
[C---:B------:R-:W-:Y:S03]  /*d4e0*/  IMAD.X R11, R7.reuse, 0x1, R249, P1 ;  /* 0x00000001070b7824 */ /* 0x040fe600008e06f9 */
[----:B------:R1:W-:Y:S01]  /*d4f0*/  LDGSTS.E.BYPASS.LTC128B.128 [R21+0x1800], [R12.64], !P5 ;  /* 0x018000000c157fae */ /* 0x0003e2000e901d54 */
[--C-:B------:R-:W-:Y:S01]  /*d500*/  IMAD.X R9, R7, 0x1, R248.reuse, P0 ;  /* 0x0000000107097824 */ /* 0x100fe200000e06f8 */
        /* <DEDUP_REMOVED lines=8> */
.L_x_634:
        /* <DEDUP_REMOVED lines=144> */
[----:B------:R2:W2:Y:S10]  /*de90*/  MUFU.TANH R194, R12 ;  /* 0x0000000c00c27308 */ /* 0x0004b40000002400 */
[----:B------:R2:W2:Y:S01]  /*dea0*/  MUFU.TANH R193, R13 ;  /* 0x0000000d00c17308 */ /* 0x0004a20000002400 */
[----:B-1----:R-:W1:Y:S01]  /*deb0*/  LDSM.16.M88.4 R8, [R229+0x2800] ;  /* 0x00280000e508783b */ /* 0x002e620000000200 */
[----:B------:R-:W-:Y:S04]  /*dec0*/  DEPBAR.LE SB0, 0x0 ;  /* 0x000080000000791a */ /* 0x000fe80000000000 */
[-C--:B----4-:R-:W-:Y:S04]  /*ded0*/  HMMA.16816.F32.BF16 R20, R196, R4.reuse, R20 ;  /* 0x00000004c414723c */ /* 0x090fe80000041814 */
[----:B------:R4:W1:Y:S01]  /*dee0*/  MUFU.TANH R203, R14 ;  /* 0x0000000e00cb7308 */ /* 0x0008620000002400 */
[----:B------:R-:W-:Y:S03]  /*def0*/  BAR.SYNC.DEFER_BLOCKING 0x0 ;  /* 0x0000000000007b1d */ /* 0x000fe60000010000 */
[C---:B------:R-:W-:Y:S06]  /*df00*/  HMMA.16816.F32.BF16 R24, R216.reuse, R4, R24 ;  /* 0x00000004d818723c */ /* 0x040fec0000041818 */
[----:B------:R4:W1:Y:S02]  /*df10*/  MUFU.TANH R202, R15 ;  /* 0x0000000f00ca7308 */ /* 0x0008640000002400 */
[-C--:B------:R-:W-:Y:S08]  /*df20*/  HMMA.16816.F32.BF16 R28, R216, R6.reuse, R28 ;  /* 0x00000006d81c723c */ /* 0x080ff0000004181c */
[----:B------:R4:W2:Y:S01]  /*df30*/  MUFU.TANH R142, R16 ;  /* 0x00000010008e7308 */ /* 0x0008a20000002400 */
        /* <DEDUP_REMOVED lines=20> */
[----:B------:R-:W-:Y:S02]  /*e080*/  FMUL.FTZ R29, R29, c[0x0][0x320] ;  /* 0x0000c8001d1d7a20 */ /* 0x000fe40000410000 */
[----:B------:R-:W-:Y:S02]  /*e090*/  FMUL.FTZ R30, R30, c[0x0][0x320] ;  /* 0x0000c8001e1e7a20 */ /* 0x000fe40000410000 */
[----:B------:R-:W-:Y:S03]  /*e0a0*/  FMUL.FTZ R40, R40, c[0x0][0x320] ;  /* 0x0000c80028287a20 */ /* 0x000fe60000410000 */
        /* <DEDUP_REMOVED lines=48> */
[----:B------:R4:W1:Y:S01]  /*e3b0*/  MUFU.TANH R216, R51 ;  /* 0x0000003300d87308 */ /* 0x0008620000002400 */
[----:B------:R-:W-:-:S05]  /*e3c0*/  @!P0 BRA `(.L_x_635) ;  /* 0x0000037000008947 */ /* 0x000fca0003800000 */
[----:B--23--:R-:W2:Y:S01]  /*e3d0*/  LDL R135, [R1+0x14] ;  /* 0x0000140001877983 */ /* 0x00cea20000100800 */
[----:B------:R-:W-:Y:S01]  /*e3e0*/  UIMAD UR5, UR24, 0x30, UR10 ;  /* 0x00000030180578a4 */ /* 0x000fe2000f8e020a */
[----:B------:R-:W-:Y:S01]  /*e3f0*/  IMAD.MOV.U32 R242, RZ, RZ, RZ ;  /* 0x000000fffff27224 */ /* 0x000fe200078e00ff */
[----:B----4-:R-:W-:Y:S04]  /*e400*/  IADD3 R16, -R133, 0x10, RZ ;  /* 0x0000001085107810 */ /* 0x010fe80007ffe1ff */
[----:B------:R-:W-:Y:S01]  /*e410*/  IMAD.U32 R3, RZ, RZ, UR5 ;  /* 0x00000005ff037e24 */ /* 0x000fe2000f8e00ff */
[----:B------:R-:W-:Y:S04]  /*e420*/  LOP3.LUT R16, R16, 0xf, RZ, 0xc0, !PT ;  /* 0x0000000f10107812 */ /* 0x000fe800078ec0ff */
[----:B--2---:R-:W-:Y:S05]  /*e430*/  IADD3 R3, R3, -0x30, R135 ;  /* 0xffffffd003037810 */ /* 0x004fea0007ffe087 */
[----:B------:R-:W-:Y:S04]  /*e440*/  @P4 IMAD.HI.U32 R4, R3, c[0x0][0x2bc], RZ ;  /* 0x0000af0003044a27 */ /* 0x000fe800078e00ff */
[--C-:B------:R-:W-:Y:S01]  /*e450*/  IMAD.MOV.U32 R0, RZ, RZ, R3.reuse ;  /* 0x000000ffff007224 */ /* 0x100fe200078e0003 */
[----:B------:R-:W-:Y:S04]  /*e460*/  @P4 SHF.R.U32.HI R0, RZ, c[0x0][0x2c0], R4 ;  /* 0x0000b000ff004a19 */ /* 0x000fe80000011604 */
[C---:B------:R-:W-:Y:S04]  /*e470*/  @!P3 IADD3 R5, P0, R0.reuse, UR18, RZ ;  /* 0x000000120005bc10 */ /* 0x040fe8000ff1e0ff */
[----:B------:R-:W-:Y:S01]  /*e480*/  @!P3 LEA.HI.X.SX32 R6, R0, UR7, 0x1, P0 ;  /* 0x000000070006bc11 */ /* 0x000fe200080f0eff */
[----:B------:R-:W-:Y:S01]  /*e490*/  IMAD.MOV R0, RZ, RZ, -R0 ;  /* 0x000000ffff007224 */ /* 0x000fe200078e0a00 */
[C---:B------:R-:W-:Y:S03]  /*e4a0*/  @!P3 LEA R4, P0, R5.reuse, c[0x0][0x2a0], 0x2 ;  /* 0x0000a8000504ba11 */ /* 0x040fe600078010ff */
        /* <DEDUP_REMOVED lines=25> */
[C-C-:B----4-:R-:W-:Y:S01]  /*e640*/  IMAD.X R15, R5.reuse, 0x1, R249.reuse, P0 ;  /* 0x00000001050f7824 */ /* 0x150fe200000e06f9 */
[----:B------:R-:W-:Y:S01]  /*e650*/  IADD3 R8, P0, R8, R247, RZ ;  /* 0x000000f708087210 */ /* 0x000fe20007f1e0ff */
[--C-:B------:R-:W-:Y:S01]  /*e660*/  IMAD.X R13, R5, 0x1, R248.reuse, P2 ;  /* 0x00000001050d7824 */ /* 0x100fe200010e06f8 */
[----:B-1----:R-:W-:Y:S02]  /*e670*/  IADD3 R6, P2, R3, R134, RZ ;  /* 0x0000008603067210 */ /* 0x002fe40007f5e0ff */
[----:B------:R1:W-:Y:S01]  /*e680*/  LDGSTS.E.BYPASS.LTC128B.128 [R252+0x3100], [R14.64], !P6 ;  /* 0x031000000efc7fae */ /* 0x0003e2000f101d54 */
        /* <DEDUP_REMOVED lines=11> */
.L_x_635:
[----:B--23--:R-:W-:Y:S01]  /*e740*/  FMNMX.FTZ R137, R143, R2, !PT ;  /* 0x000000028f897209 */ /* 0x00cfe20007810000 */
[----:B----4-:R-:W-:Y:S01]  /*e750*/  LDSM.16.MT88.4 R20, [R225+0x100] ;  /* 0x00010000e114783b */ /* 0x010fe20000004200 */
[----:B------:R-:W-:Y:S01]  /*e760*/  FMNMX.FTZ R0, R201, R138, !PT ;  /* 0x0000008ac9007209 */ /* 0x000fe20007810000 */
[----:B------:R-:W-:Y:S01]  /*e770*/  UISETP.GT.AND UP0, UPT, UR24, UR4, UPT ;  /* 0x000000041800728c */ /* 0x000fe2000bf04270 */
[----:B------:R-:W-:Y:S01]  /*e780*/  FMNMX.FTZ R137, R195, R137, !PT ;  /* 0x00000089c3897209 */ /* 0x000fe20007810000 */
[----:B------:R-:W-:Y:S01]  /*e790*/  UIADD3 UR24, UR24, -0x1, URZ ;  /* 0xffffffff18187890 */ /* 0x000fe2000fffe03f */
[----:B------:R-:W-:Y:S02]  /*e7a0*/  FMNMX.FTZ R0, R205, R0, !PT ;  /* 0x00000000cd007209 */ /* 0x000fe40007810000 */
[----:B------:R-:W-:Y:S01]  /*e7b0*/  FMNMX.FTZ R137, R142, R137, !PT ;  /* 0x000000898e897209 */ /* 0x000fe20007810000 */
[----:B------:R-:W-:Y:S01]  /*e7c0*/  LDSM.16.MT88.4 R36, [R226+0x100] ;  /* 0x00010000e224783b */ /* 0x000fe20000004200 */
[----:B------:R-:W-:Y:S02]  /*e7d0*/  FMNMX.FTZ R3, R192, R132, !PT ;  /* 0x00000084c0037209 */ /* 0x000fe40007810000 */
[----:B------:R-:W-:Y:S02]  /*e7e0*/  FMNMX.FTZ R137, R17, R137, !PT ;  /* 0x0000008911897209 */ /* 0x000fe40007810000 */
[----:B------:R-:W-:Y:S02]  /*e7f0*/  FMNMX.FTZ R0, R194, R0, !PT ;  /* 0x00000000c2007209 */ /* 0x000fe40007810000 */
        /* <DEDUP_REMOVED lines=18> */
[----:B------:R-:W-:Y:S01]  /*e920*/  SHFL.BFLY PT, R4, R137, 0x2, 0x1f ;  /* 0x0c401f0089047f89 */ /* 0x000fe200000e0000 */
        /* <DEDUP_REMOVED lines=11> */
[----:B------:R-:W-:Y:S01]  /*e9e0*/  SHFL.BFLY PT, R135, R0, 0x2, 0x1f ;  /* 0x0c401f0000877f89 */ /* 0x000fe200000e0000 */
[----:B------:R-:W-:Y:S07]  /*e9f0*/  FMNMX.FTZ R3, R216, R3, !PT ;  /* 0x00000003d8037209 */ /* 0x000fee0007810000 */
[----:B------:R-:W1:Y:S02]  /*ea00*/  SHFL.BFLY PT, R5, R3, 0x2, 0x1f ;  /* 0x0c401f0003057f89 */ /* 0x000e6400000e0000 */
[----:B-1----:R-:W-:Y:S02]  /*ea10*/  FMNMX.FTZ R3, R3, R5, !PT ;  /* 0x0000000503037209 */ /* 0x002fe40007810000 */
[----:B------:R-:W-:Y:S02]  /*ea20*/  FMNMX.FTZ R137, R137, R4, !PT ;  /* 0x0000000489897209 */ /* 0x000fe40007810000 */
[----:B------:R-:W-:Y:S02]  /*ea30*/  FMNMX.FTZ R4, R200, R139, !PT ;  /* 0x0000008bc8047209 */ /* 0x000fe40007810000 */
[----:B------:R-:W1:Y:S01]  /*ea40*/  SHFL.BFLY PT, R136, R3, 0x1, 0x1f ;  /* 0x0c201f0003887f89 */ /* 0x000e6200000e0000 */
[----:B------:R-:W-:Y:S02]  /*ea50*/  FMNMX.FTZ R135, R0, R135, !PT ;  /* 0x0000008700877209 */ /* 0x000fe40007810000 */
[----:B------:R-:W-:Y:S04]  /*ea60*/  FMNMX.FTZ R4, R206, R4, !PT ;  /* 0x00000004ce047209 */ /* 0x000fe80007810000 */
[----:B------:R-:W-:Y:S01]  /*ea70*/  FMNMX.FTZ R4, R203, R4, !PT ;  /* 0x00000004cb047209 */ /* 0x000fe20007810000 */
[----:B------:R-:W2:Y:S03]  /*ea80*/  SHFL.BFLY PT, R6, R137, 0x1, 0x1f ;  /* 0x0c201f0089067f89 */ /* 0x000ea600000e0000 */
[----:B------:R-:W-:Y:S04]  /*ea90*/  FMNMX.FTZ R4, R202, R4, !PT ;  /* 0x00000004ca047209 */ /* 0x000fe80007810000 */
[----:B------:R-:W-:Y:S01]  /*eaa0*/  FMNMX.FTZ R4, R221, R4, !PT ;  /* 0x00000004dd047209 */ /* 0x000fe20007810000 */
[----:B------:R-:W3:Y:S03]  /*eab0*/  SHFL.BFLY PT, R5, R135, 0x1, 0x1f ;  /* 0x0c201f0087057f89 */ /* 0x000ee600000e0000 */
[----:B------:R-:W-:Y:S04]  /*eac0*/  FMNMX.FTZ R0, R222, R4, !PT ;  /* 0x00000004de007209 */ /* 0x000fe80007810000 */
[----:B------:R-:W-:Y:S02]  /*ead0*/  FMNMX.FTZ R0, R245, R0, !PT ;  /* 0x00000000f5007209 */ /* 0x000fe40007810000 */
[----:B-1----:R-:W-:Y:S02]  /*eae0*/  FMNMX.FTZ R136, R3, R136, !PT ;  /* 0x0000008803887209 */ /* 0x002fe40007810000 */
[----:B------:R-:W-:Y:S04]  /*eaf0*/  FMNMX.FTZ R4, R246, R0, !PT ;  /* 0x00000000f6047209 */ /* 0x000fe80007810000 */
[----:B------:R-:W-:Y:S02]  /*eb00*/  FMNMX.FTZ R4, R219, R4, !PT ;  /* 0x00000004db047209 */ /* 0x000fe40007810000 */
[----:B--2---:R-:W-:Y:S05]  /*eb10*/  FMNMX.FTZ R137, R137, R6, !PT ;  /* 0x0000000689897209 */ /* 0x004fea0007810000 */
[----:B------:R-:W-:Y:S01]  /*eb20*/  FADD.FTZ R0, -R137, R2 ;  /* 0x0000000289007221 */ /* 0x000fe20000010100 */
[----:B---3--:R-:W-:Y:S01]  /*eb30*/  FMNMX.FTZ R135, R135, R5, !PT ;  /* 0x0000000587877209 */ /* 0x008fe20007810000 */
[----:B------:R-:W-:Y:S02]  /*eb40*/  FMUL.FTZ R196, R137, c[0x0][0x2d0] ;  /* 0x0000b40089c47a20 */ /* 0x000fe40000410000 */
[----:B------:R-:W-:Y:S01]  /*eb50*/  FMUL.FTZ R2, R0, c[0x0][0x2d0] ;  /* 0x0000b40000027a20 */ /* 0x000fe20000410000 */
[----:B------:R-:W-:Y:S01]  /*eb60*/  FMNMX.FTZ R0, R42, R4, !PT ;  /* 0x000000042a007209 */ /* 0x000fe20007810000 */
[----:B------:R-:W-:Y:S02]  /*eb70*/  FFMA.FTZ R4, R143, c[0x0][0x2d0], -R196 ;  /* 0x0000b4008f047a23 */ /* 0x000fe400000108c4 */
[----:B-----5:R1:W2:Y:S01]  /*eb80*/  MUFU.EX2 R134, R2 ;  /* 0x0000000200867308 */ /* 0x0202a20000000800 */
[----:B------:R-:W-:Y:S01]  /*eb90*/  FMNMX.FTZ R0, R140, R0, !PT ;  /* 0x000000008c007209 */ /* 0x000fe20007810000 */
[----:B------:R-:W-:Y:S03]  /*eba0*/  FMUL.FTZ R143, R135, c[0x0][0x2d0] ;  /* 0x0000b400878f7a20 */ /* 0x000fe60000410000 */
[----:B------:R-:W-:Y:S05]  /*ebb0*/  FMNMX.FTZ R0, R141, R0, !PT ;  /* 0x000000008d007209 */ /* 0x000fea0007810000 */
[----:B------:R-:W3:Y:S01]  /*ebc0*/  SHFL.BFLY PT, R3, R0, 0x2, 0x1f ;  /* 0x0c401f0000037f89 */ /* 0x000ee200000e0000 */
[----:B------:R-:W-:Y:S01]  /*ebd0*/  MUFU.EX2 R29, R4 ;  /* 0x00000004001d7308 */ /* 0x000fe20000000800 */
[----:B-1----:R-:W-:Y:S02]  /*ebe0*/  FADD.FTZ R2, -R136, R132 ;  /* 0x0000008488027221 */ /* 0x002fe40000010100 */
[----:B--2---:R-:W-:Y:S02]  /*ebf0*/  FMUL.FTZ R16, R134, R156 ;  /* 0x0000009c86107220 */ /* 0x004fe40000410000 */
[----:B------:R-:W-:Y:S02]  /*ec00*/  FMUL.FTZ R2, R2, c[0x0][0x2d0] ;  /* 0x0000b40002027a20 */ /* 0x000fe40000410000 */
[C---:B------:R-:W-:Y:S03]  /*ec10*/  FMUL.FTZ R48, R134.reuse, R188 ;  /* 0x000000bc86307220 */ /* 0x040fe60000410000 */
[----:B------:R1:W2:Y:S01]  /*ec20*/  MUFU.EX2 R133, R2 ;  /* 0x0000000200857308 */ /* 0x0002a20000000800 */
[----:B------:R-:W-:Y:S01]  /*ec30*/  FMUL.FTZ R49, R134, R189 ;  /* 0x000000bd86317220 */ /* 0x000fe20000410000 */
[----:B---3--:R-:W-:Y:S01]  /*ec40*/  FMNMX.FTZ R0, R0, R3, !PT ;  /* 0x0000000300007209 */ /* 0x008fe20007810000 */
[----:B------:R-:W-:Y:S02]  /*ec50*/  FFMA.FTZ R3, R17, c[0x0][0x2d0], -R196 ;  /* 0x0000b40011037a23 */ /* 0x000fe400000108c4 */
[C---:B------:R-:W-:Y:S02]  /*ec60*/  FMUL.FTZ R17, R134.reuse, R157 ;  /* 0x0000009d86117220 */ /* 0x040fe40000410000 */
[C---:B------:R-:W-:Y:S02]  /*ec70*/  FMUL.FTZ R52, R134.reuse, R52 ;  /* 0x0000003486347220 */ /* 0x040fe40000410000 */
[C---:B------:R-:W-:Y:S01]  /*ec80*/  FMUL.FTZ R53, R134.reuse, R53 ;  /* 0x0000003586357220 */ /* 0x040fe20000410000 */
[----:B------:R-:W-:Y:S01]  /*ec90*/  MUFU.EX2 R7, R3 ;  /* 0x0000000300077308 */ /* 0x000fe20000000800 */
[C---:B------:R-:W-:Y:S02]  /*eca0*/  FMUL.FTZ R64, R134.reuse, R64 ;  /* 0x0000004086407220 */ /* 0x040fe40000410000 */
[C---:B------:R-:W-:Y:S02]  /*ecb0*/  FMUL.FTZ R65, R134.reuse, R65 ;  /* 0x0000004186417220 */ /* 0x040fe40000410000 */
[C---:B------:R-:W-:Y:S02]  /*ecc0*/  FMUL.FTZ R68, R134.reuse, R68 ;  /* 0x0000004486447220 */ /* 0x040fe40000410000 */
[C---:B------:R-:W-:Y:S02]  /*ecd0*/  FMUL.FTZ R69, R134.reuse, R69 ;  /* 0x0000004586457220 */ /* 0x040fe40000410000 */
[C---:B------:R-:W-:Y:S02]  /*ece0*/  FMUL.FTZ R80, R134.reuse, R80 ;  /* 0x0000005086507220 */ /* 0x040fe40000410000 */
[C---:B------:R-:W-:Y:S02]  /*ecf0*/  FMUL.FTZ R81, R134.reuse, R81 ;  /* 0x0000005186517220 */ /* 0x040fe40000410000 */
[----:B------:R-:W-:Y:S02]  /*ed00*/  FMUL.FTZ R84, R134, R84 ;  /* 0x0000005486547220 */ /* 0x000fe40000410000 */
[----:B-1----:R-:W-:Y:S02]  /*ed10*/  FADD.FTZ R2, -R135, R138 ;  /* 0x0000008a87027221 */ /* 0x002fe40000010100 */
[--C-:B------:R-:W-:Y:S02]  /*ed20*/  FFMA.FTZ R138, R207, c[0x0][0x2d0], -R196.reuse ;  /* 0x0000b400cf8a7a23 */ /* 0x100fe400000108c4 */
[----:B------:R-:W-:Y:S02]  /*ed30*/  FMUL.FTZ R2, R2, c[0x0][0x2d0] ;  /* 0x0000b40002027a20 */ /* 0x000fe40000410000 */
[C---:B--2---:R-:W-:Y:S02]  /*ed40*/  FMUL.FTZ R6, R133.reuse, R146 ;  /* 0x0000009285067220 */ /* 0x044fe40000410000 */
[----:B------:R1:W2:Y:S01]  /*ed50*/  MUFU.EX2 R132, R2 ;  /* 0x0000000200847308 */ /* 0x0002a20000000800 */
[C---:B------:R-:W-:Y:S02]  /*ed60*/  FMUL.FTZ R50, R133.reuse, R190 ;  /* 0x000000be85327220 */ /* 0x040fe40000410000 */
[C---:B------:R-:W-:Y:S02]  /*ed70*/  FMUL.FTZ R51, R133.reuse, R191 ;  /* 0x000000bf85337220 */ /* 0x040fe40000410000 */
[C---:B------:R-:W-:Y:S01]  /*ed80*/  FMUL.FTZ R54, R133.reuse, R54 ;  /* 0x0000003685367220 */ /* 0x040fe20000410000 */
[----:B------:R-:W-:Y:S01]  /*ed90*/  LDSM.16.MT88.4 R188, [R228+0x1100] ;  /* 0x00110000e4bc783b */ /* 0x000fe20000004200 */
        /* <DEDUP_REMOVED lines=8> */
[----:B------:R-:W-:Y:S02]  /*ee20*/  FMUL.FTZ R86, R133, R86 ;  /* 0x0000005685567220 */ /* 0x000fe40000410000 */
[--C-:B-1----:R-:W-:Y:S02]  /*ee30*/  FFMA.FTZ R2, R195, c[0x0][0x2d0], -R196.reuse ;  /* 0x0000b400c3027a23 */ /* 0x102fe400000108c4 */
[C---:B--2---:R-:W-:Y:S02]  /*ee40*/  FMUL.FTZ R12, R132.reuse, R152 ;  /* 0x00000098840c7220 */ /* 0x044fe40000410000 */
[----:B------:R1:W-:Y:S01]  /*ee50*/  MUFU.EX2 R9, R2 ;  /* 0x0000000200097308 */ /* 0x0003e20000000800 */
        /* <DEDUP_REMOVED lines=12> */
[----:B-1----:R-:W-:Y:S02]  /*ef20*/  FFMA.FTZ R2, R142, c[0x0][0x2d0], -R196 ;  /* 0x0000b4008e027a23 */ /* 0x002fe400000108c4 */
[----:B------:R-:W-:Y:S02]  /*ef30*/  FMUL.FTZ R142, R136, c[0x0][0x2d0] ;  /* 0x0000b400888e7a20 */ /* 0x000fe40000410000 */
[----:B------:R1:W-:Y:S01]  /*ef40*/  MUFU.EX2 R30, R2 ;  /* 0x00000002001e7308 */ /* 0x0003e20000000800 */
[C---:B------:R-:W-:Y:S02]  /*ef50*/  FMUL.FTZ R87, R133.reuse, R87 ;  /* 0x0000005785577220 */ /* 0x040fe40000410000 */
[--C-:B------:R-:W-:Y:S02]  /*ef60*/  FFMA.FTZ R3, R192, c[0x0][0x2d0], -R142.reuse ;  /* 0x0000b400c0037a23 */ /* 0x100fe4000001088e */
[C---:B------:R-:W-:Y:S02]  /*ef70*/  FMUL.FTZ R88, R132.reuse, R88 ;  /* 0x0000005884587220 */ /* 0x040fe40000410000 */
[C---:B------:R-:W-:Y:S02]  /*ef80*/  FMUL.FTZ R89, R132.reuse, R89 ;  /* 0x0000005984597220 */ /* 0x040fe40000410000 */
[C---:B------:R-:W-:Y:S01]  /*ef90*/  FMUL.FTZ R92, R132.reuse, R92 ;  /* 0x0000005c845c7220 */ /* 0x040fe20000410000 */
[----:B------:R2:W-:Y:S01]  /*efa0*/  MUFU.EX2 R43, R3 ;  /* 0x00000003002b7308 */ /* 0x0005e20000000800 */
[----:B------:R-:W-:Y:S02]  /*efb0*/  FMUL.FTZ R93, R132, R93 ;  /* 0x0000005d845d7220 */ /* 0x000fe40000410000 */
[C---:B------:R-:W-:Y:S02]  /*efc0*/  FMUL.FTZ R96, R134.reuse, R96 ;  /* 0x0000006086607220 */ /* 0x040fe40000410000 */
[C---:B------:R-:W-:Y:S02]  /*efd0*/  FMUL.FTZ R97, R134.reuse, R97 ;  /* 0x0000006186617220 */ /* 0x040fe40000410000 */
[C---:B------:R-:W-:Y:S02]  /*efe0*/  FMUL.FTZ R98, R133.reuse, R98 ;  /* 0x0000006285627220 */ /* 0x040fe40000410000 */
[C---:B------:R-:W-:Y:S02]  /*eff0*/  FMUL.FTZ R99, R133.reuse, R99 ;  /* 0x0000006385637220 */ /* 0x040fe40000410000 */
[C---:B------:R-:W-:Y:S02]  /*f000*/  FMUL.FTZ R100, R134.reuse, R100 ;  /* 0x0000006486647220 */ /* 0x040fe40000410000 */
[----:B------:R-:W-:Y:S01]  /*f010*/  FMUL.FTZ R101, R134, R101 ;  /* 0x0000006586657220 */ /* 0x000fe20000410000 */
[----:B-1----:R-:W1:Y:S01]  /*f020*/  SHFL.BFLY PT, R2, R0, 0x1, 0x1f ;  /* 0x0c201f0000027f89 */ /* 0x002e6200000e0000 */
[C---:B------:R-:W-:Y:S02]  /*f030*/  FMUL.FTZ R102, R133.reuse, R102 ;  /* 0x0000006685667220 */ /* 0x040fe40000410000 */
[C---:B------:R-:W-:Y:S02]  /*f040*/  FMUL.FTZ R103, R133.reuse, R103 ;  /* 0x0000006785677220 */ /* 0x040fe40000410000 */
[C---:B------:R-:W-:Y:S02]  /*f050*/  FMUL.FTZ R104, R132.reuse, R104 ;  /* 0x0000006884687220 */ /* 0x040fe40000410000 */
[C---:B------:R-:W-:Y:S02]  /*f060*/  FMUL.FTZ R105, R132.reuse, R105 ;  /* 0x0000006984697220 */ /* 0x040fe40000410000 */
[----:B------:R-:W-:Y:S02]  /*f070*/  FMUL.FTZ R108, R132, R108 ;  /* 0x0000006c846c7220 */ /* 0x000fe40000410000 */
[--C-:B--2---:R-:W-:Y:S01]  /*f080*/  FFMA.FTZ R3, R204, c[0x0][0x2d0], -R142.reuse ;  /* 0x0000b400cc037a23 */ /* 0x104fe2000001088e */
[----:B------:R-:W-:Y:S01]  /*f090*/  MOV R204, R40 ;  /* 0x0000002800cc7202 */ /* 0x000fe20000000f00 */
[C---:B------:R-:W-:Y:S02]  /*f0a0*/  FMUL.FTZ R40, R132.reuse, R180 ;  /* 0x000000b484287220 */ /* 0x040fe40000410000 */
[----:B------:R2:W3:Y:S01]  /*f0b0*/  MUFU.EX2 R10, R3 ;  /* 0x00000003000a7308 */ /* 0x0004e20000000800 */
[----:B------:R-:W-:Y:S02]  /*f0c0*/  FMUL.FTZ R109, R132, R109 ;  /* 0x0000006d846d7220 */ /* 0x000fe40000410000 */
[C---:B------:R-:W-:Y:S02]  /*f0d0*/  FMUL.FTZ R112, R134.reuse, R112 ;  /* 0x0000007086707220 */ /* 0x040fe40000410000 */
[C---:B------:R-:W-:Y:S02]  /*f0e0*/  FMUL.FTZ R113, R134.reuse, R113 ;  /* 0x0000007186717220 */ /* 0x040fe40000410000 */
[C---:B------:R-:W-:Y:S02]  /*f0f0*/  FMUL.FTZ R114, R133.reuse, R114 ;  /* 0x0000007285727220 */ /* 0x040fe40000410000 */
[C---:B------:R-:W-:Y:S01]  /*f100*/  FMUL.FTZ R115, R133.reuse, R115 ;  /* 0x0000007385737220 */ /* 0x040fe20000410000 */
[----:B------:R4:W-:Y:S01]  /*f110*/  MUFU.EX2 R180, R138 ;  /* 0x0000008a00b47308 */ /* 0x0009e20000000800 */
[C---:B------:R-:W-:Y:S02]  /*f120*/  FMUL.FTZ R116, R134.reuse, R116 ;  /* 0x0000007486747220 */ /* 0x040fe40000410000 */
[----:B------:R-:W-:Y:S02]  /*f130*/  FMUL.FTZ R117, R134, R117 ;  /* 0x0000007586757220 */ /* 0x000fe40000410000 */
[C---:B------:R-:W-:Y:S02]  /*f140*/  FMUL.FTZ R118, R133.reuse, R118 ;  /* 0x0000007685767220 */ /* 0x040fe40000410000 */
[C---:B------:R-:W-:Y:S02]  /*f150*/  FMUL.FTZ R119, R133.reuse, R119 ;  /* 0x0000007785777220 */ /* 0x040fe40000410000 */
[C---:B------:R-:W-:Y:S02]  /*f160*/  FMUL.FTZ R120, R132.reuse, R120 ;  /* 0x0000007884787220 */ /* 0x040fe40000410000 */
[C---:B------:R-:W-:Y:S02]  /*f170*/  FMUL.FTZ R121, R132.reuse, R121 ;  /* 0x0000007984797220 */ /* 0x040fe40000410000 */
[----:B------:R-:W-:Y:S02]  /*f180*/  FMUL.FTZ R124, R132, R124 ;  /* 0x0000007c847c7220 */ /* 0x000fe40000410000 */
[----:B--2---:R-:W-:Y:S02]  /*f190*/  FFMA.FTZ R3, R18, c[0x0][0x2d0], -R142 ;  /* 0x0000b40012037a23 */ /* 0x004fe4000001088e */
[----:B------:R-:W-:Y:S02]  /*f1a0*/  FMUL.FTZ R18, R133, R158 ;  /* 0x0000009e85127220 */ /* 0x000fe40000410000 */
[----:B------:R1:W-:Y:S01]  /*f1b0*/  MUFU.EX2 R31, R3 ;  /* 0x00000003001f7308 */ /* 0x0003e20000000800 */
[----:B------:R-:W-:Y:S02]  /*f1c0*/  FMUL.FTZ R125, R132, R125 ;  /* 0x0000007d847d7220 */ /* 0x000fe40000410000 */
[C---:B------:R-:W-:Y:S02]  /*f1d0*/  FMUL.FTZ R128, R134.reuse, R128 ;  /* 0x0000008086807220 */ /* 0x040fe40000410000 */
[----:B----4-:R-:W-:Y:S02]  /*f1e0*/  FFMA.FTZ R138, R209, c[0x0][0x2d0], -R196 ;  /* 0x0000b400d18a7a23 */ /* 0x010fe400000108c4 */
[----:B------:R-:W-:Y:S02]  /*f1f0*/  FMUL.FTZ R129, R134, R129 ;  /* 0x0000008186817220 */ /* 0x000fe40000410000 */
[C---:B------:R-:W-:Y:S02]  /*f200*/  FMUL.FTZ R130, R133.reuse, R130 ;  /* 0x0000008285827220 */ /* 0x040fe40000410000 */
[----:B------:R-:W-:Y:S01]  /*f210*/  FMUL.FTZ R131, R133, R131 ;  /* 0x0000008385837220 */ /* 0x000fe20000410000 */
[----:B-1----:R-:W-:Y:S01]  /*f220*/  FMNMX.FTZ R3, R2, R0, !PT ;  /* 0x0000000002037209 */ /* 0x002fe20007810000 */
[--C-:B------:R-:W-:Y:S02]  /*f230*/  FFMA.FTZ R2, R201, c[0x0][0x2d0], -R143.reuse ;  /* 0x0000b400c9027a23 */ /* 0x100fe4000001088f */
[--C-:B------:R-:W-:Y:S02]  /*f240*/  FFMA.FTZ R0, R19, c[0x0][0x2d0], -R142.reuse ;  /* 0x0000b40013007a23 */ /* 0x100fe4000001088e */
[----:B------:R1:W-:Y:S01]  /*f250*/  MUFU.EX2 R195, R2 ;  /* 0x0000000200c37308 */ /* 0x0003e20000000800 */
[----:B------:R-:W-:Y:S02]  /*f260*/  FMUL.FTZ R19, R133, R159 ;  /* 0x0000009f85137220 */ /* 0x000fe40000410000 */
[----:B------:R-:W-:Y:S07]  /*f270*/  LDSM.16.MT88.4 R156, [R227+0x100] ;  /* 0x00010000e39c783b */ /* 0x000fee0000004200 */
[----:B------:R2:W-:Y:S01]  /*f280*/  MUFU.EX2 R8, R0 ;  /* 0x0000000000087308 */ /* 0x0005e20000000800 */
[----:B-1----:R-:W-:Y:S01]  /*f290*/  FFMA.FTZ R2, R205, c[0x0][0x2d0], -R143 ;  /* 0x0000b400cd027a23 */ /* 0x002fe2000001088f */
[----:B------:R-:W-:Y:S01]  /*f2a0*/  MOV R205, R41 ;  /* 0x0000002900cd7202 */ /* 0x000fe20000000f00 */
[----:B------:R-:W-:Y:S07]  /*f2b0*/  FMUL.FTZ R41, R132, R181 ;  /* 0x000000b584297220 */ /* 0x000fee0000410000 */
[----:B------:R1:W-:Y:S01]  /*f2c0*/  MUFU.EX2 R192, R2 ;  /* 0x0000000200c07308 */ /* 0x0003e20000000800 */
[----:B------:R-:W-:Y:S01]  /*f2d0*/  MOV R184, R205 ;  /* 0x000000cd00b87202 */ /* 0x000fe20000000f00 */
[----:B--2---:R-:W-:Y:S01]  /*f2e0*/  FADD.FTZ R0, -R3, R139 ;  /* 0x0000008b03007221 */ /* 0x004fe20000010100 */
[----:B------:R-:W-:Y:S01]  /*f2f0*/  MOV R139, R33 ;  /* 0x00000021008b7202 */ /* 0x000fe20000000f00 */
[----:B------:R-:W-:Y:S06]  /*f300*/  FMUL.FTZ R33, R134, R173 ;  /* 0x000000ad86217220 */ /* 0x000fec0000410000 */
[----:B------:R2:W-:Y:S01]  /*f310*/  MUFU.EX2 R173, R138 ;  /* 0x0000008a00ad7308 */ /* 0x0005e20000000800 */
[----:B------:R-:W-:Y:S02]  /*f320*/  FMUL.FTZ R0, R0, c[0x0][0x2d0] ;  /* 0x0000b40000007a20 */ /* 0x000fe40000410000 */
[--C-:B------:R-:W-:Y:S07]  /*f330*/  FFMA.FTZ R139, R139, c[0x0][0x2d0], -R142.reuse ;  /* 0x0000b4008b8b7a23 */ /* 0x100fee000001088e */
[----:B------:R-:W4:Y:S01]  /*f340*/  MUFU.EX2 R0, R0 ;  /* 0x0000000000007308 */ /* 0x000f220000000800 */
[--C-:B-1----:R-:W-:Y:S01]  /*f350*/  FFMA.FTZ R2, R194, c[0x0][0x2d0], -R143.reuse ;  /* 0x0000b400c2027a23 */ /* 0x102fe2000001088f */
[----:B---3--:R-:W-:Y:S08]  /*f360*/  MOV R194, R10 ;  /* 0x0000000a00c27202 */ /* 0x008ff00000000f00 */
[----:B------:R1:W-:Y:S01]  /*f370*/  MUFU.EX2 R24, R2 ;  /* 0x0000000200187308 */ /* 0x0003e20000000800 */
[--C-:B--2---:R-:W-:Y:S09]  /*f380*/  FFMA.FTZ R138, R211, c[0x0][0x2d0], -R142.reuse ;  /* 0x0000b400d38a7a23 */ /* 0x104ff2000001088e */
[----:B------:R2:W-:Y:S01]  /*f390*/  MUFU.EX2 R181, R138 ;  /* 0x0000008a00b57308 */ /* 0x0005e20000000800 */
[C---:B----4-:R-:W-:Y:S02]  /*f3a0*/  FMUL.FTZ R10, R0.reuse, R150 ;  /* 0x00000096000a7220 */ /* 0x050fe40000410000 */
[C---:B------:R-:W-:Y:S02]  /*f3b0*/  FMUL.FTZ R11, R0.reuse, R151 ;  /* 0x00000097000b7220 */ /* 0x040fe40000410000 */
[C---:B------:R-:W-:Y:S02]  /*f3c0*/  FMUL.FTZ R14, R0.reuse, R154 ;  /* 0x0000009a000e7220 */ /* 0x040fe40000410000 */
[C---:B------:R-:W-:Y:S02]  /*f3d0*/  FMUL.FTZ R15, R0.reuse, R155 ;  /* 0x0000009b000f7220 */ /* 0x040fe40000410000 */
[----:B------:R-:W3:Y:S01]  /*f3e0*/  LDSM.16.MT88.4 R152, [R228+0x100] ;  /* 0x00010000e498783b */ /* 0x000ee20000004200 */
[----:B------:R-:W-:Y:S02]  /*f3f0*/  FMUL.FTZ R26, R0, R166 ;  /* 0x000000a6001a7220 */ /* 0x000fe40000410000 */
[--C-:B-1----:R-:W-:Y:S01]  /*f400*/  FFMA.FTZ R2, R193, c[0x0][0x2d0], -R143.reuse ;  /* 0x0000b400c1027a23 */ /* 0x102fe2000001088f */
[----:B------:R-:W-:Y:S01]  /*f410*/  MOV R193, R9 ;  /* 0x0000000900c17202 */ /* 0x000fe20000000f00 */
[----:B------:R-:W-:Y:S02]  /*f420*/  FMUL.FTZ R9, R132, R149 ;  /* 0x0000009584097220 */ /* 0x000fe40000410000 */
[----:B------:R1:W4:Y:S01]  /*f430*/  MUFU.EX2 R5, R2 ;  /* 0x0000000200057308 */ /* 0x0003220000000800 */
[C---:B------:R-:W-:Y:S02]  /*f440*/  FMUL.FTZ R27, R0.reuse, R167 ;  /* 0x000000a7001b7220 */ /* 0x040fe40000410000 */
[C---:B------:R-:W-:Y:S02]  /*f450*/  FMUL.FTZ R46, R0.reuse, R186 ;  /* 0x000000ba002e7220 */ /* 0x040fe40000410000 */
[----:B--2---:R-:W-:Y:S02]  /*f460*/  FFMA.FTZ R138, R213, c[0x0][0x2d0], -R142 ;  /* 0x0000b400d58a7a23 */ /* 0x004fe4000001088e */
        /* <DEDUP_REMOVED lines=9> */
[----:B-1----:R-:W-:Y:S02]  /*f500*/  FMUL.FTZ R2, R3, c[0x0][0x2d0] ;  /* 0x0000b40003027a20 */ /* 0x002fe40000410000 */
[----:B------:R-:W-:Y:S02]  /*f510*/  FMUL.FTZ R90, R0, R90 ;  /* 0x0000005a005a7220 */ /* 0x000fe40000410000 */
[--C-:B------:R-:W-:Y:S01]  /*f520*/  FFMA.FTZ R4, R200, c[0x0][0x2d0], -R2.reuse ;  /* 0x0000b400c8047a23 */ /* 0x100fe20000010802 */
[----:B----4-:R-:W-:Y:S01]  /*f530*/  MOV R200, R5 ;  /* 0x0000000500c87202 */ /* 0x010fe20000000f00 */
        /* <DEDUP_REMOVED lines=19> */
[----:B------:R1:W4:Y:S01]  /*f670*/  MUFU.EX2 R34, R4 ;  /* 0x0000000400227308 */ /* 0x0003220000000800 */
[-C--:B--2---:R-:W-:Y:S01]  /*f680*/  MOV R166, R35.reuse ;  /* 0x0000002300a67202 */ /* 0x084fe20000000f00 */
[--C-:B------:R-:W-:Y:S02]  /*f690*/  FFMA.FTZ R140, R140, c[0x0][0x2d0], -R2.reuse ;  /* 0x0000b4008c8c7a23 */ /* 0x100fe40000010802 */
[--C-:B-1----:R-:W-:Y:S01]  /*f6a0*/  FFMA.FTZ R4, R203, c[0x0][0x2d0], -R2.reuse ;  /* 0x0000b400cb047a23 */ /* 0x102fe20000010802 */
[----:B----4-:R-:W-:Y:S01]  /*f6b0*/  F2FP.BF16.PACK_AB R149, R34, R35 ;  /* 0x000000232295723e */ /* 0x010fe200000010ff */
[C---:B------:R-:W-:Y:S01]  /*f6c0*/  FMUL.FTZ R35, R133.reuse, R175 ;  /* 0x000000af85237220 */ /* 0x040fe20000410000 */
[----:B------:R-:W-:Y:S03]  /*f6d0*/  MOV R165, R34 ;  /* 0x0000002200a57202 */ /* 0x000fe60000000f00 */
[----:B------:R1:W2:Y:S01]  /*f6e0*/  MUFU.EX2 R28, R4 ;  /* 0x00000004001c7308 */ /* 0x0002a20000000800 */
[C---:B------:R-:W-:Y:S01]  /*f6f0*/  FMUL.FTZ R34, R133.reuse, R174 ;  /* 0x000000ae85227220 */ /* 0x040fe20000410000 */
[----:B------:R-:W-:Y:S01]  /*f700*/  MOV R203, R42 ;  /* 0x0000002a00cb7202 */ /* 0x000fe20000000f00 */
[----:B------:R-:W-:Y:S03]  /*f710*/  FMUL.FTZ R42, R0, R182 ;  /* 0x000000b6002a7220 */ /* 0x000fe60000410000 */
[----:B------:R-:W-:Y:S01]  /*f720*/  MOV R185, R203 ;  /* 0x000000cb00b97202 */ /* 0x000fe20000000f00 */
[----:B-1----:R-:W-:Y:S01]  /*f730*/  FFMA.FTZ R4, R202, c[0x0][0x2d0], -R2 ;  /* 0x0000b400ca047a23 */ /* 0x002fe20000010802 */
[----:B------:R-:W-:Y:S01]  /*f740*/  MOV R202, R7 ;  /* 0x0000000700ca7202 */ /* 0x000fe20000000f00 */
[----:B------:R-:W-:Y:S01]  /*f750*/  FMUL.FTZ R7, R133, R147 ;  /* 0x0000009385077220 */ /* 0x000fe20000410000 */
[----:B------:R-:W-:Y:S01]  /*f760*/  F2FP.BF16.PACK_AB R147, R206, R31 ;  /* 0x0000001fce93723e */ /* 0x000fe200000010ff */
[----:B------:R1:W4:Y:S01]  /*f770*/  MUFU.EX2 R201, R4 ;  /* 0x0000000400c97308 */ /* 0x0003220000000800 */
[----:B------:R-:W-:Y:S02]  /*f780*/  F2FP.BF16.PACK_AB R146, R202, R30 ;  /* 0x0000001eca92723e */ /* 0x000fe400000010ff */
[----:B--2---:R-:W-:Y:S01]  /*f790*/  MOV R167, R28 ;  /* 0x0000001c00a77202 */ /* 0x004fe20000000f00 */
[----:B-1----:R-:W-:Y:S01]  /*f7a0*/  FMUL.FTZ R4, R134, R144 ;  /* 0x0000009086047220 */ /* 0x002fe20000410000 */
[-C--:B------:R-:W-:Y:S02]  /*f7b0*/  F2FP.BF16.PACK_AB R144, R193, R29.reuse ;  /* 0x0000001dc190723e */ /* 0x080fe400000010ff */
[----:B----4-:R-:W-:Y:S01]  /*f7c0*/  F2FP.BF16.PACK_AB R151, R201, R28 ;  /* 0x0000001cc997723e */ /* 0x010fe200000010ff */
[C---:B------:R-:W-:Y:S01]  /*f7d0*/  FMUL.FTZ R28, R132.reuse, R168 ;  /* 0x000000a8841c7220 */ /* 0x040fe20000410000 */
[----:B------:R-:W-:Y:S01]  /*f7e0*/  MOV R168, R29 ;  /* 0x0000001d00a87202 */ /* 0x000fe20000000f00 */
[----:B------:R-:W-:Y:S01]  /*f7f0*/  FMUL.FTZ R29, R132, R169 ;  /* 0x000000a9841d7220 */ /* 0x000fe20000410000 */
[----:B------:R-:W-:Y:S01]  /*f800*/  MOV R169, R43 ;  /* 0x0000002b00a97202 */ /* 0x000fe20000000f00 */
[-C--:B------:R-:W-:Y:S05]  /*f810*/  HMMA.16816.F32.BF16 R4, R144, R20.reuse, R4 ;  /* 0x000000149004723c */ /* 0x080fea0000041804 */
[----:B------:R-:W-:Y:S01]  /*f820*/  FMUL.FTZ R43, R0, R183 ;  /* 0x000000b7002b7220 */ /* 0x000fe20000410000 */
[----:B------:R-:W-:Y:S02]  /*f830*/  MOV R183, R204 ;  /* 0x000000cc00b77202 */ /* 0x000fe40000000f00 */
[C---:B------:R-:W-:Y:S07]  /*f840*/  HMMA.16816.F32.BF16 R8, R148.reuse, R20, R8 ;  /* 0x000000149408723c */ /* 0x040fee0000041808 */
[C---:B------:R-:W-:Y:S01]  /*f850*/  FMUL.FTZ R20, R134.reuse, R160 ;  /* 0x000000a086147220 */ /* 0x040fe20000410000 */
[-C--:B------:R-:W-:Y:S01]  /*f860*/  HMMA.16816.F32.BF16 R12, R148, R22.reuse, R12 ;  /* 0x00000016940c723c */ /* 0x080fe2000004180c */
[----:B------:R1:W-:Y:S03]  /*f870*/  MUFU.EX2 R160, R138 ;  /* 0x0000008a00a07308 */ /* 0x0003e60000000800 */
[----:B------:R-:W-:Y:S01]  /*f880*/  FMUL.FTZ R21, R134, R161 ;  /* 0x000000a186157220 */ /* 0x000fe20000410000 */
[----:B------:R-:W-:Y:S01]  /*f890*/  MOV R161, R30 ;  /* 0x0000001e00a17202 */ /* 0x000fe20000000f00 */
[----:B------:R-:W-:Y:S02]  /*f8a0*/  FMUL.FTZ R30, R0, R170 ;  /* 0x000000aa001e7220 */ /* 0x000fe40000410000 */
[C---:B------:R-:W-:Y:S07]  /*f8b0*/  HMMA.16816.F32.BF16 R16, R144.reuse, R22, R16 ;  /* 0x000000169010723c */ /* 0x040fee0000041810 */
[C---:B------:R-:W-:Y:S01]  /*f8c0*/  FMUL.FTZ R23, R133.reuse, R163 ;  /* 0x000000a385177220 */ /* 0x040fe20000410000 */
[----:B------:R-:W-:Y:S01]  /*f8d0*/  MOV R163, R24 ;  /* 0x0000001800a37202 */ /* 0x000fe20000000f00 */
[----:B------:R-:W-:Y:S03]  /*f8e0*/  FMUL.FTZ R24, R132, R164 ;  /* 0x000000a484187220 */ /* 0x000fe60000410000 */
[----:B------:R-:W-:Y:S01]  /*f8f0*/  MOV R164, R32 ;  /* 0x0000002000a47202 */ /* 0x000fe20000000f00 */
[----:B------:R-:W-:Y:S02]  /*f900*/  FMUL.FTZ R32, R134, R172 ;  /* 0x000000ac86207220 */ /* 0x000fe40000410000 */
[C---:B------:R-:W-:Y:S01]  /*f910*/  FMUL.FTZ R22, R133.reuse, R162 ;  /* 0x000000a285167220 */ /* 0x040fe20000410000 */
[----:B------:R-:W-:Y:S01]  /*f920*/  MOV R162, R31 ;  /* 0x0000001f00a27202 */ /* 0x000fe20000000f00 */
[--C-:B-1----:R-:W-:Y:S02]  /*f930*/  FFMA.FTZ R138, R208, c[0x0][0x2d0], -R196.reuse ;  /* 0x0000b400d08a7a23 */ /* 0x102fe400000108c4 */
[----:B------:R-:W-:Y:S02]  /*f940*/  FMUL.FTZ R31, R0, R171 ;  /* 0x000000ab001f7220 */ /* 0x000fe40000410000 */
[----:B------:R1:W-:Y:S01]  /*f950*/  MUFU.EX2 R170, R138 ;  /* 0x0000008a00aa7308 */ /* 0x0003e20000000800 */
[-C--:B------:R-:W-:Y:S08]  /*f960*/  HMMA.16816.F32.BF16 R20, R144, R36.reuse, R20 ;  /* 0x000000249014723c */ /* 0x080ff00000041814 */
[C---:B------:R-:W-:Y:S07]  /*f970*/  HMMA.16816.F32.BF16 R24, R148.reuse, R36, R24 ;  /* 0x000000249418723c */ /* 0x040fee0000041818 */
[C---:B------:R-:W-:Y:S01]  /*f980*/  FMUL.FTZ R36, R134.reuse, R176 ;  /* 0x000000b086247220 */ /* 0x040fe20000410000 */
[-C--:B------:R-:W-:Y:S04]  /*f990*/  HMMA.16816.F32.BF16 R28, R148, R38.reuse, R28 ;  /* 0x00000026941c723c */ /* 0x080fe8000004181c */
[----:B------:R-:W-:Y:S01]  /*f9a0*/  MOV R176, R164 ;  /* 0x000000a400b07202 */ /* 0x000fe20000000f00 */
[----:B------:R-:W-:Y:S01]  /*f9b0*/  FMUL.FTZ R37, R134, R177 ;  /* 0x000000b186257220 */ /* 0x000fe20000410000 */
[----:B------:R-:W-:Y:S01]  /*f9c0*/  MOV R177, R206 ;  /* 0x000000ce00b17202 */ /* 0x000fe20000000f00 */
[----:B-1----:R-:W-:Y:S01]  /*f9d0*/  FFMA.FTZ R138, R210, c[0x0][0x2d0], -R196 ;  /* 0x0000b400d28a7a23 */ /* 0x002fe200000108c4 */
[C---:B------:R-:W-:Y:S01]  /*f9e0*/  HMMA.16816.F32.BF16 R32, R144.reuse, R38, R32 ;  /* 0x000000269020723c */ /* 0x040fe20000041820 */
[----:B------:R1:W-:Y:S06]  /*f9f0*/  MUFU.EX2 R206, R139 ;  /* 0x0000008b00ce7308 */ /* 0x0003ec0000000800 */
[C---:B------:R-:W-:Y:S01]  /*fa00*/  FMUL.FTZ R38, R133.reuse, R178 ;  /* 0x000000b285267220 */ /* 0x040fe20000410000 */
[----:B------:R-:W-:Y:S01]  /*fa10*/  MOV R178, R200 ;  /* 0x000000c800b27202 */ /* 0x000fe20000000f00 */
[----:B------:R-:W-:Y:S02]  /*fa20*/  FMUL.FTZ R39, R133, R179 ;  /* 0x000000b385277220 */ /* 0x000fe40000410000 */
[----:B------:R2:W-:Y:S01]  /*fa30*/  MUFU.EX2 R172, R138 ;  /* 0x0000008a00ac7308 */ /* 0x0005e20000000800 */
[----:B------:R-:W-:Y:S04]  /*fa40*/  MOV R179, R201 ;  /* 0x000000c900b37202 */ /* 0x000fe80000000f00 */
[-C--:B---3--:R-:W-:Y:S08]  /*fa50*/  HMMA.16816.F32.BF16 R36, R144, R152.reuse, R36 ;  /* 0x000000989024723c */ /* 0x088ff00000041824 */
[C---:B------:R-:W-:Y:S04]  /*fa60*/  HMMA.16816.F32.BF16 R40, R148.reuse, R152, R40 ;  /* 0x000000989428723c */ /* 0x040fe80000041828 */
[--C-:B-1----:R-:W-:Y:S01]  /*fa70*/  FFMA.FTZ R139, R216, c[0x0][0x2d0], -R142.reuse ;  /* 0x0000b400d88b7a23 */ /* 0x102fe2000001088e */
[----:B------:R-:W-:Y:S03]  /*fa80*/  MOV R216, R180 ;  /* 0x000000b400d87202 */ /* 0x000fe60000000f00 */
[-C--:B------:R-:W-:Y:S04]  /*fa90*/  HMMA.16816.F32.BF16 R44, R148, R154.reuse, R44 ;  /* 0x0000009a942c723c */ /* 0x080fe8000004182c */
[--C-:B--2---:R-:W-:Y:S04]  /*faa0*/  FFMA.FTZ R138, R212, c[0x0][0x2d0], -R142.reuse ;  /* 0x0000b400d48a7a23 */ /* 0x104fe8000001088e */
[C---:B------:R-:W-:Y:S01]  /*fab0*/  HMMA.16816.F32.BF16 R48, R144.reuse, R154, R48 ;  /* 0x0000009a9030723c */ /* 0x040fe20000041830 */
[----:B------:R1:W-:Y:S01]  /*fac0*/  MUFU.EX2 R171, R138 ;  /* 0x0000008a00ab7308 */ /* 0x0003e20000000800 */
[----:B------:R-:W2:Y:S06]  /*fad0*/  LDSM.16.MT88.4 R152, [R225+0x1900] ;  /* 0x00190000e198783b */ /* 0x000eac0000004200 */
[-C--:B------:R-:W-:Y:S08]  /*fae0*/  HMMA.16816.F32.BF16 R52, R144, R156.reuse, R52 ;  /* 0x0000009c9034723c */ /* 0x080ff00000041834 */
[C---:B------:R-:W-:Y:S08]  /*faf0*/  HMMA.16816.F32.BF16 R56, R148.reuse, R156, R56 ;  /* 0x0000009c9438723c */ /* 0x040ff00000041838 */
[-C--:B------:R-:W-:Y:S04]  /*fb00*/  HMMA.16816.F32.BF16 R60, R148, R158.reuse, R60 ;  /* 0x0000009e943c723c */ /* 0x080fe8000004183c */
[----:B-1----:R-:W-:Y:S04]  /*fb10*/  FFMA.FTZ R138, R214, c[0x0][0x2d0], -R142 ;  /* 0x0000b400d68a7a23 */ /* 0x002fe8000001088e */
[C---:B------:R-:W-:Y:S01]  /*fb20*/  HMMA.16816.F32.BF16 R64, R144.reuse, R158, R64 ;  /* 0x0000009e9040723c */ /* 0x040fe20000041840 */
[----:B------:R1:W3:Y:S01]  /*fb30*/  MUFU.EX2 R174, R138 ;  /* 0x0000008a00ae7308 */ /* 0x0002e20000000800 */
[----:B------:R-:W4:Y:S06]  /*fb40*/  LDSM.16.MT88.4 R156, [R226+0x1900] ;  /* 0x00190000e29c783b */ /* 0x000f2c0000004200 */
[-C--:B--2---:R-:W-:Y:S08]  /*fb50*/  HMMA.16816.F32.BF16 R68, R144, R152.reuse, R68 ;  /* 0x000000989044723c */ /* 0x084ff00000041844 */
[C---:B------:R-:W-:Y:S04]  /*fb60*/  HMMA.16816.F32.BF16 R72, R148.reuse, R152, R72 ;  /* 0x000000989448723c */ /* 0x040fe80000041848 */
[--C-:B-1----:R-:W-:Y:S04]  /*fb70*/  FFMA.FTZ R138, R220, c[0x0][0x2d0], -R143.reuse ;  /* 0x0000b400dc8a7a23 */ /* 0x102fe8000001088f */
[-C--:B------:R-:W-:Y:S01]  /*fb80*/  HMMA.16816.F32.BF16 R76, R148, R154.reuse, R76 ;  /* 0x0000009a944c723c */ /* 0x080fe2000004184c */
[----:B------:R1:W-:Y:S07]  /*fb90*/  MUFU.EX2 R182, R138 ;  /* 0x0000008a00b67308 */ /* 0x0003ee0000000800 */
[C---:B------:R-:W-:Y:S01]  /*fba0*/  HMMA.16816.F32.BF16 R80, R144.reuse, R154, R80 ;  /* 0x0000009a9050723c */ /* 0x040fe20000041850 */
[----:B------:R-:W2:Y:S07]  /*fbb0*/  LDSM.16.MT88.4 R152, [R228+0x1900] ;  /* 0x00190000e498783b */ /* 0x000eae0000004200 */
[-C--:B----4-:R-:W-:Y:S08]  /*fbc0*/  HMMA.16816.F32.BF16 R84, R144, R156.reuse, R84 ;  /* 0x0000009c9054723c */ /* 0x090ff00000041854 */
[C---:B------:R-:W-:Y:S04]  /*fbd0*/  HMMA.16816.F32.BF16 R88, R148.reuse, R156, R88 ;  /* 0x0000009c9458723c */ /* 0x040fe80000041858 */
[--C-:B-1----:R-:W-:Y:S04]  /*fbe0*/  FFMA.FTZ R138, R215, c[0x0][0x2d0], -R143.reuse ;  /* 0x0000b400d78a7a23 */ /* 0x102fe8000001088f */
[-C--:B------:R-:W-:Y:S01]  /*fbf0*/  HMMA.16816.F32.BF16 R92, R148, R158.reuse, R92 ;  /* 0x0000009e945c723c */ /* 0x080fe2000004185c */
[----:B------:R1:W4:Y:S07]  /*fc00*/  MUFU.EX2 R220, R138 ;  /* 0x0000008a00dc7308 */ /* 0x00032e0000000800 */
[C---:B------:R-:W-:Y:S01]  /*fc10*/  HMMA.16816.F32.BF16 R96, R144.reuse, R158, R96 ;  /* 0x0000009e9060723c */ /* 0x040fe20000041860 */
[----:B------:R-:W4:Y:S07]  /*fc20*/  LDSM.16.MT88.4 R156, [R227+0x1900] ;  /* 0x00190000e39c783b */ /* 0x000f2e0000004200 */
[-C--:B--2---:R-:W-:Y:S08]  /*fc30*/  HMMA.16816.F32.BF16 R100, R144, R152.reuse, R100 ;  /* 0x000000989064723c */ /* 0x084ff00000041864 */
[C---:B------:R-:W-:Y:S04]  /*fc40*/  HMMA.16816.F32.BF16 R104, R148.reuse, R152, R104 ;  /* 0x000000989468723c */ /* 0x040fe80000041868 */
[--C-:B-1----:R-:W-:Y:S01]  /*fc50*/  FFMA.FTZ R138, R221, c[0x0][0x2d0], -R2.reuse ;  /* 0x0000b400dd8a7a23 */ /* 0x102fe20000010802 */
[----:B---3--:R-:W-:Y:S03]  /*fc60*/  MOV R221, R174 ;  /* 0x000000ae00dd7202 */ /* 0x008fe60000000f00 */
[-C--:B------:R-:W-:Y:S01]  /*fc70*/  HMMA.16816.F32.BF16 R108, R148, R154.reuse, R108 ;  /* 0x0000009a946c723c */ /* 0x080fe2000004186c */
[----:B------:R1:W-:Y:S07]  /*fc80*/  MUFU.EX2 R215, R138 ;  /* 0x0000008a00d77308 */ /* 0x0003ee0000000800 */
[C---:B------:R-:W-:Y:S01]  /*fc90*/  HMMA.16816.F32.BF16 R112, R144.reuse, R154, R112 ;  /* 0x0000009a9070723c */ /* 0x040fe20000041870 */
[----:B------:R-:W2:Y:S07]  /*fca0*/  LDSM.16.MT88.4 R152, [R225+0x900] ;  /* 0x00090000e198783b */ /* 0x000eae0000004200 */
[-C--:B----4-:R-:W-:Y:S08]  /*fcb0*/  HMMA.16816.F32.BF16 R116, R144, R156.reuse, R116 ;  /* 0x0000009c9074723c */ /* 0x090ff00000041874 */
[C---:B------:R-:W-:Y:S04]  /*fcc0*/  HMMA.16816.F32.BF16 R120, R148.reuse, R156, R120 ;  /* 0x0000009c9478723c */ /* 0x040fe80000041878 */
[--C-:B-1----:R-:W-:Y:S01]  /*fcd0*/  FFMA.FTZ R138, R222, c[0x0][0x2d0], -R2.reuse ;  /* 0x0000b400de8a7a23 */ /* 0x102fe20000010802 */
[----:B------:R-:W-:Y:S02]  /*fce0*/  MOV R222, R172 ;  /* 0x000000ac00de7202 */ /* 0x000fe40000000f00 */
[----:B------:R-:W-:Y:S01]  /*fcf0*/  MOV R172, R169 ;  /* 0x000000a900ac7202 */ /* 0x000fe20000000f00 */
[-C--:B------:R-:W-:Y:S01]  /*fd00*/  HMMA.16816.F32.BF16 R124, R148, R158.reuse, R124 ;  /* 0x0000009e947c723c */ /* 0x080fe2000004187c */
[----:B------:R1:W3:Y:S03]  /*fd10*/  MUFU.EX2 R214, R138 ;  /* 0x0000008a00d67308 */ /* 0x0002e60000000800 */
[----:B------:R-:W-:Y:S02]  /*fd20*/  MOV R169, R163 ;  /* 0x000000a300a97202 */ /* 0x000fe40000000f00 */
[----:B------:R-:W-:Y:S02]  /*fd30*/  MOV R175, R172 ;  /* 0x000000ac00af7202 */ /* 0x000fe40000000f00 */
[----:B------:R-:W-:Y:S01]  /*fd40*/  HMMA.16816.F32.BF16 R128, R144, R158, R128 ;  /* 0x0000009e9080723c */ /* 0x000fe20000041880 */
[----:B------:R-:W-:Y:S03]  /*fd50*/  LDSM.16.MT88.4 R156, [R227+0x900] ;  /* 0x00090000e39c783b */ /* 0x000fe60000004200 */
[----:B------:R-:W-:Y:S02]  /*fd60*/  F2FP.BF16.PACK_AB R148, R220, R182 ;  /* 0x000000b6dc94723e */ /* 0x000fe400000010ff */
[----:B------:R-:W-:Y:S01]  /*fd70*/  MOV R172, R165 ;  /* 0x000000a500ac7202 */ /* 0x000fe20000000f00 */
[--C-:B-1----:R-:W-:Y:S01]  /*fd80*/  FFMA.FTZ R138, R244, c[0x0][0x2d0], -R143.reuse ;  /* 0x0000b400f48a7a23 */ /* 0x102fe2000001088f */
[----:B------:R-:W-:Y:S04]  /*fd90*/  MOV R244, R171 ;  /* 0x000000ab00f47202 */ /* 0x000fe80000000f00 */
[----:B------:R-:W-:Y:S01]  /*fda0*/  MOV R171, R168 ;  /* 0x000000a800ab7202 */ /* 0x000fe20000000f00 */
[----:B------:R1:W-:Y:S01]  /*fdb0*/  MUFU.EX2 R213, R138 ;  /* 0x0000008a00d57308 */ /* 0x0003e20000000800 */
[----:B------:R-:W-:Y:S02]  /*fdc0*/  MOV R168, R162 ;  /* 0x000000a200a87202 */ /* 0x000fe40000000f00 */
[----:B------:R-:W-:Y:S02]  /*fdd0*/  F2FP.BF16.PACK_AB R147, R221, R244 ;  /* 0x000000f4dd93723e */ /* 0x000fe400000010ff */
[----:B---3--:R-:W-:Y:S02]  /*fde0*/  F2FP.BF16.PACK_AB R149, R214, R215 ;  /* 0x000000d7d695723e */ /* 0x008fe400000010ff */
[----:B------:R-:W-:Y:S01]  /*fdf0*/  MOV R174, R171 ;  /* 0x000000ab00ae7202 */ /* 0x000fe20000000f00 */
[--C-:B-1----:R-:W-:Y:S01]  /*fe00*/  FFMA.FTZ R138, R223, c[0x0][0x2d0], -R143.reuse ;  /* 0x0000b400df8a7a23 */ /* 0x102fe2000001088f */
[----:B------:R-:W-:Y:S02]  /*fe10*/  MOV R223, R170 ;  /* 0x000000aa00df7202 */ /* 0x000fe40000000f00 */
[----:B------:R-:W-:Y:S01]  /*fe20*/  MOV R170, R167 ;  /* 0x000000a700aa7202 */ /* 0x000fe20000000f00 */
[----:B------:R1:W3:Y:S01]  /*fe30*/  MUFU.EX2 R212, R138 ;  /* 0x0000008a00d47308 */ /* 0x0002e20000000800 */
[----:B------:R-:W-:Y:S02]  /*fe40*/  MOV R167, R161 ;  /* 0x000000a100a77202 */ /* 0x000fe40000000f00 */
[----:B------:R-:W-:Y:S02]  /*fe50*/  F2FP.BF16.PACK_AB R146, R222, R223 ;  /* 0x000000dfde92723e */ /* 0x000fe400000010ff */
[----:B------:R-:W-:Y:S02]  /*fe60*/  MOV R171, R170 ;  /* 0x000000aa00ab7202 */ /* 0x000fe40000000f00 */
[----:B------:R-:W-:Y:S02]  /*fe70*/  MOV R170, R169 ;  /* 0x000000a900aa7202 */ /* 0x000fe40000000f00 */
[----:B------:R-:W-:Y:S02]  /*fe80*/  MOV R169, R168 ;  /* 0x000000a800a97202 */ /* 0x000fe40000000f00 */
[----:B------:R-:W-:Y:S01]  /*fe90*/  MOV R168, R167 ;  /* 0x000000a700a87202 */ /* 0x000fe20000000f00 */
[--C-:B-1----:R-:W-:Y:S01]  /*fea0*/  FFMA.FTZ R138, R245, c[0x0][0x2d0], -R2.reuse ;  /* 0x0000b400f58a7a23 */ /* 0x102fe20000010802 */
[----:B------:R-:W-:Y:S02]  /*feb0*/  MOV R245, R160 ;  /* 0x000000a000f57202 */ /* 0x000fe40000000f00 */
[----:B------:R-:W1:Y:S01]  /*fec0*/  LDSM.16.MT88.4 R160, [R226+0x900] ;  /* 0x00090000e2a0783b */ /* 0x000e620000004200 */
[----:B------:R4:W-:Y:S01]  /*fed0*/  MUFU.EX2 R211, R138 ;  /* 0x0000008a00d37308 */ /* 0x0009e20000000800 */
[----:B------:R-:W-:Y:S02]  /*fee0*/  F2FP.BF16.PACK_AB R145, R245, R181 ;  /* 0x000000b5f591723e */ /* 0x000fe400000010ff */
[----:B---3--:R-:W-:Y:S01]  /*fef0*/  F2FP.BF16.PACK_AB R150, R212, R213 ;  /* 0x000000d5d496723e */ /* 0x008fe200000010ff */
[----:B----4-:R-:W-:Y:S01]  /*ff00*/  FFMA.FTZ R138, R246, c[0x0][0x2d0], -R2 ;  /* 0x0000b400f68a7a23 */ /* 0x010fe20000010802 */
[----:B------:R-:W-:Y:S02]  /*ff10*/  MOV R246, R173 ;  /* 0x000000ad00f67202 */ /* 0x000fe40000000f00 */
[----:B------:R-:W-:Y:S03]  /*ff20*/  MOV R173, R166 ;  /* 0x000000a600ad7202 */ /* 0x000fe60000000f00 */
[----:B------:R3:W4:Y:S01]  /*ff30*/  MUFU.EX2 R210, R138 ;  /* 0x0000008a00d27308 */ /* 0x0007220000000800 */
[----:B------:R-:W-:Y:S01]  /*ff40*/  F2FP.BF16.PACK_AB R144, R246, R180 ;  /* 0x000000b4f690723e */ /* 0x000fe200000010ff */
[----:B------:R-:W1:Y:S01]  /*ff50*/  LDSM.16.MT88.4 R164, [R228+0x900] ;  /* 0x00090000e4a4783b */ /* 0x000e620000004200 */
[----:B------:R-:W-:Y:S05]  /*ff60*/  MOV R180, R175 ;  /* 0x000000af00b47202 */ /* 0x000fea0000000f00 */
[-C--:B--2---:R-:W-:Y:S03]  /*ff70*/  HMMA.16816.F32.BF16 R4, R144, R152.reuse, R4 ;  /* 0x000000989004723c */ /* 0x084fe60000041804 */
[--C-:B---3--:R-:W-:Y:S01]  /*ff80*/  FFMA.FTZ R138, R176, c[0x0][0x2d0], -R196.reuse ;  /* 0x0000b400b08a7a23 */ /* 0x108fe200000108c4 */
[----:B----4-:R-:W-:Y:S02]  /*ff90*/  F2FP.BF16.PACK_AB R151, R210, R211 ;  /* 0x000000d3d297723e */ /* 0x010fe400000010ff */
[----:B------:R-:W-:Y:S01]  /*ffa0*/  MOV R176, R202 ;  /* 0x000000ca00b07202 */ /* 0x000fe20000000f00 */
[----:B------:R2:W-:Y:S04]  /*ffb0*/  MUFU.EX2 R209, R138 ;  /* 0x0000008a00d17308 */ /* 0x0005e80000000800 */
[C---:B------:R-:W-:Y:S06]  /*ffc0*/  HMMA.16816.F32.BF16 R8, R148.reuse, R152, R8 ;  /* 0x000000989408723c */ /* 0x040fec0000041808 */
[----:B------:R-:W-:Y:S02]  /*ffd0*/  MUFU.EX2 R202, R139 ;  /* 0x0000008b00ca7308 */ /* 0x000fe40000000800 */
[-C--:B------:R-:W-:Y:S08]  /*ffe0*/  HMMA.16816.F32.BF16 R12, R148, R154.reuse, R12 ;  /* 0x0000009a940c723c */ /* 0x080ff0000004180c */
[C---:B------:R-:W-:Y:S01]  /*fff0*/  HMMA.16816.F32.BF16 R16, R144.reuse, R154, R16 ;  /* 0x0000009a9010723c */ /* 0x040fe20000041810 */
[----:B------:R-:W3:Y:S01]  /*10000*/  LDSM.16.MT88.4 R152, [R225+0x2100] ;  /* 0x00210000e198783b */ /* 0x000ee20000004200 */
[----:B------:R-:W-:Y:S02]  /*10010*/  MUFU.EX2 R139, R140 ;  /* 0x0000008c008b7308 */ /* 0x000fe40000000800 */
[----:B--2---:R-:W-:Y:S01]  /*10020*/  FFMA.FTZ R138, R250, c[0x0][0x2d0], -R196 ;  /* 0x0000b400fa8a7a23 */ /* 0x004fe200000108c4 */
[----:B------:R-:W-:Y:S02]  /*10030*/  MOV R250, R182 ;  /* 0x000000b600fa7202 */ /* 0x000fe40000000f00 */
[----:B------:R-:W-:Y:S01]  /*10040*/  MOV R182, R193 ;  /* 0x000000c100b67202 */ /* 0x000fe20000000f00 */
[-C--:B-1----:R-:W-:Y:S04]  /*10050*/  HMMA.16816.F32.BF16 R20, R144, R160.reuse, R20 ;  /* 0x000000a09014723c */ /* 0x082fe80000041814 */
[----:B------:R1:W2:Y:S04]  /*10060*/  MUFU.EX2 R208, R138 ;  /* 0x0000008a00d07308 */ /* 0x0002a80000000800 */
[C---:B------:R-:W-:Y:S08]  /*10070*/  HMMA.16816.F32.BF16 R24, R148.reuse, R160, R24 ;  /* 0x000000a09418723c */ /* 0x040ff00000041818 */
[-C--:B------:R-:W-:Y:S08]  /*10080*/  HMMA.16816.F32.BF16 R28, R148, R162.reuse, R28 ;  /* 0x000000a2941c723c */ /* 0x080ff0000004181c */
[C---:B------:R-:W-:Y:S01]  /*10090*/  HMMA.16816.F32.BF16 R32, R144.reuse, R162, R32 ;  /* 0x000000a29020723c */ /* 0x040fe20000041820 */
[----:B------:R-:W4:Y:S03]  /*100a0*/  LDSM.16.MT88.4 R160, [R226+0x2100] ;  /* 0x00210000e2a0783b */ /* 0x000f260000004200 */
[----:B-1----:R-:W-:Y:S01]  /*100b0*/  FFMA.FTZ R138, R251, c[0x0][0x2d0], -R142 ;  /* 0x0000b400fb8a7a23 */ /* 0x002fe2000001088e */
[----:B------:R-:W-:Y:S02]  /*100c0*/  MOV R251, R181 ;  /* 0x000000b500fb7202 */ /* 0x000fe40000000f00 */
[----:B------:R-:W-:Y:S01]  /*100d0*/  MOV R181, R174 ;  /* 0x000000ae00b57202 */ /* 0x000fe20000000f00 */
[-C--:B------:R-:W-:Y:S01]  /*100e0*/  HMMA.16816.F32.BF16 R36, R144, R164.reuse, R36 ;  /* 0x000000a49024723c */ /* 0x080fe20000041824 */
[----:B------:R1:W-:Y:S03]  /*100f0*/  MUFU.EX2 R207, R138 ;  /* 0x0000008a00cf7308 */ /* 0x0003e60000000800 */
[----:B--2---:R-:W-:Y:S04]  /*10100*/  F2FP.BF16.PACK_AB R140, R208, R209 ;  /* 0x000000d1d08c723e */ /* 0x004fe800000010ff */
[C---:B------:R-:W-:Y:S08]  /*10110*/  HMMA.16816.F32.BF16 R40, R148.reuse, R164, R40 ;  /* 0x000000a49428723c */ /* 0x040ff00000041828 */
[-C--:B------:R-:W-:Y:S08]  /*10120*/  HMMA.16816.F32.BF16 R44, R148, R166.reuse, R44 ;  /* 0x000000a6942c723c */ /* 0x080ff0000004182c */
[C---:B------:R-:W-:Y:S04]  /*10130*/  HMMA.16816.F32.BF16 R48, R144.reuse, R166, R48 ;  /* 0x000000a69030723c */ /* 0x040fe80000041830 */
[--C-:B-1----:R-:W-:Y:S04]  /*10140*/  FFMA.FTZ R138, R197, c[0x0][0x2d0], -R196.reuse ;  /* 0x0000b400c58a7a23 */ /* 0x102fe800000108c4 */
[-C--:B------:R-:W-:Y:S01]  /*10150*/  HMMA.16816.F32.BF16 R52, R144, R156.reuse, R52 ;  /* 0x0000009c9034723c */ /* 0x080fe20000041834 */
[----:B------:R1:W-:Y:S07]  /*10160*/  MUFU.EX2 R205, R138 ;  /* 0x0000008a00cd7308 */ /* 0x0003ee0000000800 */
[C---:B------:R-:W-:Y:S08]  /*10170*/  HMMA.16816.F32.BF16 R56, R148.reuse, R156, R56 ;  /* 0x0000009c9438723c */ /* 0x040ff00000041838 */
[-C--:B------:R-:W-:Y:S08]  /*10180*/  HMMA.16816.F32.BF16 R60, R148, R158.reuse, R60 ;  /* 0x0000009e943c723c */ /* 0x080ff0000004183c */
[C---:B------:R-:W-:Y:S01]  /*10190*/  HMMA.16816.F32.BF16 R64, R144.reuse, R158, R64 ;  /* 0x0000009e9040723c */ /* 0x040fe20000041840 */
[----:B------:R-:W2:Y:S03]  /*101a0*/  LDSM.16.MT88.4 R156, [R228+0x2100] ;  /* 0x00210000e49c783b */ /* 0x000ea60000004200 */
[----:B-1----:R-:W-:Y:S04]  /*101b0*/  FFMA.FTZ R138, R198, c[0x0][0x2d0], -R196 ;  /* 0x0000b400c68a7a23 */ /* 0x002fe800000108c4 */
[-C--:B---3--:R-:W-:Y:S01]  /*101c0*/  HMMA.16816.F32.BF16 R68, R144, R152.reuse, R68 ;  /* 0x000000989044723c */ /* 0x088fe20000041844 */
[----:B------:R1:W3:Y:S07]  /*101d0*/  MUFU.EX2 R204, R138 ;  /* 0x0000008a00cc7308 */ /* 0x0002ee0000000800 */
[C---:B------:R-:W-:Y:S08]  /*101e0*/  HMMA.16816.F32.BF16 R72, R148.reuse, R152, R72 ;  /* 0x000000989448723c */ /* 0x040ff00000041848 */
[-C--:B------:R-:W-:Y:S08]  /*101f0*/  HMMA.16816.F32.BF16 R76, R148, R154.reuse, R76 ;  /* 0x0000009a944c723c */ /* 0x080ff0000004184c */
[C---:B------:R-:W-:Y:S01]  /*10200*/  HMMA.16816.F32.BF16 R80, R144.reuse, R154, R80 ;  /* 0x0000009a9050723c */ /* 0x040fe20000041850 */
[----:B------:R-:W2:Y:S03]  /*10210*/  LDSM.16.MT88.4 R152, [R227+0x2100] ;  /* 0x00210000e398783b */ /* 0x000ea60000004200 */
[----:B-1----:R-:W-:Y:S01]  /*10220*/  FFMA.FTZ R138, R199, c[0x0][0x2d0], -R142 ;  /* 0x0000b400c78a7a23 */ /* 0x002fe2000001088e */
[----:B---3--:R-:W-:Y:S03]  /*10230*/  F2FP.BF16.PACK_AB R142, R204, R205 ;  /* 0x000000cdcc8e723e */ /* 0x008fe600000010ff */
[-C--:B----4-:R-:W-:Y:S01]  /*10240*/  HMMA.16816.F32.BF16 R84, R144, R160.reuse, R84 ;  /* 0x000000a09054723c */ /* 0x090fe20000041854 */
[----:B------:R1:W-:Y:S07]  /*10250*/  MUFU.EX2 R203, R138 ;  /* 0x0000008a00cb7308 */ /* 0x0003ee0000000800 */
[C---:B------:R-:W-:Y:S08]  /*10260*/  HMMA.16816.F32.BF16 R88, R148.reuse, R160, R88 ;  /* 0x000000a09458723c */ /* 0x040ff00000041858 */
[-C--:B------:R-:W-:Y:S08]  /*10270*/  HMMA.16816.F32.BF16 R92, R148, R162.reuse, R92 ;  /* 0x000000a2945c723c */ /* 0x080ff0000004185c */
[C---:B------:R-:W-:Y:S01]  /*10280*/  HMMA.16816.F32.BF16 R96, R144.reuse, R162, R96 ;  /* 0x000000a29060723c */ /* 0x040fe20000041860 */
[----:B------:R-:W3:Y:S03]  /*10290*/  LDSM.16.MT88.4 R160, [R225+0x1100] ;  /* 0x00110000e1a0783b */ /* 0x000ee60000004200 */
[--C-:B-1----:R-:W-:Y:S01]  /*102a0*/  FFMA.FTZ R138, R217, c[0x0][0x2d0], -R143.reuse ;  /* 0x0000b400d98a7a23 */ /* 0x102fe2000001088f */
[----:B------:R-:W-:Y:S02]  /*102b0*/  MOV R217, R179 ;  /* 0x000000b300d97202 */ /* 0x000fe40000000f00 */
[----:B------:R-:W-:Y:S01]  /*102c0*/  MOV R179, R194 ;  /* 0x000000c200b37202 */ /* 0x000fe20000000f00 */
[-C--:B--2---:R-:W-:Y:S01]  /*102d0*/  HMMA.16816.F32.BF16 R100, R144, R156.reuse, R100 ;  /* 0x0000009c9064723c */ /* 0x084fe20000041864 */
[----:B------:R1:W-:Y:S07]  /*102e0*/  MUFU.EX2 R201, R138 ;  /* 0x0000008a00c97308 */ /* 0x0003ee0000000800 */
[C---:B------:R-:W-:Y:S08]  /*102f0*/  HMMA.16816.F32.BF16 R104, R148.reuse, R156, R104 ;  /* 0x0000009c9468723c */ /* 0x040ff00000041868 */
[-C--:B------:R-:W-:Y:S08]  /*10300*/  HMMA.16816.F32.BF16 R108, R148, R158.reuse, R108 ;  /* 0x0000009e946c723c */ /* 0x080ff0000004186c */
[C---:B------:R-:W-:Y:S04]  /*10310*/  HMMA.16816.F32.BF16 R112, R144.reuse, R158, R112 ;  /* 0x0000009e9070723c */ /* 0x040fe80000041870 */
[--C-:B-1----:R-:W-:Y:S01]  /*10320*/  FFMA.FTZ R138, R218, c[0x0][0x2d0], -R143.reuse ;  /* 0x0000b400da8a7a23 */ /* 0x102fe2000001088f */
[----:B------:R-:W-:Y:S02]  /*10330*/  MOV R218, R178 ;  /* 0x000000b200da7202 */ /* 0x000fe40000000f00 */
[----:B------:R-:W-:Y:S01]  /*10340*/  MOV R178, R192 ;  /* 0x000000c000b27202 */ /* 0x000fe20000000f00 */
[-C--:B------:R-:W-:Y:S01]  /*10350*/  HMMA.16816.F32.BF16 R116, R144, R152.reuse, R116 ;  /* 0x000000989074723c */ /* 0x080fe20000041874 */
[----:B------:R1:W2:Y:S07]  /*10360*/  MUFU.EX2 R200, R138 ;  /* 0x0000008a00c87308 */ /* 0x0002ae0000000800 */
[C---:B------:R-:W-:Y:S08]  /*10370*/  HMMA.16816.F32.BF16 R120, R148.reuse, R152, R120 ;  /* 0x000000989478723c */ /* 0x040ff00000041878 */
[-C--:B------:R-:W-:Y:S08]  /*10380*/  HMMA.16816.F32.BF16 R124, R148, R154.reuse, R124 ;  /* 0x0000009a947c723c */ /* 0x080ff0000004187c */
[----:B------:R-:W-:Y:S04]  /*10390*/  HMMA.16816.F32.BF16 R128, R144, R154, R128 ;  /* 0x0000009a9080723c */ /* 0x000fe80000041880 */
[--C-:B-1----:R-:W-:Y:S01]  /*103a0*/  FFMA.FTZ R138, R219, c[0x0][0x2d0], -R2.reuse ;  /* 0x0000b400db8a7a23 */ /* 0x102fe20000010802 */
[----:B--2---:R-:W-:Y:S02]  /*103b0*/  F2FP.BF16.PACK_AB R192, R200, R201 ;  /* 0x000000c9c8c0723e */ /* 0x004fe400000010ff */
[----:B------:R-:W-:Y:S01]  /*103c0*/  MOV R219, R177 ;  /* 0x000000b100db7202 */ /* 0x000fe20000000f00 */
[----:B------:R1:W-:Y:S01]  /*103d0*/  MUFU.EX2 R198, R138 ;  /* 0x0000008a00c67308 */ /* 0x0003e20000000800 */
[----:B------:R-:W-:Y:S03]  /*103e0*/  MOV R177, R195 ;  /* 0x000000c300b17202 */ /* 0x000fe60000000f00 */
[--C-:B-1----:R-:W-:Y:S02]  /*103f0*/  FFMA.FTZ R138, R185, c[0x0][0x2d0], -R2.reuse ;  /* 0x0000b400b98a7a23 */ /* 0x102fe40000010802 */
[----:B------:R-:W-:Y:S01]  /*10400*/  FFMA.FTZ R2, R141, c[0x0][0x2d0], -R2 ;  /* 0x0000b4008d027a23 */ /* 0x000fe20000010802 */
[----:B------:R-:W-:Y:S03]  /*10410*/  F2FP.BF16.PACK_AB R141, R206, R207 ;  /* 0x000000cfce8d723e */ /* 0x000fe600000010ff */
[----:B------:R1:W2:Y:S02]  /*10420*/  MUFU.EX2 R199, R138 ;  /* 0x0000008a00c77308 */ /* 0x0002a40000000800 */
[--C-:B-1----:R-:W-:Y:S01]  /*10430*/  FFMA.FTZ R138, R184, c[0x0][0x2d0], -R143.reuse ;  /* 0x0000b400b88a7a23 */ /* 0x102fe2000001088f */
[----:B--2---:R-:W-:Y:S07]  /*10440*/  F2FP.BF16.PACK_AB R193, R199, R198 ;  /* 0x000000c6c7c1723e */ /* 0x004fee00000010ff */
[----:B------:R1:W-:Y:S02]  /*10450*/  MUFU.EX2 R197, R138 ;  /* 0x0000008a00c57308 */ /* 0x0003e40000000800 */
[----:B-1----:R-:W-:Y:S01]  /*10460*/  FFMA.FTZ R138, R183, c[0x0][0x2d0], -R143 ;  /* 0x0000b400b78a7a23 */ /* 0x002fe2000001088f */
[----:B------:R-:W-:Y:S02]  /*10470*/  MOV R183, R172 ;  /* 0x000000ac00b77202 */ /* 0x000fe40000000f00 */
[----:B------:R-:W-:Y:S05]  /*10480*/  F2FP.BF16.PACK_AB R143, R202, R203 ;  /* 0x000000cbca8f723e */ /* 0x000fea00000010ff */
[----:B------:R-:W1:Y:S02]  /*10490*/  MUFU.EX2 R196, R138 ;  /* 0x0000008a00c47308 */ /* 0x000e640000000800 */
[-C--:B---3--:R-:W-:Y:S01]  /*104a0*/  HMMA.16816.F32.BF16 R144, R140, R160.reuse, R4 ;  /* 0x000000a08c90723c */ /* 0x088fe20000041804 */
[----:B------:R-:W-:Y:S07]  /*104b0*/  LDSM.16.MT88.4 R4, [R227+0x1100] ;  /* 0x00110000e304783b */ /* 0x000fee0000004200 */
[----:B------:R2:W3:Y:S01]  /*104c0*/  MUFU.EX2 R138, R2 ;  /* 0x00000002008a7308 */ /* 0x0004e20000000800 */
[----:B-1----:R-:W-:Y:S03]  /*104d0*/  F2FP.BF16.PACK_AB R194, R196, R197 ;  /* 0x000000c5c4c2723e */ /* 0x002fe600000010ff */
[----:B--2---:R-:W-:Y:S02]  /*104e0*/  MOV R2, R176 ;  /* 0x000000b000027202 */ /* 0x004fe40000000f00 */
[----:B------:R-:W-:Y:S02]  /*104f0*/  MOV R176, R173 ;  /* 0x000000ad00b07202 */ /* 0x000fe40000000f00 */
[----:B------:R-:W1:Y:S01]  /*10500*/  LDSM.16.MT88.4 R172, [R226+0x1100] ;  /* 0x00110000e2ac783b */ /* 0x000e620000004200 */
[----:B---3--:R-:W-:Y:S07]  /*10510*/  F2FP.BF16.PACK_AB R195, R138, R139 ;  /* 0x0000008b8ac3723e */ /* 0x008fee00000010ff */
[C---:B------:R-:W-:Y:S01]  /*10520*/  HMMA.16816.F32.BF16 R148, R192.reuse, R160, R8 ;  /* 0x000000a0c094723c */ /* 0x040fe20000041808 */
[----:B------:R-:W2:Y:S07]  /*10530*/  LDSM.16.MT88.4 R8, [R225+0x2900] ;  /* 0x00290000e108783b */ /* 0x000eae0000004200 */
[-C--:B------:R-:W-:Y:S01]  /*10540*/  HMMA.16816.F32.BF16 R152, R192, R162.reuse, R12 ;  /* 0x000000a2c098723c */ /* 0x080fe2000004180c */
[----:B------:R-:W3:Y:S07]  /*10550*/  LDSM.16.MT88.4 R12, [R226+0x2900] ;  /* 0x00290000e20c783b */ /* 0x000eee0000004200 */
[C---:B------:R-:W-:Y:S01]  /*10560*/  HMMA.16816.F32.BF16 R156, R140.reuse, R162, R16 ;  /* 0x000000a28c9c723c */ /* 0x040fe20000041810 */
[----:B------:R-:W2:Y:S07]  /*10570*/  LDSM.16.MT88.4 R16, [R228+0x2900] ;  /* 0x00290000e410783b */ /* 0x000eae0000004200 */
[-C--:B-1----:R-:W-:Y:S01]  /*10580*/  HMMA.16816.F32.BF16 R160, R140, R172.reuse, R20 ;  /* 0x000000ac8ca0723c */ /* 0x082fe20000041814 */
[----:B------:R-:W1:Y:S07]  /*10590*/  LDSM.16.MT88.4 R20, [R227+0x2900] ;  /* 0x00290000e314783b */ /* 0x000e6e0000004200 */
[C---:B------:R-:W-:Y:S07]  /*105a0*/  HMMA.16816.F32.BF16 R164, R192.reuse, R172, R24 ;  /* 0x000000acc0a4723c */ /* 0x040fee0000041818 */
[----:B------:R-:W-:Y:S02]  /*105b0*/  MOV R27, R171 ;  /* 0x000000ab001b7202 */ /* 0x000fe40000000f00 */
[----:B------:R-:W-:Y:S03]  /*105c0*/  MOV R26, R170 ;  /* 0x000000aa001a7202 */ /* 0x000fe60000000f00 */
[----:B------:R-:W-:Y:S02]  /*105d0*/  MOV R25, R169 ;  /* 0x000000a900197202 */ /* 0x000fe40000000f00 */
[----:B------:R-:W-:Y:S02]  /*105e0*/  MOV R24, R168 ;  /* 0x000000a800187202 */ /* 0x000fe40000000f00 */
[-C--:B------:R-:W-:Y:S07]  /*105f0*/  HMMA.16816.F32.BF16 R168, R192, R174.reuse, R28 ;  /* 0x000000aec0a8723c */ /* 0x080fee000004181c */
[----:B------:R-:W-:Y:S01]  /*10600*/  MOV R29, R179 ;  /* 0x000000b3001d7202 */ /* 0x000fe20000000f00 */
[C---:B------:R-:W-:Y:S01]  /*10610*/  HMMA.16816.F32.BF16 R172, R140.reuse, R174, R32 ;  /* 0x000000ae8cac723c */ /* 0x040fe20000041820 */
[----:B------:R-:W4:Y:S03]  /*10620*/  LDL.LU R32, [R1+0x28] ;  /* 0x0000280001207983 */ /* 0x000f260000300800 */
[----:B------:R-:W-:Y:S01]  /*10630*/  MOV R30, R178 ;  /* 0x000000b2001e7202 */ /* 0x000fe20000000f00 */
[----:B------:R-:W4:Y:S01]  /*10640*/  LDL.LU R35, [R1+0x2c] ;  /* 0x00002c0001237983 */ /* 0x000f220000300800 */
[----:B------:R-:W-:Y:S02]  /*10650*/  MOV R31, R183 ;  /* 0x000000b7001f7202 */ /* 0x000fe40000000f00 */
[----:B------:R-:W-:Y:S04]  /*10660*/  MOV R33, R177 ;  /* 0x000000b100217202 */ /* 0x000fe80000000f00 */
[----:B------:R-:W-:Y:S02]  /*10670*/  MOV R34, R176 ;  /* 0x000000b000227202 */ /* 0x000fe40000000f00 */
[-C--:B------:R-:W-:Y:S01]  /*10680*/  HMMA.16816.F32.BF16 R176, R140, R188.reuse, R36 ;  /* 0x000000bc8cb0723c */ /* 0x080fe20000041824 */
[----:B------:R-:W4:Y:S02]  /*10690*/  LDL.LU R37, [R1+0x20] ;  /* 0x0000200001257983 */ /* 0x000f240000300800 */
[----:B------:R-:W-:Y:S02]  /*106a0*/  MOV R28, R182 ;  /* 0x000000b6001c7202 */ /* 0x000fe40000000f00 */
[----:B------:R-:W4:Y:S02]  /*106b0*/  LDL.LU R39, [R1+0x24] ;  /* 0x0000240001277983 */ /* 0x000f240000300800 */
[----:B------:R-:W-:Y:S02]  /*106c0*/  MOV R36, R181 ;  /* 0x000000b500247202 */ /* 0x000fe40000000f00 */
[----:B------:R-:W-:Y:S02]  /*106d0*/  MOV R38, R180 ;  /* 0x000000b400267202 */ /* 0x000fe40000000f00 */
[C---:B------:R-:W-:Y:S08]  /*106e0*/  HMMA.16816.F32.BF16 R180, R192.reuse, R188, R40 ;  /* 0x000000bcc0b4723c */ /* 0x040ff00000041828 */
[-C--:B------:R-:W-:Y:S08]  /*106f0*/  HMMA.16816.F32.BF16 R184, R192, R190.reuse, R44 ;  /* 0x000000bec0b8723c */ /* 0x080ff0000004182c */
[C---:B------:R-:W-:Y:S08]  /*10700*/  HMMA.16816.F32.BF16 R188, R140.reuse, R190, R48 ;  /* 0x000000be8cbc723c */ /* 0x040ff00000041830 */
[-C--:B------:R-:W-:Y:S08]  /*10710*/  HMMA.16816.F32.BF16 R52, R140, R4.reuse, R52 ;  /* 0x000000048c34723c */ /* 0x080ff00000041834 */
[C---:B------:R-:W-:Y:S08]  /*10720*/  HMMA.16816.F32.BF16 R56, R192.reuse, R4, R56 ;  /* 0x00000004c038723c */ /* 0x040ff00000041838 */
[-C--:B------:R-:W-:Y:S08]  /*10730*/  HMMA.16816.F32.BF16 R60, R192, R6.reuse, R60 ;  /* 0x00000006c03c723c */ /* 0x080ff0000004183c */
[C---:B------:R-:W-:Y:S08]  /*10740*/  HMMA.16816.F32.BF16 R64, R140.reuse, R6, R64 ;  /* 0x000000068c40723c */ /* 0x040ff00000041840 */
[-C--:B--2---:R-:W-:Y:S08]  /*10750*/  HMMA.16816.F32.BF16 R68, R140, R8.reuse, R68 ;  /* 0x000000088c44723c */ /* 0x084ff00000041844 */
[C---:B------:R-:W-:Y:S08]  /*10760*/  HMMA.16816.F32.BF16 R72, R192.reuse, R8, R72 ;  /* 0x00000008c048723c */ /* 0x040ff00000041848 */
[-C--:B------:R-:W-:Y:S08]  /*10770*/  HMMA.16816.F32.BF16 R76, R192, R10.reuse, R76 ;  /* 0x0000000ac04c723c */ /* 0x080ff0000004184c */
[C---:B------:R-:W-:Y:S08]  /*10780*/  HMMA.16816.F32.BF16 R80, R140.reuse, R10, R80 ;  /* 0x0000000a8c50723c */ /* 0x040ff00000041850 */
[-C--:B---3--:R-:W-:Y:S08]  /*10790*/  HMMA.16816.F32.BF16 R84, R140, R12.reuse, R84 ;  /* 0x0000000c8c54723c */ /* 0x088ff00000041854 */
        /* <DEDUP_REMOVED lines=10> */
[----:B------:R-:W-:Y:S04]  /*10840*/  HMMA.16816.F32.BF16 R128, R140, R22, R128 ;  /* 0x000000168c80723c */ /* 0x000fe80000041880 */
[----:B----4-:R-:W-:Y:S02]  /*10850*/  FFMA.FTZ R132, R132, R32, R33 ;  /* 0x0000002084847223 */ /* 0x010fe40000010021 */
[----:B------:R-:W-:Y:S02]  /*10860*/  FFMA.FTZ R0, R0, R35, R34 ;  /* 0x0000002300007223 */ /* 0x000fe40000010022 */
[----:B------:R-:W-:Y:S01]  /*10870*/  FADD.FTZ R4, R30, R132 ;  /* 0x000000841e047221 */ /* 0x000fe20000010000 */
[----:B------:R-:W-:Y:S03]  /*10880*/  MOV R132, R136 ;  /* 0x0000008800847202 */ /* 0x000fe60000000f00 */
[----:B------:R-:W-:Y:S02]  /*10890*/  FADD.FTZ R0, R31, R0 ;  /* 0x000000001f007221 */ /* 0x000fe40000010000 */
[----:B------:R-:W-:Y:S02]  /*108a0*/  FADD.FTZ R4, R26, R4 ;  /* 0x000000041a047221 */ /* 0x000fe40000010000 */
        /* <DEDUP_REMOVED lines=43> */
[----:B------:R-:W-:Y:S01]  /*10b60*/  FADD.FTZ R0, R139, R0 ;  /* 0x000000008b007221 */ /* 0x000fe20000010000 */
[----:B------:R-:W-:Y:S02]  /*10b70*/  MOV R139, R3 ;  /* 0x00000003008b7202 */ /* 0x000fe40000000f00 */
[----:B------:R1:W-:Y:S01]  /*10b80*/  STL [R1+0x28], R2 ;  /* 0x0000280201007387 */ /* 0x0003e20000100800 */
[----:B------:R-:W-:Y:S01]  /*10b90*/  FADD.FTZ R0, R138, R0 ;  /* 0x000000008a007221 */ /* 0x000fe20000010000 */
[----:B------:R-:W-:Y:S04]  /*10ba0*/  MOV R138, R135 ;  /* 0x00000087008a7202 */ /* 0x000fe80000000f00 */
[----:B------:R2:W-:Y:S01]  /*10bb0*/  STL [R1+0x2c], R0 ;  /* 0x00002c0001007387 */ /* 0x0005e20000100800 */
[----:B-1----:R-:W-:Y:S01]  /*10bc0*/  MOV R2, R137 ;  /* 0x0000008900027202 */ /* 0x002fe20000000f00 */
[----:B------:R-:W-:-:S05]  /*10bd0*/  @P0 BRA `(.L_x_636) ;  /* 0xffffc61000000947 */ /* 0x000fca000383ffff */
.L_x_633:
[----:B------:R-:W-:-:S06]  /*10be0*/  UISETP.GE.AND UP0, UPT, UR24, UR8, UPT ;  /* 0x000000081800728c */ /* 0x000fcc000bf06270 */
[----:B------:R-:W-:-:S13]  /*10bf0*/  PLOP3.LUT P0, PT, PT, PT, UP0, 0x80, 0x0 ;  /* 0x000000000000781c */ /* 0x000fda0003f0f008 */
[----:B------:R-:W-:Y:S05]  /*10c00*/  @!P0 BRA `(.L_x_637) ;  /* 0x000052b000008947 */ /* 0x000fea0003800000 */
[----:B-1----:R-:W3:Y:S01]  /*10c10*/  LDL.LU R4, [R1+0xc] ;  /* 0x00000c0001047983 */ /* 0x002ee20000300800 */
[----:B------:R-:W-:Y:S01]  /*10c20*/  IMAD.MOV.U32 R134, RZ, RZ, R136 ;  /* 0x000000ffff867224 */ /* 0x000fe200078e0088 */
[----:B------:R-:W-:Y:S01]  /*10c30*/  MOV R139, R3 ;  /* 0x00000003008b7202 */ /* 0x000fe20000000f00 */
[----:B------:R-:W-:Y:S02]  /*10c40*/  IMAD.MOV.U32 R132, RZ, RZ, R137 ;  /* 0x000000ffff847224 */ /* 0x000fe400078e0089 */
[----:B------:R-:W-:Y:S01]  /*10c50*/  IMAD.MOV.U32 R138, RZ, RZ, R135 ;  /* 0x000000ffff8a7224 */ /* 0x000fe200078e0087 */
[----:B--23--:R-:W-:-:S04]  /*10c60*/  SHF.R.S32.HI R0, RZ, 0x1f, R4 ;  /* 0x0000001fff007819 */ /* 0x00cfc80000011404 */
[C---:B------:R-:W-:Y:S02]  /*10c70*/  SHF.L.U64.HI R2, R4.reuse, 0x1, R0 ;  /* 0x0000000104027819 */ /* 0x040fe40000010200 */
[----:B------:R-:W-:-:S05]  /*10c80*/  SHF.L.U32 R0, R4, 0x1, RZ ;  /* 0x0000000104007819 */ /* 0x000fca00000006ff */
[----:B------:R1:W-:Y:S04]  /*10c90*/  STL [R1+0xc], R0 ;  /* 0x00000c0001007387 */ /* 0x0003e80000100800 */
[----:B------:R2:W-:Y:S04]  /*10ca0*/  STL [R1+0x10], R2 ;  /* 0x0000100201007387 */ /* 0x0005e80000100800 */
[----:B------:R-:W2:Y:S04]  /*10cb0*/  LDL.LU R5, [R1+0x3c] ;  /* 0x00003c0001057983 */ /* 0x000ea80000300800 */
[----:B------:R-:W1:Y:S02]  /*10cc0*/  LDL.LU R4, [R1+0x34] ;  /* 0x0000340001047983 */ /* 0x000e640000300800 */
[C---:B-1----:R-:W-:Y:S01]  /*10cd0*/  IMAD.SHL.U32 R0, R4.reuse, 0x2, RZ ;  /* 0x0000000204007824 */ /* 0x042fe200078e00ff */
[----:B--2---:R-:W-:-:S04]  /*10ce0*/  SHF.L.U64.HI R2, R4, 0x1, R5 ;  /* 0x0000000104027819 */ /* 0x004fc80000010205 */
[----:B------:R1:W-:Y:S04]  /*10cf0*/  STL [R1+0x4], R0 ;  /* 0x0000040001007387 */ /* 0x0003e80000100800 */
[----:B------:R1:W-:Y:S02]  /*10d00*/  STL [R1+0x8], R2 ;  /* 0x0000080201007387 */ /* 0x0003e40000100800 */
.L_x_655:
[----:B------:R-:W2:Y:S01]  /*10d10*/  LDL R249, [R1+0xc] ;  /* 0x00000c0001f97983 */ /* 0x000ea20000100800 */
[----:B-1----:R-:W-:Y:S01]  /*10d20*/  SHF.R.S32.HI R0, RZ, 0x1f, R243 ;  /* 0x0000001fff007819 */ /* 0x002fe200000114f3 */
[----:B------:R-:W-:Y:S04]  /*10d30*/  DEPBAR.LE SB0, 0x0 ;  /* 0x000080000000791a */ /* 0x000fe80000000000 */
[----:B------:R-:W3:Y:S01]  /*10d40*/  LDL R247, [R1+0x10] ;  /* 0x0000100001f77983 */ /* 0x000ee20000100800 */
[----:B------:R-:W-:Y:S01]  /*10d50*/  IMAD R0, R0, c[0x0][0x208], RZ ;  /* 0x0000820000007a24 */ /* 0x000fe200078e02ff */
[----:B------:R-:W-:Y:S01]  /*10d60*/  IADD3 R38, R252, 0x100, RZ ;  /* 0x00000100fc267810 */ /* 0x000fe20007ffe0ff */
[C---:B------:R-:W-:Y:S01]  /*10d70*/  IMAD.WIDE.U32 R2, R243.reuse, c[0x0][0x208], RZ ;  /* 0x00008200f3027a25 */ /* 0x040fe200078e00ff */
[----:B------:R-:W4:Y:S01]  /*10d80*/  LDL R248, [R1+0x4] ;  /* 0x0000040001f87983 */ /* 0x000f220000100800 */
[----:B------:R-:W-:Y:S02]  /*10d90*/  UISETP.GT.AND UP0, UPT, UR24, UR8, UPT ;  /* 0x000000081800728c */ /* 0x000fe4000bf04270 */
[----:B------:R-:W-:Y:S01]  /*10da0*/  IMAD R0, R243, c[0x0][0x20c], R0 ;  /* 0x00008300f3007a24 */ /* 0x000fe200078e0200 */
[----:B------:R-:W4:Y:S04]  /*10db0*/  LDL R246, [R1+0x8] ;  /* 0x0000080001f67983 */ /* 0x000f280000100800 */
[----:B------:R-:W-:Y:S01]  /*10dc0*/  BAR.SYNC.DEFER_BLOCKING 0x0 ;  /* 0x0000000000007b1d */ /* 0x000fe20000010000 */
[----:B------:R-:W-:Y:S02]  /*10dd0*/  IADD3 R3, R3, R0, RZ ;  /* 0x0000000003037210 */ /* 0x000fe40007ffe0ff */
[----:B------:R-:W-:Y:S03]  /*10de0*/  SHF.R.S32.HI R0, RZ, 0x1f, R242 ;  /* 0x0000001fff007819 */ /* 0x000fe600000114f2 */
[----:B------:R-:W-:Y:S04]  /*10df0*/  IMAD.WIDE.U32 R2, R242, c[0x0][0x218], R2 ;  /* 0x00008600f2027a25 */ /* 0x000fe800078e0002 */
[----:B------:R-:W-:Y:S01]  /*10e00*/  IMAD R0, R0, c[0x0][0x218], RZ ;  /* 0x0000860000007a24 */ /* 0x000fe200078e02ff */
[----:B------:R-:W-:Y:S03]  /*10e10*/  IADD3 R2, P0, R2, UR22, RZ ;  /* 0x0000001602027c10 */ /* 0x000fe6000ff1e0ff */
[----:B------:R-:W-:Y:S05]  /*10e20*/  IMAD R0, R242, c[0x0][0x21c], R0 ;  /* 0x00008700f2007a24 */ /* 0x000fea00078e0200 */
[----:B------:R-:W-:Y:S02]  /*10e30*/  IADD3.X R3, R3, UR16, R0, P0, !PT ;  /* 0x0000001003037c10 */ /* 0x000fe400087fe400 */
[C---:B------:R-:W-:Y:S01]  /*10e40*/  LEA R0, P0, R2.reuse, c[0x0][0x1f8], 0x1 ;  /* 0x00007e0002007a11 */ /* 0x040fe200078008ff */
[----:B-----5:R-:W-:Y:S03]  /*10e50*/  LDSM.16.M88.4 R48, [R231+0x6100] ;  /* 0x00610000e730783b */ /* 0x020fe60000000200 */
[----:B------:R-:W-:Y:S05]  /*10e60*/  LEA.HI.X R2, R2, c[0x0][0x1fc], R3, 0x1, P0 ;  /* 0x00007f0002027a11 */ /* 0x000fea00000f0c03 */
[----:B------:R-:W1:Y:S08]  /*10e70*/  LDSM.16.M88.4 R16, [R224+0x3100] ;  /* 0x00310000e010783b */ /* 0x000e700000000200 */
[----:B------:R-:W-:Y:S08]  /*10e80*/  SHFL.IDX PT, R3, R0, RZ, 0x181f ;  /* 0x00181fff00037589 */ /* 0x000ff000000e0000 */
[----:B------:R-:W-:Y:S08]  /*10e90*/  SHFL.IDX PT, R20, R2, RZ, 0x181f ;  /* 0x00181fff02147589 */ /* 0x000ff000000e0000 */
[----:B------:R-:W1:Y:S08]  /*10ea0*/  LDSM.16.M88.4 R44, [R231+0x8100] ;  /* 0x00810000e72c783b */ /* 0x000e700000000200 */
[----:B------:R-:W-:Y:S01]  /*10eb0*/  SHFL.IDX PT, R31, R2, 0x1, 0x181f ;  /* 0x00381f00021f7f89 */ /* 0x000fe200000e0000 */
[-C--:B-1----:R-:W-:Y:S07]  /*10ec0*/  HMMA.16816.F32.BF16 R4, R48, R16.reuse, RZ ;  /* 0x000000103004723c */ /* 0x082fee00000418ff */
[----:B------:R-:W-:Y:S08]  /*10ed0*/  SHFL.IDX PT, R30, R2, 0x2, 0x181f ;  /* 0x00581f00021e7f89 */ /* 0x000ff000000e0000 */
[----:B------:R-:W-:Y:S08]  /*10ee0*/  LDSM.16.M88.4 R32, [R224+0x3900] ;  /* 0x00390000e020783b */ /* 0x000ff00000000200 */
[----:B------:R-:W-:Y:S01]  /*10ef0*/  LDSM.16.M88.4 R140, [R224+0x4100] ;  /* 0x00410000e08c783b */ /* 0x000fe20000000200 */
[C---:B------:R-:W-:Y:S07]  /*10f00*/  HMMA.16816.F32.BF16 R8, R44.reuse, R16, RZ ;  /* 0x000000102c08723c */ /* 0x040fee00000418ff */
[----:B------:R-:W-:Y:S01]  /*10f10*/  LDSM.16.M88.4 R192, [R233+0x6100] ;  /* 0x00610000e9c0783b */ /* 0x000fe20000000200 */
[-C--:B------:R-:W-:Y:S07]  /*10f20*/  HMMA.16816.F32.BF16 R12, R44, R18.reuse, RZ ;  /* 0x000000122c0c723c */ /* 0x080fee00000418ff */
[----:B------:R-:W-:Y:S01]  /*10f30*/  LDSM.16.M88.4 R196, [R235] ;  /* 0x00000000ebc4783b */ /* 0x000fe20000000200 */
[C---:B------:R-:W-:Y:S07]  /*10f40*/  HMMA.16816.F32.BF16 R16, R48.reuse, R18, RZ ;  /* 0x000000123010723c */ /* 0x040fee00000418ff */
[----:B------:R-:W-:Y:S08]  /*10f50*/  LDSM.16.M88.4 R200, [R233+0x8100] ;  /* 0x00810000e9c8783b */ /* 0x000ff00000000200 */
[----:B------:R-:W-:Y:S08]  /*10f60*/  LDSM.16.M88.4 R204, [R241] ;  /* 0x00000000f1cc783b */ /* 0x000ff00000000200 */
[----:B------:R-:W-:Y:S08]  /*10f70*/  LDSM.16.M88.4 R208, [R240] ;  /* 0x00000000f0d0783b */ /* 0x000ff00000000200 */
[----:B------:R-:W-:Y:S08]  /*10f80*/  SHFL.IDX PT, R26, R0, 0x1, 0x181f ;  /* 0x00381f00001a7f89 */ /* 0x000ff000000e0000 */
[----:B------:R-:W1:Y:S01]  /*10f90*/  SHFL.IDX PT, R0, R0, 0x2, 0x181f ;  /* 0x00581f0000007f89 */ /* 0x000e6200000e0000 */
[C---:B--2---:R-:W-:Y:S04]  /*10fa0*/  IADD3 R24, P1, R3.reuse, R249, RZ ;  /* 0x000000f903187210 */ /* 0x044fe80007f3e0ff */
[----:B---3--:R-:W-:Y:S02]  /*10fb0*/  IADD3.X R25, R20, R247, RZ, P1, !PT ;  /* 0x000000f714197210 */ /* 0x008fe40000ffe4ff */
[----:B-1----:R-:W-:Y:S02]  /*10fc0*/  IADD3 R36, P1, R0, R249, RZ ;  /* 0x000000f900247210 */ /* 0x002fe40007f3e0ff */
[----:B----4-:R-:W-:Y:S01]  /*10fd0*/  IADD3 R2, P0, R3, R248, RZ ;  /* 0x000000f803027210 */ /* 0x010fe20007f1e0ff */
[----:B------:R-:W-:Y:S01]  /*10fe0*/  @!PT LDS RZ, [RZ] ;  /* 0x00000000fffff984 */ /* 0x000fe20000000800 */
[----:B------:R1:W-:Y:S01]  /*10ff0*/  LDGSTS.E.BYPASS.LTC128B.128 [R38], [R24.64], !P6 ;  /* 0x0000000018267fae */ /* 0x0003e2000f101d54 */
[----:B------:R-:W-:Y:S02]  /*11000*/  IADD3.X R37, R30, R247, RZ, P1, !PT ;  /* 0x000000f71e257210 */ /* 0x000fe40000ffe4ff */
[----:B------:R-:W-:Y:S02]  /*11010*/  IADD3.X R3, R20, R246, RZ, P0, !PT ;  /* 0x000000f614037210 */ /* 0x000fe400007fe4ff */
[-C--:B------:R-:W-:Y:S01]  /*11020*/  HMMA.16816.F32.BF16 R20, R48, R32.reuse, RZ ;  /* 0x000000203014723c */ /* 0x080fe200000418ff */
[C---:B------:R-:W-:Y:S02]  /*11030*/  IADD3 R28, P0, R26.reuse, R249, RZ ;  /* 0x000000f91a1c7210 */ /* 0x040fe40007f1e0ff */
[----:B------:R2:W-:Y:S02]  /*11040*/  LDGSTS.E.BYPASS.LTC128B.128 [R38+0x1800], [R2.64], !P5 ;  /* 0x0180000002267fae */ /* 0x0005e4000e901d54 */
[C---:B------:R-:W-:Y:S06]  /*11050*/  IADD3.X R29, R31.reuse, R247, RZ, P0, !PT ;  /* 0x000000f71f1d7210 */ /* 0x040fec00007fe4ff */
[----:B------:R3:W-:Y:S01]  /*11060*/  LDGSTS.E.BYPASS.LTC128B.128 [R38+0x800], [R28.64], !P6 ;  /* 0x008000001c267fae */ /* 0x0007e2000f101d54 */
[----:B--2---:R-:W-:Y:S02]  /*11070*/  IADD3 R2, P2, R26, R248, RZ ;  /* 0x000000f81a027210 */ /* 0x004fe40007f5e0ff */
[C---:B-1----:R-:W-:Y:S02]  /*11080*/  HMMA.16816.F32.BF16 R24, R44.reuse, R32, RZ ;  /* 0x000000202c18723c */ /* 0x042fe400000418ff */
[----:B------:R-:W-:Y:S05]  /*11090*/  IADD3.X R3, R31, R246, RZ, P2, !PT ;  /* 0x000000f61f037210 */ /* 0x000fea00017fe4ff */
[----:B------:R1:W-:Y:S01]  /*110a0*/  LDGSTS.E.BYPASS.LTC128B.128 [R38+0x2000], [R2.64], !P5 ;  /* 0x0200000002267fae */ /* 0x0003e2000e901d54 */
[----:B------:R-:W-:Y:S04]  /*110b0*/  IADD3 R32, P0, R0, R248, RZ ;  /* 0x000000f800207210 */ /* 0x000fe80007f1e0ff */
[----:B------:R-:W-:Y:S02]  /*110c0*/  IADD3.X R33, R30, R246, RZ, P0, !PT ;  /* 0x000000f61e217210 */ /* 0x000fe400007fe4ff */
[-C--:B---3--:R-:W-:Y:S01]  /*110d0*/  HMMA.16816.F32.BF16 R28, R44, R34.reuse, RZ ;  /* 0x000000222c1c723c */ /* 0x088fe200000418ff */
[----:B------:R1:W-:Y:S01]  /*110e0*/  LDGSTS.E.BYPASS.LTC128B.128 [R38+0x1000], [R36.64], !P6 ;  /* 0x0100000024267fae */ /* 0x0003e2000f101d54 */
[----:B------:R-:W-:Y:S07]  /*110f0*/  PLOP3.LUT P0, PT, PT, PT, UP0, 0x80, 0x0 ;  /* 0x000000000000781c */ /* 0x000fee0003f0f008 */
[----:B------:R2:W-:Y:S08]  /*11100*/  LDGSTS.E.BYPASS.LTC128B.128 [R38+0x2800], [R32.64], !P5 ;  /* 0x0280000020267fae */ /* 0x0005f0000e901d54 */
[----:B------:R-:W-:Y:S08]  /*11110*/  LDSM.16.M88.4 R212, [R232+0x6100] ;  /* 0x00610000e8d4783b */ /* 0x000ff00000000200 */
[----:B------:R-:W0:Y:S08]  /*11120*/  LDGDEPBAR ;  /* 0x00000000000079af */ /* 0x000e300000000000 */
[----:B------:R-:W3:Y:S01]  /*11130*/  LDSM.16.M88.4 R216, [R230+0x3100] ;  /* 0x00310000e6d8783b */ /* 0x000ee20000000200 */
[C---:B--2---:R-:W-:Y:S07]  /*11140*/  HMMA.16816.F32.BF16 R32, R48.reuse, R34, RZ ;  /* 0x000000223020723c */ /* 0x044fee00000418ff */
[----:B------:R-:W2:Y:S01]  /*11150*/  LDSM.16.M88.4 R220, [R232+0x8100] ;  /* 0x00810000e8dc783b */ /* 0x000ea20000000200 */
[-C--:B-1----:R-:W-:Y:S08]  /*11160*/  HMMA.16816.F32.BF16 R36, R48, R140.reuse, RZ ;  /* 0x0000008c3024723c */ /* 0x082ff000000418ff */
        /* <DEDUP_REMOVED lines=8> */
[----:B------:R-:W4:Y:S07]  /*111f0*/  LDSM.16.M88.4 R196, [R230+0x4100] ;  /* 0x00410000e6c4783b */ /* 0x000f2e0000000200 */
        /* <DEDUP_REMOVED lines=8> */
[----:B------:R-:W-:Y:S07]  /*11280*/  LDSM.16.M88.4 R200, [R229] ;  /* 0x00000000e5c8783b */ /* 0x000fee0000000200 */
[----:B------:R-:W-:Y:S01]  /*11290*/  HMMA.16816.F32.BF16 R48, R192, R210, R48 ;  /* 0x000000d2c030723c */ /* 0x000fe20000041830 */
[----:B------:R-:W4:Y:S07]  /*112a0*/  LDSM.16.M88.4 R192, [R234+0x6100] ;  /* 0x00610000eac0783b */ /* 0x000f2e0000000200 */
[-C--:B---3--:R-:W-:Y:S01]  /*112b0*/  HMMA.16816.F32.BF16 R4, R212, R216.reuse, R4 ;  /* 0x000000d8d404723c */ /* 0x088fe20000041804 */
[----:B------:R-:W3:Y:S07]  /*112c0*/  LDSM.16.M88.4 R208, [R229+0x800] ;  /* 0x00080000e5d0783b */ /* 0x000eee0000000200 */
[C---:B--2---:R-:W-:Y:S08]  /*112d0*/  HMMA.16816.F32.BF16 R8, R220.reuse, R216, R8 ;  /* 0x000000d8dc08723c */ /* 0x044ff00000041808 */
[-C--:B------:R-:W-:Y:S08]  /*112e0*/  HMMA.16816.F32.BF16 R12, R220, R218.reuse, R12 ;  /* 0x000000dadc0c723c */ /* 0x080ff0000004180c */
[C---:B------:R-:W-:Y:S01]  /*112f0*/  HMMA.16816.F32.BF16 R16, R212.reuse, R218, R16 ;  /* 0x000000dad410723c */ /* 0x040fe20000041810 */
[----:B------:R-:W2:Y:S07]  /*11300*/  LDSM.16.M88.4 R216, [R229+0x1000] ;  /* 0x00100000e5d8783b */ /* 0x000eae0000000200 */
[-C--:B-1----:R-:W-:Y:S08]  /*11310*/  HMMA.16816.F32.BF16 R20, R212, R140.reuse, R20 ;  /* 0x0000008cd414723c */ /* 0x082ff00000041814 */
[C---:B------:R-:W-:Y:S08]  /*11320*/  HMMA.16816.F32.BF16 R24, R220.reuse, R140, R24 ;  /* 0x0000008cdc18723c */ /* 0x040ff00000041818 */
[-C--:B------:R-:W-:Y:S08]  /*11330*/  HMMA.16816.F32.BF16 R28, R220, R142.reuse, R28 ;  /* 0x0000008edc1c723c */ /* 0x080ff0000004181c */
[C---:B------:R-:W-:Y:S01]  /*11340*/  HMMA.16816.F32.BF16 R32, R212.reuse, R142, R32 ;  /* 0x0000008ed420723c */ /* 0x040fe20000041820 */
[----:B------:R-:W-:Y:S07]  /*11350*/  LDSM.16.M88.4 R140, [R231+0xa100] ;  /* 0x00a10000e78c783b */ /* 0x000fee0000000200 */
[-C--:B----4-:R-:W-:Y:S08]  /*11360*/  HMMA.16816.F32.BF16 R36, R212, R196.reuse, R36 ;  /* 0x000000c4d424723c */ /* 0x090ff00000041824 */
[C---:B------:R-:W-:Y:S08]  /*11370*/  HMMA.16816.F32.BF16 R40, R220.reuse, R196, R40 ;  /* 0x000000c4dc28723c */ /* 0x040ff00000041828 */
[-C--:B------:R-:W-:Y:S01]  /*11380*/  HMMA.16816.F32.BF16 R44, R220, R198.reuse, R44 ;  /* 0x000000c6dc2c723c */ /* 0x080fe2000004182c */
[----:B------:R-:W-:Y:S07]  /*11390*/  LDSM.16.M88.4 R220, [R238] ;  /* 0x00000000eedc783b */ /* 0x000fee0000000200 */
[----:B------:R-:W-:Y:S01]  /*113a0*/  HMMA.16816.F32.BF16 R48, R212, R198, R48 ;  /* 0x000000c6d430723c */ /* 0x000fe20000041830 */
[----:B------:R-:W1:Y:S07]  /*113b0*/  LDSM.16.M88.4 R196, [R224+0x4900] ;  /* 0x00490000e0c4783b */ /* 0x000e6e0000000200 */
[-C--:B------:R-:W-:Y:S01]  /*113c0*/  HMMA.16816.F32.BF16 R4, R192, R200.reuse, R4 ;  /* 0x000000c8c004723c */ /* 0x080fe20000041804 */
[----:B------:R-:W4:Y:S07]  /*113d0*/  LDSM.16.M88.4 R212, [R231+0xc100] ;  /* 0x00c10000e7d4783b */ /* 0x000f2e0000000200 */
[C---:B------:R-:W-:Y:S08]  /*113e0*/  HMMA.16816.F32.BF16 R8, R204.reuse, R200, R8 ;  /* 0x000000c8cc08723c */ /* 0x040ff00000041808 */
[-C--:B------:R-:W-:Y:S08]  /*113f0*/  HMMA.16816.F32.BF16 R12, R204, R202.reuse, R12 ;  /* 0x000000cacc0c723c */ /* 0x080ff0000004180c */
[C---:B------:R-:W-:Y:S01]  /*11400*/  HMMA.16816.F32.BF16 R16, R192.reuse, R202, R16 ;  /* 0x000000cac010723c */ /* 0x040fe20000041810 */
[----:B------:R-:W1:Y:S07]  /*11410*/  LDSM.16.M88.4 R200, [R224+0x5100] ;  /* 0x00510000e0c8783b */ /* 0x000e6e0000000200 */
[-C--:B---3--:R-:W-:Y:S08]  /*11420*/  HMMA.16816.F32.BF16 R20, R192, R208.reuse, R20 ;  /* 0x000000d0c014723c */ /* 0x088ff00000041814 */
[C---:B------:R-:W-:Y:S08]  /*11430*/  HMMA.16816.F32.BF16 R24, R204.reuse, R208, R24 ;  /* 0x000000d0cc18723c */ /* 0x040ff00000041818 */
[-C--:B------:R-:W-:Y:S08]  /*11440*/  HMMA.16816.F32.BF16 R28, R204, R210.reuse, R28 ;  /* 0x000000d2cc1c723c */ /* 0x080ff0000004181c */
[C---:B------:R-:W-:Y:S01]  /*11450*/  HMMA.16816.F32.BF16 R32, R192.reuse, R210, R32 ;  /* 0x000000d2c020723c */ /* 0x040fe20000041820 */
[----:B------:R-:W-:Y:S07]  /*11460*/  LDSM.16.M88.4 R208, [R239] ;  /* 0x00000000efd0783b */ /* 0x000fee0000000200 */
[-C--:B--2---:R-:W-:Y:S08]  /*11470*/  HMMA.16816.F32.BF16 R36, R192, R216.reuse, R36 ;  /* 0x000000d8c024723c */ /* 0x084ff00000041824 */
[C---:B------:R-:W-:Y:S08]  /*11480*/  HMMA.16816.F32.BF16 R40, R204.reuse, R216, R40 ;  /* 0x000000d8cc28723c */ /* 0x040ff00000041828 */
[-C--:B------:R-:W-:Y:S01]  /*11490*/  HMMA.16816.F32.BF16 R44, R204, R218.reuse, R44 ;  /* 0x000000dacc2c723c */ /* 0x080fe2000004182c */
[----:B------:R-:W2:Y:S07]  /*114a0*/  LDSM.16.M88.4 R204, [R224+0x5900] ;  /* 0x00590000e0cc783b */ /* 0x000eae0000000200 */
[----:B------:R-:W-:Y:S01]  /*114b0*/  HMMA.16816.F32.BF16 R48, R192, R218, R48 ;  /* 0x000000dac030723c */ /* 0x000fe20000041830 */
[----:B------:R-:W3:Y:S07]  /*114c0*/  LDSM.16.M88.4 R192, [R233+0xa100] ;  /* 0x00a10000e9c0783b */ /* 0x000eee0000000200 */
[-C--:B-1----:R-:W-:Y:S01]  /*114d0*/  HMMA.16816.F32.BF16 R4, R140, R196.reuse, R4 ;  /* 0x000000c48c04723c */ /* 0x082fe20000041804 */
[----:B------:R-:W1:Y:S07]  /*114e0*/  LDSM.16.M88.4 R216, [R233+0xc100] ;  /* 0x00c10000e9d8783b */ /* 0x000e6e0000000200 */
[C---:B----4-:R-:W-:Y:S08]  /*114f0*/  HMMA.16816.F32.BF16 R8, R212.reuse, R196, R8 ;  /* 0x000000c4d408723c */ /* 0x050ff00000041808 */
[-C--:B------:R-:W-:Y:S08]  /*11500*/  HMMA.16816.F32.BF16 R12, R212, R198.reuse, R12 ;  /* 0x000000c6d40c723c */ /* 0x080ff0000004180c */
[C---:B------:R-:W-:Y:S01]  /*11510*/  HMMA.16816.F32.BF16 R16, R140.reuse, R198, R16 ;  /* 0x000000c68c10723c */ /* 0x040fe20000041810 */
[----:B------:R-:W4:Y:S07]  /*11520*/  LDSM.16.M88.4 R196, [R237] ;  /* 0x00000000edc4783b */ /* 0x000f2e0000000200 */
[-C--:B------:R-:W-:Y:S08]  /*11530*/  HMMA.16816.F32.BF16 R20, R140, R200.reuse, R20 ;  /* 0x000000c88c14723c */ /* 0x080ff00000041814 */
[C---:B------:R-:W-:Y:S08]  /*11540*/  HMMA.16816.F32.BF16 R24, R212.reuse, R200, R24 ;  /* 0x000000c8d418723c */ /* 0x040ff00000041818 */
[-C--:B------:R-:W-:Y:S08]  /*11550*/  HMMA.16816.F32.BF16 R28, R212, R202.reuse, R28 ;  /* 0x000000cad41c723c */ /* 0x080ff0000004181c */
[C---:B------:R-:W-:Y:S01]  /*11560*/  HMMA.16816.F32.BF16 R32, R140.reuse, R202, R32 ;  /* 0x000000ca8c20723c */ /* 0x040fe20000041820 */
[----:B------:R-:W-:Y:S07]  /*11570*/  LDSM.16.M88.4 R200, [R230+0x4900] ;  /* 0x00490000e6c8783b */ /* 0x000fee0000000200 */
[-C--:B--2---:R-:W-:Y:S08]  /*11580*/  HMMA.16816.F32.BF16 R36, R140, R204.reuse, R36 ;  /* 0x000000cc8c24723c */ /* 0x084ff00000041824 */
[C---:B------:R-:W-:Y:S08]  /*11590*/  HMMA.16816.F32.BF16 R40, R212.reuse, R204, R40 ;  /* 0x000000ccd428723c */ /* 0x040ff00000041828 */
[-C--:B------:R-:W-:Y:S01]  /*115a0*/  HMMA.16816.F32.BF16 R44, R212, R206.reuse, R44 ;  /* 0x000000ced42c723c */ /* 0x080fe2000004182c */
[----:B------:R-:W-:Y:S07]  /*115b0*/  LDSM.16.M88.4 R212, [R230+0x5900] ;  /* 0x00590000e6d4783b */ /* 0x000fee0000000200 */
[----:B------:R-:W-:Y:S01]  /*115c0*/  HMMA.16816.F32.BF16 R48, R140, R206, R48 ;  /* 0x000000ce8c30723c */ /* 0x000fe20000041830 */
[----:B------:R-:W2:Y:S07]  /*115d0*/  LDSM.16.M88.4 R140, [R232+0xa100] ;  /* 0x00a10000e88c783b */ /* 0x000eae0000000200 */
[-C--:B---3--:R-:W-:Y:S01]  /*115e0*/  HMMA.16816.F32.BF16 R4, R192, R208.reuse, R4 ;  /* 0x000000d0c004723c */ /* 0x088fe20000041804 */
[----:B------:R-:W3:Y:S07]  /*115f0*/  LDSM.16.M88.4 R204, [R232+0xc100] ;  /* 0x00c10000e8cc783b */ /* 0x000eee0000000200 */
[C---:B-1----:R-:W-:Y:S08]  /*11600*/  HMMA.16816.F32.BF16 R8, R216.reuse, R208, R8 ;  /* 0x000000d0d808723c */ /* 0x042ff00000041808 */
[-C--:B------:R-:W-:Y:S08]  /*11610*/  HMMA.16816.F32.BF16 R12, R216, R210.reuse, R12 ;  /* 0x000000d2d80c723c */ /* 0x080ff0000004180c */
[C---:B------:R-:W-:Y:S01]  /*11620*/  HMMA.16816.F32.BF16 R16, R192.reuse, R210, R16 ;  /* 0x000000d2c010723c */ /* 0x040fe20000041810 */
[----:B------:R-:W1:Y:S07]  /*11630*/  LDSM.16.M88.4 R208, [R230+0x5100] ;  /* 0x00510000e6d0783b */ /* 0x000e6e0000000200 */
[-C--:B------:R-:W-:Y:S08]  /*11640*/  HMMA.16816.F32.BF16 R20, R192, R220.reuse, R20 ;  /* 0x000000dcc014723c */ /* 0x080ff00000041814 */
[C---:B------:R-:W-:Y:S08]  /*11650*/  HMMA.16816.F32.BF16 R24, R216.reuse, R220, R24 ;  /* 0x000000dcd818723c */ /* 0x040ff00000041818 */
[-C--:B------:R-:W-:Y:S08]  /*11660*/  HMMA.16816.F32.BF16 R28, R216, R222.reuse, R28 ;  /* 0x000000ded81c723c */ /* 0x080ff0000004181c */
[C---:B------:R-:W-:Y:S01]  /*11670*/  HMMA.16816.F32.BF16 R32, R192.reuse, R222, R32 ;  /* 0x000000dec020723c */ /* 0x040fe20000041820 */
[----:B------:R-:W-:Y:S07]  /*11680*/  LDSM.16.M88.4 R220, [R229+0x1800] ;  /* 0x00180000e5dc783b */ /* 0x000fee0000000200 */
[-C--:B----4-:R-:W-:Y:S08]  /*11690*/  HMMA.16816.F32.BF16 R36, R192, R196.reuse, R36 ;  /* 0x000000c4c024723c */ /* 0x090ff00000041824 */
[C---:B------:R-:W-:Y:S08]  /*116a0*/  HMMA.16816.F32.BF16 R40, R216.reuse, R196, R40 ;  /* 0x000000c4d828723c */ /* 0x040ff00000041828 */
[-C--:B------:R-:W-:Y:S01]  /*116b0*/  HMMA.16816.F32.BF16 R44, R216, R198.reuse, R44 ;  /* 0x000000c6d82c723c */ /* 0x080fe2000004182c */
[----:B------:R-:W4:Y:S07]  /*116c0*/  LDSM.16.M88.4 R216, [R234+0xa100] ;  /* 0x00a10000ead8783b */ /* 0x000f2e0000000200 */
[----:B------:R-:W-:Y:S01]  /*116d0*/  HMMA.16816.F32.BF16 R48, R192, R198, R48 ;  /* 0x000000c6c030723c */ /* 0x000fe20000041830 */
[----:B------:R-:W4:Y:S07]  /*116e0*/  LDSM.16.M88.4 R192, [R236+0xc100] ;  /* 0x00c10000ecc0783b */ /* 0x000f2e0000000200 */
[-C--:B--2---:R-:W-:Y:S08]  /*116f0*/  HMMA.16816.F32.BF16 R4, R140, R200.reuse, R4 ;  /* 0x000000c88c04723c */ /* 0x084ff00000041804 */
        /* <DEDUP_REMOVED lines=11> */
[-C--:B----4-:R-:W-:Y:S08]  /*117b0*/  HMMA.16816.F32.BF16 R4, R216, R220.reuse, R4 ;  /* 0x000000dcd804723c */ /* 0x090ff00000041804 */
        /* <DEDUP_REMOVED lines=29> */
[----:B------:R-:W2:Y:S01]  /*11990*/  MUFU.TANH R215, R14 ;  /* 0x0000000e00d77308 */ /* 0x000ea20000002400 */
[----:B-1----:R-:W1:Y:S01]  /*119a0*/  LDSM.16.M88.4 R8, [R229+0x2800] ;  /* 0x00280000e508783b */ /* 0x002e620000000200 */
[----:B------:R-:W-:Y:S04]  /*119b0*/  DEPBAR.LE SB0, 0x0 ;  /* 0x000080000000791a */ /* 0x000fe80000000000 */
[-C--:B----4-:R-:W-:Y:S04]  /*119c0*/  HMMA.16816.F32.BF16 R20, R216, R4.reuse, R20 ;  /* 0x00000004d814723c */ /* 0x090fe80000041814 */
[----:B------:R-:W4:Y:S01]  /*119d0*/  MUFU.TANH R214, R15 ;  /* 0x0000000f00d67308 */ /* 0x000f220000002400 */
[----:B------:R-:W-:Y:S03]  /*119e0*/  BAR.SYNC.DEFER_BLOCKING 0x0 ;  /* 0x0000000000007b1d */ /* 0x000fe60000010000 */
[C---:B------:R-:W-:Y:S06]  /*119f0*/  HMMA.16816.F32.BF16 R24, R192.reuse, R4, R24 ;  /* 0x00000004c018723c */ /* 0x040fec0000041818 */
[----:B------:R1:W1:Y:S02]  /*11a00*/  MUFU.TANH R143, R18 ;  /* 0x00000012008f7308 */ /* 0x0002640000002400 */
        /* <DEDUP_REMOVED lines=25> */
[----:B------:R2:W2:Y:S01]  /*11ba0*/  MUFU.TANH R199, R23 ;  /* 0x0000001700c77308 */ /* 0x0004a20000002400 */
[----:B------:R-:W-:Y:S02]  /*11bb0*/  FMUL.FTZ R42, R42, c[0x0][0x320] ;  /* 0x0000c8002a2a7a20 */ /* 0x000fe40000410000 */
[----:B------:R-:W-:Y:S02]  /*11bc0*/  FMUL.FTZ R43, R43, c[0x0][0x320] ;  /* 0x0000c8002b2b7a20 */ /* 0x000fe40000410000 */
[----:B------:R-:W-:Y:S02]  /*11bd0*/  FMUL.FTZ R46, R46, c[0x0][0x320] ;  /* 0x0000c8002e2e7a20 */ /* 0x000fe40000410000 */
[----:B------:R-:W-:Y:S03]  /*11be0*/  FMUL.FTZ R47, R47, c[0x0][0x320] ;  /* 0x0000c8002f2f7a20 */ /* 0x000fe60000410000 */
[----:B------:R3:W3:Y:S03]  /*11bf0*/  MUFU.TANH R205, R24 ;  /* 0x0000001800cd7308 */ /* 0x0006e60000002400 */
[----:B------:R-:W-:Y:S02]  /*11c00*/  FMUL.FTZ R14, R48, c[0x0][0x320] ;  /* 0x0000c800300e7a20 */ /* 0x000fe40000410000 */
[----:B-1----:R-:W-:Y:S02]  /*11c10*/  FMUL.FTZ R22, R45, c[0x0][0x320] ;  /* 0x0000c8002d167a20 */ /* 0x002fe40000410000 */
[----:B------:R-:W-:Y:S02]  /*11c20*/  FMUL.FTZ R13, R49, c[0x0][0x320] ;  /* 0x0000c800310d7a20 */ /* 0x000fe40000410000 */
[----:B------:R-:W-:Y:S01]  /*11c30*/  FMUL.FTZ R21, R50, c[0x0][0x320] ;  /* 0x0000c80032157a20 */ /* 0x000fe20000410000 */
[----:B------:R1:W1:Y:S01]  /*11c40*/  MUFU.TANH R208, R25 ;  /* 0x0000001900d07308 */ /* 0x0002620000002400 */
[----:B------:R-:W-:Y:S02]  /*11c50*/  FMUL.FTZ R20, R51, c[0x0][0x320] ;  /* 0x0000c80033147a20 */ /* 0x000fe40000410000 */
[----:B--2---:R-:W-:Y:S07]  /*11c60*/  FMUL.FTZ R23, R33, c[0x0][0x320] ;  /* 0x0000c80021177a20 */ /* 0x004fee0000410000 */
[----:B------:R2:W2:Y:S01]  /*11c70*/  MUFU.TANH R221, R26 ;  /* 0x0000001a00dd7308 */ /* 0x0004a20000002400 */
[----:B---3--:R-:W-:Y:S09]  /*11c80*/  FMUL.FTZ R24, R39, c[0x0][0x320] ;  /* 0x0000c80027187a20 */ /* 0x008ff20000410000 */
[----:B------:R3:W3:Y:S01]  /*11c90*/  MUFU.TANH R220, R27 ;  /* 0x0000001b00dc7308 */ /* 0x0006e20000002400 */
[----:B-1----:R-:W-:Y:S09]  /*11ca0*/  FMUL.FTZ R25, R32, c[0x0][0x320] ;  /* 0x0000c80020197a20 */ /* 0x002ff20000410000 */
[----:B------:R1:W1:Y:S01]  /*11cb0*/  MUFU.TANH R141, R28 ;  /* 0x0000001c008d7308 */ /* 0x0002620000002400 */
[----:B--2---:R-:W-:Y:S09]  /*11cc0*/  FMUL.FTZ R26, R38, c[0x0][0x320] ;  /* 0x0000c800261a7a20 */ /* 0x004ff20000410000 */
        /* <DEDUP_REMOVED lines=8> */
[----:B------:R3:W2:Y:S01]  /*11d50*/  MUFU.TANH R142, R19 ;  /* 0x00000013008e7308 */ /* 0x0006a20000002400 */
        /* <DEDUP_REMOVED lines=24> */
[----:B------:R-:W-:Y:S05]  /*11ee0*/  IMAD.MOV.U32 R242, RZ, RZ, RZ ;  /* 0x000000fffff27224 */ /* 0x000fea00078e00ff */
[----:B------:R-:W-:Y:S05]  /*11ef0*/  IMAD.U32 R2, RZ, RZ, UR4 ;  /* 0x00000004ff027e24 */ /* 0x000fea000f8e00ff */
        /* <DEDUP_REMOVED lines=25> */
[----:B------:R-:W-:Y:S04]  /*12090*/  SHFL.IDX PT, R6, R2, 0x1, 0x181f ;  /* 0x00381f0002067f89 */ /* 0x000fe800000e0000 */
[----:B------:R3:W-:Y:S04]  /*120a0*/  SHFL.IDX PT, R7, R2, 0x2, 0x181f ;  /* 0x00581f0002077f89 */ /* 0x0007e800000e0000 */
[----:B------:R-:W4:Y:S04]  /*120b0*/  SHFL.IDX PT, R5, R0, RZ, 0x181f ;  /* 0x00181fff00057589 */ /* 0x000f2800000e0000 */
[----:B------:R-:W5:Y:S04]  /*120c0*/  SHFL.IDX PT, R12, R0, 0x1, 0x181f ;  /* 0x00381f00000c7f89 */ /* 0x000f6800000e0000 */
[----:B------:R-:W1:Y:S01]  /*120d0*/  SHFL.IDX PT, R0, R0, 0x2, 0x181f ;  /* 0x00581f0000007f89 */ /* 0x000e6200000e0000 */
[CC--:B--2---:R-:W-:Y:S02]  /*120e0*/  IADD3 R10, P1, R4.reuse, R248.reuse, RZ ;  /* 0x000000f8040a7210 */ /* 0x0c4fe40007f3e0ff */
[----:B---3--:R-:W-:Y:S04]  /*120f0*/  IADD3 R2, P0, R4, R249, RZ ;  /* 0x000000f904027210 */ /* 0x008fe80007f1e0ff */
[C---:B----4-:R-:W-:Y:S01]  /*12100*/  IADD3.X R3, R5.reuse, R247, RZ, P0, !PT ;  /* 0x000000f705037210 */ /* 0x050fe200007fe4ff */
[--C-:B------:R-:W-:Y:S01]  /*12110*/  IMAD.X R11, R5, 0x1, R246.reuse, P1 ;  /* 0x00000001050b7824 */ /* 0x100fe200008e06f6 */
[CC--:B------:R-:W-:Y:S02]  /*12120*/  IADD3 R8, P0, R6.reuse, R249.reuse, RZ ;  /* 0x000000f906087210 */ /* 0x0c0fe40007f1e0ff */
[-C--:B------:R-:W-:Y:S01]  /*12130*/  IADD3 R6, P2, R6, R248.reuse, RZ ;  /* 0x000000f806067210 */ /* 0x080fe20007f5e0ff */
[----:B------:R2:W-:Y:S01]  /*12140*/  LDGSTS.E.BYPASS.LTC128B.128 [R252+0x3100], [R2.64], !P6 ;  /* 0x0310000002fc7fae */ /* 0x0005e2000f101d54 */
[C---:B------:R-:W-:Y:S01]  /*12150*/  IADD3 R4, P1, R7.reuse, R249, RZ ;  /* 0x000000f907047210 */ /* 0x040fe20007f3e0ff */
[----:B-----5:R-:W-:Y:S02]  /*12160*/  IMAD.X R9, R12, 0x1, R247, P0 ;  /* 0x000000010c097824 */ /* 0x020fe400000e06f7 */
[----:B------:R3:W-:Y:S01]  /*12170*/  LDGSTS.E.BYPASS.LTC128B.128 [R252+0x4900], [R10.64], !P5 ;  /* 0x049000000afc7fae */ /* 0x0007e2000e901d54 */
[----:B-1----:R-:W-:Y:S03]  /*12180*/  IADD3.X R5, R0, R247, RZ, P1, !PT ;  /* 0x000000f700057210 */ /* 0x002fe60000ffe4ff */
[----:B------:R3:W-:Y:S01]  /*12190*/  LDGSTS.E.BYPASS.LTC128B.128 [R252+0x3900], [R8.64], !P6 ;  /* 0x0390000008fc7fae */ /* 0x0007e2000f101d54 */
[----:B--2---:R-:W-:Y:S01]  /*121a0*/  IADD3 R2, P0, R7, R248, RZ ;  /* 0x000000f807027210 */ /* 0x004fe20007f1e0ff */
[--C-:B------:R-:W-:Y:S04]  /*121b0*/  IMAD.X R7, R12, 0x1, R246.reuse, P2 ;  /* 0x000000010c077824 */ /* 0x100fe800010e06f6 */
[----:B------:R-:W-:Y:S01]  /*121c0*/  IMAD.X R3, R0, 0x1, R246, P0 ;  /* 0x0000000100037824 */ /* 0x000fe200000e06f6 */
[----:B------:R3:W-:Y:S04]  /*121d0*/  LDGSTS.E.BYPASS.LTC128B.128 [R252+0x5100], [R6.64], !P5 ;  /* 0x0510000006fc7fae */ /* 0x0007e8000e901d54 */
[----:B------:R3:W-:Y:S04]  /*121e0*/  LDGSTS.E.BYPASS.LTC128B.128 [R252+0x4100], [R4.64], !P6 ;  /* 0x0410000004fc7fae */ /* 0x0007e8000f101d54 */
[----:B------:R3:W-:Y:S02]  /*121f0*/  LDGSTS.E.BYPASS.LTC128B.128 [R252+0x5900], [R2.64], !P5 ;  /* 0x0590000002fc7fae */ /* 0x0007e4000e901d54 */
.L_x_638:
[----:B--234-:R-:W2:Y:S01]  /*12200*/  LDL R3, [R1+0x30] ;  /* 0x0000300001037983 */ /* 0x01cea20000100800 */
[----:B------:R-:W-:Y:S01]  /*12210*/  UISETP.NE.AND UP1, UPT, UR13, URZ, UPT ;  /* 0x0000003f0d00728c */ /* 0x000fe2000bf25270 */
[----:B------:R-:W-:Y:S01]  /*12220*/  IMAD.U32 R6, RZ, RZ, UR9 ;  /* 0x00000009ff067e24 */ /* 0x000fe2000f8e00ff */
[----:B------:R-:W-:Y:S01]  /*12230*/  UIMAD UR28, UR24, -0x30, URZ ;  /* 0xffffffd0181c78a4 */ /* 0x000fe2000f8e023f */
[----:B------:R-:W3:Y:S01]  /*12240*/  LDL R2, [R1+0x1c] ;  /* 0x00001c0001027983 */ /* 0x000ee20000100800 */
[----:B------:R-:W-:Y:S02]  /*12250*/  UISETP.NE.AND UP0, UPT, UR12, URZ, UPT ;  /* 0x0000003f0c00728c */ /* 0x000fe4000bf05270 */
[----:B------:R-:W-:Y:S01]  /*12260*/  PLOP3.LUT P1, PT, PT, PT, UP1, 0x80, 0x0 ;  /* 0x000000000000781c */ /* 0x000fe20003f2f018 */
[----:B------:R-:W0:Y:S01]  /*12270*/  LDGDEPBAR ;  /* 0x00000000000079af */ /* 0x000e220000000000 */
[----:B------:R-:W-:Y:S02]  /*12280*/  PLOP3.LUT P0, PT, PT, PT, UP1, 0x80, 0x0 ;  /* 0x000000000000781c */ /* 0x000fe40003f0f018 */
[C---:B---3--:R-:W-:Y:S09]  /*12290*/  IADD3 R7, -R2.reuse, UR28, RZ ;  /* 0x0000001c02077c10 */ /* 0x048ff2000fffe1ff */
[----:B--2---:R-:W-:Y:S04]  /*122a0*/  @P1 IMAD.HI.U32 R0, R3, c[0x0][0x2c8], RZ ;  /* 0x0000b20003001a27 */ /* 0x004fe800078e00ff */
[----:B------:R-:W-:Y:S01]  /*122b0*/  IMAD.MOV.U32 R4, RZ, RZ, R3 ;  /* 0x000000ffff047224 */ /* 0x000fe200078e0003 */
[----:B------:R-:W-:Y:S01]  /*122c0*/  @P0 SHF.R.U32.HI R4, RZ, c[0x0][0x2cc], R0 ;  /* 0x0000b300ff040a19 */ /* 0x000fe20000011600 */
[----:B------:R-:W-:Y:S01]  /*122d0*/  IMAD.U32 R0, RZ, RZ, UR28 ;  /* 0x0000001cff007e24 */ /* 0x000fe2000f8e00ff */
[----:B------:R-:W-:Y:S03]  /*122e0*/  PLOP3.LUT P0, PT, PT, PT, UP0, 0x40, 0x0 ;  /* 0x000000000000781c */ /* 0x000fe60003f0e808 */
[----:B------:R-:W2:Y:S01]  /*122f0*/  SHFL.IDX PT, R3, R4, RZ, 0x1c1f ;  /* 0x001c1fff04037589 */ /* 0x000ea200000e0000 */
[----:B------:R-:W-:Y:S04]  /*12300*/  IADD3 R0, -R2, 0x1, R0 ;  /* 0x0000000102007810 */ /* 0x000fe80007ffe100 */
[----:B------:R-:W-:Y:S04]  /*12310*/  IADD3 R6, R0, -c[0x0][0x168], R6 ;  /* 0x80005a0000067a10 */ /* 0x000fe80007ffe006 */
        /* <DEDUP_REMOVED lines=20> */
.L_x_641:
[----:B------:R-:W-:Y:S04]  /*12460*/  MOV R8, c[0x0][0x32c] ;  /* 0x0000cb0000087a02 */ /* 0x000fe80000000f00 */
[----:B------:R-:W-:Y:S11]  /*12470*/  ISETP.NE.AND P0, PT, R8, 0x1, PT ;  /* 0x000000010800780c */ /* 0x000ff60003f05270 */
[----:B------:R-:W-:Y:S02]  /*12480*/  @!UPT UIADD3 URZ, URZ, URZ, URZ ;  /* 0x0000003f3f3ff290 */ /* 0x000fe4000fffe03f */
[----:B------:R-:W-:Y:S05]  /*12490*/  @P0 IMAD.HI.U32 R8, R3, c[0x0][0x330], RZ ;  /* 0x0000cc0003080a27 */ /* 0x000fea00078e00ff */
[----:B------:R-:W-:Y:S02]  /*124a0*/  @P0 SHF.R.U32.HI R3, RZ, c[0x0][0x334], R8 ;  /* 0x0000cd00ff030a19 */ /* 0x000fe40000011608 */
.L_x_642:
[----:B------:R-:W-:Y:S05]  /*124b0*/  BSYNC B0 ;  /* 0x0000000000007941 */ /* 0x000fea0003800000 */
.L_x_640:
[----:B------:R-:W-:Y:S05]  /*124c0*/  IMAD R3, R3, c[0x0][0x32c], R7 ;  /* 0x0000cb0003037a24 */ /* 0x000fea00078e0207 */
[----:B------:R-:W-:Y:S02]  /*124d0*/  IADD3 R8, R3, c[0x0][0x32c], RZ ;  /* 0x0000cb0003087a10 */ /* 0x000fe40007ffe0ff */
[----:B------:R-:W-:Y:S02]  /*124e0*/  IMNMX R0, R0, R3, !PT ;  /* 0x0000000300007217 */ /* 0x000fe40007800200 */
[----:B------:R-:W-:Y:S02]  /*124f0*/  IMNMX R2, R2, R8, PT ;  /* 0x0000000802027217 */ /* 0x000fe40003800200 */
.L_x_639:
[----:B------:R-:W-:Y:S01]  /*12500*/  UISETP.GE.AND UP2, UPT, UR28, 0x1, UPT ;  /* 0x000000011c00788c */ /* 0x000fe2000bf46270 */
[----:B------:R-:W2:Y:S01]  /*12510*/  SHFL.IDX PT, R3, R4, 0x1, 0x1c1f ;  /* 0x003c1f0004037f89 */ /* 0x000ea200000e0000 */
        /* <DEDUP_REMOVED lines=43> */
[----:B-1----:R-:W-:Y:S02]  /*127d0*/  FSEL R201, R25, -INF , !P0 ;  /* 0xff80000019c97808 */ /* 0x002fe40004000000 */
        /* <DEDUP_REMOVED lines=20> */
[--C-:B--2---:R-:W-:Y:S01]  /*12920*/  IMAD.IADD R0, R6, 0x1, R3.reuse ;  /* 0x0000000106007824 */ /* 0x104fe200078e0203 */
        /* <DEDUP_REMOVED lines=21> */
.L_x_645:
[----:B------:R-:W-:Y:S04]  /*12a80*/  MOV R8, 0x1 ;  /* 0x0000000100087802 */ /* 0x000fe80000000f00 */
[----:B------:R-:W-:Y:S11]  /*12a90*/  ISETP.NE.AND P0, PT, R8, c[0x0][0x32c], PT ;  /* 0x0000cb0008007a0c */ /* 0x000ff60003f05270 */
[----:B------:R-:W-:Y:S02]  /*12aa0*/  @!UPT UIADD3 URZ, URZ, URZ, URZ ;  /* 0x0000003f3f3ff290 */ /* 0x000fe4000fffe03f */
[----:B------:R-:W-:Y:S05]  /*12ab0*/  @P0 IMAD.HI.U32 R8, R3, c[0x0][0x330], RZ ;  /* 0x0000cc0003080a27 */ /* 0x000fea00078e00ff */
[----:B------:R-:W-:Y:S02]  /*12ac0*/  @P0 SHF.R.U32.HI R3, RZ, c[0x0][0x334], R8 ;  /* 0x0000cd00ff030a19 */ /* 0x000fe40000011608 */
.L_x_646:
[----:B------:R-:W-:Y:S05]  /*12ad0*/  BSYNC B0 ;  /* 0x0000000000007941 */ /* 0x000fea0003800000 */
.L_x_644:
[----:B------:R-:W-:Y:S05]  /*12ae0*/  IMAD R3, R3, c[0x0][0x32c], R7 ;  /* 0x0000cb0003037a24 */ /* 0x000fea00078e0207 */
[----:B------:R-:W-:Y:S02]  /*12af0*/  IADD3 R8, R3, c[0x0][0x32c], RZ ;  /* 0x0000cb0003087a10 */ /* 0x000fe40007ffe0ff */
[----:B------:R-:W-:Y:S02]  /*12b00*/  IMNMX R0, R0, R3, !PT ;  /* 0x0000000300007217 */ /* 0x000fe40007800200 */
[----:B------:R-:W-:Y:S02]  /*12b10*/  IMNMX R2, R2, R8, PT ;  /* 0x0000000802027217 */ /* 0x000fe40003800200 */
.L_x_643:
        /* <DEDUP_REMOVED lines=86> */
.L_x_649:
[----:B------:R-:W-:Y:S04]  /*13080*/  MOV R8, c[0x0][0x32c] ;  /* 0x0000cb0000087a02 */ /* 0x000fe80000000f00 */
[----:B------:R-:W-:Y:S11]  /*13090*/  ISETP.NE.AND P0, PT, R8, 0x1, PT ;  /* 0x000000010800780c */ /* 0x000ff60003f05270 */
[----:B------:R-:W-:Y:S02]  /*130a0*/  @!UPT UIADD3 URZ, URZ, URZ, URZ ;  /* 0x0000003f3f3ff290 */ /* 0x000fe4000fffe03f */
[----:B------:R-:W-:Y:S05]  /*130b0*/  @P0 IMAD.HI.U32 R8, R3, c[0x0][0x330], RZ ;  /* 0x0000cc0003080a27 */ /* 0x000fea00078e00ff */
[----:B------:R-:W-:Y:S02]  /*130c0*/  @P0 SHF.R.U32.HI R3, RZ, c[0x0][0x334], R8 ;  /* 0x0000cd00ff030a19 */ /* 0x000fe40000011608 */
.L_x_650:
[----:B------:R-:W-:Y:S05]  /*130d0*/  BSYNC B0 ;  /* 0x0000000000007941 */ /* 0x000fea0003800000 */
.L_x_648:
[----:B------:R-:W-:Y:S05]  /*130e0*/  IMAD R3, R3, c[0x0][0x32c], R7 ;  /* 0x0000cb0003037a24 */ /* 0x000fea00078e0207 */
[----:B------:R-:W-:Y:S02]  /*130f0*/  IADD3 R8, R3, c[0x0][0x32c], RZ ;  /* 0x0000cb0003087a10 */ /* 0x000fe40007ffe0ff */
[----:B------:R-:W-:Y:S02]  /*13100*/  IMNMX R0, R0, R3, !PT ;  /* 0x0000000300007217 */ /* 0x000fe40007800200 */
[----:B------:R-:W-:Y:S02]  /*13110*/  IMNMX R2, R2, R8, PT ;  /* 0x0000000802027217 */ /* 0x000fe40003800200 */
.L_x_647:
        /* <DEDUP_REMOVED lines=86> */
.L_x_653:
[----:B------:R-:W-:Y:S04]  /*13680*/  MOV R4, c[0x0][0x32c] ;  /* 0x0000cb0000047a02 */ /* 0x000fe80000000f00 */
[----:B------:R-:W-:Y:S11]  /*13690*/  ISETP.NE.AND P0, PT, R4, 0x1, PT ;  /* 0x000000010400780c */ /* 0x000ff60003f05270 */
[----:B------:R-:W-:Y:S02]  /*136a0*/  @!UPT UIADD3 URZ, URZ, URZ, URZ ;  /* 0x0000003f3f3ff290 */ /* 0x000fe4000fffe03f */
[----:B------:R-:W-:Y:S05]  /*136b0*/  @P0 IMAD.HI.U32 R4, R3, c[0x0][0x330], RZ ;  /* 0x0000cc0003040a27 */ /* 0x000fea00078e00ff */
[----:B------:R-:W-:Y:S02]  /*136c0*/  @P0 SHF.R.U32.HI R3, RZ, c[0x0][0x334], R4 ;  /* 0x0000cd00ff030a19 */ /* 0x000fe40000011604 */
.L_x_654:
[----:B------:R-:W-:Y:S05]  /*136d0*/  BSYNC B0 ;  /* 0x0000000000007941 */ /* 0x000fea0003800000 */
.L_x_652:
[----:B------:R-:W-:Y:S05]  /*136e0*/  IMAD R7, R3, c[0x0][0x32c], R7 ;  /* 0x0000cb0003077a24 */ /* 0x000fea00078e0207 */
[----:B------:R-:W-:Y:S02]  /*136f0*/  IADD3 R3, R7, c[0x0][0x32c], RZ ;  /* 0x0000cb0007037a10 */ /* 0x000fe40007ffe0ff */
[----:B------:R-:W-:Y:S02]  /*13700*/  IMNMX R0, R0, R7, !PT ;  /* 0x0000000700007217 */ /* 0x000fe40007800200 */
[----:B------:R-:W-:Y:S02]  /*13710*/  IMNMX R2, R2, R3, PT ;  /* 0x0000000302027217 */ /* 0x000fe40003800200 */
.L_x_651:
        /* <DEDUP_REMOVED lines=22> */
[----:B------:R-:W-:Y:S01]  /*13880*/  PLOP3.LUT P0, PT, PT, PT, UP4, 0x40, 0x0 ;  /* 0x000000000000781c */ /* 0x000fe20003f0e848 */
[----:B------:R-:W-:Y:S01]  /*13890*/  UISETP.NE.AND UP4, UPT, UR28, URZ, UPT ;  /* 0x0000003f1c00728c */ /* 0x000fe2000bf85270 */
[----:B------:R-:W-:Y:S02]  /*138a0*/  FMNMX.FTZ R137, R201, R137, !PT ;  /* 0x00000089c9897209 */ /* 0x000fe40007810000 */
[----:B------:R-:W-:Y:S02]  /*138b0*/  FMNMX.FTZ R3, R199, R3, !PT ;  /* 0x00000003c7037209 */ /* 0x000fe40007810000 */
[----:B------:R-:W-:Y:S02]  /*138c0*/  FMNMX.FTZ R137, R204, R137, !PT ;  /* 0x00000089cc897209 */ /* 0x000fe40007810000 */
[----:B------:R-:W-:Y:S02]  /*138d0*/  ISETP.GT.AND P0, PT, R0, RZ, P0 ;  /* 0x000000ff0000720c */ /* 0x000fe40000704270 */
[----:B------:R-:W-:Y:S01]  /*138e0*/  PLOP3.LUT P2, PT, PT, PT, UP3, 0x40, 0x0 ;  /* 0x000000000000781c */ /* 0x000fe20003f4e838 */
[----:B------:R-:W-:Y:S01]  /*138f0*/  UISETP.NE.AND UP3, UPT, UR27, URZ, UPT ;  /* 0x0000003f1b00728c */ /* 0x000fe2000bf65270 */
[----:B------:R-:W-:Y:S02]  /*13900*/  ISETP.LT.OR P0, PT, R2, 0x1, P0 ;  /* 0x000000010200780c */ /* 0x000fe40000701670 */
[----:B------:R-:W-:Y:S02]  /*13910*/  FMNMX.FTZ R137, R223, R137, !PT ;  /* 0x00000089df897209 */ /* 0x000fe40007810000 */
[----:B------:R-:W-:Y:S02]  /*13920*/  FMNMX.FTZ R3, R203, R3, !PT ;  /* 0x00000003cb037209 */ /* 0x000fe40007810000 */
[----:B------:R-:W-:Y:S02]  /*13930*/  ISETP.GT.AND P2, PT, R0, 0x1, P2 ;  /* 0x000000010000780c */ /* 0x000fe40001744270 */
[----:B------:R-:W-:Y:S02]  /*13940*/  FSEL R5, R245, -INF , !P0 ;  /* 0xff800000f5057808 */ /* 0x000fe40004000000 */
[----:B------:R-:W-:Y:S02]  /*13950*/  MOV R245, R33 ;  /* 0x0000002100f57202 */ /* 0x000fe40000000f00 */
[----:B------:R-:W-:Y:S02]  /*13960*/  FMNMX.FTZ R137, R246, R137, !PT ;  /* 0x00000089f6897209 */ /* 0x000fe40007810000 */
[----:B------:R-:W-:Y:S02]  /*13970*/  ISETP.LT.OR P2, PT, R2, 0x2, P2 ;  /* 0x000000020200780c */ /* 0x000fe40001741670 */
[----:B------:R-:W-:Y:S02]  /*13980*/  FMNMX.FTZ R3, R207, R3, !PT ;  /* 0x00000003cf037209 */ /* 0x000fe40007810000 */
[----:B------:R-:W-:Y:S02]  /*13990*/  FSEL R7, R244, -INF , !P2 ;  /* 0xff800000f4077808 */ /* 0x000fe40005000000 */
[----:B------:R-:W-:Y:S02]  /*139a0*/  MOV R244, R32 ;  /* 0x0000002000f47202 */ /* 0x000fe40000000f00 */
[----:B------:R-:W-:Y:S02]  /*139b0*/  FMNMX.FTZ R137, R245, R137, !PT ;  /* 0x00000089f5897209 */ /* 0x000fe40007810000 */
[----:B------:R-:W-:Y:S02]  /*139c0*/  FMNMX.FTZ R3, R218, R3, !PT ;  /* 0x00000003da037209 */ /* 0x000fe40007810000 */
[----:B------:R-:W-:Y:S02]  /*139d0*/  FMNMX.FTZ R137, R244, R137, !PT ;  /* 0x00000089f4897209 */ /* 0x000fe40007810000 */
[----:B------:R-:W-:Y:S02]  /*139e0*/  FMNMX.FTZ R3, R222, R3, !PT ;  /* 0x00000003de037209 */ /* 0x000fe40007810000 */
[----:B------:R-:W-:Y:S01]  /*139f0*/  PLOP3.LUT P1, PT, PT, PT, UP2, 0x40, 0x0 ;  /* 0x000000000000781c */ /* 0x000fe20003f2e828 */
[----:B------:R-:W1:Y:S01]  /*13a00*/  SHFL.BFLY PT, R6, R137, 0x2, 0x1f ;  /* 0x0c401f0089067f89 */ /* 0x000e6200000e0000 */
[----:B------:R-:W-:Y:S01]  /*13a10*/  FMNMX.FTZ R3, R250, R3, !PT ;  /* 0x00000003fa037209 */ /* 0x000fe20007810000 */
[----:B------:R-:W-:Y:S01]  /*13a20*/  UISETP.NE.AND UP2, UPT, UR26, URZ, UPT ;  /* 0x0000003f1a00728c */ /* 0x000fe2000bf45270 */
[----:B------:R-:W-:Y:S01]  /*13a30*/  PLOP3.LUT P0, PT, PT, PT, UP1, 0x40, 0x0 ;  /* 0x000000000000781c */ /* 0x000fe20003f0e818 */
[----:B------:R-:W-:Y:S01]  /*13a40*/  UISETP.NE.AND UP1, UPT, UR25, URZ, UPT ;  /* 0x0000003f1900728c */ /* 0x000fe2000bf25270 */
[----:B------:R-:W-:Y:S02]  /*13a50*/  FMNMX.FTZ R3, R51, R3, !PT ;  /* 0x0000000333037209 */ /* 0x000fe40007810000 */
[C---:B------:R-:W-:Y:S02]  /*13a60*/  ISETP.GT.AND P1, PT, R0.reuse, 0x8, P1 ;  /* 0x000000080000780c */ /* 0x040fe40000f24270 */
[----:B------:R-:W-:Y:S01]  /*13a70*/  ISETP.GT.AND P0, PT, R0, 0x9, P0 ;  /* 0x000000090000780c */ /* 0x000fe20000704270 */
[----:B------:R-:W2:Y:S01]  /*13a80*/  SHFL.BFLY PT, R20, R3, 0x2, 0x1f ;  /* 0x0c401f0003147f89 */ /* 0x000ea200000e0000 */
[C---:B------:R-:W-:Y:S02]  /*13a90*/  ISETP.LT.OR P1, PT, R2.reuse, 0x9, P1 ;  /* 0x000000090200780c */ /* 0x040fe40000f21670 */
[----:B------:R-:W-:Y:S02]  /*13aa0*/  ISETP.LT.OR P0, PT, R2, 0xa, P0 ;  /* 0x0000000a0200780c */ /* 0x000fe40000701670 */
[----:B------:R-:W-:Y:S02]  /*13ab0*/  FSEL R24, R215, -INF , !P1 ;  /* 0xff800000d7187808 */ /* 0x000fe40004800000 */
[----:B------:R-:W-:Y:S02]  /*13ac0*/  FSEL R25, R214, -INF , !P0 ;  /* 0xff800000d6197808 */ /* 0x000fe40004000000 */
[----:B------:R-:W-:Y:S02]  /*13ad0*/  PLOP3.LUT P1, PT, PT, PT, UP6, 0x40, 0x0 ;  /* 0x000000000000781c */ /* 0x000fe40003f2e868 */
[----:B------:R-:W-:Y:S02]  /*13ae0*/  PLOP3.LUT P0, PT, PT, PT, UP5, 0x40, 0x0 ;  /* 0x000000000000781c */ /* 0x000fe40003f0e858 */
[C---:B------:R-:W-:Y:S02]  /*13af0*/  ISETP.GT.AND P1, PT, R0.reuse, 0x11, P1 ;  /* 0x000000110000780c */ /* 0x040fe40000f24270 */
[----:B------:R-:W-:Y:S02]  /*13b00*/  ISETP.GT.AND P0, PT, R0, 0x18, P0 ;  /* 0x000000180000780c */ /* 0x000fe40000704270 */
[----:B------:R-:W-:Y:S02]  /*13b10*/  FMNMX.FTZ R4, R8, R138, !PT ;  /* 0x0000008a08047209 */ /* 0x000fe40007810000 */
[C---:B------:R-:W-:Y:S02]  /*13b20*/  ISETP.LT.OR P1, PT, R2.reuse, 0x12, P1 ;  /* 0x000000120200780c */ /* 0x040fe40000f21670 */
[----:B------:R-:W-:Y:S02]  /*13b30*/  ISETP.LT.OR P0, PT, R2, 0x19, P0 ;  /* 0x000000190200780c */ /* 0x000fe40000701670 */
[----:B------:R-:W-:Y:S01]  /*13b40*/  PLOP3.LUT P2, PT, PT, PT, UP0, 0x40, 0x0 ;  /* 0x000000000000781c */ /* 0x000fe20003f4e808 */
[----:B------:R-:W-:Y:S01]  /*13b50*/  UISETP.NE.AND UP0, UPT, UR5, URZ, UPT ;  /* 0x0000003f0500728c */ /* 0x000fe2000bf05270 */
[----:B-1----:R-:W-:Y:S02]  /*13b60*/  FMNMX.FTZ R137, R137, R6, !PT ;  /* 0x0000000689897209 */ /* 0x002fe40007810000 */
[----:B--2---:R-:W-:Y:S02]  /*13b70*/  FMNMX.FTZ R3, R3, R20, !PT ;  /* 0x0000001403037209 */ /* 0x004fe40007810000 */
[----:B------:R-:W-:Y:S01]  /*13b80*/  FMNMX.FTZ R4, R12, R4, !PT ;  /* 0x000000040c047209 */ /* 0x000fe20007810000 */
[----:B------:R-:W1:Y:S01]  /*13b90*/  SHFL.BFLY PT, R6, R137, 0x1, 0x1f ;  /* 0x0c201f0089067f89 */ /* 0x000e6200000e0000 */
[----:B------:R-:W-:Y:S02]  /*13ba0*/  FSEL R202, R220, -INF , !P1 ;  /* 0xff800000dcca7808 */ /* 0x000fe40004800000 */
[----:B------:R-:W-:Y:S02]  /*13bb0*/  FSEL R206, R213, -INF , !P0 ;  /* 0xff800000d5ce7808 */ /* 0x000fe40004000000 */
[----:B------:R-:W-:Y:S02]  /*13bc0*/  ISETP.GT.AND P2, PT, R0, 0x10, P2 ;  /* 0x000000100000780c */ /* 0x000fe40001744270 */
[----:B------:R-:W-:Y:S01]  /*13bd0*/  PLOP3.LUT P1, PT, PT, PT, UP4, 0x40, 0x0 ;  /* 0x000000000000781c */ /* 0x000fe20003f2e848 */
[----:B------:R-:W2:Y:S01]  /*13be0*/  SHFL.BFLY PT, R136, R3, 0x1, 0x1f ;  /* 0x0c201f0003887f89 */ /* 0x000ea200000e0000 */
[----:B------:R-:W-:Y:S02]  /*13bf0*/  PLOP3.LUT P0, PT, PT, PT, UP3, 0x40, 0x0 ;  /* 0x000000000000781c */ /* 0x000fe40003f0e838 */
[----:B------:R-:W-:Y:S02]  /*13c00*/  FMNMX.FTZ R4, R11, R4, !PT ;  /* 0x000000040b047209 */ /* 0x000fe40007810000 */
[----:B------:R-:W-:Y:S02]  /*13c10*/  ISETP.LT.OR P2, PT, R2, 0x11, P2 ;  /* 0x000000110200780c */ /* 0x000fe40001741670 */
[C---:B------:R-:W-:Y:S02]  /*13c20*/  ISETP.GT.AND P1, PT, R0.reuse, 0x19, P1 ;  /* 0x000000190000780c */ /* 0x040fe40000f24270 */
[----:B------:R-:W-:Y:S02]  /*13c30*/  ISETP.GT.AND P0, PT, R0, 0x20, P0 ;  /* 0x000000200000780c */ /* 0x000fe40000704270 */
[----:B------:R-:W-:Y:S02]  /*13c40*/  FMNMX.FTZ R4, R14, R4, !PT ;  /* 0x000000040e047209 */ /* 0x000fe40007810000 */
[----:B------:R-:W-:Y:S02]  /*13c50*/  FSEL R200, R221, -INF , !P2 ;  /* 0xff800000ddc87808 */ /* 0x000fe40005000000 */
[C---:B------:R-:W-:Y:S02]  /*13c60*/  ISETP.LT.OR P1, PT, R2.reuse, 0x1a, P1 ;  /* 0x0000001a0200780c */ /* 0x040fe40000f21670 */
[----:B-1----:R-:W-:Y:S02]  /*13c70*/  FMNMX.FTZ R137, R137, R6, !PT ;  /* 0x0000000689897209 */ /* 0x002fe40007810000 */
[----:B------:R-:W-:Y:S02]  /*13c80*/  FMNMX.FTZ R6, R5, R139, !PT ;  /* 0x0000008b05067209 */ /* 0x000fe40007810000 */
[----:B------:R-:W-:Y:S01]  /*13c90*/  ISETP.LT.OR P0, PT, R2, 0x21, P0 ;  /* 0x000000210200780c */ /* 0x000fe20000701670 */
[----:B------:R-:W-:Y:S01]  /*13ca0*/  FMUL.FTZ R141, R137, c[0x0][0x2d0] ;  /* 0x0000b400898d7a20 */ /* 0x000fe20000410000 */
[----:B------:R-:W-:Y:S02]  /*13cb0*/  FMNMX.FTZ R6, R7, R6, !PT ;  /* 0x0000000607067209 */ /* 0x000fe40007810000 */
[----:B--2---:R-:W-:Y:S02]  /*13cc0*/  FMNMX.FTZ R136, R3, R136, !PT ;  /* 0x0000008803887209 */ /* 0x004fe40007810000 */
[----:B------:R-:W-:Y:S02]  /*13cd0*/  FMNMX.FTZ R3, R24, R6, !PT ;  /* 0x0000000618037209 */ /* 0x000fe40007810000 */
[----:B------:R-:W-:Y:S01]  /*13ce0*/  FMNMX.FTZ R4, R205, R4, !PT ;  /* 0x00000004cd047209 */ /* 0x000fe20007810000 */
[----:B------:R-:W-:Y:S01]  /*13cf0*/  FMUL.FTZ R142, R136, c[0x0][0x2d0] ;  /* 0x0000b400888e7a20 */ /* 0x000fe20000410000 */
[----:B------:R-:W-:Y:S02]  /*13d00*/  FMNMX.FTZ R3, R25, R3, !PT ;  /* 0x0000000319037209 */ /* 0x000fe40007810000 */
[----:B------:R-:W-:Y:S02]  /*13d10*/  FSEL R209, R212, -INF , !P1 ;  /* 0xff800000d4d17808 */ /* 0x000fe40004800000 */
[----:B------:R-:W-:Y:S02]  /*13d20*/  FSEL R212, R42, -INF , !P0 ;  /* 0xff8000002ad47808 */ /* 0x000fe40004000000 */
[----:B------:R-:W-:Y:S02]  /*13d30*/  FMNMX.FTZ R3, R200, R3, !PT ;  /* 0x00000003c8037209 */ /* 0x000fe40007810000 */
[----:B------:R-:W-:Y:S02]  /*13d40*/  PLOP3.LUT P0, PT, PT, PT, UP1, 0x40, 0x0 ;  /* 0x000000000000781c */ /* 0x000fe40003f0e818 */
[----:B------:R-:W-:Y:S02]  /*13d50*/  FMNMX.FTZ R4, R208, R4, !PT ;  /* 0x00000004d0047209 */ /* 0x000fe40007810000 */
[----:B------:R-:W-:Y:S02]  /*13d60*/  ISETP.GT.AND P0, PT, R0, 0x28, P0 ;  /* 0x000000280000780c */ /* 0x000fe40000704270 */
[----:B------:R-:W-:Y:S02]  /*13d70*/  FMNMX.FTZ R3, R202, R3, !PT ;  /* 0x00000003ca037209 */ /* 0x000fe40007810000 */
[----:B------:R-:W-:Y:S02]  /*13d80*/  PLOP3.LUT P1, PT, PT, PT, UP2, 0x40, 0x0 ;  /* 0x000000000000781c */ /* 0x000fe40003f2e828 */
[----:B------:R-:W-:Y:S02]  /*13d90*/  ISETP.LT.OR P0, PT, R2, 0x29, P0 ;  /* 0x000000290200780c */ /* 0x000fe40000701670 */
[----:B------:R-:W-:Y:S02]  /*13da0*/  FMNMX.FTZ R4, R210, R4, !PT ;  /* 0x00000004d2047209 */ /* 0x000fe40007810000 */
        /* <DEDUP_REMOVED lines=8> */
[----:B------:R-:W-:Y:S01]  /*13e30*/  FMNMX.FTZ R4, R247, R4, !PT ;  /* 0x00000004f7047209 */ /* 0x000fe20007810000 */
[----:B------:R-:W-:Y:S01]  /*13e40*/  UIADD3 UR24, UR24, -0x1, URZ ;  /* 0xffffffff18187890 */ /* 0x000fe2000fffe03f */
[----:B------:R-:W-:Y:S02]  /*13e50*/  FSEL R214, R43, -INF , !P1 ;  /* 0xff8000002bd67808 */ /* 0x000fe40004800000 */
[----:B------:R-:W-:Y:S02]  /*13e60*/  ISETP.GT.AND P0, PT, R0, 0x29, P0 ;  /* 0x000000290000780c */ /* 0x000fe40000704270 */
[----:B------:R-:W-:Y:S02]  /*13e70*/  FMNMX.FTZ R0, R212, R3, !PT ;  /* 0x00000003d4007209 */ /* 0x000fe40007810000 */
[----:B------:R-:W-:Y:S02]  /*13e80*/  FMNMX.FTZ R4, R248, R4, !PT ;  /* 0x00000004f8047209 */ /* 0x000fe40007810000 */
[----:B------:R-:W-:Y:S02]  /*13e90*/  ISETP.LT.OR P0, PT, R2, 0x2a, P0 ;  /* 0x0000002a0200780c */ /* 0x000fe40000701670 */
[----:B------:R-:W-:Y:S02]  /*13ea0*/  FMNMX.FTZ R0, R214, R0, !PT ;  /* 0x00000000d6007209 */ /* 0x000fe40007810000 */
[----:B------:R-:W-:Y:S02]  /*13eb0*/  FSEL R140, R47, -INF , !P0 ;  /* 0xff8000002f8c7808 */ /* 0x000fe40004000000 */
[----:B------:R-:W-:Y:S02]  /*13ec0*/  FMNMX.FTZ R4, R249, R4, !PT ;  /* 0x00000004f9047209 */ /* 0x000fe40007810000 */
[----:B------:R-:W-:Y:S02]  /*13ed0*/  FMNMX.FTZ R0, R213, R0, !PT ;  /* 0x00000000d5007209 */ /* 0x000fe40007810000 */
[----:B------:R-:W-:Y:S02]  /*13ee0*/  FMNMX.FTZ R4, R251, R4, !PT ;  /* 0x00000004fb047209 */ /* 0x000fe40007810000 */
[----:B------:R-:W-:Y:S02]  /*13ef0*/  FMNMX.FTZ R0, R140, R0, !PT ;  /* 0x000000008c007209 */ /* 0x000fe40007810000 */
[----:B------:R-:W-:Y:S01]  /*13f00*/  FSETP.NEU.FTZ.AND P2, PT, R137, -INF , PT ;  /* 0xff8000008900780b */ /* 0x000fe20003f5d000 */
[----:B------:R-:W1:Y:S01]  /*13f10*/  SHFL.BFLY PT, R20, R4, 0x2, 0x1f ;  /* 0x0c401f0004147f89 */ /* 0x000e6200000e0000 */
[----:B------:R-:W-:Y:S02]  /*13f20*/  FSETP.NEU.FTZ.AND P1, PT, R136, -INF , PT ;  /* 0xff8000008800780b */ /* 0x000fe40003f3d000 */
[----:B------:R-:W-:Y:S02]  /*13f30*/  FSEL R141, R141, RZ, P2 ;  /* 0x000000ff8d8d7208 */ /* 0x000fe40001000000 */
[----:B------:R-:W-:Y:S03]  /*13f40*/  FSEL R142, R142, RZ, P1 ;  /* 0x000000ff8e8e7208 */ /* 0x000fe60000800000 */
[----:B------:R-:W2:Y:S01]  /*13f50*/  SHFL.BFLY PT, R2, R0, 0x2, 0x1f ;  /* 0x0c401f0000027f89 */ /* 0x000ea200000e0000 */
[--C-:B------:R-:W-:Y:S02]  /*13f60*/  FFMA.FTZ R16, R16, c[0x0][0x2d0], -R141.reuse ;  /* 0x0000b40010107a23 */ /* 0x100fe4000001088d */
[--C-:B------:R-:W-:Y:S02]  /*13f70*/  FFMA.FTZ R17, R17, c[0x0][0x2d0], -R141.reuse ;  /* 0x0000b40011117a23 */ /* 0x100fe4000001088d */
[----:B------:R-:W3:Y:S01]  /*13f80*/  MUFU.EX2 R22, R16 ;  /* 0x0000001000167308 */ /* 0x000ee20000000800 */
[--C-:B------:R-:W-:Y:S02]  /*13f90*/  FFMA.FTZ R15, R15, c[0x0][0x2d0], -R142.reuse ;  /* 0x0000b4000f0f7a23 */ /* 0x100fe4000001088e */
[--C-:B------:R-:W-:Y:S02]  /*13fa0*/  FFMA.FTZ R10, R10, c[0x0][0x2d0], -R141.reuse ;  /* 0x0000b4000a0a7a23 */ /* 0x100fe4000001088d */
[----:B------:R-:W-:Y:S02]  /*13fb0*/  FFMA.FTZ R19, R19, c[0x0][0x2d0], -R141 ;  /* 0x0000b40013137a23 */ /* 0x000fe4000001088d */
[--C-:B------:R-:W-:Y:S02]  /*13fc0*/  FFMA.FTZ R9, R9, c[0x0][0x2d0], -R142.reuse ;  /* 0x0000b40009097a23 */ /* 0x100fe4000001088e */
[--C-:B------:R-:W-:Y:S01]  /*13fd0*/  FFMA.FTZ R13, R13, c[0x0][0x2d0], -R142.reuse ;  /* 0x0000b4000d0d7a23 */ /* 0x100fe2000001088e */
[----:B------:R-:W4:Y:S01]  /*13fe0*/  MUFU.EX2 R21, R17 ;  /* 0x0000001100157308 */ /* 0x000f220000000800 */
[----:B-1----:R-:W-:Y:S01]  /*13ff0*/  FMNMX.FTZ R4, R4, R20, !PT ;  /* 0x0000001404047209 */ /* 0x002fe20007810000 */
[----:B------:R-:W-:Y:S04]  /*14000*/  FFMA.FTZ R18, R18, c[0x0][0x2d0], -R142 ;  /* 0x0000b40012127a23 */ /* 0x000fe8000001088e */
[----:B------:R-:W1:Y:S01]  /*14010*/  SHFL.BFLY PT, R135, R4, 0x1, 0x1f ;  /* 0x0c201f0004877f89 */ /* 0x000e6200000e0000 */
[----:B--2---:R-:W-:Y:S03]  /*14020*/  FMNMX.FTZ R3, R0, R2, !PT ;  /* 0x0000000200037209 */ /* 0x004fe60007810000 */
[----:B------:R-:W-:Y:S01]  /*14030*/  MUFU.EX2 R6, R15 ;  /* 0x0000000f00067308 */ /* 0x000fe20000000800 */
[----:B------:R-:W-:Y:S02]  /*14040*/  FSEL R0, R137, RZ, P2 ;  /* 0x000000ff89007208 */ /* 0x000fe40001000000 */
[----:B------:R-:W-:Y:S02]  /*14050*/  FSEL R2, R136, RZ, P1 ;  /* 0x000000ff88027208 */ /* 0x000fe40000800000 */
[----:B---3--:R-:W-:Y:S01]  /*14060*/  MOV R46, R22 ;  /* 0x00000016002e7202 */ /* 0x008fe20000000f00 */
[----:B------:R-:W-:Y:S02]  /*14070*/  FADD.FTZ R0, -R0, R132 ;  /* 0x0000008400007221 */ /* 0x000fe40000010100 */
[----:B------:R-:W-:Y:S02]  /*14080*/  FADD.FTZ R2, -R2, R134 ;  /* 0x0000008602027221 */ /* 0x000fe40000010100 */
[----:B------:R-:W-:Y:S01]  /*14090*/  FMUL.FTZ R0, R0, c[0x0][0x2d0] ;  /* 0x0000b40000007a20 */ /* 0x000fe20000410000 */
[----:B------:R-:W2:Y:S01]  /*140a0*/  MUFU.EX2 R49, R10 ;  /* 0x0000000a00317308 */ /* 0x000ea20000000800 */
[----:B------:R-:W-:Y:S01]  /*140b0*/  FMUL.FTZ R2, R2, c[0x0][0x2d0] ;  /* 0x0000b40002027a20 */ /* 0x000fe20000410000 */
[----:B----4-:R-:W-:Y:S02]  /*140c0*/  MOV R47, R21 ;  /* 0x00000015002f7202 */ /* 0x010fe40000000f00 */
[----:B------:R-:W-:Y:S01]  /*140d0*/  LDSM.16.MT88.4 R20, [R225+0x100] ;  /* 0x00010000e114783b */ /* 0x000fe20000004200 */
[----:B-1----:R-:W-:Y:S05]  /*140e0*/  FMNMX.FTZ R135, R4, R135, !PT ;  /* 0x0000008704877209 */ /* 0x002fea0007810000 */
[----:B------:R1:W3:Y:S01]  /*140f0*/  MUFU.EX2 R133, R0 ;  /* 0x0000000000857308 */ /* 0x0002e20000000800 */
[C---:B------:R-:W-:Y:S01]  /*14100*/  FSETP.NEU.FTZ.AND P0, PT, R135.reuse, -INF , PT ;  /* 0xff8000008700780b */ /* 0x040fe20003f1d000 */
[----:B------:R-:W4:Y:S01]  /*14110*/  SHFL.BFLY PT, R4, R3, 0x1, 0x1f ;  /* 0x0c201f0003047f89 */ /* 0x000f2200000e0000 */
[----:B------:R-:W-:Y:S07]  /*14120*/  FMUL.FTZ R143, R135, c[0x0][0x2d0] ;  /* 0x0000b400878f7a20 */ /* 0x000fee0000410000 */
[----:B------:R-:W5:Y:S01]  /*14130*/  MUFU.EX2 R132, R2 ;  /* 0x0000000200847308 */ /* 0x000f620000000800 */
[----:B------:R-:W-:Y:S02]  /*14140*/  FSEL R143, R143, RZ, P0 ;  /* 0x000000ff8f8f7208 */ /* 0x000fe40000000000 */
[----:B--2---:R-:W-:Y:S03]  /*14150*/  F2FP.BF16.PACK_AB R192, R46, R49 ;  /* 0x000000312ec0723e */ /* 0x004fe600000010ff */
[--C-:B------:R-:W-:Y:S02]  /*14160*/  FFMA.FTZ R8, R8, c[0x0][0x2d0], -R143.reuse ;  /* 0x0000b40008087a23 */ /* 0x100fe4000001088f */
[--C-:B------:R-:W-:Y:S02]  /*14170*/  FFMA.FTZ R12, R12, c[0x0][0x2d0], -R143.reuse ;  /* 0x0000b4000c0c7a23 */ /* 0x100fe4000001088f */
[----:B------:R-:W2:Y:S01]  /*14180*/  MUFU.EX2 R48, R19 ;  /* 0x0000001300307308 */ /* 0x000ea20000000800 */
[--C-:B------:R-:W-:Y:S02]  /*14190*/  FFMA.FTZ R11, R11, c[0x0][0x2d0], -R143.reuse ;  /* 0x0000b4000b0b7a23 */ /* 0x100fe4000001088f */
[----:B------:R-:W-:Y:S01]  /*141a0*/  FFMA.FTZ R14, R14, c[0x0][0x2d0], -R143 ;  /* 0x0000b4000e0e7a23 */ /* 0x000fe2000001088f */
[----:B-1----:R-:W-:Y:S01]  /*141b0*/  FSEL R0, R135, RZ, P0 ;  /* 0x000000ff87007208 */ /* 0x002fe20000000000 */
[C---:B---3--:R-:W-:Y:S02]  /*141c0*/  FMUL.FTZ R16, R133.reuse, R156 ;  /* 0x0000009c85107220 */ /* 0x048fe40000410000 */
[C---:B------:R-:W-:Y:S01]  /*141d0*/  FMUL.FTZ R17, R133.reuse, R157 ;  /* 0x0000009d85117220 */ /* 0x040fe20000410000 */
[----:B----4-:R-:W-:Y:S01]  /*141e0*/  FMNMX.FTZ R3, R4, R3, !PT ;  /* 0x0000000304037209 */ /* 0x010fe20007810000 */
[----:B------:R-:W-:Y:S01]  /*141f0*/  FADD.FTZ R0, -R0, R138 ;  /* 0x0000008a00007221 */ /* 0x000fe20000010100 */
[----:B------:R-:W-:Y:S01]  /*14200*/  MUFU.EX2 R221, R9 ;  /* 0x0000000900dd7308 */ /* 0x000fe20000000800 */
[----:B------:R-:W-:Y:S01]  /*14210*/  MOV R138, R6 ;  /* 0x00000006008a7202 */ /* 0x000fe20000000f00 */
[----:B------:R-:W-:Y:S01]  /*14220*/  FMUL.FTZ R32, R133, R172 ;  /* 0x000000ac85207220 */ /* 0x000fe20000410000 */
[C---:B------:R-:W-:Y:S01]  /*14230*/  FSETP.NEU.FTZ.AND P0, PT, R3.reuse, -INF , PT ;  /* 0xff8000000300780b */ /* 0x040fe20003f1d000 */
[----:B------:R-:W-:Y:S02]  /*14240*/  FMUL.FTZ R0, R0, c[0x0][0x2d0] ;  /* 0x0000b40000007a20 */ /* 0x000fe40000410000 */
[----:B------:R-:W-:Y:S02]  /*14250*/  FMUL.FTZ R134, R3, c[0x0][0x2d0] ;  /* 0x0000b40003867a20 */ /* 0x000fe40000410000 */
[----:B-----5:R-:W-:Y:S02]  /*14260*/  FMUL.FTZ R6, R132, R146 ;  /* 0x0000009284067220 */ /* 0x020fe40000410000 */
[----:B------:R1:W3:Y:S01]  /*14270*/  MUFU.EX2 R2, R0 ;  /* 0x0000000000027308 */ /* 0x0002e20000000800 */
[----:B------:R-:W-:Y:S01]  /*14280*/  FSEL R134, R134, RZ, P0 ;  /* 0x000000ff86867208 */ /* 0x000fe20000000000 */
[----:B------:R-:W-:Y:S01]  /*14290*/  FMUL.FTZ R33, R133, R173 ;  /* 0x000000ad85217220 */ /* 0x000fe20000410000 */
[----:B--2---:R-:W-:Y:S01]  /*142a0*/  F2FP.BF16.PACK_AB R194, R48, R47 ;  /* 0x0000002f30c2723e */ /* 0x004fe200000010ff */
[C---:B------:R-:W-:Y:S02]  /*142b0*/  FMUL.FTZ R19, R132.reuse, R159 ;  /* 0x0000009f84137220 */ /* 0x040fe40000410000 */
[--C-:B------:R-:W-:Y:S02]  /*142c0*/  FFMA.FTZ R4, R25, c[0x0][0x2d0], -R134.reuse ;  /* 0x0000b40019047a23 */ /* 0x100fe40000010886 */
[--C-:B------:R-:W-:Y:S02]  /*142d0*/  FFMA.FTZ R5, R5, c[0x0][0x2d0], -R134.reuse ;  /* 0x0000b40005057a23 */ /* 0x100fe40000010886 */
[----:B------:R-:W2:Y:S01]  /*142e0*/  MUFU.EX2 R43, R13 ;  /* 0x0000000d002b7308 */ /* 0x000ea20000000800 */
[C---:B------:R-:W-:Y:S01]  /*142f0*/  FMUL.FTZ R34, R132.reuse, R174 ;  /* 0x000000ae84227220 */ /* 0x040fe20000410000 */
[----:B------:R-:W-:Y:S01]  /*14300*/  MOV R174, R48 ;  /* 0x0000003000ae7202 */ /* 0x000fe20000000f00 */
[C---:B------:R-:W-:Y:S02]  /*14310*/  FMUL.FTZ R35, R132.reuse, R175 ;  /* 0x000000af84237220 */ /* 0x040fe40000410000 */
[C---:B------:R-:W-:Y:S02]  /*14320*/  FMUL.FTZ R48, R133.reuse, R188 ;  /* 0x000000bc85307220 */ /* 0x040fe40000410000 */
[C---:B------:R-:W-:Y:S02]  /*14330*/  FMUL.FTZ R52, R133.reuse, R52 ;  /* 0x0000003485347220 */ /* 0x040fe40000410000 */
[----:B------:R-:W-:Y:S01]  /*14340*/  FMUL.FTZ R53, R133, R53 ;  /* 0x0000003585357220 */ /* 0x000fe20000410000 */
[----:B------:R-:W4:Y:S01]  /*14350*/  MUFU.EX2 R44, R18 ;  /* 0x00000012002c7308 */ /* 0x000f220000000800 */
[C---:B------:R-:W-:Y:S02]  /*14360*/  FMUL.FTZ R54, R132.reuse, R54 ;  /* 0x0000003684367220 */ /* 0x040fe40000410000 */
[C---:B------:R-:W-:Y:S02]  /*14370*/  FMUL.FTZ R55, R132.reuse, R55 ;  /* 0x0000003784377220 */ /* 0x040fe40000410000 */
[--C-:B-1----:R-:W-:Y:S02]  /*14380*/  FFMA.FTZ R0, R7, c[0x0][0x2d0], -R134.reuse ;  /* 0x0000b40007007a23 */ /* 0x102fe40000010886 */
[----:B------:R-:W-:Y:S02]  /*14390*/  FMUL.FTZ R7, R132, R147 ;  /* 0x0000009384077220 */ /* 0x000fe40000410000 */
[C---:B---3--:R-:W-:Y:S01]  /*143a0*/  FMUL.FTZ R9, R2.reuse, R149 ;  /* 0x0000009502097220 */ /* 0x048fe20000410000 */
[----:B------:R1:W-:Y:S01]  /*143b0*/  MUFU.EX2 R216, R0 ;  /* 0x0000000000d87308 */ /* 0x0003e20000000800 */
[C---:B------:R-:W-:Y:S02]  /*143c0*/  FMUL.FTZ R25, R2.reuse, R165 ;  /* 0x000000a502197220 */ /* 0x040fe40000410000 */
[C---:B------:R-:W-:Y:S01]  /*143d0*/  FMUL.FTZ R28, R2.reuse, R168 ;  /* 0x000000a8021c7220 */ /* 0x040fe20000410000 */
[----:B--2---:R-:W-:Y:S01]  /*143e0*/  F2FP.BF16.PACK_AB R193, R43, R221 ;  /* 0x000000dd2bc1723e */ /* 0x004fe200000010ff */
[C---:B------:R-:W-:Y:S02]  /*143f0*/  FMUL.FTZ R13, R2.reuse, R153 ;  /* 0x00000099020d7220 */ /* 0x040fe40000410000 */
[C---:B------:R-:W-:Y:S02]  /*14400*/  FMUL.FTZ R29, R2.reuse, R169 ;  /* 0x000000a9021d7220 */ /* 0x040fe40000410000 */
[C---:B------:R-:W-:Y:S01]  /*14410*/  FMUL.FTZ R41, R2.reuse, R181 ;  /* 0x000000b502297220 */ /* 0x040fe20000410000 */
[----:B------:R2:W3:Y:S01]  /*14420*/  MUFU.EX2 R215, R5 ;  /* 0x0000000500d77308 */ /* 0x0004e20000000800 */
[----:B------:R-:W-:Y:S01]  /*14430*/  MOV R181, R46 ;  /* 0x0000002e00b57202 */ /* 0x000fe20000000f00 */
[----:B------:R-:W-:Y:S01]  /*14440*/  FMUL.FTZ R56, R2, R56 ;  /* 0x0000003802387220 */ /* 0x000fe20000410000 */
[----:B----4-:R-:W-:Y:S01]  /*14450*/  F2FP.BF16.PACK_AB R195, R44, R138 ;  /* 0x0000008a2cc3723e */ /* 0x010fe200000010ff */
[----:B------:R-:W-:Y:S01]  /*14460*/  FMUL.FTZ R18, R132, R158 ;  /* 0x0000009e84127220 */ /* 0x000fe20000410000 */
[----:B------:R-:W-:Y:S01]  /*14470*/  MOV R172, R44 ;  /* 0x0000002c00ac7202 */ /* 0x000fe20000000f00 */
[C---:B------:R-:W-:Y:S01]  /*14480*/  FMUL.FTZ R44, R2.reuse, R184 ;  /* 0x000000b8022c7220 */ /* 0x040fe20000410000 */
[----:B------:R-:W-:Y:S01]  /*14490*/  LDSM.16.MT88.4 R156, [R226+0x900] ;  /* 0x00090000e29c783b */ /* 0x000fe20000004200 */
[C---:B------:R-:W-:Y:S02]  /*144a0*/  FMUL.FTZ R57, R2.reuse, R57 ;  /* 0x0000003902397220 */ /* 0x040fe40000410000 */
[----:B------:R4:W-:Y:S01]  /*144b0*/  MUFU.EX2 R219, R4 ;  /* 0x0000000400db7308 */ /* 0x0009e20000000800 */
[C---:B------:R-:W-:Y:S02]  /*144c0*/  FMUL.FTZ R60, R2.reuse, R60 ;  /* 0x0000003c023c7220 */ /* 0x040fe40000410000 */
[----:B------:R-:W-:Y:S02]  /*144d0*/  FMUL.FTZ R61, R2, R61 ;  /* 0x0000003d023d7220 */ /* 0x000fe40000410000 */
[----:B-1----:R-:W-:Y:S02]  /*144e0*/  FFMA.FTZ R0, R24, c[0x0][0x2d0], -R134 ;  /* 0x0000b40018007a23 */ /* 0x002fe40000010886 */
[----:B------:R-:W-:Y:S02]  /*144f0*/  FMUL.FTZ R24, R2, R164 ;  /* 0x000000a402187220 */ /* 0x000fe40000410000 */
[C---:B------:R-:W-:Y:S01]  /*14500*/  FMUL.FTZ R64, R133.reuse, R64 ;  /* 0x0000004085407220 */ /* 0x040fe20000410000 */
[----:B------:R1:W5:Y:S01]  /*14510*/  MUFU.EX2 R217, R0 ;  /* 0x0000000000d97308 */ /* 0x0003620000000800 */
[C---:B------:R-:W-:Y:S02]  /*14520*/  FMUL.FTZ R65, R133.reuse, R65 ;  /* 0x0000004185417220 */ /* 0x040fe40000410000 */
[----:B------:R-:W-:Y:S02]  /*14530*/  FMUL.FTZ R66, R132, R66 ;  /* 0x0000004284427220 */ /* 0x000fe40000410000 */
[C---:B--2---:R-:W-:Y:S01]  /*14540*/  FMUL.FTZ R5, R133.reuse, R145 ;  /* 0x0000009185057220 */ /* 0x044fe20000410000 */
[----:B---3--:R-:W-:Y:S01]  /*14550*/  F2FP.BF16.PACK_AB R145, R216, R215 ;  /* 0x000000d7d891723e */ /* 0x008fe200000010ff */
[C---:B------:R-:W-:Y:S02]  /*14560*/  FMUL.FTZ R67, R132.reuse, R67 ;  /* 0x0000004384437220 */ /* 0x040fe40000410000 */
[C---:B------:R-:W-:Y:S01]  /*14570*/  FMUL.FTZ R68, R133.reuse, R68 ;  /* 0x0000004485447220 */ /* 0x040fe20000410000 */
[----:B------:R2:W-:Y:S01]  /*14580*/  MUFU.EX2 R50, R8 ;  /* 0x0000000800327308 */ /* 0x0005e20000000800 */
[C---:B------:R-:W-:Y:S02]  /*14590*/  FMUL.FTZ R69, R133.reuse, R69 ;  /* 0x0000004585457220 */ /* 0x040fe40000410000 */
[C---:B------:R-:W-:Y:S02]  /*145a0*/  FMUL.FTZ R70, R132.reuse, R70 ;  /* 0x0000004684467220 */ /* 0x040fe40000410000 */
[----:B----4-:R-:W-:Y:S02]  /*145b0*/  FMUL.FTZ R4, R133, R144 ;  /* 0x0000009085047220 */ /* 0x010fe40000410000 */
[----:B------:R-:W-:Y:S02]  /*145c0*/  FMUL.FTZ R71, R132, R71 ;  /* 0x0000004784477220 */ /* 0x000fe40000410000 */
[C---:B------:R-:W-:Y:S01]  /*145d0*/  FMUL.FTZ R72, R2.reuse, R72 ;  /* 0x0000004802487220 */ /* 0x040fe20000410000 */
[----:B------:R-:W3:Y:S01]  /*145e0*/  MUFU.EX2 R220, R12 ;  /* 0x0000000c00dc7308 */ /* 0x000ee20000000800 */
[C---:B------:R-:W-:Y:S01]  /*145f0*/  FMUL.FTZ R73, R2.reuse, R73 ;  /* 0x0000004902497220 */ /* 0x040fe20000410000 */
[-C--:B------:R-:W-:Y:S01]  /*14600*/  HMMA.16816.F32.BF16 R4, R192, R20.reuse, R4 ;  /* 0x00000014c004723c */ /* 0x080fe20000041804 */
[C---:B------:R-:W-:Y:S01]  /*14610*/  FMUL.FTZ R76, R2.reuse, R76 ;  /* 0x0000004c024c7220 */ /* 0x040fe20000410000 */
[----:B-1----:R-:W-:Y:S01]  /*14620*/  FSEL R0, R3, RZ, P0 ;  /* 0x000000ff03007208 */ /* 0x002fe20000000000 */
[----:B------:R-:W-:Y:S01]  /*14630*/  FMUL.FTZ R77, R2, R77 ;  /* 0x0000004d024d7220 */ /* 0x000fe20000410000 */
[----:B-----5:R-:W-:Y:S01]  /*14640*/  F2FP.BF16.PACK_AB R147, R219, R217 ;  /* 0x000000d9db93723e */ /* 0x020fe200000010ff */
[C---:B------:R-:W-:Y:S01]  /*14650*/  FMUL.FTZ R80, R133.reuse, R80 ;  /* 0x0000005085507220 */ /* 0x040fe20000410000 */
[----:B------:R-:W-:Y:S01]  /*14660*/  PLOP3.LUT P0, PT, PT, PT, UP0, 0x80, 0x0 ;  /* 0x000000000000781c */ /* 0x000fe20003f0f008 */
[----:B------:R-:W-:Y:S01]  /*14670*/  FADD.FTZ R0, -R0, R139 ;  /* 0x0000008b00007221 */ /* 0x000fe20000010100 */
[----:B------:R-:W1:Y:S01]  /*14680*/  MUFU.EX2 R40, R11 ;  /* 0x0000000b00287308 */ /* 0x000e620000000800 */
[C---:B------:R-:W-:Y:S03]  /*14690*/  FMUL.FTZ R81, R133.reuse, R81 ;  /* 0x0000005185517220 */ /* 0x040fe60000410000 */
[----:B------:R-:W-:Y:S02]  /*146a0*/  FMUL.FTZ R0, R0, c[0x0][0x2d0] ;  /* 0x0000b40000007a20 */ /* 0x000fe40000410000 */
[----:B--2---:R-:W-:Y:S02]  /*146b0*/  FMUL.FTZ R8, R2, R148 ;  /* 0x0000009402087220 */ /* 0x004fe40000410000 */
[C---:B------:R-:W-:Y:S02]  /*146c0*/  FMUL.FTZ R82, R132.reuse, R82 ;  /* 0x0000005284527220 */ /* 0x040fe40000410000 */
[----:B------:R-:W2:Y:S01]  /*146d0*/  MUFU.EX2 R45, R14 ;  /* 0x0000000e002d7308 */ /* 0x000ea20000000800 */
[----:B------:R-:W-:Y:S02]  /*146e0*/  FMUL.FTZ R83, R132, R83 ;  /* 0x0000005384537220 */ /* 0x000fe40000410000 */
[C---:B------:R-:W-:Y:S01]  /*146f0*/  FMUL.FTZ R84, R133.reuse, R84 ;  /* 0x0000005485547220 */ /* 0x040fe20000410000 */
[----:B---3--:R-:W-:Y:S01]  /*14700*/  F2FP.BF16.PACK_AB R144, R220, R50 ;  /* 0x00000032dc90723e */ /* 0x008fe200000010ff */
[----:B------:R-:W-:Y:S02]  /*14710*/  FMUL.FTZ R12, R2, R152 ;  /* 0x00000098020c7220 */ /* 0x000fe40000410000 */
[C---:B------:R-:W-:Y:S02]  /*14720*/  FMUL.FTZ R85, R133.reuse, R85 ;  /* 0x0000005585557220 */ /* 0x040fe40000410000 */
[C---:B------:R-:W-:Y:S01]  /*14730*/  FMUL.FTZ R86, R132.reuse, R86 ;  /* 0x0000005684567220 */ /* 0x040fe20000410000 */
[----:B------:R-:W3:Y:S01]  /*14740*/  MUFU.EX2 R0, R0 ;  /* 0x0000000000007308 */ /* 0x000ee20000000800 */
[----:B------:R-:W-:Y:S02]  /*14750*/  FMUL.FTZ R87, R132, R87 ;  /* 0x0000005784577220 */ /* 0x000fe40000410000 */
[C---:B------:R-:W-:Y:S01]  /*14760*/  FMUL.FTZ R88, R2.reuse, R88 ;  /* 0x0000005802587220 */ /* 0x040fe20000410000 */
[----:B-1----:R-:W-:Y:S01]  /*14770*/  MOV R175, R40 ;  /* 0x0000002800af7202 */ /* 0x002fe20000000f00 */
[C---:B------:R-:W-:Y:S02]  /*14780*/  FMUL.FTZ R89, R2.reuse, R89 ;  /* 0x0000005902597220 */ /* 0x040fe40000410000 */
[C---:B------:R-:W-:Y:S02]  /*14790*/  FMUL.FTZ R92, R2.reuse, R92 ;  /* 0x0000005c025c7220 */ /* 0x040fe40000410000 */
[C---:B------:R-:W-:Y:S02]  /*147a0*/  FMUL.FTZ R93, R2.reuse, R93 ;  /* 0x0000005d025d7220 */ /* 0x040fe40000410000 */
[C---:B------:R-:W-:Y:S02]  /*147b0*/  FMUL.FTZ R96, R133.reuse, R96 ;  /* 0x0000006085607220 */ /* 0x040fe40000410000 */
[----:B------:R-:W-:Y:S01]  /*147c0*/  FMUL.FTZ R97, R133, R97 ;  /* 0x0000006185617220 */ /* 0x000fe20000410000 */
[----:B--2---:R-:W-:Y:S01]  /*147d0*/  F2FP.BF16.PACK_AB R146, R45, R40 ;  /* 0x000000282d92723e */ /* 0x004fe200000010ff */
[C---:B------:R-:W-:Y:S01]  /*147e0*/  FMUL.FTZ R40, R2.reuse, R180 ;  /* 0x000000b402287220 */ /* 0x040fe20000410000 */
[----:B------:R-:W-:Y:S01]  /*147f0*/  MOV R173, R45 ;  /* 0x0000002d00ad7202 */ /* 0x000fe20000000f00 */
[----:B------:R-:W-:Y:S01]  /*14800*/  FMUL.FTZ R45, R2, R185 ;  /* 0x000000b9022d7220 */ /* 0x000fe20000410000 */
[----:B------:R-:W-:Y:S01]  /*14810*/  MOV R180, R49 ;  /* 0x0000003100b47202 */ /* 0x000fe20000000f00 */
[C---:B------:R-:W-:Y:S02]  /*14820*/  FMUL.FTZ R49, R133.reuse, R189 ;  /* 0x000000bd85317220 */ /* 0x040fe40000410000 */
[C---:B------:R-:W-:Y:S02]  /*14830*/  FMUL.FTZ R98, R132.reuse, R98 ;  /* 0x0000006284627220 */ /* 0x040fe40000410000 */
[----:B------:R-:W-:Y:S02]  /*14840*/  FMUL.FTZ R99, R132, R99 ;  /* 0x0000006384637220 */ /* 0x000fe40000410000 */
[C---:B---3--:R-:W-:Y:S02]  /*14850*/  FMUL.FTZ R10, R0.reuse, R150 ;  /* 0x00000096000a7220 */ /* 0x048fe40000410000 */
[C---:B------:R-:W-:Y:S02]  /*14860*/  FMUL.FTZ R11, R0.reuse, R151 ;  /* 0x00000097000b7220 */ /* 0x040fe40000410000 */
[----:B------:R-:W1:Y:S01]  /*14870*/  LDSM.16.MT88.4 R148, [R228+0x100] ;  /* 0x00010000e494783b */ /* 0x000e620000004200 */
[C---:B------:R-:W-:Y:S02]  /*14880*/  FMUL.FTZ R14, R0.reuse, R154 ;  /* 0x0000009a000e7220 */ /* 0x040fe40000410000 */
[C---:B------:R-:W-:Y:S02]  /*14890*/  FMUL.FTZ R15, R0.reuse, R155 ;  /* 0x0000009b000f7220 */ /* 0x040fe40000410000 */
[C---:B------:R-:W-:Y:S01]  /*148a0*/  HMMA.16816.F32.BF16 R8, R144.reuse, R20, R8 ;  /* 0x000000149008723c */ /* 0x040fe20000041808 */
[----:B------:R-:W-:Y:S01]  /*148b0*/  FMUL.FTZ R42, R0, R182 ;  /* 0x000000b6002a7220 */ /* 0x000fe20000410000 */
[----:B------:R-:W-:Y:S01]  /*148c0*/  MOV R182, R138 ;  /* 0x0000008a00b67202 */ /* 0x000fe20000000f00 */
[--C-:B------:R-:W-:Y:S01]  /*148d0*/  FFMA.FTZ R138, R196, c[0x0][0x2d0], -R141.reuse ;  /* 0x0000b400c48a7a23 */ /* 0x100fe2000001088d */
[----:B------:R-:W2:Y:S01]  /*148e0*/  LDSM.16.MT88.4 R152, [R227+0x100] ;  /* 0x00010000e398783b */ /* 0x000ea20000004200 */
[C---:B------:R-:W-:Y:S01]  /*148f0*/  FMUL.FTZ R31, R0.reuse, R171 ;  /* 0x000000ab001f7220 */ /* 0x040fe20000410000 */
[----:B------:R-:W-:Y:S01]  /*14900*/  MOV R171, R47 ;  /* 0x0000002f00ab7202 */ /* 0x000fe20000000f00 */
[C---:B------:R-:W-:Y:S01]  /*14910*/  FMUL.FTZ R47, R0.reuse, R187 ;  /* 0x000000bb002f7220 */ /* 0x040fe20000410000 */
[-C--:B------:R-:W-:Y:S01]  /*14920*/  HMMA.16816.F32.BF16 R12, R144, R22.reuse, R12 ;  /* 0x00000016900c723c */ /* 0x080fe2000004180c */
[----:B------:R3:W-:Y:S03]  /*14930*/  MUFU.EX2 R187, R138 ;  /* 0x0000008a00bb7308 */ /* 0x0007e60000000800 */
[C---:B------:R-:W-:Y:S01]  /*14940*/  FMUL.FTZ R20, R133.reuse, R160 ;  /* 0x000000a085147220 */ /* 0x040fe20000410000 */
[----:B------:R-:W-:Y:S01]  /*14950*/  MOV R196, R245 ;  /* 0x000000f500c47202 */ /* 0x000fe20000000f00 */
[----:B------:R-:W-:Y:S02]  /*14960*/  FMUL.FTZ R21, R133, R161 ;  /* 0x000000a185157220 */ /* 0x000fe40000410000 */
[C---:B------:R-:W-:Y:S01]  /*14970*/  HMMA.16816.F32.BF16 R16, R192.reuse, R22, R16 ;  /* 0x00000016c010723c */ /* 0x040fe20000041810 */
[C---:B------:R-:W-:Y:S03]  /*14980*/  FMUL.FTZ R26, R0.reuse, R166 ;  /* 0x000000a6001a7220 */ /* 0x040fe60000410000 */
[C---:B------:R-:W-:Y:S02]  /*14990*/  FMUL.FTZ R27, R0.reuse, R167 ;  /* 0x000000a7001b7220 */ /* 0x040fe40000410000 */
[----:B------:R-:W-:Y:S01]  /*149a0*/  FMUL.FTZ R30, R0, R170 ;  /* 0x000000aa001e7220 */ /* 0x000fe20000410000 */
[----:B------:R-:W-:Y:S01]  /*149b0*/  LDSM.16.MT88.4 R164, [R227+0x900] ;  /* 0x00090000e3a4783b */ /* 0x000fe20000004200 */
[C---:B------:R-:W-:Y:S04]  /*149c0*/  FMUL.FTZ R22, R132.reuse, R162 ;  /* 0x000000a284167220 */ /* 0x040fe80000410000 */
[----:B------:R-:W-:Y:S02]  /*149d0*/  FMUL.FTZ R23, R132, R163 ;  /* 0x000000a384177220 */ /* 0x000fe40000410000 */
[C---:B------:R-:W-:Y:S01]  /*149e0*/  FMUL.FTZ R46, R0.reuse, R186 ;  /* 0x000000ba002e7220 */ /* 0x040fe20000410000 */
[----:B------:R-:W-:Y:S01]  /*149f0*/  LDSM.16.MT88.4 R160, [R228+0x900] ;  /* 0x00090000e4a0783b */ /* 0x000fe20000004200 */
[C---:B------:R-:W-:Y:S02]  /*14a00*/  FMUL.FTZ R58, R0.reuse, R58 ;  /* 0x0000003a003a7220 */ /* 0x040fe40000410000 */
[--C-:B---3--:R-:W-:Y:S01]  /*14a10*/  FFMA.FTZ R138, R197, c[0x0][0x2d0], -R141.reuse ;  /* 0x0000b400c58a7a23 */ /* 0x108fe2000001088d */
[-C--:B------:R-:W-:Y:S01]  /*14a20*/  HMMA.16816.F32.BF16 R20, R192, R36.reuse, R20 ;  /* 0x00000024c014723c */ /* 0x080fe20000041814 */
[C---:B------:R-:W-:Y:S02]  /*14a30*/  FMUL.FTZ R59, R0.reuse, R59 ;  /* 0x0000003b003b7220 */ /* 0x040fe40000410000 */
[----:B------:R3:W-:Y:S01]  /*14a40*/  MUFU.EX2 R139, R138 ;  /* 0x0000008a008b7308 */ /* 0x0007e20000000800 */
[C---:B------:R-:W-:Y:S02]  /*14a50*/  FMUL.FTZ R62, R0.reuse, R62 ;  /* 0x0000003e003e7220 */ /* 0x040fe40000410000 */
[C---:B------:R-:W-:Y:S02]  /*14a60*/  FMUL.FTZ R63, R0.reuse, R63 ;  /* 0x0000003f003f7220 */ /* 0x040fe40000410000 */
[C---:B------:R-:W-:Y:S01]  /*14a70*/  HMMA.16816.F32.BF16 R24, R144.reuse, R36, R24 ;  /* 0x000000249018723c */ /* 0x040fe20000041818 */
[C---:B------:R-:W-:Y:S03]  /*14a80*/  FMUL.FTZ R74, R0.reuse, R74 ;  /* 0x0000004a004a7220 */ /* 0x040fe60000410000 */
[C---:B------:R-:W-:Y:S02]  /*14a90*/  FMUL.FTZ R75, R0.reuse, R75 ;  /* 0x0000004b004b7220 */ /* 0x040fe40000410000 */
[----:B------:R-:W-:Y:S02]  /*14aa0*/  FMUL.FTZ R78, R0, R78 ;  /* 0x0000004e004e7220 */ /* 0x000fe40000410000 */
[-C--:B------:R-:W-:Y:S01]  /*14ab0*/  HMMA.16816.F32.BF16 R28, R144, R38.reuse, R28 ;  /* 0x00000026901c723c */ /* 0x080fe2000004181c */
[C---:B------:R-:W-:Y:S03]  /*14ac0*/  FMUL.FTZ R36, R133.reuse, R176 ;  /* 0x000000b085247220 */ /* 0x040fe60000410000 */
[C---:B------:R-:W-:Y:S01]  /*14ad0*/  FMUL.FTZ R37, R133.reuse, R177 ;  /* 0x000000b185257220 */ /* 0x040fe20000410000 */
[----:B------:R-:W-:Y:S01]  /*14ae0*/  MOV R176, R50 ;  /* 0x0000003200b07202 */ /* 0x000fe20000000f00 */
[C---:B------:R-:W-:Y:S01]  /*14af0*/  FMUL.FTZ R50, R132.reuse, R190 ;  /* 0x000000be84327220 */ /* 0x040fe20000410000 */
[----:B------:R-:W-:Y:S01]  /*14b00*/  MOV R190, R51 ;  /* 0x0000003300be7202 */ /* 0x000fe20000000f00 */
[C---:B------:R-:W-:Y:S01]  /*14b10*/  HMMA.16816.F32.BF16 R32, R192.reuse, R38, R32 ;  /* 0x00000026c020723c */ /* 0x040fe20000041820 */
[----:B------:R-:W-:Y:S03]  /*14b20*/  FMUL.FTZ R51, R132, R191 ;  /* 0x000000bf84337220 */ /* 0x000fe60000410000 */
[--C-:B---3--:R-:W-:Y:S01]  /*14b30*/  FFMA.FTZ R138, R198, c[0x0][0x2d0], -R142.reuse ;  /* 0x0000b400c68a7a23 */ /* 0x108fe2000001088e */
[----:B------:R-:W-:Y:S01]  /*14b40*/  MOV R191, R244 ;  /* 0x000000f400bf7202 */ /* 0x000fe20000000f00 */
[----:B------:R-:W-:Y:S01]  /*14b50*/  FMUL.FTZ R79, R0, R79 ;  /* 0x0000004f004f7220 */ /* 0x000fe20000410000 */
[----:B------:R-:W-:Y:S01]  /*14b60*/  MOV R177, R221 ;  /* 0x000000dd00b17202 */ /* 0x000fe20000000f00 */
[----:B------:R-:W-:Y:S01]  /*14b70*/  FMUL.FTZ R39, R132, R179 ;  /* 0x000000b384277220 */ /* 0x000fe20000410000 */
[----:B------:R-:W-:Y:S03]  /*14b80*/  MOV R179, R43 ;  /* 0x0000002b00b37202 */ /* 0x000fe60000000f00 */
[----:B------:R-:W-:Y:S02]  /*14b90*/  FMUL.FTZ R43, R0, R183 ;  /* 0x000000b7002b7220 */ /* 0x000fe40000410000 */
[----:B------:R3:W-:Y:S01]  /*14ba0*/  MUFU.EX2 R183, R138 ;  /* 0x0000008a00b77308 */ /* 0x0007e20000000800 */
[----:B------:R-:W-:Y:S01]  /*14bb0*/  FMUL.FTZ R38, R132, R178 ;  /* 0x000000b284267220 */ /* 0x000fe20000410000 */
[----:B------:R-:W-:Y:S01]  /*14bc0*/  MOV R178, R220 ;  /* 0x000000dc00b27202 */ /* 0x000fe20000000f00 */
[C---:B------:R-:W-:Y:S02]  /*14bd0*/  FMUL.FTZ R90, R0.reuse, R90 ;  /* 0x0000005a005a7220 */ /* 0x040fe40000410000 */
[C---:B------:R-:W-:Y:S02]  /*14be0*/  FMUL.FTZ R91, R0.reuse, R91 ;  /* 0x0000005b005b7220 */ /* 0x040fe40000410000 */
[C---:B------:R-:W-:Y:S01]  /*14bf0*/  FMUL.FTZ R94, R0.reuse, R94 ;  /* 0x0000005e005e7220 */ /* 0x040fe20000410000 */
[-C--:B-1----:R-:W-:Y:S01]  /*14c00*/  HMMA.16816.F32.BF16 R36, R192, R148.reuse, R36 ;  /* 0x00000094c024723c */ /* 0x082fe20000041824 */
[----:B------:R-:W-:Y:S02]  /*14c10*/  FMUL.FTZ R95, R0, R95 ;  /* 0x0000005f005f7220 */ /* 0x000fe40000410000 */
[C---:B------:R-:W-:Y:S02]  /*14c20*/  FMUL.FTZ R100, R133.reuse, R100 ;  /* 0x0000006485647220 */ /* 0x040fe40000410000 */
[----:B------:R-:W-:Y:S02]  /*14c30*/  FMUL.FTZ R101, R133, R101 ;  /* 0x0000006585657220 */ /* 0x000fe40000410000 */
[C---:B------:R-:W-:Y:S01]  /*14c40*/  FMUL.FTZ R102, R132.reuse, R102 ;  /* 0x0000006684667220 */ /* 0x040fe20000410000 */
[C---:B------:R-:W-:Y:S01]  /*14c50*/  HMMA.16816.F32.BF16 R40, R144.reuse, R148, R40 ;  /* 0x000000949028723c */ /* 0x040fe20000041828 */
[----:B------:R-:W-:Y:S03]  /*14c60*/  FMUL.FTZ R103, R132, R103 ;  /* 0x0000006784677220 */ /* 0x000fe60000410000 */
[C---:B------:R-:W-:Y:S02]  /*14c70*/  FMUL.FTZ R104, R2.reuse, R104 ;  /* 0x0000006802687220 */ /* 0x040fe40000410000 */
[----:B------:R-:W-:Y:S02]  /*14c80*/  FMUL.FTZ R105, R2, R105 ;  /* 0x0000006902697220 */ /* 0x000fe40000410000 */
[-C--:B------:R-:W-:Y:S01]  /*14c90*/  HMMA.16816.F32.BF16 R44, R144, R150.reuse, R44 ;  /* 0x00000096902c723c */ /* 0x080fe2000004182c */
[--C-:B---3--:R-:W-:Y:S03]  /*14ca0*/  FFMA.FTZ R138, R199, c[0x0][0x2d0], -R142.reuse ;  /* 0x0000b400c78a7a23 */ /* 0x108fe6000001088e */
[C---:B------:R-:W-:Y:S01]  /*14cb0*/  FMUL.FTZ R106, R0.reuse, R106 ;  /* 0x0000006a006a7220 */ /* 0x040fe20000410000 */
[----:B------:R1:W-:Y:S01]  /*14cc0*/  MUFU.EX2 R185, R138 ;  /* 0x0000008a00b97308 */ /* 0x0003e20000000800 */
[----:B------:R-:W-:Y:S02]  /*14cd0*/  FMUL.FTZ R107, R0, R107 ;  /* 0x0000006b006b7220 */ /* 0x000fe40000410000 */
[C---:B------:R-:W-:Y:S01]  /*14ce0*/  HMMA.16816.F32.BF16 R48, R192.reuse, R150, R48 ;  /* 0x00000096c030723c */ /* 0x040fe20000041830 */
[----:B------:R-:W3:Y:S03]  /*14cf0*/  LDSM.16.MT88.4 R148, [R225+0x1900] ;  /* 0x00190000e194783b */ /* 0x000ee60000004200 */
[C---:B------:R-:W-:Y:S02]  /*14d00*/  FMUL.FTZ R108, R2.reuse, R108 ;  /* 0x0000006c026c7220 */ /* 0x040fe40000410000 */
[----:B------:R-:W-:Y:S02]  /*14d10*/  FMUL.FTZ R109, R2, R109 ;  /* 0x0000006d026d7220 */ /* 0x000fe40000410000 */
[-C--:B--2---:R-:W-:Y:S01]  /*14d20*/  HMMA.16816.F32.BF16 R52, R192, R152.reuse, R52 ;  /* 0x00000098c034723c */ /* 0x084fe20000041834 */
[C---:B------:R-:W-:Y:S03]  /*14d30*/  FMUL.FTZ R110, R0.reuse, R110 ;  /* 0x0000006e006e7220 */ /* 0x040fe60000410000 */
[----:B------:R-:W-:Y:S02]  /*14d40*/  FMUL.FTZ R111, R0, R111 ;  /* 0x0000006f006f7220 */ /* 0x000fe40000410000 */
[C---:B------:R-:W-:Y:S02]  /*14d50*/  FMUL.FTZ R112, R133.reuse, R112 ;  /* 0x0000007085707220 */ /* 0x040fe40000410000 */
[C---:B------:R-:W-:Y:S01]  /*14d60*/  HMMA.16816.F32.BF16 R56, R144.reuse, R152, R56 ;  /* 0x000000989038723c */ /* 0x040fe20000041838 */
[----:B------:R-:W-:Y:S03]  /*14d70*/  FMUL.FTZ R113, R133, R113 ;  /* 0x0000007185717220 */ /* 0x000fe60000410000 */
[C---:B------:R-:W-:Y:S02]  /*14d80*/  FMUL.FTZ R114, R132.reuse, R114 ;  /* 0x0000007284727220 */ /* 0x040fe40000410000 */
[--C-:B-1----:R-:W-:Y:S02]  /*14d90*/  FFMA.FTZ R138, R201, c[0x0][0x2d0], -R141.reuse ;  /* 0x0000b400c98a7a23 */ /* 0x102fe4000001088d */
[-C--:B------:R-:W-:Y:S01]  /*14da0*/  HMMA.16816.F32.BF16 R60, R144, R154.reuse, R60 ;  /* 0x0000009a903c723c */ /* 0x080fe2000004183c */
[----:B------:R-:W-:Y:S01]  /*14db0*/  FMUL.FTZ R115, R132, R115 ;  /* 0x0000007384737220 */ /* 0x000fe20000410000 */
[----:B------:R1:W-:Y:S02]  /*14dc0*/  MUFU.EX2 R188, R138 ;  /* 0x0000008a00bc7308 */ /* 0x0003e40000000800 */
[C---:B------:R-:W-:Y:S02]  /*14dd0*/  FMUL.FTZ R120, R2.reuse, R120 ;  /* 0x0000007802787220 */ /* 0x040fe40000410000 */
[----:B------:R-:W-:Y:S02]  /*14de0*/  FMUL.FTZ R121, R2, R121 ;  /* 0x0000007902797220 */ /* 0x000fe40000410000 */
[C---:B------:R-:W-:Y:S01]  /*14df0*/  HMMA.16816.F32.BF16 R64, R192.reuse, R154, R64 ;  /* 0x0000009ac040723c */ /* 0x040fe20000041840 */
[----:B------:R-:W2:Y:S03]  /*14e00*/  LDSM.16.MT88.4 R152, [R226+0x1900] ;  /* 0x00190000e298783b */ /* 0x000ea60000004200 */
[C---:B------:R-:W-:Y:S02]  /*14e10*/  FMUL.FTZ R122, R0.reuse, R122 ;  /* 0x0000007a007a7220 */ /* 0x040fe40000410000 */
[----:B------:R-:W-:Y:S02]  /*14e20*/  FMUL.FTZ R123, R0, R123 ;  /* 0x0000007b007b7220 */ /* 0x000fe40000410000 */
[C---:B------:R-:W-:Y:S01]  /*14e30*/  FMUL.FTZ R124, R2.reuse, R124 ;  /* 0x0000007c027c7220 */ /* 0x040fe20000410000 */
[-C--:B---3--:R-:W-:Y:S03]  /*14e40*/  HMMA.16816.F32.BF16 R68, R192, R148.reuse, R68 ;  /* 0x00000094c044723c */ /* 0x088fe60000041844 */
[----:B------:R-:W-:Y:S02]  /*14e50*/  FMUL.FTZ R125, R2, R125 ;  /* 0x0000007d027d7220 */ /* 0x000fe40000410000 */
[C---:B------:R-:W-:Y:S02]  /*14e60*/  FMUL.FTZ R126, R0.reuse, R126 ;  /* 0x0000007e007e7220 */ /* 0x040fe40000410000 */
[----:B------:R-:W-:Y:S01]  /*14e70*/  FMUL.FTZ R127, R0, R127 ;  /* 0x0000007f007f7220 */ /* 0x000fe20000410000 */
[C---:B------:R-:W-:Y:S01]  /*14e80*/  HMMA.16816.F32.BF16 R72, R144.reuse, R148, R72 ;  /* 0x000000949048723c */ /* 0x040fe20000041848 */
[----:B-1----:R-:W-:Y:S03]  /*14e90*/  FFMA.FTZ R138, R204, c[0x0][0x2d0], -R141 ;  /* 0x0000b400cc8a7a23 */ /* 0x002fe6000001088d */
[C---:B------:R-:W-:Y:S01]  /*14ea0*/  FMUL.FTZ R128, R133.reuse, R128 ;  /* 0x0000008085807220 */ /* 0x040fe20000410000 */
[----:B------:R1:W3:Y:S01]  /*14eb0*/  MUFU.EX2 R169, R138 ;  /* 0x0000008a00a97308 */ /* 0x0002e20000000800 */
[C---:B------:R-:W-:Y:S02]  /*14ec0*/  FMUL.FTZ R129, R133.reuse, R129 ;  /* 0x0000008185817220 */ /* 0x040fe40000410000 */
[-C--:B------:R-:W-:Y:S01]  /*14ed0*/  HMMA.16816.F32.BF16 R76, R144, R150.reuse, R76 ;  /* 0x00000096904c723c */ /* 0x080fe2000004184c */
[C---:B------:R-:W-:Y:S03]  /*14ee0*/  FMUL.FTZ R130, R132.reuse, R130 ;  /* 0x0000008284827220 */ /* 0x040fe60000410000 */
[C---:B------:R-:W-:Y:S02]  /*14ef0*/  FMUL.FTZ R131, R132.reuse, R131 ;  /* 0x0000008384837220 */ /* 0x040fe40000410000 */
[C---:B------:R-:W-:Y:S02]  /*14f00*/  FMUL.FTZ R116, R133.reuse, R116 ;  /* 0x0000007485747220 */ /* 0x040fe40000410000 */
[C---:B------:R-:W-:Y:S01]  /*14f10*/  HMMA.16816.F32.BF16 R80, R192.reuse, R150, R80 ;  /* 0x00000096c050723c */ /* 0x040fe20000041850 */
[----:B------:R-:W4:Y:S03]  /*14f20*/  LDSM.16.MT88.4 R148, [R228+0x1900] ;  /* 0x00190000e494783b */ /* 0x000f260000004200 */
[----:B------:R-:W-:Y:S02]  /*14f30*/  FMUL.FTZ R117, R133, R117 ;  /* 0x0000007585757220 */ /* 0x000fe40000410000 */
[C---:B------:R-:W-:Y:S02]  /*14f40*/  FMUL.FTZ R118, R132.reuse, R118 ;  /* 0x0000007684767220 */ /* 0x040fe40000410000 */
[-C--:B--2---:R-:W-:Y:S01]  /*14f50*/  HMMA.16816.F32.BF16 R84, R192, R152.reuse, R84 ;  /* 0x00000098c054723c */ /* 0x084fe20000041854 */
[----:B------:R-:W-:Y:S03]  /*14f60*/  FMUL.FTZ R119, R132, R119 ;  /* 0x0000007784777220 */ /* 0x000fe60000410000 */
[--C-:B-1----:R-:W-:Y:S04]  /*14f70*/  FFMA.FTZ R138, R203, c[0x0][0x2d0], -R142.reuse ;  /* 0x0000b400cb8a7a23 */ /* 0x102fe8000001088e */
[C---:B------:R-:W-:Y:S01]  /*14f80*/  HMMA.16816.F32.BF16 R88, R144.reuse, R152, R88 ;  /* 0x000000989058723c */ /* 0x040fe20000041858 */
[----:B------:R1:W-:Y:S07]  /*14f90*/  MUFU.EX2 R189, R138 ;  /* 0x0000008a00bd7308 */ /* 0x0003ee0000000800 */
[-C--:B------:R-:W-:Y:S08]  /*14fa0*/  HMMA.16816.F32.BF16 R92, R144, R154.reuse, R92 ;  /* 0x0000009a905c723c */ /* 0x080ff0000004185c */
[C---:B------:R-:W-:Y:S01]  /*14fb0*/  HMMA.16816.F32.BF16 R96, R192.reuse, R154, R96 ;  /* 0x0000009ac060723c */ /* 0x040fe20000041860 */
[----:B------:R-:W2:Y:S07]  /*14fc0*/  LDSM.16.MT88.4 R152, [R227+0x1900] ;  /* 0x00190000e398783b */ /* 0x000eae0000004200 */
[-C--:B----4-:R-:W-:Y:S01]  /*14fd0*/  HMMA.16816.F32.BF16 R100, R192, R148.reuse, R100 ;  /* 0x00000094c064723c */ /* 0x090fe20000041864 */
[----:B-1----:R-:W-:Y:S04]  /*14fe0*/  FFMA.FTZ R138, R207, c[0x0][0x2d0], -R142 ;  /* 0x0000b400cf8a7a23 */ /* 0x002fe8000001088e */
[----:B------:R1:W4:Y:S03]  /*14ff0*/  MUFU.EX2 R170, R138 ;  /* 0x0000008a00aa7308 */ /* 0x0003260000000800 */
[C---:B------:R-:W-:Y:S08]  /*15000*/  HMMA.16816.F32.BF16 R104, R144.reuse, R148, R104 ;  /* 0x000000949068723c */ /* 0x040ff00000041868 */
[-C--:B------:R-:W-:Y:S08]  /*15010*/  HMMA.16816.F32.BF16 R108, R144, R150.reuse, R108 ;  /* 0x00000096906c723c */ /* 0x080ff0000004186c */
[C---:B------:R-:W-:Y:S01]  /*15020*/  HMMA.16816.F32.BF16 R112, R192.reuse, R150, R112 ;  /* 0x00000096c070723c */ /* 0x040fe20000041870 */
[----:B------:R-:W5:Y:S03]  /*15030*/  LDSM.16.MT88.4 R148, [R225+0x900] ;  /* 0x00090000e194783b */ /* 0x000f660000004200 */
[--C-:B-1----:R-:W-:Y:S04]  /*15040*/  FFMA.FTZ R138, R205, c[0x0][0x2d0], -R143.reuse ;  /* 0x0000b400cd8a7a23 */ /* 0x102fe8000001088f */
[-C--:B--2---:R-:W-:Y:S01]  /*15050*/  HMMA.16816.F32.BF16 R116, R192, R152.reuse, R116 ;  /* 0x00000098c074723c */ /* 0x084fe20000041874 */
[----:B------:R1:W-:Y:S07]  /*15060*/  MUFU.EX2 R184, R138 ;  /* 0x0000008a00b87308 */ /* 0x0003ee0000000800 */
[C---:B------:R-:W-:Y:S08]  /*15070*/  HMMA.16816.F32.BF16 R120, R144.reuse, R152, R120 ;  /* 0x000000989078723c */ /* 0x040ff00000041878 */
[-C--:B------:R-:W-:Y:S07]  /*15080*/  HMMA.16816.F32.BF16 R124, R144, R154.reuse, R124 ;  /* 0x0000009a907c723c */ /* 0x080fee000004187c */
[----:B---3--:R-:W-:Y:S01]  /*15090*/  F2FP.BF16.PACK_AB R146, R169, R188 ;  /* 0x000000bca992723e */ /* 0x008fe200000010ff */
[----:B------:R-:W-:Y:S01]  /*150a0*/  HMMA.16816.F32.BF16 R128, R192, R154, R128 ;  /* 0x0000009ac080723c */ /* 0x000fe20000041880 */
[----:B----4-:R-:W-:Y:S03]  /*150b0*/  F2FP.BF16.PACK_AB R147, R170, R189 ;  /* 0x000000bdaa93723e */ /* 0x010fe600000010ff */
[--C-:B-1----:R-:W-:Y:S01]  /*150c0*/  FFMA.FTZ R138, R208, c[0x0][0x2d0], -R143.reuse ;  /* 0x0000b400d08a7a23 */ /* 0x102fe2000001088f */
[----:B------:R-:W-:Y:S02]  /*150d0*/  F2FP.BF16.PACK_AB R144, R139, R187 ;  /* 0x000000bb8b90723e */ /* 0x000fe400000010ff */
[----:B------:R-:W-:Y:S01]  /*150e0*/  F2FP.BF16.PACK_AB R145, R185, R183 ;  /* 0x000000b7b991723e */ /* 0x000fe200000010ff */
[----:B------:R1:W2:Y:S06]  /*150f0*/  MUFU.EX2 R186, R138 ;  /* 0x0000008a00ba7308 */ /* 0x0002ac0000000800 */
[-C--:B-----5:R-:W-:Y:S01]  /*15100*/  HMMA.16816.F32.BF16 R4, R144, R148.reuse, R4 ;  /* 0x000000949004723c */ /* 0x0a0fe20000041804 */
[--C-:B-1----:R-:W-:Y:S01]  /*15110*/  FFMA.FTZ R138, R210, c[0x0][0x2d0], -R143.reuse ;  /* 0x0000b400d28a7a23 */ /* 0x102fe2000001088f */
[----:B--2---:R-:W-:Y:S03]  /*15120*/  F2FP.BF16.PACK_AB R152, R186, R184 ;  /* 0x000000b8ba98723e */ /* 0x004fe600000010ff */
        /* <DEDUP_REMOVED lines=28> */
[----:B------:R-:W1:Y:S03]  /*152f0*/  LDSM.16.MT88.4 R156, [R226+0x2100] ;  /* 0x00210000e29c783b */ /* 0x000e660000004200 */
        /* <DEDUP_REMOVED lines=12> */
[--C-:B---3--:R-:W-:Y:S02]  /*153c0*/  FFMA.FTZ R138, R196, c[0x0][0x2d0], -R141.reuse ;  /* 0x0000b400c48a7a23 */ /* 0x108fe4000001088d */
[----:B------:R-:W-:Y:S01]  /*153d0*/  LDSM.16.MT88.4 R196, [R227+0x1100] ;  /* 0x00110000e3c4783b */ /* 0x000fe20000004200 */
[----:B------:R-:W-:Y:S01]  /*153e0*/  FFMA.FTZ R141, R191, c[0x0][0x2d0], -R141 ;  /* 0x0000b400bf8d7a23 */ /* 0x000fe2000001088d */
[----:B------:R3:W-:Y:S03]  /*153f0*/  MUFU.EX2 R218, R138 ;  /* 0x0000008a00da7308 */ /* 0x0007e60000000800 */
        /* <DEDUP_REMOVED lines=9> */
[----:B----4-:R-:W-:Y:S04]  /*15490*/  F2FP.BF16.PACK_AB R141, R220, R221 ;  /* 0x000000dddc8d723e */ /* 0x010fe800000010ff */
        /* <DEDUP_REMOVED lines=16> */
[----:B------:R1:W4:Y:S01]  /*155a0*/  MUFU.EX2 R207, R138 ;  /* 0x0000008a00cf7308 */ /* 0x0003220000000800 */
[----:B------:R-:W-:Y:S06]  /*155b0*/  LDSM.16.MT88.4 R188, [R228+0x1100] ;  /* 0x00110000e4bc783b */ /* 0x000fec0000004200 */
        /* <DEDUP_REMOVED lines=42> */
[-C--:B-1----:R-:W-:Y:S07]  /*15860*/  HMMA.16816.F32.BF16 R160, R140, R172.reuse, R20 ;  /* 0x000000ac8ca0723c */ /* 0x082fee0000041814 */
[----:B------:R-:W-:Y:S01]  /*15870*/  MOV R23, R187 ;  /* 0x000000bb00177202 */ /* 0x000fe20000000f00 */
[C---:B------:R-:W-:Y:S01]  /*15880*/  HMMA.16816.F32.BF16 R164, R192.reuse, R172, R24 ;  /* 0x000000acc0a4723c */ /* 0x040fe20000041818 */
[----:B------:R-:W5:Y:S03]  /*15890*/  LDL.LU R27, [R1+0x2c] ;  /* 0x00002c00011b7983 */ /* 0x000f660000300800 */
[----:B------:R-:W-:Y:S02]  /*158a0*/  MOV R22, R186 ;  /* 0x000000ba00167202 */ /* 0x000fe40000000f00 */
[----:B------:R-:W-:Y:S02]  /*158b0*/  MOV R21, R185 ;  /* 0x000000b900157202 */ /* 0x000fe40000000f00 */
[----:B------:R-:W-:Y:S02]  /*158c0*/  MOV R24, R171 ;  /* 0x000000ab00187202 */ /* 0x000fe40000000f00 */
[-C--:B------:R-:W-:Y:S01]  /*158d0*/  HMMA.16816.F32.BF16 R168, R192, R174.reuse, R28 ;  /* 0x000000aec0a8723c */ /* 0x080fe2000004181c */
[----:B------:R-:W5:Y:S01]  /*158e0*/  LDL.LU R28, [R1+0x28] ;  /* 0x00002800011c7983 */ /* 0x000f620000300800 */
[----:B------:R-:W-:Y:S02]  /*158f0*/  MOV R26, R183 ;  /* 0x000000b7001a7202 */ /* 0x000fe40000000f00 */
[----:B------:R-:W-:Y:S02]  /*15900*/  MOV R20, R184 ;  /* 0x000000b800147202 */ /* 0x000fe40000000f00 */
[----:B------:R-:W-:Y:S02]  /*15910*/  MOV R25, R182 ;  /* 0x000000b600197202 */ /* 0x000fe40000000f00 */
[C---:B------:R-:W-:Y:S01]  /*15920*/  HMMA.16816.F32.BF16 R172, R140.reuse, R174, R32 ;  /* 0x000000ae8cac723c */ /* 0x040fe20000041820 */
[----:B------:R-:W5:Y:S03]  /*15930*/  LDL.LU R33, [R1+0x20] ;  /* 0x0000200001217983 */ /* 0x000f660000300800 */
[----:B------:R-:W-:Y:S01]  /*15940*/  MOV R31, R178 ;  /* 0x000000b2001f7202 */ /* 0x000fe20000000f00 */
[----:B------:R-:W5:Y:S01]  /*15950*/  LDL.LU R32, [R1+0x24] ;  /* 0x0000240001207983 */ /* 0x000f620000300800 */
[----:B------:R-:W-:Y:S02]  /*15960*/  MOV R30, R179 ;  /* 0x000000b3001e7202 */ /* 0x000fe40000000f00 */
[----:B------:R-:W-:Y:S04]  /*15970*/  MOV R35, R176 ;  /* 0x000000b000237202 */ /* 0x000fe80000000f00 */
[----:B------:R-:W-:Y:S02]  /*15980*/  MOV R34, R177 ;  /* 0x000000b100227202 */ /* 0x000fe40000000f00 */
[-C--:B------:R-:W-:Y:S01]  /*15990*/  HMMA.16816.F32.BF16 R176, R140, R188.reuse, R36 ;  /* 0x000000bc8cb0723c */ /* 0x080fe20000041824 */
[----:B------:R-:W-:Y:S06]  /*159a0*/  MOV R29, R181 ;  /* 0x000000b5001d7202 */ /* 0x000fec0000000f00 */
        /* <DEDUP_REMOVED lines=23> */
[----:B------:R-:W-:Y:S01]  /*15b20*/  HMMA.16816.F32.BF16 R128, R140, R18, R128 ;  /* 0x000000128c80723c */ /* 0x000fe20000041880 */
[----:B-----5:R-:W-:Y:S04]  /*15b30*/  FFMA.FTZ R4, R2, R28, R35 ;  /* 0x0000001c02047223 */ /* 0x020fe80000010023 */
[----:B------:R-:W-:Y:S02]  /*15b40*/  FADD.FTZ R4, R31, R4 ;  /* 0x000000041f047221 */ /* 0x000fe40000010000 */
[----:B------:R-:W-:Y:S02]  /*15b50*/  FFMA.FTZ R133, R133, R33, R39 ;  /* 0x0000002185857223 */ /* 0x000fe40000010027 */
[----:B------:R-:W-:Y:S03]  /*15b60*/  FADD.FTZ R5, R26, R4 ;  /* 0x000000041a057221 */ /* 0x000fe60000010000 */
[----:B------:R-:W-:Y:S02]  /*15b70*/  FFMA.FTZ R132, R132, R32, R34 ;  /* 0x0000002084847223 */ /* 0x000fe40000010022 */
[----:B------:R-:W-:Y:S02]  /*15b80*/  FADD.FTZ R2, R29, R133 ;  /* 0x000000851d027221 */ /* 0x000fe40000010000 */
[----:B------:R-:W-:Y:S02]  /*15b90*/  FADD.FTZ R132, R30, R132 ;  /* 0x000000841e847221 */ /* 0x000fe40000010000 */
[----:B------:R-:W-:Y:S02]  /*15ba0*/  FADD.FTZ R2, R24, R2 ;  /* 0x0000000218027221 */ /* 0x000fe40000010000 */
[----:B------:R-:W-:Y:S02]  /*15bb0*/  FFMA.FTZ R4, R0, R27, R215 ;  /* 0x0000001b00047223 */ /* 0x000fe400000100d7 */
        /* <DEDUP_REMOVED lines=48> */
.L_x_637:
[----:B-12---:R-:W2:Y:S04]  /*15ec0*/  LDL.LU R0, [R1+0x20] ;  /* 0x0000200001007983 */ /* 0x006ea80000300800 */
        /* <DEDUP_REMOVED lines=29> */
[----:B------:R-:W-:-:S05]  /*160a0*/  FSETP.NE.FTZ.AND P1, PT, R7, RZ, PT ;  /* 0x000000ff0700720b */ /* 0x000fca0003f35000 */
[----:B------:R-:W1:Y:S01]  /*160b0*/  @P3 MUFU.RCP R0, R11 ;  /* 0x0000000b00003308 */ /* 0x000e620000001000 */
[----:B------:R-:W-:-:S07]  /*160c0*/  FSETP.NE.FTZ.AND P0, PT, R6, RZ, PT ;  /* 0x000000ff0600720b */ /* 0x000fce0003f15000 */
[----:B------:R-:W-:Y:S06]  /*160d0*/  @P2 MUFU.RCP R4, R9 ;  /* 0x0000000900042308 */ /* 0x000fec0000001000 */
[----:B------:R-:W-:Y:S01]  /*160e0*/  @P0 MOV R8, 0x3f317218 ;  /* 0x3f31721800080802 */ /* 0x000fe20000000f00 */
[C---:B-1----:R-:W-:Y:S01]  /*160f0*/  FMUL.FTZ R144, R0.reuse, R144 ;  /* 0x0000009000907220 */ /* 0x042fe20000410000 */
[----:B------:R-:W1:Y:S01]  /*16100*/  @P1 MUFU.RCP R2, R7 ;  /* 0x0000000700021308 */ /* 0x000e620000001000 */
        /* <DEDUP_REMOVED lines=13> */
[C---:B------:R-:W-:Y:S01]  /*161e0*/  FMUL.FTZ R52, R0.reuse, R52 ;  /* 0x0000003400347220 */ /* 0x040fe20000410000 */
[----:B------:R-:W-:Y:S01]  /*161f0*/  @P1 MUFU.LG2 R7, R7 ;  /* 0x0000000700071308 */ /* 0x000fe20000000c00 */
        /* <DEDUP_REMOVED lines=19> */
[----:B------:R-:W-:Y:S01]  /*16330*/  MOV R0, RZ ;  /* 0x000000ff00007202 */ /* 0x000fe20000000f00 */
[C---:B-1----:R-:W-:Y:S02]  /*16340*/  FMUL.FTZ R148, R2.reuse, R148 ;  /* 0x0000009402947220 */ /* 0x042fe40000410000 */
[----:B------:R-:W-:-:S02]  /*16350*/  FMUL.FTZ R149, R2, R149 ;  /* 0x0000009502957220 */ /* 0x000fc40000410000 */
[C---:B------:R-:W-:Y:S01]  /*16360*/  FMUL.FTZ R152, R2.reuse, R152 ;  /* 0x0000009802987220 */ /* 0x040fe20000410000 */
[----:B------:R-:W1:Y:S01]  /*16370*/  @P0 MUFU.RCP R0, R6 ;  /* 0x0000000600000308 */ /* 0x000e620000001000 */
[C---:B------:R-:W-:Y:S02]  /*16380*/  FMUL.FTZ R153, R2.reuse, R153 ;  /* 0x0000009902997220 */ /* 0x040fe40000410000 */
[C---:B------:R-:W-:Y:S02]  /*16390*/  FMUL.FTZ R164, R2.reuse, R164 ;  /* 0x000000a402a47220 */ /* 0x040fe40000410000 */
[C---:B------:R-:W-:Y:S02]  /*163a0*/  FMUL.FTZ R165, R2.reuse, R165 ;  /* 0x000000a502a57220 */ /* 0x040fe40000410000 */
[C---:B------:R-:W-:Y:S01]  /*163b0*/  FMUL.FTZ R168, R2.reuse, R168 ;  /* 0x000000a802a87220 */ /* 0x040fe20000410000 */
[----:B------:R-:W2:Y:S01]  /*163c0*/  @P0 MUFU.LG2 R6, R6 ;  /* 0x0000000600060308 */ /* 0x000ea20000000c00 */
        /* <DEDUP_REMOVED lines=59> */
[C---:B-1----:R-:W-:Y:S02]  /*16780*/  FMUL.FTZ R150, R0.reuse, R150 ;  /* 0x0000009600967220 */ /* 0x042fe40000410000 */
        /* <DEDUP_REMOVED lines=38> */
[----:B--2---:R-:W-:Y:S02]  /*169f0*/  @P0 FMUL.FTZ R4, R6, 0.69314718246459960938 ;  /* 0x3f31721806040820 */ /* 0x004fe40000410000 */
[----:B------:R-:W-:Y:S02]  /*16a00*/  @P0 FMUL.FTZ R0, R8, c[0x0][0x2d0] ;  /* 0x0000b40008000a20 */ /* 0x000fe40000410000 */
[----:B------:R-:W-:-:S02]  /*16a10*/  @P3 FFMA.FTZ R18, R10, R137, R11 ;  /* 0x000000890a123223 */ /* 0x000fc4000001000b */
[----:B------:R-:W-:Y:S02]  /*16a20*/  @P2 FFMA.FTZ R19, R5, R136, R9 ;  /* 0x0000008805132223 */ /* 0x000fe40000010009 */
[----:B------:R-:W-:Y:S02]  /*16a30*/  @P1 FFMA.FTZ R20, R2, R135, R7 ;  /* 0x0000008702141223 */ /* 0x000fe40000010007 */
[----:B------:R-:W-:Y:S02]  /*16a40*/  @P0 FFMA.FTZ R21, R0, R3, R4 ;  /* 0x0000000300150223 */ /* 0x000fe40000010004 */
.L_x_575:
[----:B------:R-:W-:Y:S05]  /*16a50*/  @P4 BRA `(.L_x_656) ;  /* 0x0000209000004947 */ /* 0x000fea0003800000 */
[----:B------:R-:W3:Y:S01]  /*16a60*/  S2R R16, SR_TID.X ;  /* 0x0000000000107919 */ /* 0x000ee20000002100 */
[----:B------:R-:W-:Y:S01]  /*16a70*/  ULDC.64 UR4, c[0x0][0x4d0] ;  /* 0x0001340000047ab9 */ /* 0x000fe20000000a00 */
[----:B------:R-:W-:Y:S01]  /*16a80*/  IMAD R4, RZ, RZ, -UR11 ;  /* 0x8000000bff047e24 */ /* 0x000fe2000f8e02ff */
[----:B------:R-:W-:Y:S01]  /*16a90*/  UIMAD.WIDE.U32 UR8, UR11, UR4, URZ ;  /* 0x000000040b0872a5 */ /* 0x000fe2000f8e003f */
[----:B------:R-:W4:Y:S01]  /*16aa0*/  S2R R11, SR_CTAID.Y ;  /* 0x00000000000b7919 */ /* 0x000f220000002600 */
[----:B------:R-:W-:Y:S01]  /*16ab0*/  USHF.R.S32.HI UR6, URZ, 0x1f, UR11 ;  /* 0x0000001f3f067899 */ /* 0x000fe2000801140b */
[----:B------:R-:W-:Y:S01]  /*16ac0*/  MOV R24, c[0x0][0x4e8] ;  /* 0x00013a0000187a02 */ /* 0x000fe20000000f00 */
[----:B------:R-:W-:Y:S01]  /*16ad0*/  BSSY B0, `(.L_x_657) ;  /* 0x00000db000007945 */ /* 0x000fe20003800000 */
[----:B------:R-:W1:Y:S01]  /*16ae0*/  S2R R9, SR_CTAID.Z ;  /* 0x0000000000097919 */ /* 0x000e620000002700 */
        /* <DEDUP_REMOVED lines=12> */
[----:B----4-:R-:W-:Y:S01]  /*16bb0*/  IMAD R12, R4, c[0x0][0x550], R11 ;  /* 0x00015400040c7a24 */ /* 0x010fe200078e020b */
        /* <DEDUP_REMOVED lines=13> */
[----:B------:R-:W-:Y:S01]  /*16c90*/  IMAD.WIDE.U32 R4, R9, c[0x0][0x4d8], R4 ;  /* 0x0001360009047a25 */ /* 0x000fe200078e0004 */
        /* <DEDUP_REMOVED lines=71> */
[----:B------:R-:W3:Y:S01]  /*17110*/  SHFL.IDX PT, R11, R0, 0x1, 0x1c1f ;  /* 0x003c1f00000b7f89 */ /* 0x000ee200000e0000 */
[-C--:B------:R-:W-:Y:S01]  /*17120*/  ISETP.GE.OR P2, PT, R14, R24.reuse, P1 ;  /* 0x000000180e00720c */ /* 0x080fe20000f46670 */
[----:B------:R-:W-:Y:S01]  /*17130*/  IMAD.IADD R3, R3, 0x1, R15 ;  /* 0x0000000103037824 */ /* 0x000fe200078e020f */
[----:B------:R-:W-:Y:S01]  /*17140*/  LEA R23, P0, R2, c[0x0][0x400], 0x2 ;  /* 0x0001000002177a11 */ /* 0x000fe200078010ff */
[----:B------:R-:W-:Y:S01]  /*17150*/  SHFL.IDX PT, R8, R6, 0x2, 0x1c1f ;  /* 0x005c1f0006087f89 */ /* 0x000fe200000e0000 */
[----:B------:R-:W-:-:S02]  /*17160*/  ISETP.GE.AND P5, PT, R14, R24, PT ;  /* 0x000000180e00720c */ /* 0x000fc40003fa6270 */
[----:B------:R-:W-:Y:S01]  /*17170*/  LEA.HI.X R22, R2, c[0x0][0x404], R3, 0x2, P0 ;  /* 0x0001010002167a11 */ /* 0x000fe200000f1403 */
[----:B------:R-:W4:Y:S01]  /*17180*/  SHFL.IDX PT, R9, R0, 0x2, 0x1c1f ;  /* 0x005c1f0000097f89 */ /* 0x000f2200000e0000 */
[----:B------:R-:W-:-:S03]  /*17190*/  ISETP.GE.AND P6, PT, R13, R24, PT ;  /* 0x000000180d00720c */ /* 0x000fc60003fc6270 */
[----:B------:R-:W-:Y:S04]  /*171a0*/  SHFL.IDX PT, R6, R6, 0x3, 0x1c1f ;  /* 0x007c1f0006067f89 */ /* 0x000fe800000e0000 */
[----:B------:R2:W3:Y:S04]  /*171b0*/  SHFL.IDX PT, R7, R0, 0x3, 0x1c1f ;  /* 0x007c1f0000077f89 */ /* 0x0004e800000e0000 */
[----:B-1----:R1:W-:Y:S04]  /*171c0*/  @!P4 ST.E [R4.64], R18 ;  /* 0x000000120400c985 */ /* 0x0023e8000c101914 */
[----:B------:R1:W1:Y:S04]  /*171d0*/  SHFL.IDX PT, R2, R23, RZ, 0x1c1f ;  /* 0x001c1fff17027589 */ /* 0x00026800000e0000 */
[----:B------:R1:W1:Y:S01]  /*171e0*/  SHFL.IDX PT, R3, R22, RZ, 0x1c1f ;  /* 0x001c1fff16037589 */ /* 0x00026200000e0000 */
[----:B--2---:R-:W-:-:S04]  /*171f0*/  IADD3 R0, R12, 0x8, RZ ;  /* 0x000000080c007810 */ /* 0x004fc80007ffe0ff */
[CC--:B------:R-:W-:Y:S02]  /*17200*/  ISETP.GE.OR P3, PT, R0.reuse, R24.reuse, P1 ;  /* 0x000000180000720c */ /* 0x0c0fe40000f66670 */
[-C--:B------:R-:W-:Y:S02]  /*17210*/  ISETP.GE.OR P1, PT, R13, R24.reuse, P1 ;  /* 0x000000180d00720c */ /* 0x080fe40000f26670 */
[----:B------:R-:W-:Y:S02]  /*17220*/  ISETP.GE.AND P0, PT, R0, R24, PT ;  /* 0x000000180000720c */ /* 0x000fe40003f06270 */
[----:B------:R-:W-:-:S04]  /*17230*/  LOP3.LUT R0, R17, 0x7ffffffc, RZ, 0xc0, !PT ;  /* 0x7ffffffc11007812 */ /* 0x000fc800078ec0ff */
[----:B------:R-:W-:-:S03]  /*17240*/  IADD3 R0, R16, -R0, RZ ;  /* 0x8000000010007210 */ /* 0x000fc60007ffe0ff */
[----:B---3--:R2:W-:Y:S02]  /*17250*/  @!P3 ST.E [R10.64], R19 ;  /* 0x000000130a00b985 */ /* 0x0085e4000c101914 */
[----:B------:R-:W-:Y:S02]  /*17260*/  IMAD.SHL.U32 R0, R0, 0x2, RZ ;  /* 0x0000000200007824 */ /* 0x000fe400078e00ff */
[----:B----4-:R2:W-:Y:S04]  /*17270*/  @!P2 ST.E [R8.64], R20 ;  /* 0x000000140800a985 */ /* 0x0105e8000c101914 */
        /* <DEDUP_REMOVED lines=96> */
.L_x_658:
[----:B-1----:R-:W-:Y:S05]  /*17880*/  BSYNC B0 ;  /* 0x0000000000007941 */ /* 0x002fea0003800000 */
.L_x_657:
        /* <DEDUP_REMOVED lines=97> */
.L_x_660:
[----:B------:R-:W-:Y:S05]  /*17ea0*/  BSYNC B0 ;  /* 0x0000000000007941 */ /* 0x000fea0003800000 */
.L_x_659:
        /* <DEDUP_REMOVED lines=97> */
.L_x_662:
[----:B------:R-:W-:Y:S05]  /*184c0*/  BSYNC B0 ;  /* 0x0000000000007941 */ /* 0x000fea0003800000 */
.L_x_661:
        /* <DEDUP_REMOVED lines=98> */
.L_x_656:
        /* <DEDUP_REMOVED lines=50> */
.L_x_663:
        /* <DEDUP_REMOVED lines=15> */
.L_x_1800:


//--------------------- .text._ZN7cutlass13device_kernelIN5flash19enable_sm80_to_sm89INS1_16FlashAttnFwdSm80INS1_25CollectiveMainloopFwdSm80ILi8ELi1ELb1EN4cute5tupleIJNS5_1CILi128EEENS7_ILi96EEES8_EEELi128ENS_10bfloat16_tEfNS_4arch4Sm80ELb0ELb1ELb1ELb1ELb1ELb0ELb1ELb1EEENS1_21CollectiveEpilogueFwdINS6_IJS8_S8_S9_EEENS6_IJNS7_ILi1EEESH_SH_EEESB_SD_Li256ELb1ELb1ELb1ELb0EEENS1_36VarlenDynamicPersistentTileSchedulerILi128ELi96ELi256ELi256ELb1ELb1ELb0ELb1ELb0ELb1EEEEEEEEEvNT_6ParamsE --------------------------
	.section	.text._ZN7cutlass13device_kernelIN5flash19enable_sm80_to_sm89INS1_16FlashAttnFwdSm80INS1_25CollectiveMainloopFwdSm80ILi8ELi1ELb1EN4cute5tupleIJNS5_1CILi128EEENS7_ILi96EEES8_EEELi128ENS_10bfloat16_tEfNS_4arch4Sm80ELb0ELb1ELb1ELb1ELb1ELb0ELb1ELb1EEENS1_21CollectiveEpilogueFwdINS6_IJS8_S8_S9_EEENS6_IJNS7_ILi1EEESH_SH_EEESB_SD_Li256ELb1ELb1ELb1ELb0EEENS1_36VarlenDynamicPersistentTileSchedulerILi128ELi96ELi256ELi256ELb1ELb1ELb0ELb1ELb0ELb1EEEEEEEEEvNT_6ParamsE,"ax",@progbits
	.sectioninfo	@"SHI_REGISTERS=255"
	.align	128
.text._ZN7cutlass13device_kernelIN5flash19enable_sm80_to_sm89INS1_16FlashAttnFwdSm80INS1_25CollectiveMainloopFwdSm80ILi8ELi1ELb1EN4cute5tupleIJNS5_1CILi128EEENS7_ILi96EEES8_EEELi128ENS_10bfloat16_tEfNS_4arch4Sm80ELb0ELb1ELb1ELb1ELb1ELb0ELb1ELb1EEENS1_21CollectiveEpilogueFwdINS6_IJS8_S8_S9_EEENS6_IJNS7_ILi1EEESH_SH_EEESB_SD_Li256ELb1ELb1ELb1ELb0EEENS1_36VarlenDynamicPersistentTileSchedulerILi128ELi96ELi256ELi256ELb1ELb1ELb0ELb1ELb0ELb1EEEEEEEEEvNT_6ParamsE:
        .type           _ZN7cutlass13device_kernelIN5flash19enable_sm80_to_sm89INS1_16FlashAttnFwdSm80INS1_25CollectiveMainloopFwdSm80ILi8ELi1ELb1EN4cute5tupleIJNS5_1CILi128EEENS7_ILi96EEES8_EEELi128ENS_10bfloat16_tEfNS_4arch4Sm80ELb0ELb1ELb1ELb1ELb1ELb0ELb1ELb1EEENS1_21CollectiveEpilogueFwdINS6_IJS8_S8_S9_EEENS6_IJNS7_ILi1EEESH_SH_EEESB_SD_Li256ELb1ELb1ELb1ELb0EEENS1_36VarlenDynamicPersistentTileSchedulerILi128ELi96ELi256ELi256ELb1ELb1ELb0ELb1ELb0ELb1EEEEEEEEEvNT_6ParamsE,@function
        .size           _ZN7cutlass13device_kernelIN5flash19enable_sm80_to_sm89INS1_16FlashAttnFwdSm80INS1_25CollectiveMainloopFwdSm80ILi8ELi1ELb1EN4cute5tupleIJNS5_1CILi128EEENS7_ILi96EEES8_EEELi128ENS_10bfloat16_tEfNS_4arch4Sm80ELb0ELb1ELb1ELb1ELb1ELb0ELb1ELb1EEENS1_21CollectiveEpilogueFwdINS6_IJS8_S8_S9_EEENS6_IJNS7_ILi1EEESH_SH_EEESB_SD_Li256ELb1ELb1ELb1ELb0EEENS1_36VarlenDynamicPersistentTileSchedulerILi128ELi96ELi256ELi256ELb1ELb1ELb0ELb1ELb0ELb1EEEEEEEEEvNT_6ParamsE,(.L_x_1801 - _ZN7cutlass13device_kernelIN5flash19enable_sm80_to_sm89INS1_16FlashAttnFwdSm80INS1_25CollectiveMainloopFwdSm80ILi8ELi1ELb1EN4cute5tupleIJNS5_1CILi128EEENS7_ILi96EEES8_EEELi128ENS_10bfloat16_tEfNS_4arch4Sm80ELb0ELb1ELb1ELb1ELb1ELb0ELb1ELb1EEENS1_21CollectiveEpilogueFwdINS6_IJS8_S8_S9_EEENS6_IJNS7_ILi1EEESH_SH_EEESB_SD_Li256ELb1ELb1ELb1ELb0EEENS1_36VarlenDynamicPersistentTileSchedulerILi128ELi96ELi256ELi256ELb1ELb1ELb0ELb1ELb0ELb1EEEEEEEEEvNT_6ParamsE)
        .other          _ZN7cutlass13device_kernelIN5flash19enable_sm80_to_sm89INS1_16FlashAttnFwdSm80INS1_25CollectiveMainloopFwdSm80ILi8ELi1ELb1EN4cute5tupleIJNS5_1CILi128EEENS7_ILi96EEES8_EEELi128ENS_10bfloat16_tEfNS_4arch4Sm80ELb0ELb1ELb1ELb1ELb1ELb0ELb1ELb1EEENS1_21CollectiveEpilogueFwdINS6_IJS8_S8_S9_EEENS6_IJNS7_ILi1EEESH_SH_EEESB_SD_Li256ELb1ELb1ELb1ELb0EEENS1_36VarlenDynamicPersistentTileSchedulerILi128ELi96ELi256ELi256ELb1ELb1ELb0ELb1ELb0ELb1EEEEEEEEEvNT_6ParamsE,@"STO_CUDA_ENTRY STV_DEFAULT"
_ZN7cutlass13device_kernelIN5flash19enable_sm80_to_sm89INS1_16FlashAttnFwdSm80INS1_25CollectiveMainloopFwdSm80ILi8ELi1ELb1EN4cute5tupleIJNS5_1CILi128EEENS7_ILi96EEES8_EEELi128ENS_10bfloat16_tEfNS_4arch4Sm80ELb0ELb1ELb1ELb1ELb1ELb0ELb1ELb1EEENS1_21CollectiveEpilogueFwdINS6_IJS8_S8_S9_EEENS6_IJNS7_ILi1EEESH_SH_EEESB_SD_Li256ELb1ELb1ELb1ELb0EEENS1_36VarlenDynamicPersistentTileSchedulerILi128ELi96ELi256ELi256ELb1ELb1ELb0ELb1ELb0ELb1EEEEEEEEEvNT_6ParamsE:
[----:B------:R-:W-:-:S03]  /*0000*/  MOV R1, c[0x0][0x28] ;  /* 0x00000a0000017a02 */ /* 0x000fc60000000f00 */
[----:B------:R-:W1:Y:S01]  /*0010*/  S2R R2, SR_TID.X ;  /* 0x0000000000027919 */ /* 0x000e620000002100 */
[----:B------:R-:W-:Y:S01]  /*0020*/  IADD3 R1, R1, -0x28, RZ ;  /* 0xffffffd801017810 */ /* 0x000fe20007ffe0ff */
[----:B------:R-:W-:Y:S01]  /*0030*/  ULDC.64 UR6, c[0x0][0x118] ;  /* 0x0000460000067ab9 */ /* 0x000fe20000000a00 */
[----:B-1----:R-:W-:-:S05]  /*0040*/  SHF.R.U32.HI R0, RZ, 0x5, R2 ;  /* 0x00000005ff007819 */ /* 0x002fca0000011602 */
[----:B------:R-:W1:Y:S02]  /*0050*/  SHFL.IDX PT, R3, R0, RZ, 0x1f ;  /* 0x00001fff00037589 */ /* 0x000e6400000e0000 */
[----:B-1----:R-:W-:Y:S02]  /*0060*/  ISETP.NE.AND P0, PT, R3, RZ, PT ;  /* 0x000000ff0300720c */ /* 0x002fe40003f05270 */
[----:B------:R1:W-:Y:S11]  /*0070*/  STL [R1+0x20], R3 ;  /* 0x0000200301007387 */ /* 0x0003f60000100800 */
[----:B------:R-:W-:Y:S06]  /*0080*/  @P0 BAR.SYNC.DEFER_BLOCKING 0x5, 0x100 ;  /* 0x0144000000000b1d */ /* 0x000fec0000010000 */
[----:B------:R-:W2:Y:S04]  /*0090*/  @P0 LDS.128 R248, [0xe100] ;  /* 0x00e10000fff80984 */ /* 0x000ea80000000c00 */
[----:B------:R-:W-:Y:S06]  /*00a0*/  @P0 BAR.ARV 0x4, 0x100 ;  /* 0x0104000000000b1d */ /* 0x000fec0000002000 */
[----:B------:R-:W-:Y:S05]  /*00b0*/  @P0 BRA `(.L_x_664) ;  /* 0x00000f1000000947 */ /* 0x000fea0003800000 */
[----:B-1----:R-:W-:Y:S01]  /*00c0*/  LOP3.LUT R13, R2, 0x1f, RZ, 0xc0, !PT ;  /* 0x0000001f020d7812 */ /* 0x002fe200078ec0ff */
[----:B------:R-:W-:-:S03]  /*00d0*/  CS2R R8, SRZ ;  /* 0x0000000000087805 */ /* 0x000fc6000001ff00 */
[----:B------:R-:W-:-:S04]  /*00e0*/  ISETP.NE.AND P6, PT, R13, 0x1f, PT ;  /* 0x0000001f0d00780c */ /* 0x000fc80003fc5270 */
[----:B------:R-:W-:-:S13]  /*00f0*/  ISETP.GE.OR P0, PT, R13, c[0x0][0x53c], !P6 ;  /* 0x00014f000d007a0c */ /* 0x000fda0007706670 */
[----:B------:R-:W-:Y:S02]  /*0100*/  @!P0 IMAD.MOV.U32 R4, RZ, RZ, 0x4 ;  /* 0x00000004ff048424 */ /* 0x000fe400078e00ff */
[----:B------:R-:W-:Y:S02]  /*0110*/  @!P0 IMAD.MOV.U32 R2, RZ, RZ, 0x4 ;  /* 0x00000004ff028424 */ /* 0x000fe400078e00ff */
[----:B------:R-:W-:-:S04]  /*0120*/  @!P0 IMAD.WIDE.U32 R4, R13, R4, c[0x0][0x580] ;  /* 0x000160000d048625 */ /* 0x000fc800078e0004 */
[C---:B------:R-:W-:Y:S01]  /*0130*/  @!P0 IMAD.WIDE.U32 R2, R13.reuse, R2, c[0x0][0x578] ;  /* 0x00015e000d028625 */ /* 0x040fe200078e0002 */
[----:B------:R-:W3:Y:S04]  /*0140*/  @!P0 LDG.E R9, [R4.64] ;  /* 0x0000000604098981 */ /* 0x000ee8000c1e1900 */
[----:B------:R-:W3:Y:S01]  /*0150*/  @!P0 LDG.E R8, [R2.64] ;  /* 0x0000000602088981 */ /* 0x000ee2000c1e1900 */
[C---:B------:R-:W-:Y:S01]  /*0160*/  ISETP.NE.AND P5, PT, R13.reuse, RZ, PT ;  /* 0x000000ff0d00720c */ /* 0x040fe20003fa5270 */
[----:B------:R-:W1:Y:S01]  /*0170*/  S2UR UR4, SR_CTAID.X ;  /* 0x00000000000479c3 */ /* 0x000e620000002500 */
[C---:B------:R-:W-:Y:S01]  /*0180*/  ISETP.GE.U32.AND P4, PT, R13.reuse, 0x2, PT ;  /* 0x000000020d00780c */ /* 0x040fe20003f86070 */
[----:B------:R-:W-:Y:S01]  /*0190*/  IMAD.MOV.U32 R7, RZ, RZ, RZ ;  /* 0x000000ffff077224 */ /* 0x000fe200078e00ff */
[----:B------:R-:W-:-:S02]  /*01a0*/  ISETP.GE.U32.AND P3, PT, R13, 0x4, PT ;  /* 0x000000040d00780c */ /* 0x000fc40003f66070 */
[C---:B------:R-:W-:Y:S02]  /*01b0*/  ISETP.GE.U32.AND P2, PT, R13.reuse, 0x8, PT ;  /* 0x000000080d00780c */ /* 0x040fe40003f46070 */
[----:B------:R-:W-:Y:S01]  /*01c0*/  ISETP.GE.U32.AND P1, PT, R13, 0x10, PT ;  /* 0x000000100d00780c */ /* 0x000fe20003f26070 */
[----:B---3--:R-:W-:-:S05]  /*01d0*/  IMAD R4, R9, R8, RZ ;  /* 0x0000000809047224 */ /* 0x008fca00078e02ff */
[----:B------:R-:W3:Y:S02]  /*01e0*/  SHFL.UP PT, R0, R4, 0x1, RZ ;  /* 0x0420000004007989 */ /* 0x000ee400000e00ff */
[----:B---3--:R-:W-:-:S05]  /*01f0*/  SEL R0, R0, RZ, P5 ;  /* 0x000000ff00007207 */ /* 0x008fca0002800000 */
[----:B------:R-:W-:-:S05]  /*0200*/  IMAD.IADD R4, R4, 0x1, R0 ;  /* 0x0000000104047824 */ /* 0x000fca00078e0200 */
        /* <DEDUP_REMOVED lines=12> */
[----:B------:R-:W3:Y:S02]  /*02d0*/  SHFL.IDX PT, R6, R4, 0x1f, 0x1f ;  /* 0x03e01f0004067f89 */ /* 0x000ee400000e0000 */
[----:B---3--:R-:W-:-:S04]  /*02e0*/  IMAD R6, R6, c[0x0][0x538], RZ ;  /* 0x00014e0006067a24 */ /* 0x008fc800078e02ff */
[----:B------:R-:W-:Y:S01]  /*02f0*/  IMAD.MOV.U32 R0, RZ, RZ, R6 ;  /* 0x000000ffff007224 */ /* 0x000fe200078e0006 */
[----:B-1----:R-:W-:-:S13]  /*0300*/  ISETP.GT.AND P0, PT, R6, UR4, PT ;  /* 0x0000000406007c0c */ /* 0x002fda000bf04270 */
[----:B------:R-:W-:Y:S05]  /*0310*/  @P0 BRA `(.L_x_665) ;  /* 0x0000026000000947 */ /* 0x000fea0003800000 */
[----:B------:R-:W-:Y:S02]  /*0320*/  MOV R6, R0 ;  /* 0x0000000000067202 */ /* 0x000fe40000000f00 */
[----:B------:R-:W-:-:S04]  /*0330*/  MOV R7, RZ ;  /* 0x000000ff00077202 */ /* 0x000fc80000000f00 */
.L_x_669:
        /* <DEDUP_REMOVED lines=9> */
[----:B------:R-:W-:-:S04]  /*03d0*/  @!P0 IMAD.WIDE R4, R0, R2, c[0x0][0x580] ;  /* 0x0001600000048625 */ /* 0x000fc800078e0202 */
[----:B------:R-:W-:Y:S01]  /*03e0*/  @!P0 IMAD.WIDE R2, R0, R3, c[0x0][0x578] ;  /* 0x00015e0000028625 */ /* 0x000fe200078e0203 */
[----:B------:R-:W3:Y:S04]  /*03f0*/  @!P0 LDG.E R9, [R4.64] ;  /* 0x0000000604098981 */ /* 0x000ee8000c1e1900 */
[----:B------:R-:W3:Y:S02]  /*0400*/  @!P0 LDG.E R8, [R2.64] ;  /* 0x0000000602088981 */ /* 0x000ee4000c1e1900 */
[----:B---3--:R-:W-:Y:S01]  /*0410*/  IMAD R5, R9, R8, RZ ;  /* 0x0000000809057224 */ /* 0x008fe200078e02ff */
[----:B------:R-:W-:Y:S05]  /*0420*/  BRA.DIV ~URZ, `(.L_x_667) ;  /* 0x00017ab27f007947 */ /* 0x000fea000b800000 */
[----:B------:R1:W3:Y:S02]  /*0430*/  SHFL.UP PT, R0, R5, 0x1, RZ ;  /* 0x0420000005007989 */ /* 0x0002e400000e00ff */
.L_x_833:
        /* <DEDUP_REMOVED lines=16> */
.L_x_834:
[----:B---3--:R-:W-:-:S05]  /*0540*/  IMAD R0, R0, c[0x0][0x538], RZ ;  /* 0x00014e0000007a24 */ /* 0x008fca00078e02ff */
[----:B------:R-:W-:-:S04]  /*0550*/  IADD3 R6, R0, R6, RZ ;  /* 0x0000000600067210 */ /* 0x000fc80007ffe0ff */
[----:B------:R-:W-:-:S13]  /*0560*/  ISETP.GT.AND P0, PT, R6, UR4, PT ;  /* 0x0000000406007c0c */ /* 0x000fda000bf04270 */
[----:B-12---:R-:W-:Y:S05]  /*0570*/  @!P0 BRA `(.L_x_669) ;  /* 0xfffffdc000008947 */ /* 0x006fea000383ffff */
.L_x_665:
[----:B------:R-:W-:-:S05]  /*0580*/  IADD3 R10, -R0, R6, RZ ;  /* 0x00000006000a7210 */ /* 0x000fca0007ffe1ff */
[----:B------:R-:W-:-:S05]  /*0590*/  IMAD R0, R4, c[0x0][0x538], R10 ;  /* 0x00014e0004007a24 */ /* 0x000fca00078e020a */
[----:B------:R-:W-:Y:S01]  /*05a0*/  ISETP.GT.AND P0, PT, R0, UR4, PT ;  /* 0x0000000400007c0c */ /* 0x000fe2000bf04270 */
[----:B------:R-:W-:-:S12]  /*05b0*/  BRA.DIV ~URZ, `(.L_x_670) ;  /* 0x00017b427f007947 */ /* 0x000fd8000b800000 */
[----:B------:R-:W-:-:S04]  /*05c0*/  VOTE.ANY R6, PT, !P0 ;  /* 0x0000000000067806 */ /* 0x000fc800040e0100 */
.L_x_835:
[----:B------:R-:W1:Y:S02]  /*05d0*/  POPC R0, R6 ;  /* 0x0000000600007309 */ /* 0x000e640000000000 */
[----:B-12---:R-:W-:Y:S01]  /*05e0*/  IADD3 R251, R0, R7, RZ ;  /* 0x0000000700fb7210 */ /* 0x006fe20007ffe0ff */
[----:B------:R-:W-:Y:S05]  /*05f0*/  BRA.DIV ~URZ, `(.L_x_671) ;  /* 0x00017b527f007947 */ /* 0x000fea000b800000 */
[----:B------:R1:W2:Y:S01]  /*0600*/  SHFL.IDX PT, R12, R9, R0, 0x1f ;  /* 0x00001f00090c7589 */ /* 0x0002a200000e0000 */
[----:B------:R-:W-:-:S03]  /*0610*/  MOV R5, RZ ;  /* 0x000000ff00057202 */ /* 0x000fc60000000f00 */
[----:B------:R1:W3:Y:S04]  /*0620*/  SHFL.IDX PT, R9, R8, R0, 0x1f ;  /* 0x00001f0008097589 */ /* 0x0002e800000e0000 */
.L_x_836:
[----:B------:R-:W-:Y:S01]  /*0630*/  ISETP.NE.AND P0, PT, R6, RZ, PT ;  /* 0x000000ff0600720c */ /* 0x000fe20003f05270 */
[----:B------:R-:W-:-:S12]  /*0640*/  BSSY B0, `(.L_x_672) ;  /* 0x0000005000007945 */ /* 0x000fd80003800000 */
[----:B------:R-:W-:Y:S05]  /*0650*/  @!P0 BRA `(.L_x_673) ;  /* 0x0000003000008947 */ /* 0x000fea0003800000 */
[----:B-1----:R-:W-:Y:S01]  /*0660*/  IADD3 R0, R0, -0x1, RZ ;  /* 0xffffffff00007810 */ /* 0x002fe20007ffe0ff */
[----:B------:R-:W-:Y:S05]  /*0670*/  BRA.DIV ~URZ, `(.L_x_674) ;  /* 0x00017bb27f007947 */ /* 0x000fea000b800000 */
[----:B------:R1:W4:Y:S02]  /*0680*/  SHFL.IDX PT, R5, R4, R0, 0x1f ;  /* 0x00001f0004057589 */ /* 0x00032400000e0000 */
.L_x_673:
[----:B------:R-:W-:Y:S05]  /*0690*/  BSYNC B0 ;  /* 0x0000000000007941 */ /* 0x000fea0003800000 */
.L_x_672:
[----:B---3--:R-:W-:Y:S01]  /*06a0*/  ISETP.NE.AND P0, PT, R9, 0x1, PT ;  /* 0x000000010900780c */ /* 0x008fe20003f05270 */
[----:B----4-:R-:W-:Y:S01]  /*06b0*/  IMAD R248, R5, c[0x0][0x538], R10 ;  /* 0x00014e0005f87a24 */ /* 0x010fe200078e020a */
[----:B------:R-:W-:Y:S04]  /*06c0*/  BSSY B0, `(.L_x_675) ;  /* 0x0000085000007945 */ /* 0x000fe80003800000 */
[----:B------:R-:W-:-:S07]  /*06d0*/  IADD3 R11, -R248, UR4, RZ ;  /* 0x00000004f80b7c10 */ /* 0x000fce000fffe1ff */
[----:B------:R-:W-:Y:S05]  /*06e0*/  @!P0 BRA `(.L_x_676) ;  /* 0x000003e000008947 */ /* 0x000fea0003800000 */
[-C--:B-12---:R-:W-:Y:S02]  /*06f0*/  IABS R0, R12.reuse ;  /* 0x0000000c00007213 */ /* 0x086fe40000000000 */
[----:B------:R-:W-:-:S03]  /*0700*/  IABS R6, R12 ;  /* 0x0000000c00067213 */ /* 0x000fc60000000000 */
[----:B------:R-:W-:Y:S01]  /*0710*/  IMAD.MOV.U32 R5, RZ, RZ, R0 ;  /* 0x000000ffff057224 */ /* 0x000fe200078e0000 */
[----:B------:R-:W-:-:S03]  /*0720*/  IABS R0, R9 ;  /* 0x0000000900007213 */ /* 0x000fc60000000000 */
[----:B------:R-:W1:Y:S02]  /*0730*/  I2F.RP R2, R5 ;  /* 0x0000000500027306 */ /* 0x000e640000209400 */
[----:B------:R-:W-:Y:S01]  /*0740*/  IMAD.MOV.U32 R8, RZ, RZ, R0 ;  /* 0x000000ffff087224 */ /* 0x000fe200078e0000 */
[----:B------:R-:W-:-:S05]  /*0750*/  IABS R0, R11 ;  /* 0x0000000b00007213 */ /* 0x000fca0000000000 */
[----:B------:R-:W-:Y:S08]  /*0760*/  I2F.RP R7, R8 ;  /* 0x0000000800077306 */ /* 0x000ff00000209400 */
[----:B-1----:R-:W1:Y:S02]  /*0770*/  MUFU.RCP R2, R2 ;  /* 0x0000000200027308 */ /* 0x002e640000001000 */
[----:B-1----:R-:W-:-:S06]  /*0780*/  IADD3 R2, R2, 0xffffffe, RZ ;  /* 0x0ffffffe02027810 */ /* 0x002fcc0007ffe0ff */
[----:B------:R-:W1:Y:S02]  /*0790*/  F2I.FTZ.U32.TRUNC.NTZ R3, R2 ;  /* 0x0000000200037305 */ /* 0x000e64000021f000 */
[----:B-1----:R-:W-:-:S04]  /*07a0*/  IMAD.MOV R2, RZ, RZ, -R3 ;  /* 0x000000ffff027224 */ /* 0x002fc800078e0a03 */
[----:B------:R-:W-:Y:S02]  /*07b0*/  IMAD R4, R2, R5, RZ ;  /* 0x0000000502047224 */ /* 0x000fe400078e02ff */
[----:B------:R-:W-:-:S04]  /*07c0*/  IMAD.MOV.U32 R2, RZ, RZ, RZ ;  /* 0x000000ffff027224 */ /* 0x000fc800078e00ff */
[----:B------:R-:W-:Y:S01]  /*07d0*/  IMAD.HI.U32 R2, R3, R4, R2 ;  /* 0x0000000403027227 */ /* 0x000fe200078e0002 */
[----:B------:R-:W-:-:S03]  /*07e0*/  MOV R3, R0 ;  /* 0x0000000000037202 */ /* 0x000fc60000000f00 */
[----:B------:R-:W-:Y:S02]  /*07f0*/  IMAD.MOV R0, RZ, RZ, -R6 ;  /* 0x000000ffff007224 */ /* 0x000fe400078e0a06 */
        /* <DEDUP_REMOVED lines=28> */
[----:B------:R-:W-:-:S03]  /*09c0*/  IMAD.MOV R5, RZ, RZ, -R4 ;  /* 0x000000ffff057224 */ /* 0x000fc600078e0a04 */
        /* <DEDUP_REMOVED lines=10> */
[----:B------:R-:W-:-:S04]  /*0a70*/  IMAD.MOV R2, RZ, RZ, -R0 ;  /* 0x000000ffff027224 */ /* 0x000fc800078e0a00 */
[C---:B------:R-:W-:Y:S01]  /*0a80*/  IMAD R3, R9.reuse, R2, R4 ;  /* 0x0000000209037224 */ /* 0x040fe200078e0204 */
[----:B------:R-:W-:Y:S01]  /*0a90*/  LEA R2, R9, R0, 0x18 ;  /* 0x0000000009027211 */ /* 0x000fe200078ec0ff */
[----:B------:R-:W-:-:S04]  /*0aa0*/  IMAD R0, R12, R5, R11 ;  /* 0x000000050c007224 */ /* 0x000fc800078e020b */
[----:B------:R-:W-:Y:S01]  /*0ab0*/  IMAD R250, R3, 0x10000, R2 ;  /* 0x0001000003fa7824 */ /* 0x000fe200078e0202 */
[----:B------:R-:W-:Y:S05]  /*0ac0*/  BRA `(.L_x_677) ;  /* 0x0000044000007947 */ /* 0x000fea0003800000 */
.L_x_676:
[----:B------:R-:W-:-:S04]  /*0ad0*/  IMAD.MOV.U32 R2, RZ, RZ, 0x4 ;  /* 0x00000004ff027424 */ /* 0x000fc800078e00ff */
[----:B------:R-:W-:-:S05]  /*0ae0*/  IMAD.WIDE R2, R251, R2, c[0x0][0x590] ;  /* 0x00016400fb027625 */ /* 0x000fca00078e0202 */
[----:B------:R-:W3:Y:S02]  /*0af0*/  LDG.E R7, [R2.64] ;  /* 0x0000000602077981 */ /* 0x000ee4000c1e1900 */
[----:B-123--:R-:W-:-:S05]  /*0b00*/  IMAD R9, R7, R12, RZ ;  /* 0x0000000c07097224 */ /* 0x00efca00078e02ff */
[-C--:B------:R-:W-:Y:S02]  /*0b10*/  IABS R0, R9.reuse ;  /* 0x0000000900007213 */ /* 0x080fe40000000000 */
[----:B------:R-:W-:-:S03]  /*0b20*/  IABS R8, R9 ;  /* 0x0000000900087213 */ /* 0x000fc60000000000 */
[----:B------:R-:W-:-:S04]  /*0b30*/  IMAD.MOV.U32 R6, RZ, RZ, R0 ;  /* 0x000000ffff067224 */ /* 0x000fc800078e0000 */
[----:B------:R-:W1:Y:S08]  /*0b40*/  I2F.RP R2, R6 ;  /* 0x0000000600027306 */ /* 0x000e700000209400 */
[----:B-1----:R-:W1:Y:S02]  /*0b50*/  MUFU.RCP R2, R2 ;  /* 0x0000000200027308 */ /* 0x002e640000001000 */
[----:B-1----:R-:W-:-:S06]  /*0b60*/  IADD3 R2, R2, 0xffffffe, RZ ;  /* 0x0ffffffe02027810 */ /* 0x002fcc0007ffe0ff */
[----:B------:R-:W1:Y:S02]  /*0b70*/  F2I.FTZ.U32.TRUNC.NTZ R3, R2 ;  /* 0x0000000200037305 */ /* 0x000e64000021f000 */
[----:B-1----:R-:W-:-:S04]  /*0b80*/  IMAD.MOV R0, RZ, RZ, -R3 ;  /* 0x000000ffff007224 */ /* 0x002fc800078e0a03 */
[----:B------:R-:W-:Y:S01]  /*0b90*/  IMAD.MOV.U32 R2, RZ, RZ, R0 ;  /* 0x000000ffff027224 */ /* 0x000fe200078e0000 */
[----:B------:R-:W-:-:S03]  /*0ba0*/  IABS R0, R11 ;  /* 0x0000000b00007213 */ /* 0x000fc60000000000 */
[----:B------:R-:W-:Y:S01]  /*0bb0*/  IMAD R4, R2, R6, RZ ;  /* 0x0000000602047224 */ /* 0x000fe200078e02ff */
[----:B------:R-:W-:Y:S01]  /*0bc0*/  MOV R5, R0 ;  /* 0x0000000000057202 */ /* 0x000fe20000000f00 */
[----:B------:R-:W-:-:S04]  /*0bd0*/  IMAD.MOV.U32 R2, RZ, RZ, RZ ;  /* 0x000000ffff027224 */ /* 0x000fc800078e00ff */
[----:B------:R-:W-:-:S04]  /*0be0*/  IMAD.HI.U32 R0, R3, R4, R2 ;  /* 0x0000000403007227 */ /* 0x000fc800078e0002 */
[----:B------:R-:W-:Y:S02]  /*0bf0*/  IMAD.MOV R2, RZ, RZ, -R8 ;  /* 0x000000ffff027224 */ /* 0x000fe400078e0a08 */
        /* <DEDUP_REMOVED lines=9> */
[----:B------:R-:W-:-:S04]  /*0c90*/  @P2 IADD3 R0, R0, 0x1, RZ ;  /* 0x0000000100002810 */ /* 0x000fc80007ffe0ff */
[----:B------:R-:W-:-:S05]  /*0ca0*/  MOV R4, R0 ;  /* 0x0000000000047202 */ /* 0x000fca0000000f00 */
[----:B------:R-:W-:Y:S01]  /*0cb0*/  @!P1 IMAD.MOV R4, RZ, RZ, -R4 ;  /* 0x000000ffff049224 */ /* 0x000fe200078e0a04 */
[----:B------:R-:W-:-:S05]  /*0cc0*/  @!P0 LOP3.LUT R4, RZ, R9, RZ, 0x33, !PT ;  /* 0x00000009ff048212 */ /* 0x000fca00078e33ff */
[----:B------:R-:W-:-:S05]  /*0cd0*/  IMAD R10, R7, R4, RZ ;  /* 0x00000004070a7224 */ /* 0x000fca00078e02ff */
[----:B------:R-:W-:-:S04]  /*0ce0*/  IADD3 R0, -R10, c[0x0][0x538], RZ ;  /* 0x00014e000a007a10 */ /* 0x000fc80007ffe1ff */
[----:B------:R-:W-:-:S04]  /*0cf0*/  IMNMX R6, R7, R0, PT ;  /* 0x0000000007067217 */ /* 0x000fc80003800200 */
[----:B------:R-:W-:-:S05]  /*0d00*/  IABS R0, R6 ;  /* 0x0000000600007213 */ /* 0x000fca0000000000 */
[----:B------:R-:W-:-:S04]  /*0d10*/  IMAD.MOV.U32 R5, RZ, RZ, R0 ;  /* 0x000000ffff057224 */ /* 0x000fc800078e0000 */
[----:B------:R-:W1:Y:S08]  /*0d20*/  I2F.RP R2, R5 ;  /* 0x0000000500027306 */ /* 0x000e700000209400 */
[----:B-1----:R-:W1:Y:S02]  /*0d30*/  MUFU.RCP R2, R2 ;  /* 0x0000000200027308 */ /* 0x002e640000001000 */
[----:B-1----:R-:W-:-:S06]  /*0d40*/  IADD3 R2, R2, 0xffffffe, RZ ;  /* 0x0ffffffe02027810 */ /* 0x002fcc0007ffe0ff */
[----:B------:R1:W2:Y:S02]  /*0d50*/  F2I.FTZ.U32.TRUNC.NTZ R3, R2 ;  /* 0x0000000200037305 */ /* 0x0002a4000021f000 */
[----:B-1----:R-:W-:Y:S01]  /*0d60*/  IMAD.MOV R2, RZ, RZ, -R4 ;  /* 0x000000ffff027224 */ /* 0x002fe200078e0a04 */
[----:B--2---:R-:W-:-:S03]  /*0d70*/  IADD3 R0, RZ, -R3, RZ ;  /* 0x80000003ff007210 */ /* 0x004fc60007ffe0ff */
[----:B------:R-:W-:Y:S01]  /*0d80*/  IMAD R8, R9, R2, R11 ;  /* 0x0000000209087224 */ /* 0x000fe200078e020b */
[----:B------:R-:W-:Y:S01]  /*0d90*/  IABS R9, R6 ;  /* 0x0000000600097213 */ /* 0x000fe20000000000 */
[----:B------:R-:W-:-:S03]  /*0da0*/  IMAD.MOV.U32 R2, RZ, RZ, R0 ;  /* 0x000000ffff027224 */ /* 0x000fc600078e0000 */
[----:B------:R-:W-:Y:S01]  /*0db0*/  IABS R0, R8 ;  /* 0x0000000800007213 */ /* 0x000fe20000000000 */
[----:B------:R-:W-:Y:S02]  /*0dc0*/  IMAD R7, R2, R5, RZ ;  /* 0x0000000502077224 */ /* 0x000fe400078e02ff */
[----:B------:R-:W-:Y:S02]  /*0dd0*/  IMAD.MOV.U32 R2, RZ, RZ, RZ ;  /* 0x000000ffff027224 */ /* 0x000fe400078e00ff */
[----:B------:R-:W-:Y:S01]  /*0de0*/  IMAD.MOV.U32 R4, RZ, RZ, R0 ;  /* 0x000000ffff047224 */ /* 0x000fe200078e0000 */
[----:B------:R-:W-:Y:S01]  /*0df0*/  IADD3 R0, RZ, -R9, RZ ;  /* 0x80000009ff007210 */ /* 0x000fe20007ffe0ff */
[----:B------:R-:W-:-:S04]  /*0e00*/  IMAD.HI.U32 R3, R3, R7, R2 ;  /* 0x0000000703037227 */ /* 0x000fc800078e0002 */
[----:B------:R-:W-:Y:S02]  /*0e10*/  IMAD.MOV.U32 R2, RZ, RZ, R0 ;  /* 0x000000ffff027224 */ /* 0x000fe400078e0000 */
[----:B------:R-:W-:Y:S01]  /*0e20*/  IMAD.HI.U32 R0, R3, R4, RZ ;  /* 0x0000000403007227 */ /* 0x000fe200078e00ff */
[----:B------:R-:W-:-:S03]  /*0e30*/  IADD3 R3, R10, 0x1000000, R8 ;  /* 0x010000000a037810 */ /* 0x000fc60007ffe008 */
[----:B------:R-:W-:-:S05]  /*0e40*/  IMAD R2, R0, R2, R4 ;  /* 0x0000000200027224 */ /* 0x000fca00078e0204 */
[----:B------:R-:W-:-:S13]  /*0e50*/  ISETP.GT.U32.AND P0, PT, R5, R2, PT ;  /* 0x000000020500720c */ /* 0x000fda0003f04070 */
[----:B------:R-:W-:Y:S01]  /*0e60*/  @!P0 IMAD.IADD R2, R2, 0x1, -R5 ;  /* 0x0000000102028824 */ /* 0x000fe200078e0a05 */
[----:B------:R-:W-:Y:S02]  /*0e70*/  @!P0 IADD3 R0, R0, 0x1, RZ ;  /* 0x0000000100008810 */ /* 0x000fe40007ffe0ff */
[----:B------:R-:W-:Y:S02]  /*0e80*/  ISETP.NE.AND P0, PT, R6, RZ, PT ;  /* 0x000000ff0600720c */ /* 0x000fe40003f05270 */
[----:B------:R-:W-:Y:S02]  /*0e90*/  ISETP.GE.U32.AND P2, PT, R2, R5, PT ;  /* 0x000000050200720c */ /* 0x000fe40003f46070 */
[----:B------:R-:W-:-:S04]  /*0ea0*/  LOP3.LUT R2, R8, R6, RZ, 0x3c, !PT ;  /* 0x0000000608027212 */ /* 0x000fc800078e3cff */
[----:B------:R-:W-:Y:S01]  /*0eb0*/  ISETP.GE.AND P1, PT, R2, RZ, PT ;  /* 0x000000ff0200720c */ /* 0x000fe20003f26270 */
[----:B------:R-:W-:-:S06]  /*0ec0*/  IMAD.MOV R2, RZ, RZ, -R6 ;  /* 0x000000ffff027224 */ /* 0x000fcc00078e0a06 */
[----:B------:R-:W-:-:S06]  /*0ed0*/  @P2 IADD3 R0, R0, 0x1, RZ ;  /* 0x0000000100002810 */ /* 0x000fcc0007ffe0ff */
[----:B------:R-:W-:Y:S02]  /*0ee0*/  @!P1 IADD3 R0, -R0, RZ, RZ ;  /* 0x000000ff00009210 */ /* 0x000fe40007ffe1ff */
[----:B------:R-:W-:-:S05]  /*0ef0*/  @!P0 LOP3.LUT R0, RZ, R6, RZ, 0x33, !PT ;  /* 0x00000006ff008212 */ /* 0x000fca00078e33ff */
[----:B------:R-:W-:Y:S02]  /*0f00*/  IMAD R250, R0, R2, R3 ;  /* 0x0000000200fa7224 */ /* 0x000fe400078e0203 */
.L_x_677:
[----:B------:R-:W-:Y:S05]  /*0f10*/  BSYNC B0 ;  /* 0x0000000000007941 */ /* 0x000fea0003800000 */
.L_x_675:
[----:B------:R-:W-:-:S04]  /*0f20*/  LOP3.LUT R0, RZ, R0, RZ, 0x33, !PT ;  /* 0x00000000ff007212 */ /* 0x000fc800078e33ff */
[----:B------:R-:W-:Y:S01]  /*0f30*/  IADD3 R249, R0, R12, RZ ;  /* 0x0000000c00f97210 */ /* 0x000fe20007ffe0ff */
[----:B------:R-:W-:Y:S05]  /*0f40*/  BRA `(.L_x_678) ;  /* 0x0000004000007947 */ /* 0x000fea0003800000 */
.L_x_666:
[----:B--2---:R-:W-:Y:S01]  /*0f50*/  IMAD.MOV.U32 R249, RZ, RZ, RZ ;  /* 0x000000fffff97224 */ /* 0x004fe200078e00ff */
[----:B------:R-:W-:Y:S01]  /*0f60*/  MOV R250, RZ ;  /* 0x000000ff00fa7202 */ /* 0x000fe20000000f00 */
[----:B------:R-:W-:Y:S01]  /*0f70*/  IMAD.U32 R248, RZ, RZ, UR4 ;  /* 0x00000004fff87e24 */ /* 0x000fe2000f8e00ff */
[----:B------:R-:W-:Y:S02]  /*0f80*/  MOV R251, c[0x0][0x53c] ;  /* 0x00014f0000fb7a02 */ /* 0x000fe40000000f00 */
.L_x_678:
[----:B------:R-:W-:Y:S01]  /*0f90*/  ISETP.NE.AND P0, PT, R13, RZ, PT ;  /* 0x000000ff0d00720c */ /* 0x000fe20003f05270 */
[----:B------:R-:W-:-:S12]  /*0fa0*/  WARPSYNC 0xffffffff ;  /* 0xffffffff00007948 */ /* 0x000fd80003800000 */
[----:B------:R1:W-:Y:S04]  /*0fb0*/  @!P0 STS.128 [0xe100], R248 ;  /* 0x00e100f8ff008388 */ /* 0x0003e80000000c00 */
[----:B------:R-:W-:Y:S06]  /*0fc0*/  BAR.ARV 0x5, 0x100 ;  /* 0x0144000000007b1d */ /* 0x000fec0000002000 */
.L_x_664:
[----:B-12---:R-:W-:-:S13]  /*0fd0*/  ISETP.GE.AND P0, PT, R251, c[0x0][0x53c], PT ;  /* 0x00014f00fb007a0c */ /* 0x006fda0003f06270 */
        /* <DEDUP_REMOVED lines=39> */
[----:B------:R-:W-:Y:S01]  /*1250*/  LOP3.LUT R6, R8, 0x1, RZ, 0xc0, !PT ;  /* 0x0000000108067812 */ /* 0x000fe200078ec0ff */
[----:B------:R-:W-:Y:S01]  /*1260*/  IMAD.IADD R18, R16, 0x1, -R3 ;  /* 0x0000000110127824 */ /* 0x000fe200078e0a03 */
[----:B------:R-:W-:-:S02]  /*1270*/  LOP3.LUT R4, R0, 0x8, R9, 0xf8, !PT ;  /* 0x0000000800047812 */ /* 0x000fc400078ef809 */
[----:B------:R-:W-:Y:S02]  /*1280*/  SHF.R.U32.HI R2, RZ, 0x3, R0 ;  /* 0x00000003ff027819 */ /* 0x000fe40000011600 */
[--C-:B------:R-:W-:Y:S02]  /*1290*/  SHF.R.S32.HI R9, RZ, 0x5, R10.reuse ;  /* 0x00000005ff097819 */ /* 0x100fe4000001140a */
[----:B------:R-:W-:Y:S02]  /*12a0*/  SHF.R.S32.HI R0, RZ, 0x1f, R10 ;  /* 0x0000001fff007819 */ /* 0x000fe4000001140a */
[----:B------:R-:W-:Y:S02]  /*12b0*/  SHF.R.S32.HI R11, RZ, 0x1f, R18 ;  /* 0x0000001fff0b7819 */ /* 0x000fe40000011412 */
[----:B------:R-:W-:Y:S02]  /*12c0*/  LEA.HI R0, R0, R9, RZ, 0x3 ;  /* 0x0000000900007211 */ /* 0x000fe400078f18ff */
[----:B------:R-:W-:Y:S01]  /*12d0*/  LOP3.LUT R3, R15, 0xfffffffc, RZ, 0xc0, !PT ;  /* 0xfffffffc0f037812 */ /* 0x000fe200078ec0ff */
[----:B------:R-:W-:Y:S01]  /*12e0*/  IMAD.MOV.U32 R15, RZ, RZ, 0x20 ;  /* 0x00000020ff0f7424 */ /* 0x000fe200078e00ff */
[----:B------:R-:W-:-:S02]  /*12f0*/  LOP3.LUT R0, R0, 0xffffff8, RZ, 0xc0, !PT ;  /* 0x0ffffff800007812 */ /* 0x000fc400078ec0ff */
[----:B------:R-:W-:Y:S01]  /*1300*/  LEA.HI R11, R11, R18, RZ, 0x2 ;  /* 0x000000120b0b7211 */ /* 0x000fe200078f10ff */
[----:B------:R-:W-:Y:S01]  /*1310*/  IMAD.IADD R3, R16, 0x1, -R3 ;  /* 0x0000000110037824 */ /* 0x000fe200078e0a03 */
[----:B------:R-:W-:Y:S01]  /*1320*/  LOP3.LUT R10, R4, R2, RZ, 0x3c, !PT ;  /* 0x00000002040a7212 */ /* 0x000fe200078e3cff */
[----:B------:R-:W-:Y:S01]  /*1330*/  IMAD.IADD R4, R9, 0x1, -R0 ;  /* 0x0000000109047824 */ /* 0x000fe200078e0a00 */
[----:B------:R-:W-:Y:S01]  /*1340*/  SHF.R.S32.HI R2, RZ, 0x2, R11 ;  /* 0x00000002ff027819 */ /* 0x000fe2000001140b */
[----:B------:R-:W-:Y:S01]  /*1350*/  IMAD.MOV.U32 R16, RZ, RZ, 0x10 ;  /* 0x00000010ff107424 */ /* 0x000fe200078e00ff */
[----:B------:R-:W-:Y:S02]  /*1360*/  ISETP.NE.U32.AND P4, PT, R6, 0x1, PT ;  /* 0x000000010600780c */ /* 0x000fe40003f85070 */
[----:B------:R-:W-:Y:S01]  /*1370*/  LEA.HI R0, R3, R3, RZ, 0x1 ;  /* 0x0000000303007211 */ /* 0x000fe200078f08ff */
[----:B------:R-:W-:Y:S01]  /*1380*/  IMAD R17, R4, 0x10, R2 ;  /* 0x0000001004117824 */ /* 0x000fe200078e0202 */
[----:B------:R-:W-:Y:S01]  /*1390*/  R2P PR, R8, 0x6 ;  /* 0x0000000608007804 */ /* 0x000fe20000000000 */
[C---:B------:R-:W-:Y:S01]  /*13a0*/  IMAD.SHL.U32 R2, R5.reuse, 0x40, RZ ;  /* 0x0000004005027824 */ /* 0x040fe200078e00ff */
[----:B------:R-:W-:Y:S01]  /*13b0*/  LOP3.LUT R6, R0, 0x1ffffffe, RZ, 0xc0, !PT ;  /* 0x1ffffffe00067812 */ /* 0x000fe200078ec0ff */
[----:B------:R-:W-:Y:S01]  /*13c0*/  IMAD.SHL.U32 R4, R8, 0x40, RZ ;  /* 0x0000004008047824 */ /* 0x000fe200078e00ff */
[----:B------:R-:W-:Y:S01]  /*13d0*/  LOP3.LUT P3, RZ, R5, 0x2, RZ, 0xc0, !PT ;  /* 0x0000000205ff7812 */ /* 0x000fe2000786c0ff */
[----:B------:R-:W-:Y:S01]  /*13e0*/  IMAD R0, R13, 0x200, R10 ;  /* 0x000002000d007824 */ /* 0x000fe200078e020a */
[----:B------:R-:W-:Y:S01]  /*13f0*/  LOP3.LUT P0, RZ, R5, 0x4, RZ, 0xc0, !PT ;  /* 0x0000000405ff7812 */ /* 0x000fe2000780c0ff */
[----:B------:R-:W-:Y:S01]  /*1400*/  IMAD.SHL.U32 R5, R13, 0x8, RZ ;  /* 0x000000080d057824 */ /* 0x000fe200078e00ff */
[----:B------:R-:W-:Y:S01]  /*1410*/  LOP3.LUT R2, R2, 0x1c0, RZ, 0xc0, !PT ;  /* 0x000001c002027812 */ /* 0x000fe200078ec0ff */
[----:B------:R-:W-:Y:S01]  /*1420*/  IMAD.IADD R246, R3, 0x1, -R6 ;  /* 0x0000000103f67824 */ /* 0x000fe200078e0a06 */
[----:B------:R-:W-:Y:S01]  /*1430*/  LOP3.LUT R4, R4, 0x1c0, RZ, 0xc0, !PT ;  /* 0x000001c004047812 */ /* 0x000fe200078ec0ff */
[----:B------:R-:W-:Y:S01]  /*1440*/  IMAD.MOV.U32 R8, RZ, RZ, 0x40 ;  /* 0x00000040ff087424 */ /* 0x000fe200078e00ff */
[----:B------:R-:W-:Y:S01]  /*1450*/  LOP3.LUT R12, R12, 0x7ffffe00, R7, 0xf8, !PT ;  /* 0x7ffffe000c0c7812 */ /* 0x000fe200078ef807 */
[----:B------:R-:W-:Y:S01]  /*1460*/  IMAD R7, R9, 0x200, R3 ;  /* 0x0000020009077824 */ /* 0x000fe200078e0203 */
[----:B------:R-:W-:Y:S01]  /*1470*/  LOP3.LUT R6, R2, 0x8, R5, 0xf8, !PT ;  /* 0x0000000802067812 */ /* 0x000fe200078ef805 */
[----:B------:R-:W-:Y:S01]  /*1480*/  IMAD R10, R229, 0x20, R245 ;  /* 0x00000020e50a7824 */ /* 0x000fe200078e02f5 */
[----:B------:R-:W-:Y:S01]  /*1490*/  SHF.R.U32.HI R3, RZ, 0x3, R2 ;  /* 0x00000003ff037819 */ /* 0x000fe20000011602 */
[----:B------:R-:W-:Y:S01]  /*14a0*/  IMAD.SHL.U32 R195, R12, 0x2, RZ ;  /* 0x000000020cc37824 */ /* 0x000fe200078e00ff */
[----:B------:R-:W-:Y:S01]  /*14b0*/  LEA.HI R2, R4, R4, RZ, 0x1d ;  /* 0x0000000404027211 */ /* 0x000fe200078fe8ff */
[----:B------:R-:W-:Y:S01]  /*14c0*/  STL [R1+0x24], R17 ;  /* 0x0000241101007387 */ /* 0x000fe20000100800 */
[----:B------:R-:W-:Y:S01]  /*14d0*/  LOP3.LUT R3, R6, R3, RZ, 0x3c, !PT ;  /* 0x0000000306037212 */ /* 0x000fe200078e3cff */
[----:B------:R-:W-:Y:S01]  /*14e0*/  IMAD.SHL.U32 R6, R14, 0x40, RZ ;  /* 0x000000400e067824 */ /* 0x000fe200078e00ff */
[----:B------:R-:W-:Y:S01]  /*14f0*/  SEL R5, R16, 0xfffffff0, !P3 ;  /* 0xfffffff010057807 */ /* 0x000fe20005800000 */
[----:B------:R-:W-:Y:S01]  /*1500*/  IMAD.U32 R7, R7, 0x2, R2 ;  /* 0x0000000207077824 */ /* 0x000fe200078e0002 */
[----:B------:R-:W-:Y:S01]  /*1510*/  LOP3.LUT R2, R11, 0x7ffffffc, RZ, 0xc0, !PT ;  /* 0x7ffffffc0b027812 */ /* 0x000fe200078ec0ff */
[----:B------:R-:W-:Y:S01]  /*1520*/  IMAD R246, R246, 0x8, R17 ;  /* 0x00000008f6f67824 */ /* 0x000fe200078e0211 */
[----:B------:R-:W-:-:S02]  /*1530*/  SEL R4, R15, 0xffffffe0, !P0 ;  /* 0xffffffe00f047807 */ /* 0x000fc40004000000 */
[----:B------:R-:W-:Y:S01]  /*1540*/  IADD3 R221, R219, 0x40, RZ ;  /* 0x00000040dbdd7810 */ /* 0x000fe20007ffe0ff */
[----:B------:R-:W-:Y:S01]  /*1550*/  IMAD.IADD R2, R18, 0x1, -R2 ;  /* 0x0000000112027824 */ /* 0x000fe200078e0a02 */
[----:B------:R-:W-:Y:S01]  /*1560*/  LOP3.LUT R3, R3, 0x7ffffe00, R6, 0xf8, !PT ;  /* 0x7ffffe0003037812 */ /* 0x000fe200078ef806 */
[----:B------:R-:W-:Y:S01]  /*1570*/  IMAD.IADD R4, R5, 0x1, R4 ;  /* 0x0000000105047824 */ /* 0x000fe200078e0204 */
[----:B------:R-:W-:Y:S01]  /*1580*/  SHF.R.S32.HI R6, RZ, 0x1f, R221 ;  /* 0x0000001fff067819 */ /* 0x000fe200000114dd */
[----:B------:R-:W-:Y:S01]  /*1590*/  IMAD.SHL.U32 R233, R2, 0x2, RZ ;  /* 0x0000000202e97824 */ /* 0x000fe200078e00ff */
[----:B------:R-:W-:Y:S02]  /*15a0*/  LEA R180, R0, 0x8100, 0x1 ;  /* 0x0000810000b47811 */ /* 0x000fe400078e08ff */
[----:B------:R-:W-:Y:S02]  /*15b0*/  SHF.R.S32.HI R5, RZ, 0x1f, R219 ;  /* 0x0000001fff057819 */ /* 0x000fe400000114db */
[----:B------:R-:W-:-:S02]  /*15c0*/  IADD3 R24, R233, 0x10, RZ ;  /* 0x00000010e9187810 */ /* 0x000fc40007ffe0ff */
[C---:B------:R-:W-:Y:S02]  /*15d0*/  IADD3 R23, R233.reuse, 0x18, RZ ;  /* 0x00000018e9177810 */ /* 0x040fe40007ffe0ff */
[C---:B------:R-:W-:Y:S02]  /*15e0*/  IADD3 R22, R233.reuse, 0x20, RZ ;  /* 0x00000020e9167810 */ /* 0x040fe40007ffe0ff */
[C---:B------:R-:W-:Y:S02]  /*15f0*/  IADD3 R21, R233.reuse, 0x28, RZ ;  /* 0x00000028e9157810 */ /* 0x040fe40007ffe0ff */
[C---:B------:R-:W-:Y:S02]  /*1600*/  IADD3 R19, R233.reuse, 0x38, RZ ;  /* 0x00000038e9137810 */ /* 0x040fe40007ffe0ff */
[----:B------:R-:W-:Y:S02]  /*1610*/  IADD3 R18, R233, 0x40, RZ ;  /* 0x00000040e9127810 */ /* 0x000fe40007ffe0ff */
[----:B------:R-:W-:-:S02]  /*1620*/  SEL R6, R8, 0xffffffc0, !P2 ;  /* 0xffffffc008067807 */ /* 0x000fc40005000000 */
[----:B------:R-:W-:Y:S02]  /*1630*/  SEL R0, R8, 0xffffffc0, !P0 ;  /* 0xffffffc008007807 */ /* 0x000fe40004000000 */
[C---:B------:R-:W-:Y:S02]  /*1640*/  IADD3 R16, R233.reuse, 0x50, RZ ;  /* 0x00000050e9107810 */ /* 0x040fe40007ffe0ff */
[----:B------:R-:W-:Y:S02]  /*1650*/  IADD3 R14, R233, 0x58, RZ ;  /* 0x00000058e90e7810 */ /* 0x000fe40007ffe0ff */
[----:B------:R-:W-:Y:S02]  /*1660*/  LEA R10, R7, 0x80, 0x1 ;  /* 0x00000080070a7811 */ /* 0x000fe400078e08ff */
[----:B------:R-:W-:Y:S02]  /*1670*/  SEL R5, R15, 0xffffffe0, !P1 ;  /* 0xffffffe00f057807 */ /* 0x000fe40004800000 */
[----:B------:R-:W-:Y:S01]  /*1680*/  IADD3 R12, R233, 0x68, RZ ;  /* 0x00000068e90c7810 */ /* 0x000fe20007ffe0ff */
[----:B------:R1:W-:Y:S01]  /*1690*/  STL [R1], R10 ;  /* 0x0000000a01007387 */ /* 0x0003e20000100800 */
[----:B------:R-:W-:-:S02]  /*16a0*/  SHF.R.S32.HI R8, RZ, 0x1f, R24 ;  /* 0x0000001fff087819 */ /* 0x000fc40000011418 */
[----:B------:R-:W-:Y:S02]  /*16b0*/  SHF.R.S32.HI R7, RZ, 0x1f, R23 ;  /* 0x0000001fff077819 */ /* 0x000fe40000011417 */
[----:B------:R-:W-:Y:S02]  /*16c0*/  SHF.R.S32.HI R8, RZ, 0x1f, R22 ;  /* 0x0000001fff087819 */ /* 0x000fe40000011416 */
[----:B------:R-:W-:Y:S02]  /*16d0*/  SHF.R.S32.HI R7, RZ, 0x1f, R21 ;  /* 0x0000001fff077819 */ /* 0x000fe40000011415 */
[----:B------:R-:W-:Y:S02]  /*16e0*/  SHF.R.S32.HI R8, RZ, 0x1f, R19 ;  /* 0x0000001fff087819 */ /* 0x000fe40000011413 */
[----:B------:R-:W-:Y:S02]  /*16f0*/  SHF.R.S32.HI R7, RZ, 0x1f, R18 ;  /* 0x0000001fff077819 */ /* 0x000fe40000011412 */
[----:B------:R-:W-:-:S02]  /*1700*/  SHF.R.S32.HI R8, RZ, 0x1f, R16 ;  /* 0x0000001fff087819 */ /* 0x000fc40000011410 */
[----:B------:R-:W-:Y:S02]  /*1710*/  SHF.R.S32.HI R7, RZ, 0x1f, R14 ;  /* 0x0000001fff077819 */ /* 0x000fe4000001140e */
[----:B------:R-:W-:Y:S01]  /*1720*/  SHF.R.S32.HI R8, RZ, 0x1f, R12 ;  /* 0x0000001fff087819 */ /* 0x000fe2000001140c */
[C---:B------:R-:W-:Y:S01]  /*1730*/  IMAD.IADD R8, R10.reuse, 0x1, R5 ;  /* 0x000000010a087824 */ /* 0x040fe200078e0205 */
[C---:B------:R-:W-:Y:S02]  /*1740*/  IADD3 R7, R10.reuse, -0x10, RZ ;  /* 0xfffffff00a077810 */ /* 0x040fe40007ffe0ff */
[----:B------:R-:W-:Y:S02]  /*1750*/  LEA R183, R3, 0x100, 0x1 ;  /* 0x0000010003b77811 */ /* 0x000fe400078e08ff */
[C---:B------:R-:W-:Y:S01]  /*1760*/  @P4 IADD3 R7, R10.reuse, 0x10, RZ ;  /* 0x000000100a074810 */ /* 0x040fe20007ffe0ff */
[----:B------:R2:W-:Y:S01]  /*1770*/  STL [R1+0xc], R8 ;  /* 0x00000c0801007387 */ /* 0x0005e20000100800 */
[----:B------:R-:W-:Y:S01]  /*1780*/  SEL R2, R15, 0xffffffe0, !P3 ;  /* 0xffffffe00f027807 */ /* 0x000fe20005800000 */
[----:B-1----:R-:W-:Y:S01]  /*1790*/  IMAD.IADD R10, R10, 0x1, R6 ;  /* 0x000000010a0a7824 */ /* 0x002fe200078e0206 */
[----:B------:R-:W-:Y:S01]  /*17a0*/  IADD3 R25, R233, 0x8, RZ ;  /* 0x00000008e9197810 */ /* 0x000fe20007ffe0ff */
[----:B------:R-:W-:Y:S01]  /*17b0*/  IMAD R188, R9, 0x800, R183 ;  /* 0x0000080009bc7824 */ /* 0x000fe200078e02b7 */
[--C-:B------:R-:W-:Y:S01]  /*17c0*/  IADD3 R186, R0, R183, R2.reuse ;  /* 0x000000b700ba7210 */ /* 0x100fe20007ffe002 */
[--C-:B------:R-:W-:Y:S01]  /*17d0*/  IMAD.IADD R3, R5, 0x1, R7.reuse ;  /* 0x0000000105037824 */ /* 0x100fe200078e0207 */
[----:B------:R1:W-:Y:S01]  /*17e0*/  STL [R1+0x1c], R10 ;  /* 0x00001c0a01007387 */ /* 0x0003e20000100800 */
[----:B------:R-:W-:Y:S01]  /*17f0*/  IMAD.IADD R5, R6, 0x1, R7 ;  /* 0x0000000106057824 */ /* 0x000fe200078e0207 */
[----:B------:R-:W-:Y:S01]  /*1800*/  IADD3 R20, R233, 0x30, RZ ;  /* 0x00000030e9147810 */ /* 0x000fe20007ffe0ff */
[----:B------:R-:W-:Y:S01]  /*1810*/  IMAD.IADD R185, R183, 0x1, R2 ;  /* 0x00000001b7b97824 */ /* 0x000fe200078e0202 */
[----:B------:R1:W-:Y:S01]  /*1820*/  STL [R1+0x4], R7 ;  /* 0x0000040701007387 */ /* 0x0003e20000100800 */
[----:B------:R-:W-:Y:S01]  /*1830*/  IMAD.IADD R189, R2, 0x1, R188 ;  /* 0x0000000102bd7824 */ /* 0x000fe200078e02bc */
[----:B------:R-:W-:Y:S01]  /*1840*/  IADD3 R11, R233, 0x70, RZ ;  /* 0x00000070e90b7810 */ /* 0x000fe20007ffe0ff */
[----:B------:R-:W-:Y:S01]  /*1850*/  IMAD.IADD R2, R3, 0x1, R6 ;  /* 0x0000000103027824 */ /* 0x000fe200078e0206 */
[C---:B------:R-:W-:Y:S01]  /*1860*/  IADD3 R17, R233.reuse, 0x48, RZ ;  /* 0x00000048e9117810 */ /* 0x040fe20007ffe0ff */
[----:B------:R-:W-:Y:S01]  /*1870*/  IMAD R187, R4, 0x2, R183 ;  /* 0x0000000204bb7824 */ /* 0x000fe200078e02b7 */
[----:B------:R-:W-:Y:S01]  /*1880*/  IADD3 R13, R233, 0x60, RZ ;  /* 0x00000060e90d7810 */ /* 0x000fe20007ffe0ff */
[----:B------:R-:W-:Y:S01]  /*1890*/  IMAD.IADD R184, R183, 0x1, R0 ;  /* 0x00000001b7b87824 */ /* 0x000fe200078e0200 */
[----:B------:R-:W-:Y:S01]  /*18a0*/  IADD3 R252, R233, 0x78, RZ ;  /* 0x00000078e9fc7810 */ /* 0x000fe20007ffe0ff */
[C---:B------:R-:W-:Y:S01]  /*18b0*/  IMAD.IADD R191, R0.reuse, 0x1, R188 ;  /* 0x0000000100bf7824 */ /* 0x040fe200078e02bc */
[----:B------:R-:W-:Y:S01]  /*18c0*/  SHF.R.S32.HI R15, RZ, 0x1f, R25 ;  /* 0x0000001fff0f7819 */ /* 0x000fe20000011419 */
[----:B------:R-:W-:Y:S01]  /*18d0*/  IMAD.IADD R190, R0, 0x1, R189 ;  /* 0x0000000100be7824 */ /* 0x000fe200078e02bd */
[----:B------:R-:W-:Y:S01]  /*18e0*/  SHF.R.S32.HI R15, RZ, 0x1f, R20 ;  /* 0x0000001fff0f7819 */ /* 0x000fe20000011414 */
[----:B--2---:R-:W-:Y:S01]  /*18f0*/  IMAD.IADD R8, R8, 0x1, R6 ;  /* 0x0000000108087824 */ /* 0x004fe200078e0206 */
[----:B------:R-:W-:-:S02]  /*1900*/  SHF.R.S32.HI R12, RZ, 0x1f, R11 ;  /* 0x0000001fff0c7819 */ /* 0x000fc4000001140b */
[----:B------:R-:W-:Y:S02]  /*1910*/  SHF.R.S32.HI R15, RZ, 0x1f, R17 ;  /* 0x0000001fff0f7819 */ /* 0x000fe40000011411 */
[----:B------:R1:W-:Y:S01]  /*1920*/  STL [R1+0x18], R8 ;  /* 0x0000180801007387 */ /* 0x0003e20000100800 */
[----:B------:R-:W-:Y:S02]  /*1930*/  SHF.R.S32.HI R13, RZ, 0x1f, R13 ;  /* 0x0000001fff0d7819 */ /* 0x000fe4000001140d */
[----:B------:R-:W-:Y:S01]  /*1940*/  SHF.R.S32.HI R11, RZ, 0x1f, R252 ;  /* 0x0000001fff0b7819 */ /* 0x000fe200000114fc */
[----:B------:R1:W-:Y:S04]  /*1950*/  STL [R1+0x14], R5 ;  /* 0x0000140501007387 */ /* 0x0003e80000100800 */
[----:B------:R1:W-:Y:S04]  /*1960*/  STL [R1+0x8], R3 ;  /* 0x0000080301007387 */ /* 0x0003e80000100800 */
[----:B------:R1:W-:Y:S02]  /*1970*/  STL [R1+0x10], R2 ;  /* 0x0000100201007387 */ /* 0x0003e40000100800 */
.L_x_832:
[----:B------:R-:W-:Y:S01]  /*1980*/  ISETP.NE.U32.AND P0, PT, RZ, c[0x0][0x370], PT ;  /* 0x0000dc00ff007a0c */ /* 0x000fe20003f05070 */
[----:B------:R-:W-:Y:S01]  /*1990*/  IMAD.MOV.U32 R13, RZ, RZ, 0x4 ;  /* 0x00000004ff0d7424 */ /* 0x000fe200078e00ff */
[----:B------:R-:W-:Y:S01]  /*19a0*/  ISETP.NE.U32.AND P2, PT, RZ, c[0x0][0x360], PT ;  /* 0x0000d800ff007a0c */ /* 0x000fe20003f45070 */
[----:B------:R-:W-:Y:S01]  /*19b0*/  IMAD.MOV.U32 R234, RZ, RZ, RZ ;  /* 0x000000ffffea7224 */ /* 0x000fe200078e00ff */
[----:B------:R-:W-:Y:S01]  /*19c0*/  ISETP.NE.AND.EX P1, PT, RZ, c[0x0][0x374], PT, P0 ;  /* 0x0000dd00ff007a0c */ /* 0x000fe20003f25300 */
[----:B------:R-:W-:Y:S01]  /*19d0*/  IMAD.MOV.U32 R12, RZ, RZ, RZ ;  /* 0x000000ffff0c7224 */ /* 0x000fe200078e00ff */
[----:B------:R-:W-:Y:S01]  /*19e0*/  ISETP.NE.AND.EX P0, PT, RZ, c[0x0][0x364], PT, P2 ;  /* 0x0000d900ff007a0c */ /* 0x000fe20003f05320 */
[----:B-1----:R-:W-:Y:S01]  /*19f0*/  IMAD.WIDE R2, R251, R13, c[0x0][0x348] ;  /* 0x0000d200fb027625 */ /* 0x002fe200078e020d */
[----:B------:R-:W-:-:S04]  /*1a00*/  ISETP.NE.U32.AND P3, PT, RZ, c[0x0][0x348], PT ;  /* 0x0000d200ff007a0c */ /* 0x000fc80003f65070 */
[----:B------:R-:W-:-:S05]  /*1a10*/  ISETP.NE.AND.EX P3, PT, RZ, c[0x0][0x34c], PT, P3 ;  /* 0x0000d300ff007a0c */ /* 0x000fca0003f65330 */
[----:B------:R-:W-:-:S04]  /*1a20*/  @P1 IMAD.WIDE R6, R251, R13, c[0x0][0x370] ;  /* 0x0000dc00fb061625 */ /* 0x000fc800078e020d */
[----:B------:R-:W-:Y:S01]  /*1a30*/  @P0 IMAD.WIDE R4, R251, R13, c[0x0][0x360] ;  /* 0x0000d800fb040625 */ /* 0x000fe200078e020d */
[----:B------:R1:W5:Y:S04]  /*1a40*/  @P1 LDG.E R234, [R6.64] ;  /* 0x0000000606ea1981 */ /* 0x000368000c1e1900 */
        /* <DEDUP_REMOVED lines=9> */
.L_x_679:
[----:B------:R-:W-:-:S04]  /*1ae0*/  ISETP.NE.U32.AND P0, PT, RZ, c[0x0][0x368], PT ;  /* 0x0000da00ff007a0c */ /* 0x000fc80003f05070 */
[----:B------:R-:W-:-:S13]  /*1af0*/  ISETP.NE.AND.EX P0, PT, RZ, c[0x0][0x36c], PT, P0 ;  /* 0x0000db00ff007a0c */ /* 0x000fda0003f05300 */
[----:B------:R-:W-:Y:S05]  /*1b00*/  @!P0 BRA `(.L_x_680) ;  /* 0x0000003000008947 */ /* 0x000fea0003800000 */
[----:B-1----:R-:W-:-:S05]  /*1b10*/  IMAD.WIDE R2, R251, R13, c[0x0][0x368] ;  /* 0x0000da00fb027625 */ /* 0x002fca00078e020d */
[----:B------:R1:W5:Y:S01]  /*1b20*/  LDG.E R0, [R2.64] ;  /* 0x0000000602007981 */ /* 0x000362000c1e1900 */
[----:B------:R-:W-:Y:S05]  /*1b30*/  BRA `(.L_x_681) ;  /* 0x0000008000007947 */ /* 0x000fea0003800000 */
.L_x_680:
[----:B------:R-:W-:Y:S01]  /*1b40*/  ISETP.NE.U32.AND P0, PT, RZ, c[0x0][0x350], PT ;  /* 0x0000d400ff007a0c */ /* 0x000fe20003f05070 */
[----:B------:R-:W-:-:S03]  /*1b50*/  IMAD.U32 R0, RZ, RZ, UR5 ;  /* 0x00000005ff007e24 */ /* 0x000fc6000f8e00ff */
[----:B------:R-:W-:-:S13]  /*1b60*/  ISETP.NE.AND.EX P0, PT, RZ, c[0x0][0x354], PT, P0 ;  /* 0x0000d500ff007a0c */ /* 0x000fda0003f05300 */
[----:B------:R-:W-:Y:S05]  /*1b70*/  @!P0 BRA `(.L_x_681) ;  /* 0x0000004000008947 */ /* 0x000fea0003800000 */
[----:B-1----:R-:W-:-:S05]  /*1b80*/  IMAD.WIDE R2, R251, R13, c[0x0][0x350] ;  /* 0x0000d400fb027625 */ /* 0x002fca00078e020d */
[----:B------:R-:W2:Y:S04]  /*1b90*/  LDG.E R4, [R2.64] ;  /* 0x0000000602047981 */ /* 0x000ea8000c1e1900 */
[----:B------:R-:W2:Y:S02]  /*1ba0*/  LDG.E R0, [R2.64+0x4] ;  /* 0x0000040602007981 */ /* 0x000ea4000c1e1900 */
[----:B--2---:R-:W-:Y:S02]  /*1bb0*/  IADD3 R0, -R4, R0, RZ ;  /* 0x0000000004007210 */ /* 0x004fe40007ffe1ff */
.L_x_681:
[----:B-1----:R-:W-:Y:S01]  /*1bc0*/  IMAD.MOV.U32 R2, RZ, RZ, c[0x0][0x2c4] ;  /* 0x0000b100ff027624 */ /* 0x002fe200078e00ff */
[----:B------:R-:W-:Y:S01]  /*1bd0*/  LOP3.LUT R192, R192, 0xffefffff, RZ, 0xc0, !PT ;  /* 0xffefffffc0c07812 */ /* 0x000fe200078ec0ff */
[----:B------:R-:W-:Y:S02]  /*1be0*/  IMAD.SHL.U32 R244, R249, 0x80, RZ ;  /* 0x00000080f9f47824 */ /* 0x000fe400078e00ff */
[----:B------:R-:W-:Y:S01]  /*1bf0*/  IMAD.MOV.U32 R6, RZ, RZ, c[0x0][0x32c] ;  /* 0x0000cb00ff067624 */ /* 0x000fe200078e00ff */
[----:B------:R-:W-:Y:S01]  /*1c00*/  ISETP.NE.AND P4, PT, R2, 0x1, PT ;  /* 0x000000010200780c */ /* 0x000fe20003f85270 */
[----:B-----5:R-:W-:Y:S01]  /*1c10*/  IMAD.IADD R232, R0, 0x1, -R234 ;  /* 0x0000000100e87824 */ /* 0x020fe200078e0aea */
[----:B------:R-:W-:-:S02]  /*1c20*/  IADD3 R2, R244, 0x7f, RZ ;  /* 0x0000007ff4027810 */ /* 0x000fc40007ffe0ff */
[----:B------:R-:W-:-:S03]  /*1c30*/  ISETP.GE.AND P1, PT, R6, 0x1, PT ;  /* 0x000000010600780c */ /* 0x000fc60003f26270 */
[----:B------:R-:W-:-:S06]  /*1c40*/  IMAD.MOV.U32 R0, RZ, RZ, R2 ;  /* 0x000000ffff007224 */ /* 0x000fcc00078e0002 */
[----:B------:R-:W-:Y:S01]  /*1c50*/  @P4 IMAD.HI.U32 R3, R2, c[0x0][0x2c8], RZ ;  /* 0x0000b20002034a27 */ /* 0x000fe200078e00ff */
[----:B------:R-:W-:Y:S02]  /*1c60*/  IADD3 R2, R232, 0x1, -R231 ;  /* 0x00000001e8027810 */ /* 0x000fe40007ffe8e7 */
[----:B------:R-:W-:Y:S02]  /*1c70*/  @P4 LOP3.LUT R192, R192, 0x100000, RZ, 0xfc, !PT ;  /* 0x00100000c0c04812 */ /* 0x000fe400078efcff */
[----:B------:R-:W-:Y:S02]  /*1c80*/  @P4 SHF.R.U32.HI R0, RZ, c[0x0][0x2cc], R3 ;  /* 0x0000b300ff004a19 */ /* 0x000fe40000011603 */
[----:B------:R-:W-:-:S03]  /*1c90*/  LOP3.LUT R192, R192, 0xffdfffff, RZ, 0xc0, !PT ;  /* 0xffdfffffc0c07812 */ /* 0x000fc600078ec0ff */
[----:B------:R-:W-:Y:S01]  /*1ca0*/  IMAD.IADD R0, R2, 0x1, R0 ;  /* 0x0000000102007824 */ /* 0x000fe200078e0200 */
[----:B------:R-:W-:-:S04]  /*1cb0*/  @P1 LOP3.LUT R192, R192, 0x200000, RZ, 0xfc, !PT ;  /* 0x00200000c0c01812 */ /* 0x000fc800078efcff */
[----:B------:R-:W-:Y:S01]  /*1cc0*/  IADD3 R3, R0, c[0x0][0x328], RZ ;  /* 0x0000ca0000037a10 */ /* 0x000fe20007ffe0ff */
[----:B------:R-:W-:Y:S05]  /*1cd0*/  @!P1 BRA `(.L_x_682) ;  /* 0x0000010000009947 */ /* 0x000fea0003800000 */
[C---:B------:R-:W-:Y:S01]  /*1ce0*/  ISETP.GT.AND P0, PT, R0.reuse, RZ, PT ;  /* 0x000000ff0000720c */ /* 0x040fe20003f04270 */
[----:B------:R-:W-:Y:S01]  /*1cf0*/  BSSY B0, `(.L_x_683) ;  /* 0x000000c000007945 */ /* 0x000fe20003800000 */
[----:B------:R-:W-:-:S11]  /*1d00*/  IADD3 R2, R0, -0x1, RZ ;  /* 0xffffffff00027810 */ /* 0x000fd60007ffe0ff */
[----:B------:R-:W-:Y:S05]  /*1d10*/  @P0 BRA `(.L_x_684) ;  /* 0x0000006000000947 */ /* 0x000fea0003800000 */
[----:B------:R-:W-:Y:S01]  /*1d20*/  ISETP.NE.AND P0, PT, R6, 0x1, PT ;  /* 0x000000010600780c */ /* 0x000fe20003f05270 */
[----:B------:R-:W-:-:S12]  /*1d30*/  IMAD.MOV R0, RZ, RZ, -R0 ;  /* 0x000000ffff007224 */ /* 0x000fd800078e0a00 */
[----:B------:R-:W-:-:S05]  /*1d40*/  @P0 IMAD.HI.U32 R2, R0, c[0x0][0x330], RZ ;  /* 0x0000cc0000020a27 */ /* 0x000fca00078e00ff */
[----:B------:R-:W-:-:S04]  /*1d50*/  @P0 SHF.R.U32.HI R0, RZ, c[0x0][0x334], R2 ;  /* 0x0000cd00ff000a19 */ /* 0x000fc80000011602 */
[----:B------:R-:W-:Y:S01]  /*1d60*/  LOP3.LUT R2, RZ, R0, RZ, 0x33, !PT ;  /* 0x00000000ff027212 */ /* 0x000fe200078e33ff */
[----:B------:R-:W-:Y:S05]  /*1d70*/  BRA `(.L_x_685) ;  /* 0x0000003000007947 */ /* 0x000fea0003800000 */
.L_x_684:
[----:B------:R-:W-:-:S13]  /*1d80*/  ISETP.NE.AND P0, PT, R6, 0x1, PT ;  /* 0x000000010600780c */ /* 0x000fda0003f05270 */
[----:B------:R-:W-:-:S05]  /*1d90*/  @P0 IMAD.HI.U32 R0, R2, c[0x0][0x330], RZ ;  /* 0x0000cc0002000a27 */ /* 0x000fca00078e00ff */
[----:B------:R-:W-:Y:S02]  /*1da0*/  @P0 SHF.R.U32.HI R2, RZ, c[0x0][0x334], R0 ;  /* 0x0000cd00ff020a19 */ /* 0x000fe40000011600 */
.L_x_685:
[----:B------:R-:W-:Y:S05]  /*1db0*/  BSYNC B0 ;  /* 0x0000000000007941 */ /* 0x000fea0003800000 */
.L_x_683:
[----:B------:R-:W-:-:S05]  /*1dc0*/  IMAD R2, R2, R6, c[0x0][0x32c] ;  /* 0x0000cb0002027624 */ /* 0x000fca00078e0206 */
[----:B------:R-:W-:-:S04]  /*1dd0*/  IMNMX R3, R3, R2, PT ;  /* 0x0000000203037217 */ /* 0x000fc80003800200 */
.L_x_682:
[----:B------:R-:W-:Y:S01]  /*1de0*/  IADD3 R3, R3, 0x5f, RZ ;  /* 0x0000005f03037810 */ /* 0x000fe20007ffe0ff */
[----:B------:R-:W-:Y:S01]  /*1df0*/  @P4 IMAD.HI.U32 R4, R244, c[0x0][0x2c8], RZ ;  /* 0x0000b200f4044a27 */ /* 0x000fe200078e00ff */
[----:B------:R-:W-:-:S03]  /*1e00*/  IADD3 R2, R232, 0x5f, RZ ;  /* 0x0000005fe8027810 */ /* 0x000fc60007ffe0ff */
[----:B------:R-:W-:-:S04]  /*1e10*/  IMAD.HI R5, R3, 0x2aaaaaab, RZ ;  /* 0x2aaaaaab03057827 */ /* 0x000fc800078e02ff */
[----:B------:R-:W-:-:S04]  /*1e20*/  IMAD.HI R2, R2, 0x2aaaaaab, RZ ;  /* 0x2aaaaaab02027827 */ /* 0x000fc800078e02ff */
[----:B------:R-:W-:Y:S01]  /*1e30*/  IMAD.MOV.U32 R0, RZ, RZ, R244 ;  /* 0x000000ffff007224 */ /* 0x000fe200078e00f4 */
[----:B------:R-:W-:Y:S01]  /*1e40*/  @P4 SHF.R.U32.HI R0, RZ, c[0x0][0x2cc], R4 ;  /* 0x0000b300ff004a19 */ /* 0x000fe20000011604 */
[----:B------:R-:W-:Y:S01]  /*1e50*/  IMAD.IADD R224, R232, 0x1, -R231 ;  /* 0x00000001e8e07824 */ /* 0x000fe200078e0ae7 */
[----:B------:R-:W-:Y:S02]  /*1e60*/  SHF.R.U32.HI R4, RZ, 0x1f, R5 ;  /* 0x0000001fff047819 */ /* 0x000fe40000011605 */
[----:B------:R-:W-:Y:S01]  /*1e70*/  SHF.R.U32.HI R3, RZ, 0x1f, R2 ;  /* 0x0000001fff037819 */ /* 0x000fe20000011602 */
[----:B------:R-:W-:Y:S01]  /*1e80*/  IMAD.IADD R0, R224, 0x1, R0 ;  /* 0x00000001e0007824 */ /* 0x000fe200078e0200 */
[----:B------:R-:W-:Y:S02]  /*1e90*/  LEA.HI.SX32 R4, R5, R4, 0x1c ;  /* 0x0000000405047211 */ /* 0x000fe400078fe2ff */
[----:B------:R-:W-:Y:S02]  /*1ea0*/  LEA.HI.SX32 R3, R2, R3, 0x1c ;  /* 0x0000000302037211 */ /* 0x000fe400078fe2ff */
[----:B------:R-:W-:-:S02]  /*1eb0*/  IADD3 R2, R0, -c[0x0][0x324], RZ ;  /* 0x8000c90000027a10 */ /* 0x000fc40007ffe0ff */
[----:B------:R-:W-:Y:S01]  /*1ec0*/  IMNMX R11, R3, R4, PT ;  /* 0x00000004030b7217 */ /* 0x000fe20003800200 */
[----:B------:R-:W-:Y:S05]  /*1ed0*/  @!P1 BRA `(.L_x_686) ;  /* 0x000000f000009947 */ /* 0x000fea0003800000 */
[----:B------:R-:W-:Y:S01]  /*1ee0*/  ISETP.GT.AND P0, PT, R0, -0x1, PT ;  /* 0xffffffff0000780c */ /* 0x000fe20003f04270 */
[----:B------:R-:W-:-:S12]  /*1ef0*/  BSSY B0, `(.L_x_687) ;  /* 0x000000b000007945 */ /* 0x000fd80003800000 */
[----:B------:R-:W-:Y:S05]  /*1f00*/  @P0 BRA `(.L_x_688) ;  /* 0x0000006000000947 */ /* 0x000fea0003800000 */
[----:B------:R-:W-:Y:S02]  /*1f10*/  ISETP.NE.AND P0, PT, R6, 0x1, PT ;  /* 0x000000010600780c */ /* 0x000fe40003f05270 */
[----:B------:R-:W-:-:S11]  /*1f20*/  LOP3.LUT R0, RZ, R0, RZ, 0x33, !PT ;  /* 0x00000000ff007212 */ /* 0x000fd600078e33ff */
[----:B------:R-:W-:-:S05]  /*1f30*/  @P0 IMAD.HI.U32 R3, R0, c[0x0][0x330], RZ ;  /* 0x0000cc0000030a27 */ /* 0x000fca00078e00ff */
[----:B------:R-:W-:-:S04]  /*1f40*/  @P0 SHF.R.U32.HI R0, RZ, c[0x0][0x334], R3 ;  /* 0x0000cd00ff000a19 */ /* 0x000fc80000011603 */
[----:B------:R-:W-:Y:S01]  /*1f50*/  LOP3.LUT R0, RZ, R0, RZ, 0x33, !PT ;  /* 0x00000000ff007212 */ /* 0x000fe200078e33ff */
[----:B------:R-:W-:Y:S05]  /*1f60*/  BRA `(.L_x_689) ;  /* 0x0000003000007947 */ /* 0x000fea0003800000 */
.L_x_688:
[----:B------:R-:W-:-:S13]  /*1f70*/  ISETP.NE.AND P0, PT, R6, 0x1, PT ;  /* 0x000000010600780c */ /* 0x000fda0003f05270 */
[----:B------:R-:W-:-:S05]  /*1f80*/  @P0 IMAD.HI.U32 R3, R0, c[0x0][0x330], RZ ;  /* 0x0000cc0000030a27 */ /* 0x000fca00078e00ff */
[----:B------:R-:W-:Y:S02]  /*1f90*/  @P0 SHF.R.U32.HI R0, RZ, c[0x0][0x334], R3 ;  /* 0x0000cd00ff000a19 */ /* 0x000fe40000011603 */
.L_x_689:
[----:B------:R-:W-:Y:S05]  /*1fa0*/  BSYNC B0 ;  /* 0x0000000000007941 */ /* 0x000fea0003800000 */
.L_x_687:
[----:B------:R-:W-:-:S05]  /*1fb0*/  IMAD R0, R0, c[0x0][0x32c], RZ ;  /* 0x0000cb0000007a24 */ /* 0x000fca00078e02ff */
[----:B------:R-:W-:-:S05]  /*1fc0*/  IMNMX R2, R2, R0, !PT ;  /* 0x0000000002027217 */ /* 0x000fca0007800200 */
.L_x_686:
[----:B------:R-:W-:Y:S01]  /*1fd0*/  IMAD.HI R2, R2, 0x2aaaaaab, RZ ;  /* 0x2aaaaaab02027827 */ /* 0x000fe200078e02ff */
[----:B------:R-:W-:Y:S01]  /*1fe0*/  LOP3.LUT R3, R250, 0xff0000, RZ, 0xc0, !PT ;  /* 0x00ff0000fa037812 */ /* 0x000fe200078ec0ff */
[----:B------:R-:W-:Y:S03]  /*1ff0*/  BSSY B0, `(.L_x_690) ;  /* 0x000002b000007945 */ /* 0x000fe60003800000 */
[----:B------:R-:W-:-:S04]  /*2000*/  SHF.R.U32.HI R0, RZ, 0x1f, R2 ;  /* 0x0000001fff007819 */ /* 0x000fc80000011602 */
[----:B------:R-:W-:Y:S02]  /*2010*/  LEA.HI.SX32 R2, R2, R0, 0x1c ;  /* 0x0000000002027211 */ /* 0x000fe400078fe2ff */
[----:B------:R-:W-:Y:S02]  /*2020*/  LOP3.LUT R0, R250, 0xff000000, RZ, 0xc0, !PT ;  /* 0xff000000fa007812 */ /* 0x000fe400078ec0ff */
[----:B------:R-:W-:Y:S01]  /*2030*/  IMNMX R6, RZ, R2, !PT ;  /* 0x00000002ff067217 */ /* 0x000fe20007800200 */
[----:B------:R-:W-:Y:S01]  /*2040*/  IMAD.MOV.U32 R2, RZ, RZ, RZ ;  /* 0x000000ffff027224 */ /* 0x000fe200078e00ff */
[----:B------:R-:W-:Y:S02]  /*2050*/  SHF.R.U32.HI R0, RZ, 0x8, R0 ;  /* 0x00000008ff007819 */ /* 0x000fe40000011600 */
[----:B------:R-:W-:Y:S02]  /*2060*/  ISETP.GT.AND P0, PT, R11, R6, PT ;  /* 0x000000060b00720c */ /* 0x000fe40003f04270 */
[----:B------:R-:W-:-:S04]  /*2070*/  LEA.HI R0, R3, R0, RZ, 0x10 ;  /* 0x0000000003007211 */ /* 0x000fc800078f80ff */
[----:B------:R-:W-:Y:S02]  /*2080*/  LOP3.LUT R249, R0, 0xff, RZ, 0xc0, !PT ;  /* 0x000000ff00f97812 */ /* 0x000fe400078ec0ff */
[----:B------:R-:W-:-:S05]  /*2090*/  SHF.R.U32.HI R247, RZ, 0x10, R0 ;  /* 0x00000010fff77819 */ /* 0x000fca0000011600 */
[----:B------:R-:W-:Y:S05]  /*20a0*/  @!P0 BRA `(.L_x_691) ;  /* 0x000001f000008947 */ /* 0x000fea0003800000 */
[----:B------:R-:W-:-:S04]  /*20b0*/  ISETP.NE.AND P0, PT, R247, RZ, PT ;  /* 0x000000fff700720c */ /* 0x000fc80003f05270 */
[----:B------:R-:W-:-:S04]  /*20c0*/  SEL R0, R247, c[0x0][0x338], P0 ;  /* 0x0000ce00f7007a07 */ /* 0x000fc80000000000 */
[----:B------:R-:W-:Y:S02]  /*20d0*/  IABS R3, R0 ;  /* 0x0000000000037213 */ /* 0x000fe40000000000 */
[----:B------:R-:W-:Y:S02]  /*20e0*/  IADD3 R7, R0, -0x1, R11 ;  /* 0xffffffff00077810 */ /* 0x000fe40007ffe00b */
[----:B------:R-:W1:Y:S03]  /*20f0*/  I2F.RP R2, R3 ;  /* 0x0000000300027306 */ /* 0x000e660000209400 */
[----:B------:R-:W-:-:S05]  /*2100*/  IMAD.IADD R7, R7, 0x1, -R6 ;  /* 0x0000000107077824 */ /* 0x000fca00078e0a06 */
[----:B------:R-:W-:Y:S01]  /*2110*/  IABS R10, R7 ;  /* 0x00000007000a7213 */ /* 0x000fe20000000000 */
[----:B-1----:R-:W1:Y:S02]  /*2120*/  MUFU.RCP R2, R2 ;  /* 0x0000000200027308 */ /* 0x002e640000001000 */
        /* <DEDUP_REMOVED lines=23> */
.L_x_691:
[----:B------:R-:W-:Y:S05]  /*22a0*/  BSYNC B0 ;  /* 0x0000000000007941 */ /* 0x000fea0003800000 */
.L_x_690:
[----:B------:R-:W-:Y:S01]  /*22b0*/  IMAD R230, R249, R2, R6 ;  /* 0x00000002f9e67224 */ /* 0x000fe200078e0206 */
        /* <DEDUP_REMOVED lines=40> */
[----:B------:R-:W-:-:S05]  /*2540*/  @P0 IMAD.WIDE R2, R251, R13, c[0x0][0x340] ;  /* 0x0000d000fb020625 */ /* 0x000fca00078e020d */
[----:B------:R1:W5:Y:S01]  /*2550*/  @P0 LDG.E R9, [R2.64] ;  /* 0x0000000602090981 */ /* 0x000362000c1e1900 */
[----:B------:R-:W-:Y:S01]  /*2560*/  SHF.R.S32.HI R0, RZ, 0x1f, R12 ;  /* 0x0000001fff007819 */ /* 0x000fe2000001140c */
[----:B------:R-:W-:Y:S01]  /*2570*/  WARPSYNC 0xffffffff ;  /* 0xffffffff00007948 */ /* 0x000fe20003800000 */
[----:B------:R-:W-:Y:S02]  /*2580*/  SHF.R.S32.HI R4, RZ, 0x1f, R251 ;  /* 0x0000001fff047819 */ /* 0x000fe400000114fb */
[----:B------:R-:W-:Y:S01]  /*2590*/  LOP3.LUT R19, R250, 0xffff, RZ, 0xc0, !PT ;  /* 0x0000fffffa137812 */ /* 0x000fe200078ec0ff */
[----:B------:R-:W-:Y:S01]  /*25a0*/  IMAD R0, R0, c[0x0][0x178], RZ ;  /* 0x00005e0000007a24 */ /* 0x000fe200078e02ff */
[----:B------:R-:W-:Y:S02]  /*25b0*/  SEL R5, R251, RZ, !P3 ;  /* 0x000000fffb057207 */ /* 0x000fe40005800000 */
[----:B------:R-:W-:Y:S01]  /*25c0*/  IADD3 R142, R199, -0x1, RZ ;  /* 0xffffffffc78e7810 */ /* 0x000fe20007ffe0ff */
[----:B------:R-:W-:Y:S01]  /*25d0*/  IMAD R0, R12, c[0x0][0x17c], R0 ;  /* 0x00005f000c007a24 */ /* 0x000fe200078e0200 */
[----:B------:R-:W-:Y:S01]  /*25e0*/  SEL R6, R4, RZ, !P3 ;  /* 0x000000ff04067207 */ /* 0x000fe20005800000 */
[----:B-1----:R-:W-:-:S04]  /*25f0*/  IMAD.WIDE.U32 R2, R12, c[0x0][0x178], RZ ;  /* 0x00005e000c027a25 */ /* 0x002fc800078e00ff */
[----:B------:R-:W-:Y:S02]  /*2600*/  IMAD.IADD R0, R3, 0x1, R0 ;  /* 0x0000000103007824 */ /* 0x000fe400078e0200 */
[----:B------:R-:W-:Y:S02]  /*2610*/  @!P0 IMAD.MOV.U32 R9, RZ, RZ, R251 ;  /* 0x000000ffff098224 */ /* 0x000fe400078e00fb */
[----:B------:R-:W-:Y:S01]  /*2620*/  IMAD R145, R229, 0x20, R245 ;  /* 0x00000020e5917824 */ /* 0x000fe200078e02f5 */
[----:B------:R-:W-:Y:S01]  /*2630*/  MOV R18, 0x60 ;  /* 0x0000006000127802 */ /* 0x000fe20000000f00 */
[----:B------:R-:W-:Y:S01]  /*2640*/  IMAD.MOV.U32 R3, RZ, RZ, R0 ;  /* 0x000000ffff037224 */ /* 0x000fe200078e0000 */
[----:B------:R-:W-:Y:S01]  /*2650*/  SHF.R.S32.HI R21, RZ, 0x1f, R219 ;  /* 0x0000001fff157819 */ /* 0x000fe200000114db */
[----:B------:R-:W-:Y:S01]  /*2660*/  IMAD.IADD R4, R145, 0x1, R244 ;  /* 0x0000000191047824 */ /* 0x000fe200078e02f4 */
[----:B------:R-:W-:Y:S01]  /*2670*/  SHF.R.S32.HI R20, RZ, 0x1f, R221 ;  /* 0x0000001fff147819 */ /* 0x000fe200000114dd */
[----:B------:R-:W-:Y:S01]  /*2680*/  IMAD.WIDE.U32 R2, R19, c[0x0][0x1b8], R2 ;  /* 0x00006e0013027a25 */ /* 0x000fe200078e0002 */
[----:B------:R-:W-:Y:S01]  /*2690*/  BAR.SYNC.DEFER_BLOCKING 0x0 ;  /* 0x0000000000007b1d */ /* 0x000fe20000010000 */
[----:B------:R-:W-:-:S02]  /*26a0*/  MOV R204, RZ ;  /* 0x000000ff00cc7202 */ /* 0x000fc40000000f00 */
[----:B------:R-:W-:Y:S01]  /*26b0*/  @P4 IMAD.HI.U32 R7, R4, c[0x0][0x2c8], RZ ;  /* 0x0000b20004074a27 */ /* 0x000fe200078e00ff */
[----:B------:R-:W-:Y:S02]  /*26c0*/  MOV R0, R4 ;  /* 0x0000000400007202 */ /* 0x000fe40000000f00 */
[----:B------:R-:W-:Y:S01]  /*26d0*/  LOP3.LUT R192, R192, 0xfff7ffff, RZ, 0xc0, !PT ;  /* 0xfff7ffffc0c07812 */ /* 0x000fe200078ec0ff */
[----:B------:R-:W-:Y:S01]  /*26e0*/  IMAD R6, R6, c[0x0][0x1c0], RZ ;  /* 0x0000700006067a24 */ /* 0x000fe200078e02ff */
[----:B------:R-:W-:Y:S01]  /*26f0*/  @P4 SHF.R.U32.HI R0, RZ, c[0x0][0x2cc], R7 ;  /* 0x0000b300ff004a19 */ /* 0x000fe20000011607 */
[----:B------:R-:W-:Y:S02]  /*2700*/  IMAD R3, R19, c[0x0][0x1bc], R3 ;  /* 0x00006f0013037a24 */ /* 0x000fe400078e0203 */
[----:B------:R-:W-:Y:S01]  /*2710*/  IMAD R8, R5, c[0x0][0x1c4], R6 ;  /* 0x0000710005087a24 */ /* 0x000fe200078e0206 */
[--C-:B------:R-:W-:Y:S01]  /*2720*/  SHF.R.S32.HI R7, RZ, 0x1f, R0.reuse ;  /* 0x0000001fff077819 */ /* 0x100fe20000011400 */
[----:B------:R-:W-:-:S02]  /*2730*/  IMAD.MOV R6, RZ, RZ, -R0 ;  /* 0x000000ffff067224 */ /* 0x000fc400078e0a00 */
[----:B------:R-:W-:-:S04]  /*2740*/  IMAD.WIDE.U32 R2, R5, c[0x0][0x1c0], R2 ;  /* 0x0000700005027a25 */ /* 0x000fc800078e0002 */
[----:B------:R-:W-:Y:S02]  /*2750*/  IMAD R4, R6, c[0x0][0x2c4], R4 ;  /* 0x0000b10006047a24 */ /* 0x000fe400078e0204 */
[----:B------:R-:W-:Y:S02]  /*2760*/  IMAD R5, R7, c[0x0][0x1b0], RZ ;  /* 0x00006c0007057a24 */ /* 0x000fe400078e02ff */
[----:B------:R-:W-:Y:S02]  /*2770*/  IMAD.IADD R3, R3, 0x1, R8 ;  /* 0x0000000103037824 */ /* 0x000fe400078e0208 */
[C---:B------:R-:W-:Y:S01]  /*2780*/  IMAD R6, R0.reuse, c[0x0][0x1b4], R5 ;  /* 0x00006d0000067a24 */ /* 0x040fe200078e0205 */
[----:B------:R-:W-:Y:S01]  /*2790*/  SHF.R.S32.HI R5, RZ, 0x1f, R4 ;  /* 0x0000001fff057819 */ /* 0x000fe20000011404 */
[----:B------:R-:W-:-:S04]  /*27a0*/  IMAD.WIDE.U32 R2, R0, c[0x0][0x1b0], R2 ;  /* 0x00006c0000027a25 */ /* 0x000fc800078e0002 */
[----:B------:R-:W-:Y:S01]  /*27b0*/  IMAD R0, R5, c[0x0][0x1a8], RZ ;  /* 0x00006a0005007a24 */ /* 0x000fe200078e02ff */
[----:B------:R-:W-:Y:S01]  /*27c0*/  IADD3 R3, R3, R6, RZ ;  /* 0x0000000603037210 */ /* 0x000fe20007ffe0ff */
[----:B------:R-:W-:Y:S01]  /*27d0*/  IMAD R17, R231, c[0x0][0x2c4], RZ ;  /* 0x0000b100e7117a24 */ /* 0x000fe200078e02ff */
[----:B-----5:R-:W-:Y:S01]  /*27e0*/  SHF.R.S32.HI R6, RZ, 0x1f, R9 ;  /* 0x0000001fff067819 */ /* 0x020fe20000011409 */
[C---:B------:R-:W-:Y:S02]  /*27f0*/  IMAD R0, R4.reuse, c[0x0][0x1ac], R0 ;  /* 0x00006b0004007a24 */ /* 0x040fe400078e0200 */
[----:B------:R-:W-:-:S04]  /*2800*/  IMAD.WIDE.U32 R4, R4, c[0x0][0x1a8], R2 ;  /* 0x00006a0004047a25 */ /* 0x000fc800078e0002 */
[----:B------:R-:W-:Y:S01]  /*2810*/  IMAD.IADD R0, R5, 0x1, R0 ;  /* 0x0000000105007824 */ /* 0x000fe200078e0200 */
[C---:B------:R-:W-:Y:S01]  /*2820*/  LEA R2, P0, R4.reuse, c[0x0][0x160], 0x1 ;  /* 0x0000580004027a11 */ /* 0x040fe200078008ff */
[----:B------:R-:W-:Y:S02]  /*2830*/  IMAD.IADD R14, R245, 0x1, R244 ;  /* 0x00000001f50e7824 */ /* 0x000fe400078e02f4 */
[----:B------:R-:W-:Y:S01]  /*2840*/  IMAD.MOV.U32 R146, RZ, RZ, c[0x0][0x2b8] ;  /* 0x0000ae00ff927624 */ /* 0x000fe200078e00ff */
[----:B------:R-:W-:Y:S01]  /*2850*/  LEA.HI.X R0, R4, c[0x0][0x164], R0, 0x1, P0 ;  /* 0x0000590004007a11 */ /* 0x000fe200000f0c00 */
[----:B------:R-:W-:Y:S01]  /*2860*/  SHFL.IDX PT, R12, R2, 0x1, 0x181f ;  /* 0x00381f00020c7f89 */ /* 0x000fe200000e0000 */
[----:B------:R-:W-:Y:S01]  /*2870*/  IMAD R141, R199, R18, -0x60 ;  /* 0xffffffa0c78d7424 */ /* 0x000fe200078e0212 */
[----:B------:R-:W-:Y:S01]  /*2880*/  ISETP.GE.AND P1, PT, R14, R17, PT ;  /* 0x000000110e00720c */ /* 0x000fe20003f26270 */
[----:B------:R-:W-:Y:S01]  /*2890*/  IMAD R6, R6, c[0x0][0x2b0], RZ ;  /* 0x0000ac0006067a24 */ /* 0x000fe200078e02ff */
[----:B------:R-:W1:Y:S01]  /*28a0*/  SHFL.IDX PT, R4, R2, RZ, 0x181f ;  /* 0x00181fff02047589 */ /* 0x000e6200000e0000 */
[----:B------:R-:W-:Y:S01]  /*28b0*/  ISETP.NE.AND P5, PT, R146, 0x1, PT ;  /* 0x000000019200780c */ /* 0x000fe20003fa5270 */
[----:B------:R-:W-:Y:S01]  /*28c0*/  IMAD.IADD R3, R145, 0x1, R141 ;  /* 0x0000000191037824 */ /* 0x000fe200078e028d */
[----:B------:R-:W-:Y:S01]  /*28d0*/  IADD3 R7, R14, 0x20, RZ ;  /* 0x000000200e077810 */ /* 0x000fe20007ffe0ff */
[----:B------:R-:W2:Y:S01]  /*28e0*/  SHFL.IDX PT, R5, R0, RZ, 0x181f ;  /* 0x00181fff00057589 */ /* 0x000ea200000e0000 */
[----:B------:R-:W-:-:S02]  /*28f0*/  IMAD R8, R9, c[0x0][0x2b4], R6 ;  /* 0x0000ad0009087a24 */ /* 0x000fc400078e0206 */
[----:B------:R-:W-:Y:S01]  /*2900*/  ISETP.GE.AND P2, PT, R7, R17, PT ;  /* 0x000000110700720c */ /* 0x000fe20003f46270 */
[----:B------:R-:W3:Y:S01]  /*2910*/  SHFL.IDX PT, R15, R0, 0x1, 0x181f ;  /* 0x00381f00000f7f89 */ /* 0x000ee200000e0000 */
[----:B------:R-:W-:Y:S01]  /*2920*/  ISETP.GE.AND P0, PT, R3, R232, PT ;  /* 0x000000e80300720c */ /* 0x000fe20003f06270 */
[----:B------:R-:W-:Y:S01]  /*2930*/  IMAD.WIDE.U32 R238, R9, c[0x0][0x2b0], RZ ;  /* 0x0000ac0009ee7a25 */ /* 0x000fe200078e00ff */
[----:B------:R-:W-:Y:S02]  /*2940*/  IADD3 R13, R3, R234, RZ ;  /* 0x000000ea030d7210 */ /* 0x000fe40007ffe0ff */
[----:B------:R-:W-:Y:S01]  /*2950*/  ISETP.GT.OR P3, PT, R145, 0x5f, P0 ;  /* 0x0000005f9100780c */ /* 0x000fe20000764670 */
[----:B------:R-:W-:Y:S01]  /*2960*/  IMAD.IADD R242, R239, 0x1, R8 ;  /* 0x00000001eff27824 */ /* 0x000fe200078e0208 */
[----:B------:R-:W-:Y:S01]  /*2970*/  @P5 LOP3.LUT R192, R192, 0x80000, RZ, 0xfc, !PT ;  /* 0x00080000c0c05812 */ /* 0x000fe200078efcff */
[----:B------:R-:W-:-:S04]  /*2980*/  @P5 IMAD.HI.U32 R7, R13, c[0x0][0x2bc], RZ ;  /* 0x0000af000d075a27 */ /* 0x000fc800078e00ff */
[----:B------:R-:W-:Y:S01]  /*2990*/  IMAD.MOV.U32 R3, RZ, RZ, R13 ;  /* 0x000000ffff037224 */ /* 0x000fe200078e000d */
[----:B------:R-:W-:Y:S02]  /*29a0*/  @P5 SHF.R.U32.HI R3, RZ, c[0x0][0x2c0], R7 ;  /* 0x0000b000ff035a19 */ /* 0x000fe40000011607 */
[----:B------:R-:W-:Y:S02]  /*29b0*/  ISETP.GE.AND P5, PT, R221, c[0x0][0x198], PT ;  /* 0x00006600dd007a0c */ /* 0x000fe40003fa6270 */
[-C--:B-1----:R-:W-:Y:S02]  /*29c0*/  @!P1 LEA R10, P4, R219, R4.reuse, 0x1 ;  /* 0x00000004db0a9211 */ /* 0x082fe400078808ff */
[----:B------:R-:W-:Y:S02]  /*29d0*/  @!P1 LEA R4, P0, R221, R4, 0x1 ;  /* 0x00000004dd049211 */ /* 0x000fe400078008ff */
[-C--:B--2---:R-:W-:Y:S02]  /*29e0*/  @!P1 LEA.HI.X R11, R219, R5.reuse, R21, 0x1, P4 ;  /* 0x00000005db0b9211 */ /* 0x084fe400020f0c15 */
[----:B------:R-:W-:-:S02]  /*29f0*/  @!P1 LEA.HI.X R5, R221, R5, R20, 0x1, P0 ;  /* 0x00000005dd059211 */ /* 0x000fc400000f0c14 */
[C---:B------:R-:W-:Y:S02]  /*2a00*/  @!P2 LEA R6, P0, R219.reuse, R12, 0x1 ;  /* 0x0000000cdb06a211 */ /* 0x040fe400078008ff */
[C---:B------:R-:W-:Y:S02]  /*2a10*/  ISETP.GE.AND P4, PT, R219.reuse, c[0x0][0x198], PT ;  /* 0x00006600db007a0c */ /* 0x040fe40003f86270 */
[----:B---3--:R-:W-:Y:S02]  /*2a20*/  @!P2 LEA.HI.X R7, R219, R15, R21, 0x1, P0 ;  /* 0x0000000fdb07a211 */ /* 0x008fe400000f0c15 */
[----:B------:R-:W-:-:S04]  /*2a30*/  @!P3 IADD3 R9, P0, R3, R238, RZ ;  /* 0x000000ee0309b210 */ /* 0x000fc80007f1e0ff */
[----:B------:R-:W-:Y:S02]  /*2a40*/  @!P3 LEA.HI.X.SX32 R16, R3, R242, 0x1, P0 ;  /* 0x000000f20310b211 */ /* 0x000fe400000f0eff */
[----:B------:R-:W-:-:S03]  /*2a50*/  @!P3 LEA R8, P0, R9, c[0x0][0x2a0], 0x2 ;  /* 0x0000a8000908ba11 */ /* 0x000fc600078010ff */
[----:B------:R1:W-:Y:S01]  /*2a60*/  @!P1 LDGSTS.E.BYPASS.LTC128B.128 [R195+0x100], [R10.64], !P4 ;  /* 0x001000000ac39fae */ /* 0x0003e2000e101d46 */
[----:B------:R-:W-:-:S03]  /*2a70*/  @!P3 LEA.HI.X R9, R9, c[0x0][0x2a4], R16, 0x2, P0 ;  /* 0x0000a9000909ba11 */ /* 0x000fc600000f1410 */
[----:B------:R2:W-:Y:S04]  /*2a80*/  @!P1 LDGSTS.E.BYPASS.LTC128B.128 [R195+0x4100], [R4.64], !P5 ;  /* 0x0410000004c39fae */ /* 0x0005e8000e901d46 */
[----:B------:R4:W-:Y:S04]  /*2a90*/  @!P2 LDGSTS.E.BYPASS.LTC128B.128 [R195+0x1100], [R6.64], !P4 ;  /* 0x0110000006c3afae */ /* 0x0009e8000e101d46 */
[----:B------:R4:W3:Y:S01]  /*2aa0*/  @!P3 LDG.E R204, [R8.64] ;  /* 0x0000000608ccb981 */ /* 0x0008e2000c1e1900 */
[----:B-1----:R-:W-:Y:S02]  /*2ab0*/  IADD3 R10, R14, 0x40, RZ ;  /* 0x000000400e0a7810 */ /* 0x002fe40007ffe0ff */
[----:B--2---:R-:W-:-:S02]  /*2ac0*/  @!P2 LEA R4, P0, R221, R12, 0x1 ;  /* 0x0000000cdd04a211 */ /* 0x004fc400078008ff */
[----:B------:R-:W1:Y:S02]  /*2ad0*/  SHFL.IDX PT, R12, R2, 0x2, 0x181f ;  /* 0x00581f00020c7f89 */ /* 0x000e6400000e0000 */
[----:B------:R-:W-:Y:S02]  /*2ae0*/  @!P2 LEA.HI.X R5, R221, R15, R20, 0x1, P0 ;  /* 0x0000000fdd05a211 */ /* 0x000fe400000f0c14 */
[----:B------:R-:W2:Y:S01]  /*2af0*/  SHFL.IDX PT, R15, R0, 0x2, 0x181f ;  /* 0x00581f00000f7f89 */ /* 0x000ea200000e0000 */
[----:B------:R-:W-:Y:S01]  /*2b00*/  ISETP.GE.AND P0, PT, R10, R17, PT ;  /* 0x000000110a00720c */ /* 0x000fe20003f06270 */
[----:B------:R-:W-:Y:S02]  /*2b10*/  IMAD.MOV R3, RZ, RZ, -R3 ;  /* 0x000000ffff037224 */ /* 0x000fe400078e0a03 */
[----:B----4-:R4:W4:Y:S02]  /*2b20*/  SHFL.IDX PT, R8, R2, 0x3, 0x181f ;  /* 0x00781f0002087f89 */ /* 0x01092400000e0000 */
[----:B------:R-:W-:-:S02]  /*2b30*/  IMAD R211, R3, c[0x0][0x2b8], R13 ;  /* 0x0000ae0003d37a24 */ /* 0x000fc400078e020d */
[----:B------:R4:W-:Y:S01]  /*2b40*/  @!P2 LDGSTS.E.BYPASS.LTC128B.128 [R195+0x5100], [R4.64], !P5 ;  /* 0x0510000004c3afae */ /* 0x0009e2000e901d46 */
[----:B------:R-:W-:Y:S02]  /*2b50*/  IADD3 R7, R14, 0x60, RZ ;  /* 0x000000600e077810 */ /* 0x000fe40007ffe0ff */
[----:B------:R-:W-:-:S03]  /*2b60*/  SHF.R.S32.HI R13, RZ, 0x1f, R211 ;  /* 0x0000001fff0d7819 */ /* 0x000fc600000114d3 */
[----:B-1----:R-:W-:-:S04]  /*2b70*/  @!P0 LEA R10, P1, R219, R12, 0x1 ;  /* 0x0000000cdb0a8211 */ /* 0x002fc800078208ff */
[----:B--2---:R-:W-:Y:S01]  /*2b80*/  @!P0 LEA.HI.X R11, R219, R15, R21, 0x1, P1 ;  /* 0x0000000fdb0b8211 */ /* 0x004fe200008f0c15 */
[----:B------:R-:W-:Y:S01]  /*2b90*/  IMAD R6, R13, c[0x0][0x1e0], RZ ;  /* 0x000078000d067a24 */ /* 0x000fe200078e02ff */
[----:B------:R-:W-:Y:S01]  /*2ba0*/  ISETP.GE.AND P2, PT, R7, R17, PT ;  /* 0x000000110700720c */ /* 0x000fe20003f46270 */
[----:B----4-:R-:W-:Y:S02]  /*2bb0*/  IMAD.WIDE.U32 R2, R211, c[0x0][0x1e0], RZ ;  /* 0x00007800d3027a25 */ /* 0x010fe400078e00ff */
[----:B------:R1:W-:Y:S01]  /*2bc0*/  @!P0 LDGSTS.E.BYPASS.LTC128B.128 [R195+0x2100], [R10.64], !P4 ;  /* 0x021000000ac38fae */ /* 0x0003e2000e101d46 */
[----:B------:R-:W-:-:S03]  /*2bd0*/  @!P0 LEA R4, P1, R221, R12, 0x1 ;  /* 0x0000000cdd048211 */ /* 0x000fc600078208ff */
[----:B------:R2:W4:Y:S01]  /*2be0*/  SHFL.IDX PT, R12, R0, 0x3, 0x181f ;  /* 0x00781f00000c7f89 */ /* 0x00052200000e0000 */
[----:B------:R-:W-:Y:S01]  /*2bf0*/  @!P0 LEA.HI.X R5, R221, R15, R20, 0x1, P1 ;  /* 0x0000000fdd058211 */ /* 0x000fe200008f0c14 */
[----:B------:R-:W-:-:S04]  /*2c00*/  IMAD.WIDE.U32 R236, R19, c[0x0][0x1e8], RZ ;  /* 0x00007a0013ec7a25 */ /* 0x000fc800078e00ff */
[----:B------:R1:W-:Y:S01]  /*2c10*/  @!P0 LDGSTS.E.BYPASS.LTC128B.128 [R195+0x6100], [R4.64], !P5 ;  /* 0x0610000004c38fae */ /* 0x0003e2000e901d46 */
[----:B------:R-:W-:Y:S02]  /*2c20*/  IMAD R235, R19, c[0x0][0x1ec], R237 ;  /* 0x00007b0013eb7a24 */ /* 0x000fe400078e02ed */
[----:B--2---:R-:W-:-:S04]  /*2c30*/  IMAD R0, R211, c[0x0][0x1e4], R6 ;  /* 0x00007900d3007a24 */ /* 0x004fc800078e0206 */
[----:B------:R-:W-:Y:S01]  /*2c40*/  IMAD.IADD R3, R3, 0x1, R0 ;  /* 0x0000000103037824 */ /* 0x000fe200078e0200 */
[----:B------:R-:W-:-:S04]  /*2c50*/  @!P2 LEA R6, P0, R219, R8, 0x1 ;  /* 0x00000008db06a211 */ /* 0x000fc800078008ff */
[----:B----4-:R-:W-:-:S05]  /*2c60*/  @!P2 LEA.HI.X R7, R219, R12, R21, 0x1, P0 ;  /* 0x0000000cdb07a211 */ /* 0x010fca00000f0c15 */
[----:B------:R2:W-:Y:S01]  /*2c70*/  @!P2 LDGSTS.E.BYPASS.LTC128B.128 [R195+0x3100], [R6.64], !P4 ;  /* 0x0310000006c3afae */ /* 0x0005e2000e101d46 */
[----:B------:R-:W-:-:S04]  /*2c80*/  IMAD.WIDE.U32 R240, R19, c[0x0][0x210], RZ ;  /* 0x0000840013f07a25 */ /* 0x000fc800078e00ff */
[----:B------:R-:W-:Y:S01]  /*2c90*/  IMAD R243, R19, c[0x0][0x214], R241 ;  /* 0x0000850013f37a24 */ /* 0x000fe200078e02f1 */
[----:B------:R-:W-:Y:S01]  /*2ca0*/  SHF.L.U32 R143, R219, 0x1, RZ ;  /* 0x00000001db8f7819 */ /* 0x000fe200000006ff */
[----:B------:R-:W-:Y:S01]  /*2cb0*/  IMAD.SHL.U32 R144, R221, 0x2, RZ ;  /* 0x00000002dd907824 */ /* 0x000fe200078e00ff */
[----:B------:R-:W-:Y:S02]  /*2cc0*/  SHF.L.U64.HI R68, R219, 0x1, R21 ;  /* 0x00000001db447819 */ /* 0x000fe40000010215 */
[----:B------:R-:W-:Y:S02]  /*2cd0*/  IADD3 R71, R180, 0x20, RZ ;  /* 0x00000020b4477810 */ /* 0x000fe40007ffe0ff */
[----:B------:R-:W-:Y:S02]  /*2ce0*/  SHF.L.U64.HI R69, R221, 0x1, R20 ;  /* 0x00000001dd457819 */ /* 0x000fe40000010214 */
[----:B---3--:R-:W-:Y:S01]  /*2cf0*/  SHF.R.S32.HI R14, RZ, 0x1f, R204 ;  /* 0x0000001fff0e7819 */ /* 0x008fe200000114cc */
[----:B------:R-:W-:-:S04]  /*2d00*/  IMAD.WIDE.U32 R2, R204, c[0x0][0x1f0], R2 ;  /* 0x00007c00cc027a25 */ /* 0x000fc800078e0002 */
[----:B------:R-:W-:-:S04]  /*2d10*/  IMAD R0, R14, c[0x0][0x1f0], RZ ;  /* 0x00007c000e007a24 */ /* 0x000fc800078e02ff */
[----:B-1----:R-:W-:Y:S01]  /*2d20*/  IMAD R4, R204, c[0x0][0x1f4], R0 ;  /* 0x00007d00cc047a24 */ /* 0x002fe200078e0200 */
[----:B------:R-:W-:-:S04]  /*2d30*/  IADD3 R0, P0, R2, R236, RZ ;  /* 0x000000ec02007210 */ /* 0x000fc80007f1e0ff */
[----:B------:R-:W-:Y:S01]  /*2d40*/  IADD3.X R2, R235, R3, R4, P0, !PT ;  /* 0x00000003eb027210 */ /* 0x000fe200007fe404 */
[----:B------:R-:W-:Y:S01]  /*2d50*/  IMAD R4, R199, -0x60, R18 ;  /* 0xffffffa0c7047824 */ /* 0x000fe200078e0212 */
[----:B------:R-:W-:-:S04]  /*2d60*/  LEA R5, P0, R0, c[0x0][0x1c8], 0x1 ;  /* 0x0000720000057a11 */ /* 0x000fc800078008ff */
[----:B------:R-:W-:Y:S02]  /*2d70*/  LEA.HI.X R15, R0, c[0x0][0x1cc], R2, 0x1, P0 ;  /* 0x00007300000f7a11 */ /* 0x000fe400000f0c02 */
[----:B------:R-:W1:Y:S01]  /*2d80*/  SHFL.IDX PT, R0, R5, RZ, 0x181f ;  /* 0x00181fff05007589 */ /* 0x000e6200000e0000 */
[----:B------:R-:W-:-:S03]  /*2d90*/  IADD3 R140, R232, R4, RZ ;  /* 0x00000004e88c7210 */ /* 0x000fc60007ffe0ff */
[----:B------:R-:W3:Y:S02]  /*2da0*/  SHFL.IDX PT, R9, R15, RZ, 0x181f ;  /* 0x00181fff0f097589 */ /* 0x000ee400000e0000 */
[----:B------:R-:W-:Y:S02]  /*2db0*/  IMAD.IADD R18, R140, 0x1, -R245 ;  /* 0x000000018c127824 */ /* 0x000fe400078e0af5 */
[----:B------:R-:W2:Y:S01]  /*2dc0*/  SHFL.IDX PT, R10, R5, 0x1, 0x181f ;  /* 0x00381f00050a7f89 */ /* 0x000ea200000e0000 */
[----:B------:R-:W-:-:S03]  /*2dd0*/  @!P2 LEA R2, P0, R221, R8, 0x1 ;  /* 0x00000008dd02a211 */ /* 0x000fc600078008ff */
[----:B------:R-:W4:Y:S01]  /*2de0*/  SHFL.IDX PT, R11, R15, 0x1, 0x181f ;  /* 0x00381f000f0b7f89 */ /* 0x000f2200000e0000 */
[C---:B------:R-:W-:Y:S02]  /*2df0*/  ISETP.GE.AND P1, PT, R18.reuse, 0x1, PT ;  /* 0x000000011200780c */ /* 0x040fe40003f26270 */
[----:B------:R-:W-:Y:S02]  /*2e00*/  @!P2 LEA.HI.X R3, R221, R12, R20, 0x1, P0 ;  /* 0x0000000cdd03a211 */ /* 0x000fe400000f0c14 */
[----:B------:R-:W-:-:S03]  /*2e10*/  ISETP.GE.AND P0, PT, R18, 0x21, PT ;  /* 0x000000211200780c */ /* 0x000fc60003f06270 */
[----:B------:R2:W-:Y:S04]  /*2e20*/  @!P2 LDGSTS.E.BYPASS.LTC128B.128 [R195+0x7100], [R2.64], !P5 ;  /* 0x0710000002c3afae */ /* 0x0005e8000e901d46 */
[----:B------:R-:W0:Y:S02]  /*2e30*/  LDGDEPBAR ;  /* 0x00000000000079af */ /* 0x000e240000000000 */
[-C--:B-1----:R-:W-:Y:S02]  /*2e40*/  @P1 LEA R8, P3, R221, R0.reuse, 0x1 ;  /* 0x00000000dd081211 */ /* 0x082fe400078608ff */
[C---:B------:R-:W-:Y:S02]  /*2e50*/  @P1 ISETP.GE.AND P4, PT, R219.reuse, c[0x0][0x1d4], PT ;  /* 0x00007500db001a0c */ /* 0x040fe40003f86270 */
[----:B--2---:R-:W-:-:S04]  /*2e60*/  @P1 LEA R2, P2, R219, R0, 0x1 ;  /* 0x00000000db021211 */ /* 0x004fc800078408ff */
[CCC-:B---3--:R-:W-:Y:S02]  /*2e70*/  @P1 LEA.HI.X R3, R219.reuse, R9.reuse, R21.reuse, 0x1, P2 ;  /* 0x00000009db031211 */ /* 0x1c8fe400010f0c15 */
[----:B------:R-:W-:Y:S02]  /*2e80*/  @P0 LEA R6, P2, R219, R10, 0x1 ;  /* 0x0000000adb060211 */ /* 0x000fe400078408ff */
[----:B------:R-:W-:Y:S01]  /*2e90*/  @P1 LEA.HI.X R9, R221, R9, R20, 0x1, P3 ;  /* 0x00000009dd091211 */ /* 0x000fe200018f0c14 */
[----:B------:R-:W-:Y:S01]  /*2ea0*/  IMAD R0, R13, c[0x0][0x208], RZ ;  /* 0x000082000d007a24 */ /* 0x000fe200078e02ff */
[----:B------:R-:W-:Y:S01]  /*2eb0*/  @P1 ISETP.GE.AND P3, PT, R221, c[0x0][0x1d4], PT ;  /* 0x00007500dd001a0c */ /* 0x000fe20003f66270 */
[----:B------:R1:W-:Y:S01]  /*2ec0*/  @P1 LDGSTS.E.BYPASS.LTC128B.128 [R195+0x8100], [R2.64], !P4 ;  /* 0x0810000002c31fae */ /* 0x0003e2000e101d46 */
[C---:B----4-:R-:W-:Y:S02]  /*2ed0*/  @P0 LEA.HI.X R7, R219.reuse, R11, R21, 0x1, P2 ;  /* 0x0000000bdb070211 */ /* 0x050fe400010f0c15 */
[----:B------:R-:W-:Y:S01]  /*2ee0*/  @P0 ISETP.GE.AND P2, PT, R219, c[0x0][0x1d4], PT ;  /* 0x00007500db000a0c */ /* 0x000fe20003f46270 */
[----:B------:R-:W2:Y:S01]  /*2ef0*/  SHFL.IDX PT, R13, R5, 0x2, 0x181f ;  /* 0x00581f00050d7f89 */ /* 0x000ea200000e0000 */
[----:B------:R-:W-:-:S03]  /*2f00*/  IMAD R0, R211, c[0x0][0x20c], R0 ;  /* 0x00008300d3007a24 */ /* 0x000fc600078e0200 */
[----:B------:R-:W3:Y:S04]  /*2f10*/  SHFL.IDX PT, R12, R15, 0x2, 0x181f ;  /* 0x00581f000f0c7f89 */ /* 0x000ee800000e0000 */
[----:B------:R4:W-:Y:S01]  /*2f20*/  @P1 LDGSTS.E.BYPASS.LTC128B.128 [R195+0xb100], [R8.64], !P3 ;  /* 0x0b10000008c31fae */ /* 0x0009e2000d901d46 */
[----:B------:R-:W-:-:S03]  /*2f30*/  ISETP.GE.AND P3, PT, R18, 0x41, PT ;  /* 0x000000411200780c */ /* 0x000fc60003f66270 */
[----:B------:R2:W-:Y:S01]  /*2f40*/  @P0 LDGSTS.E.BYPASS.LTC128B.128 [R195+0x9100], [R6.64], !P2 ;  /* 0x0910000006c30fae */ /* 0x0005e2000d101d46 */
[----:B------:R-:W-:Y:S01]  /*2f50*/  @P0 ISETP.GE.AND P2, PT, R221, c[0x0][0x1d4], PT ;  /* 0x00007500dd000a0c */ /* 0x000fe20003f46270 */
[----:B-1----:R-:W-:-:S04]  /*2f60*/  IMAD.WIDE.U32 R2, R211, c[0x0][0x208], RZ ;  /* 0x00008200d3027a25 */ /* 0x002fc800078e00ff */
[----:B------:R-:W-:Y:S02]  /*2f70*/  IMAD.IADD R3, R3, 0x1, R0 ;  /* 0x0000000103037824 */ /* 0x000fe400078e0200 */
[----:B------:R-:W-:Y:S02]  /*2f80*/  IMAD R0, R14, c[0x0][0x218], RZ ;  /* 0x000086000e007a24 */ /* 0x000fe400078e02ff */
[----:B------:R-:W-:-:S04]  /*2f90*/  IMAD.WIDE.U32 R2, R204, c[0x0][0x218], R2 ;  /* 0x00008600cc027a25 */ /* 0x000fc800078e0002 */
[----:B------:R-:W-:Y:S01]  /*2fa0*/  IMAD R0, R204, c[0x0][0x21c], R0 ;  /* 0x00008700cc007a24 */ /* 0x000fe200078e0200 */
[----:B--2---:R-:W-:-:S04]  /*2fb0*/  @P0 LEA R6, P1, R221, R10, 0x1 ;  /* 0x0000000add060211 */ /* 0x004fc800078208ff */
[----:B------:R-:W-:Y:S02]  /*2fc0*/  @P0 LEA.HI.X R7, R221, R11, R20, 0x1, P1 ;  /* 0x0000000bdd070211 */ /* 0x000fe400008f0c14 */
[----:B------:R-:W-:-:S03]  /*2fd0*/  IADD3 R2, P1, R2, R240, RZ ;  /* 0x000000f002027210 */ /* 0x000fc60007f3e0ff */
[----:B------:R1:W-:Y:S01]  /*2fe0*/  @P0 LDGSTS.E.BYPASS.LTC128B.128 [R195+0xc100], [R6.64], !P2 ;  /* 0x0c10000006c30fae */ /* 0x0003e2000d101d46 */
[----:B------:R-:W-:Y:S02]  /*2ff0*/  IADD3.X R3, R243, R3, R0, P1, !PT ;  /* 0x00000003f3037210 */ /* 0x000fe40000ffe400 */
[C---:B------:R-:W-:Y:S02]  /*3000*/  LEA R0, P0, R2.reuse, c[0x0][0x1f8], 0x1 ;  /* 0x00007e0002007a11 */ /* 0x040fe400078008ff */
[----:B------:R-:W-:Y:S02]  /*3010*/  @P3 ISETP.GE.AND P2, PT, R219, c[0x0][0x1d4], PT ;  /* 0x00007500db003a0c */ /* 0x000fe40003f46270 */
[C---:B------:R-:W-:Y:S02]  /*3020*/  @P3 ISETP.GE.AND P4, PT, R221.reuse, c[0x0][0x1d4], PT ;  /* 0x00007500dd003a0c */ /* 0x040fe40003f86270 */
[----:B------:R-:W-:Y:S02]  /*3030*/  LEA.HI.X R14, R2, c[0x0][0x1fc], R3, 0x1, P0 ;  /* 0x00007f00020e7a11 */ /* 0x000fe400000f0c03 */
[----:B------:R-:W-:-:S04]  /*3040*/  @P3 LEA R2, P0, R221, R13, 0x1 ;  /* 0x0000000ddd023211 */ /* 0x000fc800078008ff */
[----:B---3--:R-:W-:Y:S02]  /*3050*/  @P3 LEA.HI.X R3, R221, R12, R20, 0x1, P0 ;  /* 0x0000000cdd033211 */ /* 0x008fe400000f0c14 */
[----:B-1----:R-:W-:-:S04]  /*3060*/  @P3 LEA R6, P1, R219, R13, 0x1 ;  /* 0x0000000ddb063211 */ /* 0x002fc800078208ff */
[----:B------:R-:W-:-:S05]  /*3070*/  @P3 LEA.HI.X R7, R219, R12, R21, 0x1, P1 ;  /* 0x0000000cdb073211 */ /* 0x000fca00008f0c15 */
[----:B------:R1:W-:Y:S04]  /*3080*/  @P3 LDGSTS.E.BYPASS.LTC128B.128 [R195+0xa100], [R6.64], !P2 ;  /* 0x0a10000006c33fae */ /* 0x0003e8000d101d46 */
[----:B------:R2:W-:Y:S04]  /*3090*/  @P3 LDGSTS.E.BYPASS.LTC128B.128 [R195+0xd100], [R2.64], !P4 ;  /* 0x0d10000002c33fae */ /* 0x0005e8000e101d46 */
[----:B------:R-:W0:Y:S01]  /*30a0*/  LDGDEPBAR ;  /* 0x00000000000079af */ /* 0x000e220000000000 */
[----:B------:R-:W-:-:S04]  /*30b0*/  DEPBAR.LE SB0, 0x1 ;  /* 0x000080400000791a */ /* 0x000fc80000000000 */
[----:B------:R-:W-:Y:S06]  /*30c0*/  BAR.SYNC.DEFER_BLOCKING 0x0 ;  /* 0x0000000000007b1d */ /* 0x000fec0000010000 */
[----:B------:R-:W3:Y:S04]  /*30d0*/  SHFL.IDX PT, R10, R0, RZ, 0x181f ;  /* 0x00181fff000a7589 */ /* 0x000ee800000e0000 */
[----:B----4-:R-:W-:Y:S04]  /*30e0*/  SHFL.IDX PT, R9, R0, 0x1, 0x181f ;  /* 0x00381f0000097f89 */ /* 0x010fe800000e0000 */
        /* <DEDUP_REMOVED lines=9> */
[----:B------:R-:W4:Y:S04]  /*3180*/  SHFL.IDX PT, R11, R14, RZ, 0x181f ;  /* 0x00181fff0e0b7589 */ /* 0x000f2800000e0000 */
[----:B------:R-:W1:Y:S01]  /*3190*/  SHFL.IDX PT, R8, R14, 0x1, 0x181f ;  /* 0x00381f000e087f89 */ /* 0x000e6200000e0000 */
[----:B------:R-:W-:-:S03]  /*31a0*/  R2P PR, R229, 0x6 ;  /* 0x00000006e5007804 */ /* 0x000fc60000000000 */
[----:B------:R-:W1:Y:S04]  /*31b0*/  SHFL.IDX PT, R5, R0, 0x2, 0x181f ;  /* 0x00581f0000057f89 */ /* 0x000e6800000e0000 */
[----:B------:R1:W2:Y:S01]  /*31c0*/  SHFL.IDX PT, R0, R14, 0x2, 0x181f ;  /* 0x00581f000e007f89 */ /* 0x0002a200000e0000 */
[----:B------:R-:W-:-:S04]  /*31d0*/  DEPBAR.LE SB0, 0x0 ;  /* 0x000080000000791a */ /* 0x000fc80000000000 */
[----:B------:R-:W-:Y:S01]  /*31e0*/  BAR.SYNC.DEFER_BLOCKING 0x0 ;  /* 0x0000000000007b1d */ /* 0x000fe20000010000 */
[----:B---3--:R-:W-:Y:S02]  /*31f0*/  IADD3 R16, P3, R10, R143, RZ ;  /* 0x0000008f0a107210 */ /* 0x008fe40007f7e0ff */
[----:B------:R-:W-:-:S03]  /*3200*/  @P1 IADD3 R71, R180, -0x20, RZ ;  /* 0xffffffe0b4471810 */ /* 0x000fc60007ffe0ff */
[----:B----4-:R-:W-:Y:S01]  /*3210*/  IMAD.X R17, R11, 0x1, R68, P3 ;  /* 0x000000010b117824 */ /* 0x010fe200018e0644 */
[----:B------:R-:W-:Y:S02]  /*3220*/  ISETP.GE.AND P3, PT, R219, c[0x0][0x1d4], PT ;  /* 0x00007500db007a0c */ /* 0x000fe40003f66270 */
[-C--:B-1----:R-:W-:Y:S02]  /*3230*/  IADD3 R14, P0, R10, R144.reuse, RZ ;  /* 0x000000900a0e7210 */ /* 0x082fe40007f1e0ff */
[----:B------:R-:W-:Y:S02]  /*3240*/  IADD3 R10, P1, R9, R144, RZ ;  /* 0x00000090090a7210 */ /* 0x000fe40007f3e0ff */
[----:B------:R-:W-:-:S03]  /*3250*/  IADD3.X R15, R11, R69, RZ, P0, !PT ;  /* 0x000000450b0f7210 */ /* 0x000fc600007fe4ff */
[----:B------:R-:W-:Y:S01]  /*3260*/  IMAD.X R11, R8, 0x1, R69, P1 ;  /* 0x00000001080b7824 */ /* 0x000fe200008e0645 */
[----:B------:R-:W-:Y:S02]  /*3270*/  ISETP.LT.OR P1, PT, R18, 0x1, P3 ;  /* 0x000000011200780c */ /* 0x000fe40001f21670 */
[----:B------:R-:W-:Y:S01]  /*3280*/  IADD3 R6, P0, R5, R143, RZ ;  /* 0x0000008f05067210 */ /* 0x000fe20007f1e0ff */
[----:B------:R-:W1:Y:S03]  /*3290*/  LDSM.16.M88.4 R20, [R180] ;  /* 0x00000000b414783b */ /* 0x000e660000000200 */
[----:B--2---:R-:W-:Y:S01]  /*32a0*/  IADD3.X R7, R0, R68, RZ, P0, !PT ;  /* 0x0000004400077210 */ /* 0x004fe200007fe4ff */
[----:B------:R-:W2:Y:S01]  /*32b0*/  LDSM.16.M88.4 R24, [R180+0x800] ;  /* 0x00080000b418783b */ /* 0x000ea20000000200 */
[----:B------:R-:W-:-:S03]  /*32c0*/  ISETP.GE.AND P0, PT, R221, c[0x0][0x1d4], PT ;  /* 0x00007500dd007a0c */ /* 0x000fc60003f06270 */
[----:B------:R-:W-:Y:S04]  /*32d0*/  LDSM.16.M88.4 R28, [R180+0x1000] ;  /* 0x00100000b41c783b */ /* 0x000fe80000000200 */
[----:B------:R-:W-:Y:S04]  /*32e0*/  LDSM.16.M88.4 R52, [R180+0x1800] ;  /* 0x00180000b434783b */ /* 0x000fe80000000200 */
[----:B------:R-:W-:Y:S04]  /*32f0*/  LDSM.16.M88.4 R84, [R180+0x2000] ;  /* 0x00200000b454783b */ /* 0x000fe80000000200 */
[----:B------:R-:W-:Y:S04]  /*3300*/  LDSM.16.M88.4 R92, [R180+0x2800] ;  /* 0x00280000b45c783b */ /* 0x000fe80000000200 */
[----:B------:R-:W3:Y:S04]  /*3310*/  LDSM.16.M88.4 R44, [R71] ;  /* 0x00000000472c783b */ /* 0x000ee80000000200 */
[----:B------:R-:W-:Y:S04]  /*3320*/  LDSM.16.M88.4 R64, [R71+0x800] ;  /* 0x000800004740783b */ /* 0x000fe80000000200 */
[----:B------:R-:W-:Y:S04]  /*3330*/  LDSM.16.M88.4 R76, [R71+0x1000] ;  /* 0x00100000474c783b */ /* 0x000fe80000000200 */
[----:B------:R-:W4:Y:S04]  /*3340*/  LDSM.16.M88.4 R72, [R71+0x1800] ;  /* 0x001800004748783b */ /* 0x000f280000000200 */
[----:B------:R-:W-:Y:S04]  /*3350*/  LDSM.16.M88.4 R96, [R71+0x2000] ;  /* 0x002000004760783b */ /* 0x000fe80000000200 */
[----:B------:R-:W-:Y:S04]  /*3360*/  LDSM.16.M88.4 R100, [R71+0x2800] ;  /* 0x002800004764783b */ /* 0x000fe80000000200 */
[----:B------:R-:W-:Y:S01]  /*3370*/  @!PT LDS RZ, [RZ] ;  /* 0x00000000fffff984 */ /* 0x000fe20000000800 */
[----:B------:R-:W-:Y:S01]  /*3380*/  @!PT LDS RZ, [RZ] ;  /* 0x00000000fffff984 */ /* 0x000fe20000000800 */
[----:B------:R-:W-:Y:S01]  /*3390*/  @!PT LDS RZ, [RZ] ;  /* 0x00000000fffff984 */ /* 0x000fe20000000800 */
[----:B------:R1:W-:Y:S01]  /*33a0*/  LDGSTS.E.BYPASS.LTC128B.128 [R195+0x100], [R16.64], !P1 ;  /* 0x0010000010c37fae */ /* 0x0003e2000c901d46 */
[----:B------:R-:W-:-:S02]  /*33b0*/  ISETP.LT.OR P1, PT, R18, 0x1, P0 ;  /* 0x000000011200780c */ /* 0x000fc40000721670 */
[----:B------:R-:W-:-:S11]  /*33c0*/  IADD3 R12, P4, R9, R143, RZ ;  /* 0x0000008f090c7210 */ /* 0x000fd60007f9e0ff */
[----:B------:R1:W-:Y:S01]  /*33d0*/  LDGSTS.E.BYPASS.LTC128B.128 [R195+0x3100], [R14.64], !P1 ;  /* 0x031000000ec37fae */ /* 0x0003e2000c901d46 */
[----:B------:R-:W-:Y:S01]  /*33e0*/  ISETP.LT.OR P1, PT, R18, 0x21, P3 ;  /* 0x000000211200780c */ /* 0x000fe20001f21670 */
[----:B------:R-:W-:Y:S01]  /*33f0*/  IMAD.X R13, R8, 0x1, R68, P4 ;  /* 0x00000001080d7824 */ /* 0x000fe200020e0644 */
[----:B------:R-:W-:-:S05]  /*3400*/  IADD3 R2, P4, R5, R144, RZ ;  /* 0x0000009005027210 */ /* 0x000fca0007f9e0ff */
[----:B------:R-:W-:Y:S01]  /*3410*/  IMAD.X R3, R0, 0x1, R69, P4 ;  /* 0x0000000100037824 */ /* 0x000fe200020e0645 */
[C---:B------:R-:W-:Y:S01]  /*3420*/  ISETP.LT.OR P4, PT, R18.reuse, 0x21, P0 ;  /* 0x000000211200780c */ /* 0x040fe20000781670 */
[----:B------:R-:W-:Y:S01]  /*3430*/  IMAD.MOV.U32 R0, RZ, RZ, 0x40 ;  /* 0x00000040ff007424 */ /* 0x000fe200078e00ff */
[----:B------:R-:W-:-:S03]  /*3440*/  ISETP.LT.OR P0, PT, R18, 0x41, P0 ;  /* 0x000000411200780c */ /* 0x000fc60000701670 */
[----:B------:R1:W-:Y:S01]  /*3450*/  LDGSTS.E.BYPASS.LTC128B.128 [R195+0x1100], [R12.64], !P1 ;  /* 0x011000000cc37fae */ /* 0x0003e2000c901d46 */
[----:B------:R-:W-:Y:S02]  /*3460*/  ISETP.LT.OR P1, PT, R18, 0x41, P3 ;  /* 0x000000411200780c */ /* 0x000fe40001f21670 */
[----:B------:R-:W-:-:S04]  /*3470*/  SEL R0, R0, 0xffffffc0, !P2 ;  /* 0xffffffc000007807 */ /* 0x000fc80005000000 */
[----:B------:R-:W-:Y:S01]  /*3480*/  IADD3 R182, R180, R0, RZ ;  /* 0x00000000b4b67210 */ /* 0x000fe20007ffe0ff */
[----:B------:R2:W-:Y:S06]  /*3490*/  LDGSTS.E.BYPASS.LTC128B.128 [R195+0x4100], [R10.64], !P4 ;  /* 0x041000000ac37fae */ /* 0x0005ec000e101d46 */
[----:B------:R2:W-:Y:S04]  /*34a0*/  LDGSTS.E.BYPASS.LTC128B.128 [R195+0x2100], [R6.64], !P1 ;  /* 0x0210000006c37fae */ /* 0x0005e8000c901d46 */
[----:B------:R3:W-:Y:S04]  /*34b0*/  LDGSTS.E.BYPASS.LTC128B.128 [R195+0x5100], [R2.64], !P0 ;  /* 0x0510000002c37fae */ /* 0x0007e8000c101d46 */
[----:B------:R-:W4:Y:S01]  /*34c0*/  LDSM.16.M88.4 R60, [R182] ;  /* 0x00000000b63c783b */ /* 0x000f220000000200 */
[C---:B-1----:R-:W-:Y:S03]  /*34d0*/  HMMA.16816.F32.BF16 R12, R120.reuse, R20, RZ ;  /* 0x00000014780c723c */ /* 0x042fe600000418ff */
[----:B------:R-:W-:Y:S04]  /*34e0*/  LDSM.16.M88.4 R80, [R182+0x800] ;  /* 0x00080000b650783b */ /* 0x000fe80000000200 */
[----:B------:R-:W-:Y:S01]  /*34f0*/  LDSM.16.M88.4 R112, [R180+0x3800] ;  /* 0x00380000b470783b */ /* 0x000fe20000000200 */
[C---:B------:R-:W-:Y:S03]  /*3500*/  HMMA.16816.F32.BF16 R40, R120.reuse, R22, RZ ;  /* 0x000000167828723c */ /* 0x040fe600000418ff */
[----:B------:R-:W-:Y:S04]  /*3510*/  LDSM.16.M88.4 R116, [R182+0x3000] ;  /* 0x00300000b674783b */ /* 0x000fe80000000200 */
[----:B------:R-:W-:Y:S01]  /*3520*/  LDSM.16.M88.4 R108, [R71+0x3800] ;  /* 0x00380000476c783b */ /* 0x000fe20000000200 */
[----:B--2---:R-:W-:Y:S03]  /*3530*/  HMMA.16816.F32.BF16 R32, R120, R24, RZ ;  /* 0x000000187820723c */ /* 0x004fe600000418ff */
[----:B------:R-:W0:Y:S01]  /*3540*/  LDGDEPBAR ;  /* 0x00000000000079af */ /* 0x000e220000000000 */
[----:B---3--:R-:W-:-:S04]  /*3550*/  IADD3 R2, R71, 0x3000, RZ ;  /* 0x0000300047027810 */ /* 0x008fc80007ffe0ff */
[----:B------:R-:W-:Y:S01]  /*3560*/  HMMA.16816.F32.BF16 R48, R124, R44, R12 ;  /* 0x0000002c7c30723c */ /* 0x000fe2000004180c */
[----:B------:R-:W-:-:S05]  /*3570*/  IMAD.IADD R181, R2, 0x1, R0 ;  /* 0x0000000102b57824 */ /* 0x000fca00078e0200 */
[----:B------:R-:W1:Y:S02]  /*3580*/  LDSM.16.M88.4 R56, [R181+-0x3000] ;  /* 0xffd00000b538783b */ /* 0x000e640000000200 */
[C---:B------:R-:W-:Y:S08]  /*3590*/  HMMA.16816.F32.BF16 R12, R120.reuse, R52, RZ ;  /* 0x00000034780c723c */ /* 0x040ff000000418ff */
[C---:B------:R-:W-:Y:S08]  /*35a0*/  HMMA.16816.F32.BF16 R36, R120.reuse, R26, RZ ;  /* 0x0000001a7824723c */ /* 0x040ff000000418ff */
[----:B------:R-:W-:Y:S01]  /*35b0*/  HMMA.16816.F32.BF16 R8, R120, R54, RZ ;  /* 0x000000367808723c */ /* 0x000fe200000418ff */
[----:B------:R-:W-:Y:S07]  /*35c0*/  LDSM.16.M88.4 R52, [R182+0x1000] ;  /* 0x00100000b634783b */ /* 0x000fee0000000200 */
[----:B------:R-:W-:Y:S01]  /*35d0*/  HMMA.16816.F32.BF16 R24, R124, R46, R40 ;  /* 0x0000002e7c18723c */ /* 0x000fe20000041828 */
[----:B------:R-:W2:Y:S04]  /*35e0*/  LDSM.16.M88.4 R40, [R180+0x3000] ;  /* 0x00300000b428783b */ /* 0x000ea80000000200 */
[----:B------:R-:W-:Y:S03]  /*35f0*/  LDSM.16.M88.4 R44, [R182+0x1800] ;  /* 0x00180000b62c783b */ /* 0x000fe60000000200 */
[----:B------:R-:W-:Y:S08]  /*3600*/  HMMA.16816.F32.BF16 R16, R120, R30, RZ ;  /* 0x0000001e7810723c */ /* 0x000ff000000418ff */
[----:B----4-:R-:W-:Y:S08]  /*3610*/  HMMA.16816.F32.BF16 R136, R124, R72, R12 ;  /* 0x000000487c88723c */ /* 0x010ff0000004180c */
[----:B------:R-:W-:Y:S08]  /*3620*/  HMMA.16816.F32.BF16 R12, R152, R60, R48 ;  /* 0x0000003c980c723c */ /* 0x000ff00000041830 */
[C---:B------:R-:W-:Y:S08]  /*3630*/  HMMA.16816.F32.BF16 R20, R120.reuse, R28, RZ ;  /* 0x0000001c7814723c */ /* 0x040ff000000418ff */
[----:B------:R-:W-:Y:S08]  /*3640*/  HMMA.16816.F32.BF16 R28, R120, R84, RZ ;  /* 0x00000054781c723c */ /* 0x000ff000000418ff */
[----:B------:R-:W-:Y:S01]  /*3650*/  HMMA.16816.F32.BF16 R128, R124, R74, R8 ;  /* 0x0000004a7c80723c */ /* 0x000fe20000041808 */
[----:B------:R-:W-:Y:S07]  /*3660*/  LDSM.16.M88.4 R72, [R181+-0x2000] ;  /* 0xffe00000b548783b */ /* 0x000fee0000000200 */
[----:B------:R-:W-:Y:S01]  /*3670*/  HMMA.16816.F32.BF16 R8, R152, R62, R24 ;  /* 0x0000003e9808723c */ /* 0x000fe20000041818 */
[----:B------:R-:W3:Y:S07]  /*3680*/  LDSM.16.M88.4 R60, [R181+-0x2800] ;  /* 0xffd80000b53c783b */ /* 0x000eee0000000200 */
[C---:B------:R-:W-:Y:S08]  /*3690*/  HMMA.16816.F32.BF16 R32, R124.reuse, R64, R32 ;  /* 0x000000407c20723c */ /* 0x040ff00000041820 */
[----:B------:R-:W-:Y:S08]  /*36a0*/  HMMA.16816.F32.BF16 R132, R124, R78, R16 ;  /* 0x0000004e7c84723c */ /* 0x000ff00000041810 */
[----:B-1----:R-:W-:Y:S08]  /*36b0*/  HMMA.16816.F32.BF16 R16, R156, R56, R12 ;  /* 0x000000389c10723c */ /* 0x002ff0000004180c */
[----:B------:R-:W-:Y:S01]  /*36c0*/  HMMA.16816.F32.BF16 R88, R124, R76, R20 ;  /* 0x0000004c7c58723c */ /* 0x000fe20000041814 */
[----:B------:R-:W1:Y:S07]  /*36d0*/  LDSM.16.M88.4 R76, [R71+0x3000] ;  /* 0x00300000474c783b */ /* 0x000e6e0000000200 */
[----:B------:R-:W-:Y:S08]  /*36e0*/  HMMA.16816.F32.BF16 R12, R120, R92, RZ ;  /* 0x0000005c780c723c */ /* 0x000ff000000418ff */
[C---:B------:R-:W-:Y:S01]  /*36f0*/  HMMA.16816.F32.BF16 R64, R124.reuse, R66, R36 ;  /* 0x000000427c40723c */ /* 0x040fe20000041824 */
[----:B------:R-:W-:Y:S07]  /*3700*/  LDSM.16.M88.4 R36, [R182+0x2000] ;  /* 0x00200000b624783b */ /* 0x000fee0000000200 */
[----:B------:R-:W-:Y:S08]  /*3710*/  HMMA.16816.F32.BF16 R104, R124, R96, R28 ;  /* 0x000000607c68723c */ /* 0x000ff0000004181c */
[----:B------:R-:W-:Y:S01]  /*3720*/  HMMA.16816.F32.BF16 R20, R120, R86, RZ ;  /* 0x000000567814723c */ /* 0x000fe200000418ff */
[----:B------:R-:W-:Y:S07]  /*3730*/  LDSM.16.M88.4 R84, [R181+-0x1000] ;  /* 0xfff00000b554783b */ /* 0x000fee0000000200 */
[----:B------:R-:W-:Y:S08]  /*3740*/  HMMA.16816.F32.BF16 R28, R156, R58, R8 ;  /* 0x0000003a9c1c723c */ /* 0x000ff00000041808 */
[----:B------:R-:W-:Y:S01]  /*3750*/  HMMA.16816.F32.BF16 R8, R120, R94, RZ ;  /* 0x0000005e7808723c */ /* 0x000fe200000418ff */
[----:B------:R-:W4:Y:S07]  /*3760*/  LDSM.16.M88.4 R92, [R182+0x2800] ;  /* 0x00280000b65c783b */ /* 0x000f2e0000000200 */
[----:B------:R-:W-:Y:S08]  /*3770*/  HMMA.16816.F32.BF16 R48, R152, R80, R32 ;  /* 0x000000509830723c */ /* 0x000ff00000041820 */
[----:B--2---:R-:W-:Y:S08]  /*3780*/  HMMA.16816.F32.BF16 R24, R160, R40, R16 ;  /* 0x00000028a018723c */ /* 0x004ff00000041810 */
[----:B------:R-:W-:Y:S08]  /*3790*/  HMMA.16816.F32.BF16 R16, R124, R100, R12 ;  /* 0x000000647c10723c */ /* 0x000ff0000004180c */
[----:B------:R-:W-:Y:S01]  /*37a0*/  HMMA.16816.F32.BF16 R12, R152, R82, R64 ;  /* 0x00000052980c723c */ /* 0x000fe20000041840 */
[----:B------:R-:W2:Y:S07]  /*37b0*/  LDSM.16.M88.4 R80, [R181+-0x1800] ;  /* 0xffe80000b550783b */ /* 0x000eae0000000200 */
[C---:B------:R-:W-:Y:S08]  /*37c0*/  HMMA.16816.F32.BF16 R32, R124.reuse, R98, R20 ;  /* 0x000000627c20723c */ /* 0x040ff00000041814 */
[----:B------:R-:W-:Y:S01]  /*37d0*/  HMMA.16816.F32.BF16 R96, R124, R102, R8 ;  /* 0x000000667c60723c */ /* 0x000fe20000041808 */
[----:B------:R-:W-:Y:S07]  /*37e0*/  LDSM.16.M88.4 R100, [R181+-0x800] ;  /* 0xfff80000b564783b */ /* 0x000fee0000000200 */
[----:B---3--:R-:W-:Y:S08]  /*37f0*/  HMMA.16816.F32.BF16 R8, R156, R60, R48 ;  /* 0x0000003c9c08723c */ /* 0x008ff00000041830 */
[----:B-1----:R-:W-:Y:S08]  /*3800*/  HMMA.16816.F32.BF16 R24, R164, R76, R24 ;  /* 0x0000004ca418723c */ /* 0x002ff00000041818 */
[----:B------:R-:W-:Y:S08]  /*3810*/  HMMA.16816.F32.BF16 R20, R160, R42, R28 ;  /* 0x0000002aa014723c */ /* 0x000ff0000004181c */
[----:B------:R-:W-:Y:S01]  /*3820*/  HMMA.16816.F32.BF16 R40, R152, R54, R132 ;  /* 0x000000369828723c */ /* 0x000fe20000041884 */
[----:B------:R-:W1:Y:S07]  /*3830*/  LDSM.16.M88.4 R132, [R181] ;  /* 0x00000000b584783b */ /* 0x000e6e0000000200 */
[----:B------:R-:W-:Y:S08]  /*3840*/  HMMA.16816.F32.BF16 R28, R156, R62, R12 ;  /* 0x0000003e9c1c723c */ /* 0x000ff0000004180c */
[C---:B------:R-:W-:Y:S08]  /*3850*/  HMMA.16816.F32.BF16 R88, R152.reuse, R52, R88 ;  /* 0x000000349858723c */ /* 0x040ff00000041858 */
[C---:B------:R-:W-:Y:S08]  /*3860*/  HMMA.16816.F32.BF16 R52, R152.reuse, R44, R136 ;  /* 0x0000002c9834723c */ /* 0x040ff00000041888 */
[C---:B------:R-:W-:Y:S08]  /*3870*/  HMMA.16816.F32.BF16 R64, R152.reuse, R46, R128 ;  /* 0x0000002e9840723c */ /* 0x040ff00000041880 */
[----:B----4-:R-:W-:Y:S08]  /*3880*/  HMMA.16816.F32.BF16 R44, R152, R92, R16 ;  /* 0x0000005c982c723c */ /* 0x010ff00000041810 */
[----:B------:R-:W-:Y:S08]  /*3890*/  HMMA.16816.F32.BF16 R16, R160, R112, R8 ;  /* 0x00000070a010723c */ /* 0x000ff00000041808 */
[----:B------:R-:W-:Y:S08]  /*38a0*/  HMMA.16816.F32.BF16 R8, R168, R116, R24 ;  /* 0x00000074a808723c */ /* 0x000ff00000041818 */
[C---:B------:R-:W-:Y:S08]  /*38b0*/  HMMA.16816.F32.BF16 R56, R152.reuse, R36, R104 ;  /* 0x000000249838723c */ /* 0x040ff00000041868 */
[----:B------:R-:W-:Y:S01]  /*38c0*/  HMMA.16816.F32.BF16 R48, R152, R38, R32 ;  /* 0x000000269830723c */ /* 0x000fe20000041820 */
[----:B------:R-:W3:Y:S07]  /*38d0*/  LDSM.16.M88.4 R36, [R180+0x4000] ;  /* 0x00400000b424783b */ /* 0x000eee0000000200 */
[----:B------:R-:W-:Y:S01]  /*38e0*/  HMMA.16816.F32.BF16 R12, R164, R78, R20 ;  /* 0x0000004ea40c723c */ /* 0x000fe20000041814 */
[----:B------:R-:W-:Y:S07]  /*38f0*/  LDSM.16.M88.4 R76, [R180+0x4800] ;  /* 0x00480000b44c783b */ /* 0x000fee0000000200 */
[----:B------:R-:W-:Y:S01]  /*3900*/  HMMA.16816.F32.BF16 R32, R152, R94, R96 ;  /* 0x0000005e9820723c */ /* 0x000fe20000041860 */
[----:B------:R-:W4:Y:S07]  /*3910*/  LDSM.16.M88.4 R92, [R182+0x3800] ;  /* 0x00380000b65c783b */ /* 0x000f2e0000000200 */
[----:B------:R-:W-:Y:S08]  /*3920*/  HMMA.16816.F32.BF16 R24, R160, R114, R28 ;  /* 0x00000072a018723c */ /* 0x000ff0000004181c */
[----:B------:R-:W-:Y:S08]  /*3930*/  HMMA.16816.F32.BF16 R20, R156, R72, R88 ;  /* 0x000000489c14723c */ /* 0x000ff00000041858 */
[----:B------:R-:W-:Y:S08]  /*3940*/  HMMA.16816.F32.BF16 R16, R164, R108, R16 ;  /* 0x0000006ca410723c */ /* 0x000ff00000041810 */
[C---:B--2---:R-:W-:Y:S08]  /*3950*/  HMMA.16816.F32.BF16 R52, R156.reuse, R80, R52 ;  /* 0x000000509c34723c */ /* 0x044ff00000041834 */
[----:B------:R-:W-:Y:S08]  /*3960*/  HMMA.16816.F32.BF16 R64, R156, R82, R64 ;  /* 0x000000529c40723c */ /* 0x000ff00000041840 */
[----:B-1----:R-:W-:Y:S08]  /*3970*/  HMMA.16816.F32.BF16 R28, R172, R132, R8 ;  /* 0x00000084ac1c723c */ /* 0x002ff00000041808 */
[----:B------:R-:W-:Y:S01]  /*3980*/  HMMA.16816.F32.BF16 R80, R156, R100, R44 ;  /* 0x000000649c50723c */ /* 0x000fe2000004182c */
[----:B------:R-:W1:Y:S07]  /*3990*/  LDSM.16.M88.4 R44, [R71+0x4000] ;  /* 0x00400000472c783b */ /* 0x000e6e0000000200 */
[----:B------:R-:W-:Y:S08]  /*39a0*/  HMMA.16816.F32.BF16 R8, R168, R118, R12 ;  /* 0x00000076a808723c */ /* 0x000ff0000004180c */
[C---:B------:R-:W-:Y:S08]  /*39b0*/  HMMA.16816.F32.BF16 R40, R156.reuse, R74, R40 ;  /* 0x0000004a9c28723c */ /* 0x040ff00000041828 */
[----:B------:R-:W-:Y:S01]  /*39c0*/  HMMA.16816.F32.BF16 R72, R156, R84, R56 ;  /* 0x000000549c48723c */ /* 0x000fe20000041838 */
[----:B------:R-:W2:Y:S07]  /*39d0*/  LDSM.16.M88.4 R56, [R181+0x800] ;  /* 0x00080000b538783b */ /* 0x000eae0000000200 */
[----:B------:R-:W-:Y:S08]  /*39e0*/  HMMA.16816.F32.BF16 R24, R164, R110, R24 ;  /* 0x0000006ea418723c */ /* 0x000ff00000041818 */
[----:B---3--:R-:W-:Y:S08]  /*39f0*/  HMMA.16816.F32.BF16 R12, R160, R36, R20 ;  /* 0x00000024a00c723c */ /* 0x008ff00000041814 */
[----:B----4-:R-:W-:Y:S01]  /*3a00*/  HMMA.16816.F32.BF16 R20, R168, R92, R16 ;  /* 0x0000005ca814723c */ /* 0x010fe20000041810 */
[----:B------:R-:W-:-:S07]  /*3a10*/  FMUL.FTZ R0, R28, c[0x0][0x320] ;  /* 0x0000c8001c007a20 */ /* 0x000fce0000410000 */
[----:B------:R-:W-:Y:S01]  /*3a20*/  HMMA.16816.F32.BF16 R100, R156, R102, R32 ;  /* 0x000000669c64723c */ /* 0x000fe20000041820 */
[----:B------:R-:W3:Y:S07]  /*3a30*/  LDSM.16.M88.4 R32, [R182+0x4000] ;  /* 0x00400000b620783b */ /* 0x000eee0000000200 */
[----:B------:R-:W-:Y:S01]  /*3a40*/  HMMA.16816.F32.BF16 R16, R172, R134, R8 ;  /* 0x00000086ac10723c */ /* 0x000fe20000041808 */
[----:B------:R4:W1:Y:S07]  /*3a50*/  MUFU.TANH R98, R0 ;  /* 0x0000000000627308 */ /* 0x00086e0000002400 */
[----:B------:R-:W-:Y:S01]  /*3a60*/  HMMA.16816.F32.BF16 R36, R160, R38, R40 ;  /* 0x00000026a024723c */ /* 0x000fe20000041828 */
[----:B------:R-:W2:Y:S01]  /*3a70*/  LDSM.16.M88.4 R40, [R71+0x4800] ;  /* 0x004800004728783b */ /* 0x000ea20000000200 */
[----:B----4-:R-:W-:-:S06]  /*3a80*/  FMUL.FTZ R0, R29, c[0x0][0x320] ;  /* 0x0000c8001d007a20 */ /* 0x010fcc0000410000 */
[----:B------:R-:W-:Y:S01]  /*3a90*/  HMMA.16816.F32.BF16 R8, R168, R94, R24 ;  /* 0x0000005ea808723c */ /* 0x000fe20000041818 */
[----:B------:R4:W2:Y:S07]  /*3aa0*/  MUFU.TANH R96, R0 ;  /* 0x0000000000607308 */ /* 0x0008ae0000002400 */
[----:B-1----:R-:W-:Y:S01]  /*3ab0*/  HMMA.16816.F32.BF16 R12, R164, R44, R12 ;  /* 0x0000002ca40c723c */ /* 0x002fe2000004180c */
[----:B----4-:R-:W-:-:S04]  /*3ac0*/  FMUL.FTZ R0, R30, c[0x0][0x320] ;  /* 0x0000c8001e007a20 */ /* 0x010fc80000410000 */
[----:B------:R1:W4:Y:S03]  /*3ad0*/  MUFU.TANH R99, R0 ;  /* 0x0000000000637308 */ /* 0x0003260000002400 */
[----:B------:R-:W-:Y:S01]  /*3ae0*/  HMMA.16816.F32.BF16 R84, R156, R86, R48 ;  /* 0x000000569c54723c */ /* 0x000fe20000041830 */
[----:B------:R-:W-:Y:S01]  /*3af0*/  LDSM.16.M88.4 R48, [R181+0x1000] ;  /* 0x00100000b530783b */ /* 0x000fe20000000200 */
[----:B-1----:R-:W-:-:S06]  /*3b00*/  FMUL.FTZ R0, R31, c[0x0][0x320] ;  /* 0x0000c8001f007a20 */ /* 0x002fcc0000410000 */
[----:B--2---:R-:W-:Y:S01]  /*3b10*/  HMMA.16816.F32.BF16 R28, R172, R56, R20 ;  /* 0x00000038ac1c723c */ /* 0x004fe20000041814 */
[----:B------:R1:W2:Y:S07]  /*3b20*/  MUFU.TANH R97, R0 ;  /* 0x0000000000617308 */ /* 0x0002ae0000002400 */
[----:B------:R-:W-:Y:S01]  /*3b30*/  HMMA.16816.F32.BF16 R60, R160, R76, R52 ;  /* 0x0000004ca03c723c */ /* 0x000fe20000041834 */
[----:B------:R-:W2:Y:S01]  /*3b40*/  LDSM.16.M88.4 R52, [R180+0x5000] ;  /* 0x00500000b434783b */ /* 0x000ea20000000200 */
[----:B-1----:R-:W-:-:S04]  /*3b50*/  FMUL.FTZ R0, R16, c[0x0][0x320] ;  /* 0x0000c80010007a20 */ /* 0x002fc80000410000 */
[----:B------:R1:W1:Y:S02]  /*3b60*/  MUFU.TANH R93, R0 ;  /* 0x00000000005d7308 */ /* 0x0002640000002400 */
[----:B------:R-:W-:Y:S01]  /*3b70*/  HMMA.16816.F32.BF16 R24, R164, R46, R36 ;  /* 0x0000002ea418723c */ /* 0x000fe20000041824 */
[----:B------:R-:W2:Y:S01]  /*3b80*/  LDSM.16.M88.4 R44, [R182+0x4800] ;  /* 0x00480000b62c783b */ /* 0x000ea20000000200 */
[----:B-1----:R-:W-:-:S04]  /*3b90*/  FMUL.FTZ R0, R17, c[0x0][0x320] ;  /* 0x0000c80011007a20 */ /* 0x002fc80000410000 */
[----:B------:R1:W1:Y:S02]  /*3ba0*/  MUFU.TANH R92, R0 ;  /* 0x00000000005c7308 */ /* 0x0002640000002400 */
[----:B------:R-:W-:Y:S08]  /*3bb0*/  HMMA.16816.F32.BF16 R64, R160, R78, R64 ;  /* 0x0000004ea040723c */ /* 0x000ff00000041840 */
[----:B------:R-:W-:Y:S01]  /*3bc0*/  HMMA.16816.F32.BF16 R8, R172, R58, R8 ;  /* 0x0000003aac08723c */ /* 0x000fe20000041808 */
[----:B-1----:R-:W-:-:S07]  /*3bd0*/  FMUL.FTZ R0, R18, c[0x0][0x320] ;  /* 0x0000c80012007a20 */ /* 0x002fce0000410000 */
[----:B---3--:R-:W-:Y:S01]  /*3be0*/  HMMA.16816.F32.BF16 R20, R168, R32, R12 ;  /* 0x00000020a814723c */ /* 0x008fe2000004180c */
[----:B------:R1:W3:Y:S02]  /*3bf0*/  MUFU.TANH R95, R0 ;  /* 0x00000000005f7308 */ /* 0x0002e40000002400 */
[----:B-1----:R-:W-:-:S06]  /*3c00*/  FMUL.FTZ R0, R19, c[0x0][0x320] ;  /* 0x0000c80013007a20 */ /* 0x002fcc0000410000 */
[----:B------:R1:W1:Y:S01]  /*3c10*/  MUFU.TANH R94, R0 ;  /* 0x00000000005e7308 */ /* 0x0002620000002400 */
[----:B------:R-:W-:Y:S01]  /*3c20*/  HMMA.16816.F32.BF16 R12, R168, R34, R24 ;  /* 0x00000022a80c723c */ /* 0x000fe20000041818 */
[----:B------:R-:W2:Y:S01]  /*3c30*/  LDSM.16.M88.4 R32, [R71+0x5000] ;  /* 0x005000004720783b */ /* 0x000ea20000000200 */
[----:B-1----:R-:W-:-:S05]  /*3c40*/  FMUL.FTZ R0, R28, c[0x0][0x320] ;  /* 0x0000c8001c007a20 */ /* 0x002fca0000410000 */
[----:B------:R1:W1:Y:S01]  /*3c50*/  MUFU.TANH R89, R0 ;  /* 0x0000000000597308 */ /* 0x0002620000002400 */
[----:B------:R-:W-:Y:S01]  /*3c60*/  HMMA.16816.F32.BF16 R16, R164, R40, R60 ;  /* 0x00000028a410723c */ /* 0x000fe2000004183c */
[----:B------:R-:W-:Y:S01]  /*3c70*/  LDSM.16.M88.4 R60, [R180+0x5800] ;  /* 0x00580000b43c783b */ /* 0x000fe20000000200 */
[----:B-1----:R-:W-:-:S05]  /*3c80*/  FMUL.FTZ R0, R29, c[0x0][0x320] ;  /* 0x0000c8001d007a20 */ /* 0x002fca0000410000 */
[----:B------:R1:W1:Y:S01]  /*3c90*/  MUFU.TANH R88, R0 ;  /* 0x0000000000587308 */ /* 0x0002620000002400 */
[----:B------:R-:W-:Y:S01]  /*3ca0*/  HMMA.16816.F32.BF16 R24, R164, R42, R64 ;  /* 0x0000002aa418723c */ /* 0x000fe20000041840 */
[----:B------:R-:W3:Y:S01]  /*3cb0*/  LDSM.16.M88.4 R40, [R181+0x1800] ;  /* 0x00180000b528783b */ /* 0x000ee20000000200 */
[----:B-1----:R-:W-:-:S05]  /*3cc0*/  FMUL.FTZ R0, R30, c[0x0][0x320] ;  /* 0x0000c8001e007a20 */ /* 0x002fca0000410000 */
[----:B------:R1:W1:Y:S01]  /*3cd0*/  MUFU.TANH R91, R0 ;  /* 0x00000000005b7308 */ /* 0x0002620000002400 */
[----:B--2---:R-:W-:Y:S01]  /*3ce0*/  HMMA.16816.F32.BF16 R72, R160, R52, R72 ;  /* 0x00000034a048723c */ /* 0x004fe20000041848 */
[----:B-1----:R-:W-:-:S07]  /*3cf0*/  FMUL.FTZ R0, R31, c[0x0][0x320] ;  /* 0x0000c8001f007a20 */ /* 0x002fce0000410000 */
[----:B------:R-:W-:Y:S01]  /*3d00*/  HMMA.16816.F32.BF16 R28, R172, R48, R20 ;  /* 0x00000030ac1c723c */ /* 0x000fe20000041814 */
[----:B------:R1:W2:Y:S02]  /*3d10*/  MUFU.TANH R90, R0 ;  /* 0x00000000005a7308 */ /* 0x0002a40000002400 */
[----:B-1----:R-:W-:-:S06]  /*3d20*/  FMUL.FTZ R0, R8, c[0x0][0x320] ;  /* 0x0000c80008007a20 */ /* 0x002fcc0000410000 */
[----:B------:R1:W1:Y:S01]  /*3d30*/  MUFU.TANH R77, R0 ;  /* 0x00000000004d7308 */ /* 0x0002620000002400 */
[----:B------:R-:W-:Y:S01]  /*3d40*/  HMMA.16816.F32.BF16 R20, R168, R44, R16 ;  /* 0x0000002ca814723c */ /* 0x000fe20000041810 */
[----:B-1----:R-:W-:-:S06]  /*3d50*/  FMUL.FTZ R0, R9, c[0x0][0x320] ;  /* 0x0000c80009007a20 */ /* 0x002fcc0000410000 */
[----:B------:R1:W1:Y:S02]  /*3d60*/  MUFU.TANH R76, R0 ;  /* 0x00000000004c7308 */ /* 0x0002640000002400 */
[----:B-1----:R-:W-:-:S06]  /*3d70*/  FMUL.FTZ R0, R10, c[0x0][0x320] ;  /* 0x0000c8000a007a20 */ /* 0x002fcc0000410000 */
[----:B------:R1:W1:Y:S01]  /*3d80*/  MUFU.TANH R79, R0 ;  /* 0x00000000004f7308 */ /* 0x0002620000002400 */
[----:B------:R-:W-:Y:S01]  /*3d90*/  HMMA.16816.F32.BF16 R36, R160, R54, R84 ;  /* 0x00000036a024723c */ /* 0x000fe20000041854 */
[----:B------:R-:W-:Y:S01]  /*3da0*/  LDSM.16.M88.4 R52, [R71+0x5800] ;  /* 0x005800004734783b */ /* 0x000fe20000000200 */
[----:B-1----:R-:W-:-:S06]  /*3db0*/  FMUL.FTZ R0, R11, c[0x0][0x320] ;  /* 0x0000c8000b007a20 */ /* 0x002fcc0000410000 */
[----:B------:R-:W-:Y:S01]  /*3dc0*/  HMMA.16816.F32.BF16 R8, R172, R50, R12 ;  /* 0x00000032ac08723c */ /* 0x000fe2000004180c */
[----:B------:R-:W1:Y:S01]  /*3dd0*/  LDSM.16.M88.4 R48, [R182+0x5000] ;  /* 0x00500000b630783b */ /* 0x000e620000000200 */
[----:B------:R2:W1:Y:S06]  /*3de0*/  MUFU.TANH R78, R0 ;  /* 0x00000000004e7308 */ /* 0x00046c0000002400 */
[----:B------:R-:W-:Y:S01]  /*3df0*/  HMMA.16816.F32.BF16 R16, R164, R32, R72 ;  /* 0x00000020a410723c */ /* 0x000fe20000041848 */
[----:B--2---:R-:W-:-:S04]  /*3e00*/  FMUL.FTZ R0, R28, c[0x0][0x320] ;  /* 0x0000c8001c007a20 */ /* 0x004fc80000410000 */
[----:B------:R2:W1:Y:S03]  /*3e10*/  MUFU.TANH R70, R0 ;  /* 0x0000000000467308 */ /* 0x0004660000002400 */
[----:B------:R-:W-:Y:S01]  /*3e20*/  HMMA.16816.F32.BF16 R12, R168, R46, R24 ;  /* 0x0000002ea80c723c */ /* 0x000fe20000041818 */
[----:B------:R-:W1:Y:S01]  /*3e30*/  LDSM.16.M88.4 R44, [R181+0x2000] ;  /* 0x00200000b52c783b */ /* 0x000e620000000200 */
[----:B--2---:R-:W-:-:S04]  /*3e40*/  FMUL.FTZ R0, R29, c[0x0][0x320] ;  /* 0x0000c8001d007a20 */ /* 0x004fc80000410000 */
[----:B------:R2:W1:Y:S02]  /*3e50*/  MUFU.TANH R66, R0 ;  /* 0x0000000000427308 */ /* 0x0004640000002400 */
[----:B---3--:R-:W-:Y:S01]  /*3e60*/  HMMA.16816.F32.BF16 R24, R172, R40, R20 ;  /* 0x00000028ac18723c */ /* 0x008fe20000041814 */
[----:B--2---:R-:W-:-:S05]  /*3e70*/  FMUL.FTZ R0, R30, c[0x0][0x320] ;  /* 0x0000c8001e007a20 */ /* 0x004fca0000410000 */
[----:B------:R2:W3:Y:S02]  /*3e80*/  MUFU.TANH R72, R0 ;  /* 0x0000000000487308 */ /* 0x0004e40000002400 */
[----:B------:R-:W-:Y:S01]  /*3e90*/  HMMA.16816.F32.BF16 R56, R160, R60, R80 ;  /* 0x0000003ca038723c */ /* 0x000fe20000041850 */
[----:B--2---:R-:W-:-:S05]  /*3ea0*/  FMUL.FTZ R0, R31, c[0x0][0x320] ;  /* 0x0000c8001f007a20 */ /* 0x004fca0000410000 */
[----:B------:R2:W1:Y:S02]  /*3eb0*/  MUFU.TANH R67, R0 ;  /* 0x0000000000437308 */ /* 0x0004640000002400 */
[----:B------:R-:W-:Y:S01]  /*3ec0*/  HMMA.16816.F32.BF16 R28, R164, R34, R36 ;  /* 0x00000022a41c723c */ /* 0x000fe20000041824 */
[----:B------:R-:W3:Y:S04]  /*3ed0*/  LDSM.16.M88.4 R36, [R182+0x5800] ;  /* 0x00580000b624783b */ /* 0x000ee80000000200 */
[----:B------:R-:W3:Y:S01]  /*3ee0*/  LDSM.16.M88.4 R32, [R181+0x2800] ;  /* 0x00280000b520783b */ /* 0x000ee20000000200 */
[----:B------:R-:W-:Y:S01]  /*3ef0*/  ISETP.GT.AND P0, PT, R142, R230, PT ;  /* 0x000000e68e00720c */ /* 0x000fe20003f04270 */
[----:B------:R-:W-:-:S04]  /*3f00*/  DEPBAR.LE SB0, 0x0 ;  /* 0x000080000000791a */ /* 0x000fc80000000000 */
[----:B--2---:R-:W-:-:S04]  /*3f10*/  FMUL.FTZ R0, R8, c[0x0][0x320] ;  /* 0x0000c80008007a20 */ /* 0x004fc80000410000 */
[----:B------:R2:W2:Y:S01]  /*3f20*/  MUFU.TANH R61, R0 ;  /* 0x00000000003d7308 */ /* 0x0004a20000002400 */
[----:B-1----:R-:W-:Y:S01]  /*3f30*/  HMMA.16816.F32.BF16 R20, R168, R48, R16 ;  /* 0x00000030a814723c */ /* 0x002fe20000041810 */
[----:B--2---:R-:W-:-:S06]  /*3f40*/  FMUL.FTZ R0, R9, c[0x0][0x320] ;  /* 0x0000c80009007a20 */ /* 0x004fcc0000410000 */
[----:B------:R1:W2:Y:S01]  /*3f50*/  MUFU.TANH R60, R0 ;  /* 0x00000000003c7308 */ /* 0x0002a20000002400 */
[----:B------:R-:W-:Y:S01]  /*3f60*/  HMMA.16816.F32.BF16 R12, R172, R42, R12 ;  /* 0x0000002aac0c723c */ /* 0x000fe2000004180c */
[----:B-1----:R-:W-:-:S06]  /*3f70*/  FMUL.FTZ R0, R10, c[0x0][0x320] ;  /* 0x0000c8000a007a20 */ /* 0x002fcc0000410000 */
[----:B------:R1:W1:Y:S01]  /*3f80*/  MUFU.TANH R65, R0 ;  /* 0x0000000000417308 */ /* 0x0002620000002400 */
        /* <DEDUP_REMOVED lines=12> */
[----:B-1----:R-:W-:-:S07]  /*4050*/  FMUL.FTZ R0, R27, c[0x0][0x320] ;  /* 0x0000c8001b007a20 */ /* 0x002fce0000410000 */
[----:B------:R-:W-:Y:S01]  /*4060*/  HMMA.16816.F32.BF16 R24, R172, R44, R20 ;  /* 0x0000002cac18723c */ /* 0x000fe20000041814 */
[----:B------:R1:W1:Y:S02]  /*4070*/  MUFU.TANH R49, R0 ;  /* 0x0000000000317308 */ /* 0x0002640000002400 */
[----:B-1----:R-:W-:-:S06]  /*4080*/  FMUL.FTZ R0, R12, c[0x0][0x320] ;  /* 0x0000c8000c007a20 */ /* 0x002fcc0000410000 */
[----:B------:R1:W1:Y:S01]  /*4090*/  MUFU.TANH R41, R0 ;  /* 0x0000000000297308 */ /* 0x0002620000002400 */
[----:B---3--:R-:W-:Y:S01]  /*40a0*/  HMMA.16816.F32.BF16 R16, R168, R36, R16 ;  /* 0x00000024a810723c */ /* 0x008fe20000041810 */
[----:B-1----:R-:W-:-:S06]  /*40b0*/  FMUL.FTZ R0, R13, c[0x0][0x320] ;  /* 0x0000c8000d007a20 */ /* 0x002fcc0000410000 */
[----:B------:R1:W3:Y:S01]  /*40c0*/  MUFU.TANH R40, R0 ;  /* 0x0000000000287308 */ /* 0x0002e20000002400 */
[----:B------:R-:W-:Y:S01]  /*40d0*/  HMMA.16816.F32.BF16 R20, R172, R46, R28 ;  /* 0x0000002eac14723c */ /* 0x000fe2000004181c */
[----:B-1----:R-:W-:-:S06]  /*40e0*/  FMUL.FTZ R0, R14, c[0x0][0x320] ;  /* 0x0000c8000e007a20 */ /* 0x002fcc0000410000 */
[----:B------:R1:W1:Y:S02]  /*40f0*/  MUFU.TANH R42, R0 ;  /* 0x00000000002a7308 */ /* 0x0002640000002400 */
        /* <DEDUP_REMOVED lines=31> */
[----:B------:R-:W-:Y:S01]  /*42f0*/  BAR.SYNC.DEFER_BLOCKING 0x0 ;  /* 0x0000000000007b1d */ /* 0x000fe20000010000 */
[----:B------:R-:W-:Y:S01]  /*4300*/  ISETP.GT.AND P6, PT, R145, 0x5f, PT ;  /* 0x0000005f9100780c */ /* 0x000fe20003fc4270 */
[----:B-1----:R-:W-:-:S05]  /*4310*/  FMUL.FTZ R0, R9, c[0x0][0x320] ;  /* 0x0000c80009007a20 */ /* 0x002fca0000410000 */
[----:B------:R1:W1:Y:S02]  /*4320*/  MUFU.TANH R12, R0 ;  /* 0x00000000000c7308 */ /* 0x0002640000002400 */
[----:B-1----:R-:W-:-:S06]  /*4330*/  FMUL.FTZ R0, R10, c[0x0][0x320] ;  /* 0x0000c8000a007a20 */ /* 0x002fcc0000410000 */
[----:B------:R1:W1:Y:S01]  /*4340*/  MUFU.TANH R33, R0 ;  /* 0x0000000000217308 */ /* 0x0002620000002400 */
[----:B------:R-:W-:Y:S01]  /*4350*/  LOP3.LUT R192, R192, 0xfffbffff, RZ, 0xc0, !PT ;  /* 0xfffbffffc0c07812 */ /* 0x000fe200078ec0ff */
[----:B------:R-:W-:Y:S01]  /*4360*/  BSSY B0, `(.L_x_693) ;  /* 0x0000047000007945 */ /* 0x000fe20003800000 */
[----:B-1----:R-:W-:-:S05]  /*4370*/  FMUL.FTZ R0, R11, c[0x0][0x320] ;  /* 0x0000c8000b007a20 */ /* 0x002fca0000410000 */
[----:B------:R1:W1:Y:S01]  /*4380*/  MUFU.TANH R32, R0 ;  /* 0x0000000000207308 */ /* 0x0002620000002400 */
[----:B------:R-:W-:Y:S01]  /*4390*/  @P6 LOP3.LUT R192, R192, 0x40000, RZ, 0xfc, !PT ;  /* 0x00040000c0c06812 */ /* 0x000fe200078efcff */
[----:B------:R-:W-:Y:S06]  /*43a0*/  @!P0 BRA `(.L_x_694) ;  /* 0x0000042000008947 */ /* 0x000fec0003800000 */
[----:B--234-:R-:W-:Y:S01]  /*43b0*/  ISETP.NE.AND P5, PT, R146, 0x1, PT ;  /* 0x000000019200780c */ /* 0x01cfe20003fa5270 */
[----:B------:R-:W-:Y:S01]  /*43c0*/  IMAD.MOV.U32 R204, RZ, RZ, RZ ;  /* 0x000000ffffcc7224 */ /* 0x000fe200078e00ff */
[----:B------:R-:W-:-:S04]  /*43d0*/  IADD3 R2, R145, R141, R234 ;  /* 0x0000008d91027210 */ /* 0x000fc80007ffe0ea */
[----:B------:R-:W-:-:S05]  /*43e0*/  IADD3 R2, R2, -0x60, RZ ;  /* 0xffffffa002027810 */ /* 0x000fca0007ffe0ff */
[----:B-1----:R-:W-:Y:S02]  /*43f0*/  IMAD.MOV.U32 R0, RZ, RZ, R2 ;  /* 0x000000ffff007224 */ /* 0x002fe400078e0002 */
[----:B------:R-:W-:-:S05]  /*4400*/  @P5 IMAD.HI.U32 R3, R2, c[0x0][0x2bc], RZ ;  /* 0x0000af0002035a27 */ /* 0x000fca00078e00ff */
[----:B------:R-:W-:-:S04]  /*4410*/  @P5 SHF.R.U32.HI R0, RZ, c[0x0][0x2c0], R3 ;  /* 0x0000b000ff005a19 */ /* 0x000fc80000011603 */
[----:B------:R-:W-:-:S04]  /*4420*/  @!P6 IADD3 R3, P0, R0, R238, RZ ;  /* 0x000000ee0003e210 */ /* 0x000fc80007f1e0ff */
[----:B------:R-:W-:Y:S02]  /*4430*/  @!P6 LEA.HI.X.SX32 R5, R0, R242, 0x1, P0 ;  /* 0x000000f20005e211 */ /* 0x000fe400000f0eff */
        /* <DEDUP_REMOVED lines=20> */
.L_x_837:
[----:B------:R-:W-:Y:S05]  /*4580*/  BRA.DIV ~URZ, `(.L_x_696) ;  /* 0x00013d827f007947 */ /* 0x000fea000b800000 */
[----:B------:R-:W3:Y:S01]  /*4590*/  SHFL.IDX PT, R2, R5, RZ, 0x181f ;  /* 0x00181fff05027589 */ /* 0x000ee200000e0000 */
[----:B------:R-:W-:-:S03]  /*45a0*/  ISETP.GE.AND P1, PT, R219, c[0x0][0x1d4], PT ;  /* 0x00007500db007a0c */ /* 0x000fc60003f26270 */
[----:B------:R-:W4:Y:S04]  /*45b0*/  SHFL.IDX PT, R8, R5, 0x1, 0x181f ;  /* 0x00381f0005087f89 */ /* 0x000f2800000e0000 */
[----:B------:R-:W5:Y:S01]  /*45c0*/  SHFL.IDX PT, R9, R0, 0x1, 0x181f ;  /* 0x00381f0000097f89 */ /* 0x000f6200000e0000 */
[C---:B---3--:R-:W-:Y:S02]  /*45d0*/  IADD3 R10, P0, R2.reuse, R143, RZ ;  /* 0x0000008f020a7210 */ /* 0x048fe40007f1e0ff */
[----:B------:R-:W-:-:S03]  /*45e0*/  IADD3 R6, P2, R2, R144, RZ ;  /* 0x0000009002067210 */ /* 0x000fc60007f5e0ff */
[--C-:B--2---:R-:W-:Y:S01]  /*45f0*/  IMAD.X R11, R7, 0x1, R68.reuse, P0 ;  /* 0x00000001070b7824 */ /* 0x104fe200000e0644 */
[----:B------:R-:W-:Y:S01]  /*4600*/  ISETP.GE.AND P0, PT, R221, c[0x0][0x1d4], PT ;  /* 0x00007500dd007a0c */ /* 0x000fe20003f06270 */
[----:B------:R-:W-:Y:S01]  /*4610*/  IMAD.X R7, R7, 0x1, R69, P2 ;  /* 0x0000000107077824 */ /* 0x000fe200010e0645 */
[C---:B----4-:R-:W-:Y:S02]  /*4620*/  IADD3 R2, P2, R8.reuse, R143, RZ ;  /* 0x0000008f08027210 */ /* 0x050fe40007f5e0ff */
[----:B------:R2:W-:Y:S03]  /*4630*/  LDGSTS.E.BYPASS.LTC128B.128 [R195+0x8100], [R10.64], !P1 ;  /* 0x081000000ac37fae */ /* 0x0005e6000c901d46 */
[----:B-----5:R-:W-:Y:S01]  /*4640*/  IMAD.X R3, R9, 0x1, R68, P2 ;  /* 0x0000000109037824 */ /* 0x020fe200010e0644 */
[----:B------:R-:W-:-:S05]  /*4650*/  IADD3 R8, P2, R8, R144, RZ ;  /* 0x0000009008087210 */ /* 0x000fca0007f5e0ff */
[----:B------:R-:W-:Y:S01]  /*4660*/  IMAD.X R9, R9, 0x1, R69, P2 ;  /* 0x0000000109097824 */ /* 0x000fe200010e0645 */
[----:B------:R3:W-:Y:S04]  /*4670*/  LDGSTS.E.BYPASS.LTC128B.128 [R195+0xb100], [R6.64], !P0 ;  /* 0x0b10000006c37fae */ /* 0x0007e8000c101d46 */
[----:B------:R3:W-:Y:S04]  /*4680*/  LDGSTS.E.BYPASS.LTC128B.128 [R195+0x9100], [R2.64], !P1 ;  /* 0x0910000002c37fae */ /* 0x0007e8000c901d46 */
[----:B------:R4:W-:Y:S04]  /*4690*/  LDGSTS.E.BYPASS.LTC128B.128 [R195+0xc100], [R8.64], !P0 ;  /* 0x0c10000008c37fae */ /* 0x0009e8000c101d46 */
[----:B--2---:R3:W2:Y:S04]  /*46a0*/  SHFL.IDX PT, R10, R0, 0x2, 0x181f ;  /* 0x00581f00000a7f89 */ /* 0x0046a800000e0000 */
[----:B-1----:R3:W1:Y:S01]  /*46b0*/  SHFL.IDX PT, R0, R5, 0x2, 0x181f ;  /* 0x00581f0005007f89 */ /* 0x00266200000e0000 */
[----:B----4-:R-:W-:-:S02]  /*46c0*/  SEL R9, RZ, 0x10, P1 ;  /* 0x00000010ff097807 */ /* 0x010fc40000800000 */
[----:B------:R-:W-:Y:S02]  /*46d0*/  SEL R8, RZ, 0x10, P0 ;  /* 0x00000010ff087807 */ /* 0x000fe40000000000 */
.L_x_838:
[C---:B---3--:R-:W-:Y:S02]  /*46e0*/  IADD3 R2, -R9.reuse, 0x10, RZ ;  /* 0x0000001009027810 */ /* 0x048fe40007ffe1ff */
[----:B------:R-:W-:Y:S02]  /*46f0*/  IADD3 R3, -R8, 0x10, RZ ;  /* 0x0000001008037810 */ /* 0x000fe40007ffe1ff */
[----:B------:R-:W-:Y:S02]  /*4700*/  LOP3.LUT R2, R2, 0xf, RZ, 0xc0, !PT ;  /* 0x0000000f02027812 */ /* 0x000fe400078ec0ff */
[----:B------:R-:W-:Y:S02]  /*4710*/  ISETP.NE.U32.AND P2, PT, R9, RZ, PT ;  /* 0x000000ff0900720c */ /* 0x000fe40003f45070 */
[----:B-1----:R-:W-:Y:S02]  /*4720*/  IADD3 R6, P1, P0, R2, R0, R143 ;  /* 0x0000000002067210 */ /* 0x002fe4000783e08f */
[----:B------:R-:W-:-:S02]  /*4730*/  LOP3.LUT R2, R3, 0xf, RZ, 0xc0, !PT ;  /* 0x0000000f03027812 */ /* 0x000fc400078ec0ff */
[----:B--2---:R-:W-:Y:S02]  /*4740*/  IADD3.X R7, RZ, R10, R68, P1, P0 ;  /* 0x0000000aff077210 */ /* 0x004fe40000fe0444 */
[----:B------:R-:W-:-:S04]  /*4750*/  IADD3 R2, P1, P0, R2, R0, R144 ;  /* 0x0000000002027210 */ /* 0x000fc8000783e090 */
[----:B------:R-:W-:Y:S01]  /*4760*/  IADD3.X R3, RZ, R10, R69, P1, P0 ;  /* 0x0000000aff037210 */ /* 0x000fe20000fe0445 */
[----:B------:R-:W-:Y:S01]  /*4770*/  @!PT LDS RZ, [RZ] ;  /* 0x00000000fffff984 */ /* 0x000fe20000000800 */
[----:B------:R-:W-:Y:S01]  /*4780*/  @!PT LDS RZ, [RZ] ;  /* 0x00000000fffff984 */ /* 0x000fe20000000800 */
[----:B------:R-:W-:Y:S01]  /*4790*/  @!PT LDS RZ, [RZ] ;  /* 0x00000000fffff984 */ /* 0x000fe20000000800 */
[----:B------:R1:W-:Y:S01]  /*47a0*/  LDGSTS.E.BYPASS.LTC128B.128.ZFILL [R195+0xa100], [R6.64], P2 ;  /* 0x0a10000006c37fae */ /* 0x0003e20009141d46 */
[----:B------:R-:W-:-:S13]  /*47b0*/  ISETP.NE.U32.AND P0, PT, R8, RZ, PT ;  /* 0x000000ff0800720c */ /* 0x000fda0003f05070 */
[----:B------:R1:W-:Y:S02]  /*47c0*/  LDGSTS.E.BYPASS.LTC128B.128.ZFILL [R195+0xd100], [R2.64], P0 ;  /* 0x0d10000002c37fae */ /* 0x0003e40008141d46 */
.L_x_694:
[----:B--234-:R-:W-:Y:S05]  /*47d0*/  BSYNC B0 ;  /* 0x0000000000007941 */ /* 0x01cfea0003800000 */
.L_x_693:
[----:B-1----:R-:W-:Y:S01]  /*47e0*/  IMAD.MOV.U32 R0, RZ, RZ, c[0x0][0x2c4] ;  /* 0x0000b100ff007624 */ /* 0x002fe200078e00ff */
[----:B------:R-:W-:Y:S01]  /*47f0*/  ULDC UR4, c[0x0][0x324] ;  /* 0x0000c90000047ab9 */ /* 0x000fe20000000800 */
[C---:B------:R-:W-:Y:S01]  /*4800*/  IADD3 R2, -R233.reuse, 0x1, R140 ;  /* 0x00000001e9027810 */ /* 0x040fe20007ffe18c */
[----:B------:R-:W-:Y:S01]  /*4810*/  ULOP3.LUT UR4, URZ, UR4, URZ, 0x33, !UPT ;  /* 0x000000043f047292 */ /* 0x000fe2000f8e333f */
[----:B------:R-:W0:Y:S01]  /*4820*/  LDGDEPBAR ;  /* 0x00000000000079af */ /* 0x000e220000000000 */
[----:B------:R-:W-:Y:S01]  /*4830*/  ISETP.NE.AND P0, PT, R0, 0x1, PT ;  /* 0x000000010000780c */ /* 0x000fe20003f05270 */
[----:B------:R-:W-:Y:S01]  /*4840*/  IMAD.IADD R0, R246, 0x1, R244 ;  /* 0x00000001f6007824 */ /* 0x000fe200078e02f4 */
[----:B------:R-:W-:Y:S01]  /*4850*/  IADD3 R9, -R233, R4, RZ ;  /* 0x00000004e9097210 */ /* 0x000fe20007ffe1ff */
[----:B------:R-:W-:Y:S02]  /*4860*/  IMAD.IADD R8, R140, 0x1, -R233 ;  /* 0x000000018c087824 */ /* 0x000fe400078e0ae9 */
[----:B------:R-:W-:-:S08]  /*4870*/  IMAD.MOV.U32 R5, RZ, RZ, R0 ;  /* 0x000000ffff057224 */ /* 0x000fd000078e0000 */
[----:B------:R-:W-:Y:S01]  /*4880*/  @P0 IMAD.HI.U32 R3, R0, c[0x0][0x2c8], RZ ;  /* 0x0000b20000030a27 */ /* 0x000fe200078e00ff */
[----:B------:R-:W-:-:S04]  /*4890*/  IADD3 R0, R2, -R231, RZ ;  /* 0x800000e702007210 */ /* 0x000fc80007ffe0ff */
[C---:B------:R-:W-:Y:S02]  /*48a0*/  IADD3 R7, R0.reuse, UR4, RZ ;  /* 0x0000000400077c10 */ /* 0x040fe4000fffe0ff */
[----:B------:R-:W-:Y:S02]  /*48b0*/  @P0 SHF.R.U32.HI R5, RZ, c[0x0][0x2cc], R3 ;  /* 0x0000b300ff050a19 */ /* 0x000fe40000011603 */
[----:B------:R-:W-:Y:S01]  /*48c0*/  IADD3 R6, R0, c[0x0][0x328], RZ ;  /* 0x0000ca0000067a10 */ /* 0x000fe20007ffe0ff */
[----:B------:R-:W-:Y:S05]  /*48d0*/  BRA.DIV ~URZ, `(.L_x_697) ;  /* 0x00013dc27f007947 */ /* 0x000fea000b800000 */
[----:B------:R1:W2:Y:S02]  /*48e0*/  SHFL.IDX PT, R3, R5, RZ, 0x1c1f ;  /* 0x001c1fff05037589 */ /* 0x0002a400000e0000 */
.L_x_839:
[----:B------:R-:W-:Y:S01]  /*48f0*/  IMAD.MOV.U32 R0, RZ, RZ, c[0x0][0x32c] ;  /* 0x0000cb00ff007624 */ /* 0x000fe200078e00ff */
[----:B--2---:R-:W-:-:S04]  /*4900*/  IADD3 R2, R6, R3, RZ ;  /* 0x0000000306027210 */ /* 0x004fc80007ffe0ff */
[----:B------:R-:W-:Y:S01]  /*4910*/  ISETP.GE.AND P0, PT, R0, 0x1, PT ;  /* 0x000000010000780c */ /* 0x000fe20003f06270 */
[----:B------:R-:W-:Y:S01]  /*4920*/  IMAD.IADD R0, R7, 0x1, R3 ;  /* 0x0000000107007824 */ /* 0x000fe200078e0203 */
[----:B------:R-:W-:-:S11]  /*4930*/  IMNMX R2, R8, R2, PT ;  /* 0x0000000208027217 */ /* 0x000fd60003800200 */
[----:B------:R-:W-:Y:S05]  /*4940*/  @!P0 BRA `(.L_x_698) ;  /* 0x0000014000008947 */ /* 0x000fea0003800000 */
[----:B------:R-:W-:Y:S01]  /*4950*/  IADD3 R3, -R231, R232, R3 ;  /* 0x000000e8e7037210 */ /* 0x000fe20007ffe103 */
[----:B------:R-:W-:Y:S03]  /*4960*/  BSSY B0, `(.L_x_699) ;  /* 0x000000e000007945 */ /* 0x000fe60003800000 */
        /* <DEDUP_REMOVED lines=9> */
.L_x_700:
[----:B------:R-:W-:-:S04]  /*4a00*/  MOV R10, c[0x0][0x32c] ;  /* 0x0000cb00000a7a02 */ /* 0x000fc80000000f00 */
[----:B------:R-:W-:-:S13]  /*4a10*/  ISETP.NE.AND P0, PT, R10, 0x1, PT ;  /* 0x000000010a00780c */ /* 0x000fda0003f05270 */
[----:B------:R-:W-:-:S05]  /*4a20*/  @P0 IMAD.HI.U32 R10, R3, c[0x0][0x330], RZ ;  /* 0x0000cc00030a0a27 */ /* 0x000fca00078e00ff */
[----:B------:R-:W-:Y:S02]  /*4a30*/  @P0 SHF.R.U32.HI R3, RZ, c[0x0][0x334], R10 ;  /* 0x0000cd00ff030a19 */ /* 0x000fe4000001160a */
.L_x_701:
[----:B------:R-:W-:Y:S05]  /*4a40*/  BSYNC B0 ;  /* 0x0000000000007941 */ /* 0x000fea0003800000 */
.L_x_699:
[----:B------:R-:W-:-:S05]  /*4a50*/  IMAD R3, R3, c[0x0][0x32c], R9 ;  /* 0x0000cb0003037a24 */ /* 0x000fca00078e0209 */
[----:B------:R-:W-:Y:S02]  /*4a60*/  IADD3 R10, R3, c[0x0][0x32c], RZ ;  /* 0x0000cb00030a7a10 */ /* 0x000fe40007ffe0ff */
[----:B------:R-:W-:Y:S02]  /*4a70*/  IMNMX R0, R0, R3, !PT ;  /* 0x0000000300007217 */ /* 0x000fe40007800200 */
[----:B------:R-:W-:Y:S02]  /*4a80*/  IMNMX R2, R2, R10, PT ;  /* 0x0000000a02027217 */ /* 0x000fe40003800200 */
.L_x_698:
[----:B------:R-:W-:Y:S02]  /*4a90*/  ISETP.GE.AND P0, PT, R4, 0x2, PT ;  /* 0x000000020400780c */ /* 0x000fe40003f06270 */
[----:B------:R-:W-:Y:S02]  /*4aa0*/  LOP3.LUT R192, R192, 0xffffefff, RZ, 0xc0, !PT ;  /* 0xffffefffc0c07812 */ /* 0x000fe400078ec0ff */
[C---:B------:R-:W-:Y:S02]  /*4ab0*/  ISETP.GE.AND P1, PT, R4.reuse, 0x9, PT ;  /* 0x000000090400780c */ /* 0x040fe40003f26270 */
[----:B------:R-:W-:-:S02]  /*4ac0*/  ISETP.GE.AND P6, PT, R4, 0x3a, PT ;  /* 0x0000003a0400780c */ /* 0x000fc40003fc6270 */
[C---:B------:R-:W-:Y:S02]  /*4ad0*/  ISETP.GE.AND P5, PT, R4.reuse, 0x41, PT ;  /* 0x000000410400780c */ /* 0x040fe40003fa6270 */
[C---:B------:R-:W-:Y:S02]  /*4ae0*/  ISETP.GE.AND P4, PT, R4.reuse, 0x42, PT ;  /* 0x000000420400780c */ /* 0x040fe40003f86270 */
[----:B------:R-:W-:Y:S02]  /*4af0*/  ISETP.GE.AND P3, PT, R4, 0x49, PT ;  /* 0x000000490400780c */ /* 0x000fe40003f66270 */
[----:B------:R-:W-:Y:S02]  /*4b00*/  @P0 LOP3.LUT R192, R192, 0x1000, RZ, 0xfc, !PT ;  /* 0x00001000c0c00812 */ /* 0x000fe400078efcff */
[----:B------:R-:W-:Y:S02]  /*4b10*/  ISETP.GT.AND P0, PT, R0, 0x1, !P0 ;  /* 0x000000010000780c */ /* 0x000fe40004704270 */
[----:B------:R-:W-:-:S02]  /*4b20*/  LOP3.LUT R192, R192, 0xffffbfff, RZ, 0xc0, !PT ;  /* 0xffffbfffc0c07812 */ /* 0x000fc400078ec0ff */
[----:B------:R-:W-:Y:S02]  /*4b30*/  ISETP.LT.OR P0, PT, R2, 0x2, P0 ;  /* 0x000000020200780c */ /* 0x000fe40000701670 */
[----:B------:R-:W-:Y:S02]  /*4b40*/  @P1 LOP3.LUT R192, R192, 0x4000, RZ, 0xfc, !PT ;  /* 0x00004000c0c01812 */ /* 0x000fe400078efcff */
[----:B------:R-:W-:Y:S02]  /*4b50*/  FSEL R11, R96, -INF , !P0 ;  /* 0xff800000600b7808 */ /* 0x000fe40004000000 */
[----:B------:R-:W-:Y:S02]  /*4b60*/  ISETP.GT.AND P0, PT, R0, 0x8, !P1 ;  /* 0x000000080000780c */ /* 0x000fe40004f04270 */
[----:B------:R-:W-:Y:S02]  /*4b70*/  ISETP.GE.AND P1, PT, R4, 0xa, PT ;  /* 0x0000000a0400780c */ /* 0x000fe40003f26270 */
[----:B------:R-:W-:-:S02]  /*4b80*/  ISETP.LT.OR P0, PT, R2, 0x9, P0 ;  /* 0x000000090200780c */ /* 0x000fc40000701670 */
[----:B------:R-:W-:Y:S02]  /*4b90*/  LOP3.LUT R192, R192, 0xfffff7ff, RZ, 0xc0, !PT ;  /* 0xfffff7ffc0c07812 */ /* 0x000fe400078ec0ff */
[----:B------:R-:W-:Y:S02]  /*4ba0*/  FSEL R16, R93, -INF , !P0 ;  /* 0xff8000005d107808 */ /* 0x000fe40004000000 */
[----:B------:R-:W-:Y:S02]  /*4bb0*/  ISETP.GT.AND P0, PT, R0, 0x9, !P1 ;  /* 0x000000090000780c */ /* 0x000fe40004f04270 */
[----:B------:R-:W-:Y:S02]  /*4bc0*/  ISETP.GE.AND P2, PT, R4, 0x4a, PT ;  /* 0x0000004a0400780c */ /* 0x000fe40003f46270 */
[----:B------:R-:W-:Y:S02]  /*4bd0*/  ISETP.LT.OR P0, PT, R2, 0xa, P0 ;  /* 0x0000000a0200780c */ /* 0x000fe40000701670 */
[----:B------:R-:W-:-:S02]  /*4be0*/  @P1 LOP3.LUT R192, R192, 0x800, RZ, 0xfc, !PT ;  /* 0x00000800c0c01812 */ /* 0x000fc400078efcff */
[----:B------:R-:W-:Y:S02]  /*4bf0*/  ISETP.GE.AND P1, PT, R4, 0x11, PT ;  /* 0x000000110400780c */ /* 0x000fe40003f26270 */
[----:B------:R-:W-:Y:S02]  /*4c00*/  LOP3.LUT R192, R192, 0xfffffbff, RZ, 0xc0, !PT ;  /* 0xfffffbffc0c07812 */ /* 0x000fe400078ec0ff */
[----:B------:R-:W-:Y:S02]  /*4c10*/  FSEL R17, R92, -INF , !P0 ;  /* 0xff8000005c117808 */ /* 0x000fe40004000000 */
[----:B------:R-:W-:-:S04]  /*4c20*/  ISETP.GT.AND P0, PT, R0, 0x10, !P1 ;  /* 0x000000100000780c */ /* 0x000fc80004f04270 */
[----:B------:R-:W-:-:S03]  /*4c30*/  ISETP.LT.OR P0, PT, R2, 0x11, P0 ;  /* 0x000000110200780c */ /* 0x000fc60000701670 */
[----:B------:R-:W-:Y:S02]  /*4c40*/  @P1 LOP3.LUT R192, R192, 0x400, RZ, 0xfc, !PT ;  /* 0x00000400c0c01812 */ /* 0x000fe400078efcff */
        /* <DEDUP_REMOVED lines=49> */
[----:B------:R-:W-:Y:S02]  /*4f60*/  FSEL R141, R48, -INF , !P0 ;  /* 0xff800000308d7808 */ /* 0x000fe40004000000 */
[----:B------:R-:W-:Y:S02]  /*4f70*/  LOP3.LUT R192, R192, 0xfffffffd, RZ, 0xc0, !PT ;  /* 0xfffffffdc0c07812 */ /* 0x000fe400078ec0ff */
[----:B------:R-:W-:-:S04]  /*4f80*/  ISETP.GT.AND P0, PT, R0, 0x31, !P1 ;  /* 0x000000310000780c */ /* 0x000fc80004f04270 */
[----:B------:R-:W-:-:S03]  /*4f90*/  ISETP.LT.OR P0, PT, R2, 0x32, P0 ;  /* 0x000000320200780c */ /* 0x000fc60000701670 */
[----:B------:R-:W-:Y:S02]  /*4fa0*/  @P1 LOP3.LUT R192, R192, 0x2, RZ, 0xfc, !PT ;  /* 0x00000002c0c01812 */ /* 0x000fe400078efcff */
[----:B------:R-:W-:Y:S02]  /*4fb0*/  ISETP.GE.AND P1, PT, R4, 0x39, PT ;  /* 0x000000390400780c */ /* 0x000fe40003f26270 */
[----:B------:R-:W-:Y:S02]  /*4fc0*/  FSEL R140, R43, -INF , !P0 ;  /* 0xff8000002b8c7808 */ /* 0x000fe40004000000 */
[----:B------:R-:W-:Y:S02]  /*4fd0*/  ISETP.GT.AND P0, PT, R0, 0x38, !P1 ;  /* 0x000000380000780c */ /* 0x000fe40004f04270 */
[----:B------:R-:W-:Y:S02]  /*4fe0*/  LOP3.LUT R192, R192, 0xfffffffe, RZ, 0xc0, !PT ;  /* 0xfffffffec0c07812 */ /* 0x000fe400078ec0ff */
[----:B------:R-:W-:-:S04]  /*4ff0*/  ISETP.LT.OR P0, PT, R2, 0x39, P0 ;  /* 0x000000390200780c */ /* 0x000fc80000701670 */
[----:B------:R-:W-:Y:S02]  /*5000*/  FSEL R139, R41, -INF , !P0 ;  /* 0xff800000298b7808 */ /* 0x000fe40004000000 */
[----:B------:R-:W-:Y:S02]  /*5010*/  ISETP.GT.AND P0, PT, R0, 0x39, !P6 ;  /* 0x000000390000780c */ /* 0x000fe40007704270 */
[----:B------:R-:W-:Y:S02]  /*5020*/  @P1 LOP3.LUT R192, R192, 0x1, RZ, 0xfc, !PT ;  /* 0x00000001c0c01812 */ /* 0x000fe400078efcff */
[----:B------:R-:W-:Y:S02]  /*5030*/  ISETP.LT.OR P0, PT, R2, 0x3a, P0 ;  /* 0x0000003a0200780c */ /* 0x000fe40000701670 */
[----:B------:R-:W-:Y:S02]  /*5040*/  ISETP.GE.AND P1, PT, R4, 0x51, PT ;  /* 0x000000510400780c */ /* 0x000fe40003f26270 */
[----:B------:R-:W-:-:S02]  /*5050*/  FSEL R138, R40, -INF , !P0 ;  /* 0xff800000288a7808 */ /* 0x000fc40004000000 */
[----:B------:R-:W-:Y:S02]  /*5060*/  ISETP.GT.AND P0, PT, R0, 0x40, !P5 ;  /* 0x000000400000780c */ /* 0x000fe40006f04270 */
[----:B------:R-:W-:Y:S02]  /*5070*/  LOP3.LUT R192, R192, 0xfffeffff, RZ, 0xc0, !PT ;  /* 0xfffeffffc0c07812 */ /* 0x000fe400078ec0ff */
[----:B------:R-:W-:-:S04]  /*5080*/  ISETP.LT.OR P0, PT, R2, 0x41, P0 ;  /* 0x000000410200780c */ /* 0x000fc80000701670 */
[----:B------:R-:W-:Y:S02]  /*5090*/  FSEL R177, R30, -INF , !P0 ;  /* 0xff8000001eb17808 */ /* 0x000fe40004000000 */
[----:B------:R-:W-:Y:S02]  /*50a0*/  ISETP.GT.AND P0, PT, R0, 0x41, !P4 ;  /* 0x000000410000780c */ /* 0x000fe40006704270 */
[----:B------:R-:W-:Y:S02]  /*50b0*/  @P1 LOP3.LUT R192, R192, 0x10000, RZ, 0xfc, !PT ;  /* 0x00010000c0c01812 */ /* 0x000fe400078efcff */
[----:B------:R-:W-:Y:S02]  /*50c0*/  ISETP.LT.OR P0, PT, R2, 0x42, P0 ;  /* 0x000000420200780c */ /* 0x000fe40000701670 */
[----:B------:R-:W-:Y:S02]  /*50d0*/  LOP3.LUT R192, R192, 0xffff7fff, RZ, 0xc0, !PT ;  /* 0xffff7fffc0c07812 */ /* 0x000fe400078ec0ff */
[----:B------:R-:W-:-:S02]  /*50e0*/  FSEL R176, R29, -INF , !P0 ;  /* 0xff8000001db07808 */ /* 0x000fc40004000000 */
[----:B------:R-:W-:-:S04]  /*50f0*/  ISETP.GT.AND P0, PT, R0, 0x48, !P3 ;  /* 0x000000480000780c */ /* 0x000fc80005f04270 */
[----:B------:R-:W-:-:S04]  /*5100*/  ISETP.LT.OR P0, PT, R2, 0x49, P0 ;  /* 0x000000490200780c */ /* 0x000fc80000701670 */
[----:B------:R-:W-:Y:S02]  /*5110*/  FSEL R151, R25, -INF , !P0 ;  /* 0xff80000019977808 */ /* 0x000fe40004000000 */
[----:B------:R-:W-:-:S04]  /*5120*/  ISETP.GT.AND P0, PT, R0, 0x49, !P2 ;  /* 0x000000490000780c */ /* 0x000fc80005704270 */
[----:B------:R-:W-:-:S04]  /*5130*/  ISETP.LT.OR P0, PT, R2, 0x4a, P0 ;  /* 0x0000004a0200780c */ /* 0x000fc80000701670 */
[----:B------:R-:W-:Y:S02]  /*5140*/  FSEL R150, R24, -INF , !P0 ;  /* 0xff80000018967808 */ /* 0x000fe40004000000 */
[----:B------:R-:W-:Y:S02]  /*5150*/  ISETP.GT.AND P0, PT, R0, 0x50, !P1 ;  /* 0x000000500000780c */ /* 0x000fe40004f04270 */
[----:B------:R-:W-:Y:S02]  /*5160*/  ISETP.GE.AND P1, PT, R4, 0x52, PT ;  /* 0x000000520400780c */ /* 0x000fe40003f26270 */
[----:B------:R-:W-:-:S04]  /*5170*/  ISETP.LT.OR P0, PT, R2, 0x51, P0 ;  /* 0x000000510200780c */ /* 0x000fc80000701670 */
[----:B------:R-:W-:Y:S02]  /*5180*/  FSEL R194, R23, -INF , !P0 ;  /* 0xff80000017c27808 */ /* 0x000fe40004000000 */
[----:B------:R-:W-:-:S04]  /*5190*/  ISETP.GT.AND P0, PT, R0, 0x51, !P1 ;  /* 0x000000510000780c */ /* 0x000fc80004f04270 */
[----:B------:R-:W-:Y:S02]  /*51a0*/  ISETP.LT.OR P0, PT, R2, 0x52, P0 ;  /* 0x000000520200780c */ /* 0x000fe40000701670 */
        /* <DEDUP_REMOVED lines=9> */
[----:B------:R-:W-:Y:S02]  /*5240*/  ISETP.GT.AND P0, PT, R0, RZ, !P1 ;  /* 0x000000ff0000720c */ /* 0x000fe40004f04270 */
[----:B------:R-:W-:Y:S02]  /*5250*/  LOP3.LUT R192, R192, 0xfffdffff, RZ, 0xc0, !PT ;  /* 0xfffdffffc0c07812 */ /* 0x000fe400078ec0ff */
[----:B------:R-:W-:-:S04]  /*5260*/  ISETP.LT.OR P0, PT, R2, 0x1, P0 ;  /* 0x000000010200780c */ /* 0x000fc80000701670 */
[----:B------:R-:W-:Y:S02]  /*5270*/  FSEL R10, R98, -INF , !P0 ;  /* 0xff800000620a7808 */ /* 0x000fe40004000000 */
[----:B------:R-:W-:-:S13]  /*5280*/  ISETP.GE.AND P0, PT, R4, 0x5a, PT ;  /* 0x0000005a0400780c */ /* 0x000fda0003f06270 */
[----:B------:R-:W-:Y:S02]  /*5290*/  @P0 LOP3.LUT R192, R192, 0x20000, RZ, 0xfc, !PT ;  /* 0x00020000c0c00812 */ /* 0x000fe400078efcff */
[----:B------:R-:W-:-:S04]  /*52a0*/  ISETP.GT.AND P0, PT, R0, 0x59, !P0 ;  /* 0x000000590000780c */ /* 0x000fc80004704270 */
[----:B------:R-:W-:-:S04]  /*52b0*/  ISETP.LT.OR P0, PT, R2, 0x5a, P0 ;  /* 0x0000005a0200780c */ /* 0x000fc80000701670 */
[----:B------:R-:W-:Y:S01]  /*52c0*/  FSEL R178, R12, -INF , !P0 ;  /* 0xff8000000cb27808 */ /* 0x000fe20004000000 */
[----:B------:R-:W-:Y:S06]  /*52d0*/  BRA.DIV ~URZ, `(.L_x_702) ;  /* 0x000134327f007947 */ /* 0x000fec000b800000 */
[----:B------:R2:W3:Y:S02]  /*52e0*/  SHFL.IDX PT, R3, R5, 0x1, 0x1c1f ;  /* 0x003c1f0005037f89 */ /* 0x0004e400000e0000 */
.L_x_840:
[----:B------:R-:W-:Y:S01]  /*52f0*/  IMAD.MOV.U32 R0, RZ, RZ, c[0x0][0x32c] ;  /* 0x0000cb00ff007624 */ /* 0x000fe200078e00ff */
[----:B---3--:R-:W-:-:S04]  /*5300*/  IADD3 R2, R6, R3, RZ ;  /* 0x0000000306027210 */ /* 0x008fc80007ffe0ff */
        /* <DEDUP_REMOVED lines=15> */
.L_x_705:
[----:B------:R-:W-:-:S04]  /*5400*/  MOV R4, c[0x0][0x32c] ;  /* 0x0000cb0000047a02 */ /* 0x000fc80000000f00 */
[----:B------:R-:W-:-:S13]  /*5410*/  ISETP.NE.AND P0, PT, R4, 0x1, PT ;  /* 0x000000010400780c */ /* 0x000fda0003f05270 */
[----:B------:R-:W-:-:S05]  /*5420*/  @P0 IMAD.HI.U32 R4, R3, c[0x0][0x330], RZ ;  /* 0x0000cc0003040a27 */ /* 0x000fca00078e00ff */
[----:B------:R-:W-:Y:S02]  /*5430*/  @P0 SHF.R.U32.HI R3, RZ, c[0x0][0x334], R4 ;  /* 0x0000cd00ff030a19 */ /* 0x000fe40000011604 */
.L_x_706:
[----:B------:R-:W-:Y:S05]  /*5440*/  BSYNC B0 ;  /* 0x0000000000007941 */ /* 0x000fea0003800000 */
.L_x_704:
[----:B------:R-:W-:-:S05]  /*5450*/  IMAD R3, R3, c[0x0][0x32c], R9 ;  /* 0x0000cb0003037a24 */ /* 0x000fca00078e0209 */
[----:B------:R-:W-:Y:S02]  /*5460*/  IADD3 R4, R3, c[0x0][0x32c], RZ ;  /* 0x0000cb0003047a10 */ /* 0x000fe40007ffe0ff */
[----:B------:R-:W-:Y:S02]  /*5470*/  IMNMX R0, R0, R3, !PT ;  /* 0x0000000300007217 */ /* 0x000fe40007800200 */
[----:B------:R-:W-:Y:S02]  /*5480*/  IMNMX R2, R2, R4, PT ;  /* 0x0000000402027217 */ /* 0x000fe40003800200 */
.L_x_703:
[----:B------:R-:W-:Y:S02]  /*5490*/  LOP3.LUT P0, RZ, R192, 0x1000, RZ, 0xc0, !PT ;  /* 0x00001000c0ff7812 */ /* 0x000fe4000780c0ff */
[----:B------:R-:W-:Y:S02]  /*54a0*/  FMNMX.FTZ R3, R10, R11, !PT ;  /* 0x0000000b0a037209 */ /* 0x000fe40007810000 */
[----:B------:R-:W-:Y:S02]  /*54b0*/  ISETP.GT.AND P0, PT, R0, 0x1, !P0 ;  /* 0x000000010000780c */ /* 0x000fe40004704270 */
[----:B------:R-:W-:-:S02]  /*54c0*/  FMNMX.FTZ R3, R16, R3, !PT ;  /* 0x0000000310037209 */ /* 0x000fc40007810000 */
[----:B------:R-:W-:Y:S02]  /*54d0*/  ISETP.LT.OR P0, PT, R2, 0x2, P0 ;  /* 0x000000020200780c */ /* 0x000fe40000701670 */
[----:B------:R-:W-:Y:S02]  /*54e0*/  FMNMX.FTZ R3, R17, R3, !PT ;  /* 0x0000000311037209 */ /* 0x000fe40007810000 */
[----:B------:R-:W-:Y:S02]  /*54f0*/  FSEL R7, R97, -INF , !P0 ;  /* 0xff80000061077808 */ /* 0x000fe40004000000 */
[----:B------:R-:W-:Y:S02]  /*5500*/  LOP3.LUT P0, RZ, R192, 0x4000, RZ, 0xc0, !PT ;  /* 0x00004000c0ff7812 */ /* 0x000fe4000780c0ff */
[----:B------:R-:W-:Y:S02]  /*5510*/  FMNMX.FTZ R3, R19, R3, !PT ;  /* 0x0000000313037209 */ /* 0x000fe40007810000 */
[----:B------:R-:W-:-:S02]  /*5520*/  ISETP.GT.AND P0, PT, R0, 0x8, !P0 ;  /* 0x000000080000780c */ /* 0x000fc40004704270 */
[----:B------:R-:W-:Y:S02]  /*5530*/  FMNMX.FTZ R3, R20, R3, !PT ;  /* 0x0000000314037209 */ /* 0x000fe40007810000 */
[----:B------:R-:W-:Y:S02]  /*5540*/  ISETP.LT.OR P0, PT, R2, 0x9, P0 ;  /* 0x000000090200780c */ /* 0x000fe40000701670 */
[----:B------:R-:W-:Y:S02]  /*5550*/  FMNMX.FTZ R3, R21, R3, !PT ;  /* 0x0000000315037209 */ /* 0x000fe40007810000 */
[----:B------:R-:W-:Y:S02]  /*5560*/  FSEL R12, R95, -INF , !P0 ;  /* 0xff8000005f0c7808 */ /* 0x000fe40004000000 */
[----:B------:R-:W-:Y:S02]  /*5570*/  LOP3.LUT P0, RZ, R192, 0x800, RZ, 0xc0, !PT ;  /* 0x00000800c0ff7812 */ /* 0x000fe4000780c0ff */
[----:B------:R-:W-:-:S02]  /*5580*/  FMNMX.FTZ R3, R22, R3, !PT ;  /* 0x0000000316037209 */ /* 0x000fc40007810000 */
[----:B------:R-:W-:Y:S02]  /*5590*/  ISETP.GT.AND P0, PT, R0, 0x9, !P0 ;  /* 0x000000090000780c */ /* 0x000fe40004704270 */
[----:B------:R-:W-:Y:S02]  /*55a0*/  FMNMX.FTZ R3, R102, R3, !PT ;  /* 0x0000000366037209 */ /* 0x000fe40007810000 */
[----:B------:R-:W-:Y:S02]  /*55b0*/  ISETP.LT.OR P0, PT, R2, 0xa, P0 ;  /* 0x0000000a0200780c */ /* 0x000fe40000701670 */
[----:B------:R-:W-:Y:S02]  /*55c0*/  FMNMX.FTZ R3, R103, R3, !PT ;  /* 0x0000000367037209 */ /* 0x000fe40007810000 */
[----:B------:R-:W-:Y:S02]  /*55d0*/  FSEL R13, R94, -INF , !P0 ;  /* 0xff8000005e0d7808 */ /* 0x000fe40004000000 */
[----:B------:R-:W-:-:S02]  /*55e0*/  LOP3.LUT P0, RZ, R192, 0x400, RZ, 0xc0, !PT ;  /* 0x00000400c0ff7812 */ /* 0x000fc4000780c0ff */
[----:B------:R-:W-:Y:S02]  /*55f0*/  FMNMX.FTZ R3, R128, R3, !PT ;  /* 0x0000000380037209 */ /* 0x000fe40007810000 */
[----:B------:R-:W-:Y:S02]  /*5600*/  ISETP.GT.AND P0, PT, R0, 0x10, !P0 ;  /* 0x000000100000780c */ /* 0x000fe40004704270 */
[----:B------:R-:W-:Y:S02]  /*5610*/  FMNMX.FTZ R3, R129, R3, !PT ;  /* 0x0000000381037209 */ /* 0x000fe40007810000 */
[----:B------:R-:W-:Y:S02]  /*5620*/  ISETP.LT.OR P0, PT, R2, 0x11, P0 ;  /* 0x000000110200780c */ /* 0x000fe40000701670 */
[----:B------:R-:W-:Y:S02]  /*5630*/  FMNMX.FTZ R3, R141, R3, !PT ;  /* 0x000000038d037209 */ /* 0x000fe40007810000 */
[----:B------:R-:W-:-:S02]  /*5640*/  FSEL R14, R91, -INF , !P0 ;  /* 0xff8000005b0e7808 */ /* 0x000fc40004000000 */
[----:B------:R-:W-:Y:S02]  /*5650*/  LOP3.LUT P0, RZ, R192, 0x200, RZ, 0xc0, !PT ;  /* 0x00000200c0ff7812 */ /* 0x000fe4000780c0ff */
[----:B------:R-:W-:Y:S02]  /*5660*/  FMNMX.FTZ R3, R140, R3, !PT ;  /* 0x000000038c037209 */ /* 0x000fe40007810000 */
[----:B------:R-:W-:Y:S02]  /*5670*/  ISETP.GT.AND P0, PT, R0, 0x11, !P0 ;  /* 0x000000110000780c */ /* 0x000fe40004704270 */
[----:B------:R-:W-:Y:S02]  /*5680*/  FMNMX.FTZ R3, R139, R3, !PT ;  /* 0x000000038b037209 */ /* 0x000fe40007810000 */
[----:B------:R-:W-:Y:S02]  /*5690*/  ISETP.LT.OR P0, PT, R2, 0x12, P0 ;  /* 0x000000120200780c */ /* 0x000fe40000701670 */
[----:B------:R-:W-:-:S02]  /*56a0*/  FMNMX.FTZ R3, R138, R3, !PT ;  /* 0x000000038a037209 */ /* 0x000fc40007810000 */
[----:B------:R-:W-:Y:S02]  /*56b0*/  FSEL R15, R90, -INF , !P0 ;  /* 0xff8000005a0f7808 */ /* 0x000fe40004000000 */
[----:B------:R-:W-:Y:S02]  /*56c0*/  LOP3.LUT P0, RZ, R192, 0x100, RZ, 0xc0, !PT ;  /* 0x00000100c0ff7812 */ /* 0x000fe4000780c0ff */
[----:B------:R-:W-:Y:S02]  /*56d0*/  FMNMX.FTZ R3, R177, R3, !PT ;  /* 0x00000003b1037209 */ /* 0x000fe40007810000 */
[----:B------:R-:W-:Y:S02]  /*56e0*/  ISETP.GT.AND P0, PT, R0, 0x18, !P0 ;  /* 0x000000180000780c */ /* 0x000fe40004704270 */
[----:B------:R-:W-:Y:S02]  /*56f0*/  FMNMX.FTZ R3, R176, R3, !PT ;  /* 0x00000003b0037209 */ /* 0x000fe40007810000 */
[----:B------:R-:W-:-:S02]  /*5700*/  ISETP.LT.OR P0, PT, R2, 0x19, P0 ;  /* 0x000000190200780c */ /* 0x000fc40000701670 */
[----:B------:R-:W-:Y:S02]  /*5710*/  FMNMX.FTZ R3, R151, R3, !PT ;  /* 0x0000000397037209 */ /* 0x000fe40007810000 */
[----:B------:R-:W-:Y:S02]  /*5720*/  FSEL R18, R79, -INF , !P0 ;  /* 0xff8000004f127808 */ /* 0x000fe40004000000 */
[----:B------:R-:W-:-:S04]  /*5730*/  LOP3.LUT P0, RZ, R192, 0x80, RZ, 0xc0, !PT ;  /* 0x00000080c0ff7812 */ /* 0x000fc8000780c0ff */
[----:B------:R-:W-:-:S04]  /*5740*/  ISETP.GT.AND P0, PT, R0, 0x19, !P0 ;  /* 0x000000190000780c */ /* 0x000fc80004704270 */
[----:B------:R-:W-:-:S04]  /*5750*/  ISETP.LT.OR P0, PT, R2, 0x1a, P0 ;  /* 0x0000001a0200780c */ /* 0x000fc80000701670 */
        /* <DEDUP_REMOVED lines=29> */
[----:B------:R-:W-:Y:S02]  /*5930*/  ISETP.GT.AND P0, PT, R0, 0x39, !P6 ;  /* 0x000000390000780c */ /* 0x000fe40007704270 */
[----:B------:R-:W-:Y:S02]  /*5940*/  LOP3.LUT P6, RZ, R192, 0x10000, RZ, 0xc0, !PT ;  /* 0x00010000c0ff7812 */ /* 0x000fe400078cc0ff */
[----:B------:R-:W-:-:S04]  /*5950*/  ISETP.LT.OR P0, PT, R2, 0x3a, P0 ;  /* 0x0000003a0200780c */ /* 0x000fc80000701670 */
[----:B------:R-:W-:Y:S02]  /*5960*/  FSEL R136, R37, -INF , !P0 ;  /* 0xff80000025887808 */ /* 0x000fe40004000000 */
[----:B------:R-:W-:-:S04]  /*5970*/  ISETP.GT.AND P0, PT, R0, 0x40, !P5 ;  /* 0x000000400000780c */ /* 0x000fc80006f04270 */
[----:B------:R-:W-:-:S04]  /*5980*/  ISETP.LT.OR P0, PT, R2, 0x41, P0 ;  /* 0x000000410200780c */ /* 0x000fc80000701670 */
[----:B------:R-:W-:Y:S02]  /*5990*/  FSEL R147, R36, -INF , !P0 ;  /* 0xff80000024937808 */ /* 0x000fe40004000000 */
[----:B------:R-:W-:-:S04]  /*59a0*/  ISETP.GT.AND P0, PT, R0, 0x41, !P4 ;  /* 0x000000410000780c */ /* 0x000fc80006704270 */
[----:B------:R-:W-:-:S04]  /*59b0*/  ISETP.LT.OR P0, PT, R2, 0x42, P0 ;  /* 0x000000420200780c */ /* 0x000fc80000701670 */
[----:B------:R-:W-:Y:S02]  /*59c0*/  FSEL R146, R31, -INF , !P0 ;  /* 0xff8000001f927808 */ /* 0x000fe40004000000 */
[----:B------:R-:W-:Y:S02]  /*59d0*/  ISETP.GT.AND P0, PT, R0, 0x48, !P3 ;  /* 0x000000480000780c */ /* 0x000fe40005f04270 */
[----:B------:R-:W-:Y:S02]  /*59e0*/  LOP3.LUT P3, RZ, R192, 0x2000, RZ, 0xc0, !PT ;  /* 0x00002000c0ff7812 */ /* 0x000fe4000786c0ff */
[----:B------:R-:W-:-:S04]  /*59f0*/  ISETP.LT.OR P0, PT, R2, 0x49, P0 ;  /* 0x000000490200780c */ /* 0x000fc80000701670 */
[----:B------:R-:W-:Y:S02]  /*5a00*/  FSEL R145, R28, -INF , !P0 ;  /* 0xff8000001c917808 */ /* 0x000fe40004000000 */
[----:B------:R-:W-:Y:S02]  /*5a10*/  ISETP.GT.AND P0, PT, R0, 0x49, !P2 ;  /* 0x000000490000780c */ /* 0x000fe40005704270 */
[----:B------:R-:W-:Y:S02]  /*5a20*/  LOP3.LUT P2, RZ, R192, 0x20000, RZ, 0xc0, !PT ;  /* 0x00020000c0ff7812 */ /* 0x000fe4000784c0ff */
[----:B------:R-:W-:-:S04]  /*5a30*/  ISETP.LT.OR P0, PT, R2, 0x4a, P0 ;  /* 0x0000004a0200780c */ /* 0x000fc80000701670 */
[----:B------:R-:W-:Y:S02]  /*5a40*/  FSEL R148, R27, -INF , !P0 ;  /* 0xff8000001b947808 */ /* 0x000fe40004000000 */
[----:B------:R-:W-:Y:S02]  /*5a50*/  ISETP.GT.AND P0, PT, R0, RZ, !P1 ;  /* 0x000000ff0000720c */ /* 0x000fe40004f04270 */
[----:B------:R-:W-:Y:S02]  /*5a60*/  LOP3.LUT P1, RZ, R192, 0x8000, RZ, 0xc0, !PT ;  /* 0x00008000c0ff7812 */ /* 0x000fe4000782c0ff */
[----:B------:R-:W-:Y:S02]  /*5a70*/  ISETP.LT.OR P0, PT, R2, 0x1, P0 ;  /* 0x000000010200780c */ /* 0x000fe40000701670 */
[----:B------:R-:W-:Y:S02]  /*5a80*/  ISETP.GT.AND P1, PT, R0, 0x51, !P1 ;  /* 0x000000510000780c */ /* 0x000fe40004f24270 */
[----:B------:R-:W-:-:S02]  /*5a90*/  FSEL R6, R99, -INF , !P0 ;  /* 0xff80000063067808 */ /* 0x000fc40004000000 */
[----:B------:R-:W-:Y:S02]  /*5aa0*/  ISETP.GT.AND P0, PT, R0, 0x50, !P6 ;  /* 0x000000500000780c */ /* 0x000fe40007704270 */
[----:B------:R-:W-:Y:S02]  /*5ab0*/  FMNMX.FTZ R4, R6, R7, !PT ;  /* 0x0000000706047209 */ /* 0x000fe40007810000 */
[----:B------:R-:W-:Y:S02]  /*5ac0*/  ISETP.LT.OR P0, PT, R2, 0x51, P0 ;  /* 0x000000510200780c */ /* 0x000fe40000701670 */
[----:B------:R-:W-:Y:S02]  /*5ad0*/  FMNMX.FTZ R4, R12, R4, !PT ;  /* 0x000000040c047209 */ /* 0x000fe40007810000 */
[----:B------:R-:W-:Y:S02]  /*5ae0*/  FSEL R149, R26, -INF , !P0 ;  /* 0xff8000001a957808 */ /* 0x000fe40004000000 */
[----:B------:R-:W-:-:S02]  /*5af0*/  FMNMX.FTZ R4, R13, R4, !PT ;  /* 0x000000040d047209 */ /* 0x000fc40007810000 */
[----:B------:R-:W-:Y:S02]  /*5b00*/  ISETP.GT.AND P0, PT, R0, 0x58, !P3 ;  /* 0x000000580000780c */ /* 0x000fe40005f04270 */
[----:B------:R-:W-:Y:S02]  /*5b10*/  FMNMX.FTZ R4, R14, R4, !PT ;  /* 0x000000040e047209 */ /* 0x000fe40007810000 */
[----:B------:R-:W-:Y:S02]  /*5b20*/  ISETP.GT.AND P3, PT, R0, 0x59, !P2 ;  /* 0x000000590000780c */ /* 0x000fe40005764270 */
[----:B------:R-:W-:Y:S02]  /*5b30*/  FMNMX.FTZ R4, R15, R4, !PT ;  /* 0x000000040f047209 */ /* 0x000fe40007810000 */
[----:B------:R-:W-:Y:S02]  /*5b40*/  FMNMX.FTZ R0, R150, R3, !PT ;  /* 0x0000000396007209 */ /* 0x000fe40007810000 */
[----:B------:R-:W-:-:S02]  /*5b50*/  FMNMX.FTZ R4, R18, R4, !PT ;  /* 0x0000000412047209 */ /* 0x000fc40007810000 */
[----:B------:R-:W-:Y:S02]  /*5b60*/  ISETP.LT.OR P2, PT, R2, 0x52, P1 ;  /* 0x000000520200780c */ /* 0x000fe40000f41670 */
[----:B------:R-:W-:Y:S02]  /*5b70*/  FMNMX.FTZ R4, R24, R4, !PT ;  /* 0x0000000418047209 */ /* 0x000fe40007810000 */
[----:B------:R-:W-:Y:S02]  /*5b80*/  ISETP.LT.OR P1, PT, R2, 0x59, P0 ;  /* 0x000000590200780c */ /* 0x000fe40000721670 */
[----:B------:R-:W-:Y:S02]  /*5b90*/  FMNMX.FTZ R4, R69, R4, !PT ;  /* 0x0000000445047209 */ /* 0x000fe40007810000 */
[----:B------:R-:W-:Y:S02]  /*5ba0*/  FSEL R144, R34, -INF , !P2 ;  /* 0xff80000022907808 */ /* 0x000fe40005000000 */
[----:B------:R-:W-:-:S02]  /*5bb0*/  FMNMX.FTZ R4, R70, R4, !PT ;  /* 0x0000000446047209 */ /* 0x000fc40007810000 */
[----:B------:R-:W-:Y:S02]  /*5bc0*/  FMNMX.FTZ R0, R194, R0, !PT ;  /* 0x00000000c2007209 */ /* 0x000fe40007810000 */
[----:B------:R-:W-:Y:S02]  /*5bd0*/  FMNMX.FTZ R4, R100, R4, !PT ;  /* 0x0000000464047209 */ /* 0x000fe40007810000 */
[----:B------:R-:W-:Y:S02]  /*5be0*/  ISETP.LT.OR P0, PT, R2, 0x5a, P3 ;  /* 0x0000005a0200780c */ /* 0x000fe40001f01670 */
[----:B------:R-:W-:Y:S02]  /*5bf0*/  FMNMX.FTZ R4, R101, R4, !PT ;  /* 0x0000000465047209 */ /* 0x000fe40007810000 */
[----:B------:R-:W-:Y:S02]  /*5c00*/  FSEL R143, R33, -INF , !P1 ;  /* 0xff800000218f7808 */ /* 0x000fe40004800000 */
[----:B------:R-:W-:-:S02]  /*5c10*/  FMNMX.FTZ R4, R131, R4, !PT ;  /* 0x0000000483047209 */ /* 0x000fc40007810000 */
[----:B------:R-:W-:Y:S02]  /*5c20*/  FMNMX.FTZ R0, R193, R0, !PT ;  /* 0x00000000c1007209 */ /* 0x000fe40007810000 */
[----:B------:R-:W-:Y:S02]  /*5c30*/  FMNMX.FTZ R4, R130, R4, !PT ;  /* 0x0000000482047209 */ /* 0x000fe40007810000 */
[----:B------:R-:W-:Y:S02]  /*5c40*/  FSEL R142, R32, -INF , !P0 ;  /* 0xff800000208e7808 */ /* 0x000fe40004000000 */
[----:B------:R-:W-:Y:S02]  /*5c50*/  FMNMX.FTZ R4, R137, R4, !PT ;  /* 0x0000000489047209 */ /* 0x000fe40007810000 */
[----:B------:R-:W-:Y:S02]  /*5c60*/  FMNMX.FTZ R0, R179, R0, !PT ;  /* 0x00000000b3007209 */ /* 0x000fe40007810000 */
[----:B------:R-:W-:-:S04]  /*5c70*/  FMNMX.FTZ R4, R136, R4, !PT ;  /* 0x0000000488047209 */ /* 0x000fc80007810000 */
[----:B------:R-:W-:-:S04]  /*5c80*/  FMNMX.FTZ R4, R147, R4, !PT ;  /* 0x0000000493047209 */ /* 0x000fc80007810000 */
[----:B------:R-:W-:-:S04]  /*5c90*/  FMNMX.FTZ R4, R146, R4, !PT ;  /* 0x0000000492047209 */ /* 0x000fc80007810000 */
[----:B------:R-:W-:-:S04]  /*5ca0*/  FMNMX.FTZ R4, R145, R4, !PT ;  /* 0x0000000491047209 */ /* 0x000fc80007810000 */
[----:B------:R-:W-:Y:S02]  /*5cb0*/  FMNMX.FTZ R3, R148, R4, !PT ;  /* 0x0000000494037209 */ /* 0x000fe40007810000 */
[----:B------:R-:W-:Y:S02]  /*5cc0*/  FMNMX.FTZ R4, R178, R0, !PT ;  /* 0x00000000b2047209 */ /* 0x000fe40007810000 */
[----:B------:R-:W-:-:S04]  /*5cd0*/  FMNMX.FTZ R3, R149, R3, !PT ;  /* 0x0000000395037209 */ /* 0x000fc80007810000 */
[----:B------:R-:W-:-:S04]  /*5ce0*/  FMNMX.FTZ R2, R144, R3, !PT ;  /* 0x0000000390027209 */ /* 0x000fc80007810000 */
[----:B------:R-:W-:-:S04]  /*5cf0*/  FMNMX.FTZ R2, R143, R2, !PT ;  /* 0x000000028f027209 */ /* 0x000fc80007810000 */
[----:B-12---:R-:W-:Y:S01]  /*5d00*/  FMNMX.FTZ R5, R142, R2, !PT ;  /* 0x000000028e057209 */ /* 0x006fe20007810000 */
[----:B------:R-:W-:Y:S05]  /*5d10*/  BRA.DIV ~URZ, `(.L_x_707) ;  /* 0x00012a627f007947 */ /* 0x000fea000b800000 */
[----:B------:R1:W2:Y:S02]  /*5d20*/  SHFL.BFLY PT, R0, R4, 0x2, 0x1f ;  /* 0x0c401f0004007f89 */ /* 0x0002a400000e0000 */
.L_x_841:
[----:B-12---:R-:W-:Y:S01]  /*5d30*/  FMNMX.FTZ R4, R4, R0, !PT ;  /* 0x0000000004047209 */ /* 0x006fe20007810000 */
[----:B------:R-:W-:Y:S05]  /*5d40*/  BRA.DIV ~URZ, `(.L_x_708) ;  /* 0x00012a727f007947 */ /* 0x000fea000b800000 */
[----:B------:R-:W1:Y:S04]  /*5d50*/  SHFL.BFLY PT, R0, R5, 0x2, 0x1f ;  /* 0x0c401f0005007f89 */ /* 0x000e6800000e0000 */
[----:B------:R-:W2:Y:S01]  /*5d60*/  SHFL.BFLY PT, R2, R4, 0x1, 0x1f ;  /* 0x0c201f0004027f89 */ /* 0x000ea200000e0000 */
[----:B-1----:R-:W-:Y:S02]  /*5d70*/  FMNMX.FTZ R5, R5, R0, !PT ;  /* 0x0000000005057209 */ /* 0x002fe40007810000 */
[----:B--2---:R-:W-:-:S03]  /*5d80*/  FMNMX.FTZ R68, R4, R2, !PT ;  /* 0x0000000204447209 */ /* 0x004fc60007810000 */
[----:B------:R1:W2:Y:S04]  /*5d90*/  SHFL.BFLY PT, R3, R5, 0x1, 0x1f ;  /* 0x0c201f0005037f89 */ /* 0x0002a800000e0000 */
.L_x_842:
[C---:B------:R-:W-:Y:S01]  /*5da0*/  FMUL.FTZ R2, R68.reuse, c[0x0][0x2d0] ;  /* 0x0000b40044027a20 */ /* 0x040fe20000410000 */
[----:B------:R-:W-:Y:S01]  /*5db0*/  FSETP.NEU.FTZ.AND P0, PT, R68, -INF , PT ;  /* 0xff8000004400780b */ /* 0x000fe20003f1d000 */
[----:B------:R-:W-:Y:S01]  /*5dc0*/  WARPSYNC 0xffffffff ;  /* 0xffffffff00007948 */ /* 0x000fe20003800000 */
[----:B-12---:R-:W-:Y:S01]  /*5dd0*/  FMNMX.FTZ R5, R3, R5, !PT ;  /* 0x0000000503057209 */ /* 0x006fe20007810000 */
[----:B------:R-:W-:Y:S01]  /*5de0*/  LDSM.16.MT88.4 R40, [R183+0x800] ;  /* 0x00080000b728783b */ /* 0x000fe20000004200 */
[----:B------:R-:W-:Y:S02]  /*5df0*/  FSEL R2, R2, RZ, P0 ;  /* 0x000000ff02027208 */ /* 0x000fe40000000000 */
[----:B------:R-:W-:Y:S01]  /*5e00*/  FSETP.NEU.FTZ.AND P0, PT, R5, -INF , PT ;  /* 0xff8000000500780b */ /* 0x000fe20003f1d000 */
[----:B------:R-:W-:Y:S01]  /*5e10*/  LDSM.16.MT88.4 R32, [R184] ;  /* 0x00000000b820783b */ /* 0x000fe20000004200 */
[----:B------:R-:W-:Y:S01]  /*5e20*/  MOV R225, c[0x0][0x2c4] ;  /* 0x0000b10000e17a02 */ /* 0x000fe20000000f00 */
[--C-:B------:R-:W-:Y:S01]  /*5e30*/  FFMA.FTZ R0, R10, c[0x0][0x2d0], -R2.reuse ;  /* 0x0000b4000a007a23 */ /* 0x100fe20000010802 */
[----:B------:R-:W-:Y:S01]  /*5e40*/  IADD3 R199, R199, -0x2, RZ ;  /* 0xfffffffec7c77810 */ /* 0x000fe20007ffe0ff */
[----:B------:R-:W-:Y:S01]  /*5e50*/  FFMA.FTZ R3, R21, c[0x0][0x2d0], -R2 ;  /* 0x0000b40015037a23 */ /* 0x000fe20000010802 */
[----:B------:R-:W-:Y:S01]  /*5e60*/  LDSM.16.MT88.4 R52, [R187] ;  /* 0x00000000bb34783b */ /* 0x000fe20000004200 */
[----:B------:R1:W-:Y:S01]  /*5e70*/  MUFU.EX2 R196, R0 ;  /* 0x0000000000c47308 */ /* 0x0003e20000000800 */
[----:B------:R-:W-:-:S02]  /*5e80*/  ISETP.NE.AND P1, PT, R225, 0x1, PT ;  /* 0x00000001e100780c */ /* 0x000fc40003f25270 */
[----:B------:R-:W-:Y:S01]  /*5e90*/  LDSM.16.MT88.4 R56, [R185+0x800] ;  /* 0x00080000b938783b */ /* 0x000fe20000004200 */
[----:B------:R-:W-:-:S03]  /*5ea0*/  MOV R225, c[0x0][0x32c] ;  /* 0x0000cb0000e17a02 */ /* 0x000fc60000000f00 */
[----:B------:R-:W-:Y:S01]  /*5eb0*/  LDSM.16.MT88.4 R48, [R184+0x800] ;  /* 0x00080000b830783b */ /* 0x000fe20000004200 */
[----:B------:R2:W-:Y:S03]  /*5ec0*/  MUFU.EX2 R223, R3 ;  /* 0x0000000300df7308 */ /* 0x0005e60000000800 */
[----:B------:R-:W-:Y:S04]  /*5ed0*/  LDSM.16.MT88.4 R64, [R186+0x800] ;  /* 0x00080000ba40783b */ /* 0x000fe80000004200 */
[----:B------:R-:W-:Y:S01]  /*5ee0*/  LDSM.16.MT88.4 R60, [R183+0x3000] ;  /* 0x00300000b73c783b */ /* 0x000fe20000004200 */
[----:B-1----:R-:W-:-:S03]  /*5ef0*/  FFMA.FTZ R0, R11, c[0x0][0x2d0], -R2 ;  /* 0x0000b4000b007a23 */ /* 0x002fc60000010802 */
[----:B------:R-:W-:Y:S01]  /*5f00*/  LDSM.16.MT88.4 R8, [R183] ;  /* 0x00000000b708783b */ /* 0x000fe20000004200 */
[----:B------:R1:W3:Y:S01]  /*5f10*/  MUFU.EX2 R4, R0 ;  /* 0x0000000000047308 */ /* 0x0002e20000000800 */
[----:B--2---:R-:W-:-:S07]  /*5f20*/  FFMA.FTZ R3, R22, c[0x0][0x2d0], -R2 ;  /* 0x0000b40016037a23 */ /* 0x004fce0000010802 */
[----:B------:R-:W-:Y:S01]  /*5f30*/  MUFU.EX2 R220, R3 ;  /* 0x0000000300dc7308 */ /* 0x000fe20000000800 */
[----:B-1----:R-:W-:-:S07]  /*5f40*/  FFMA.FTZ R0, R16, c[0x0][0x2d0], -R2 ;  /* 0x0000b40010007a23 */ /* 0x002fce0000010802 */
[----:B------:R1:W2:Y:S02]  /*5f50*/  MUFU.EX2 R202, R0 ;  /* 0x0000000000ca7308 */ /* 0x0002a40000000800 */
[----:B-1----:R-:W-:-:S06]  /*5f60*/  FFMA.FTZ R0, R17, c[0x0][0x2d0], -R2 ;  /* 0x0000b40011007a23 */ /* 0x002fcc0000010802 */
[----:B------:R1:W-:Y:S02]  /*5f70*/  MUFU.EX2 R205, R0 ;  /* 0x0000000000cd7308 */ /* 0x0003e40000000800 */
[----:B-1----:R-:W-:-:S06]  /*5f80*/  FFMA.FTZ R0, R19, c[0x0][0x2d0], -R2 ;  /* 0x0000b40013007a23 */ /* 0x002fcc0000010802 */
[----:B------:R1:W-:Y:S02]  /*5f90*/  MUFU.EX2 R206, R0 ;  /* 0x0000000000ce7308 */ /* 0x0003e40000000800 */
[----:B-1----:R-:W-:Y:S02]  /*5fa0*/  FFMA.FTZ R0, R20, c[0x0][0x2d0], -R2 ;  /* 0x0000b40014007a23 */ /* 0x002fe40000010802 */
[----:B------:R-:W1:Y:S04]  /*5fb0*/  LDSM.16.MT88.4 R20, [R185] ;  /* 0x00000000b914783b */ /* 0x000e680000004200 */
[----:B------:R4:W-:Y:S02]  /*5fc0*/  MUFU.EX2 R222, R0 ;  /* 0x0000000000de7308 */ /* 0x0009e40000000800 */
[----:B----4-:R-:W-:-:S05]  /*5fd0*/  FMUL.FTZ R0, R5, c[0x0][0x2d0] ;  /* 0x0000b40005007a20 */ /* 0x010fca0000410000 */
[----:B------:R-:W-:-:S05]  /*5fe0*/  FSEL R0, R0, RZ, P0 ;  /* 0x000000ff00007208 */ /* 0x000fca0000000000 */
[----:B------:R-:W-:-:S04]  /*5ff0*/  FFMA.FTZ R3, R6, c[0x0][0x2d0], -R0 ;  /* 0x0000b40006037a23 */ /* 0x000fc80000010800 */
[----:B------:R4:W-:Y:S02]  /*6000*/  MUFU.EX2 R200, R3 ;  /* 0x0000000300c87308 */ /* 0x0009e40000000800 */
[----:B----4-:R-:W-:Y:S02]  /*6010*/  FFMA.FTZ R3, R7, c[0x0][0x2d0], -R0 ;  /* 0x0000b40007037a23 */ /* 0x010fe40000010800 */
[----:B------:R-:W-:-:S04]  /*6020*/  FFMA.FTZ R7, R178, c[0x0][0x2d0], -R2 ;  /* 0x0000b400b2077a23 */ /* 0x000fc80000010802 */
[----:B------:R4:W5:Y:S08]  /*6030*/  MUFU.EX2 R6, R3 ;  /* 0x0000000300067308 */ /* 0x0009700000000800 */
[----:B------:R-:W-:Y:S01]  /*6040*/  MUFU.EX2 R227, R7 ;  /* 0x0000000700e37308 */ /* 0x000fe20000000800 */
[----:B----4-:R-:W-:Y:S01]  /*6050*/  FFMA.FTZ R3, R12, c[0x0][0x2d0], -R0 ;  /* 0x0000b4000c037a23 */ /* 0x010fe20000010800 */
[----:B---3--:R-:W-:Y:S01]  /*6060*/  F2FP.BF16.PACK_AB R12, R4, R196 ;  /* 0x000000c4040c723e */ /* 0x008fe200000010ff */
[----:B------:R-:W-:-:S05]  /*6070*/  FADD.FTZ R4, R196, R4 ;  /* 0x00000004c4047221 */ /* 0x000fca0000010000 */
[----:B------:R3:W-:Y:S01]  /*6080*/  MUFU.EX2 R201, R3 ;  /* 0x0000000300c97308 */ /* 0x0007e20000000800 */
[----:B--2---:R-:W-:Y:S02]  /*6090*/  FADD.FTZ R4, R202, R4 ;  /* 0x00000004ca047221 */ /* 0x004fe40000010000 */
[----:B---3--:R-:W-:Y:S01]  /*60a0*/  FFMA.FTZ R3, R13, c[0x0][0x2d0], -R0 ;  /* 0x0000b4000d037a23 */ /* 0x008fe20000010800 */
[----:B-----5:R-:W-:Y:S01]  /*60b0*/  F2FP.BF16.PACK_AB R13, R6, R200 ;  /* 0x000000c8060d723e */ /* 0x020fe200000010ff */
[----:B------:R-:W-:-:S03]  /*60c0*/  FADD.FTZ R6, R200, R6 ;  /* 0x00000006c8067221 */ /* 0x000fc60000010000 */
[----:B------:R2:W3:Y:S02]  /*60d0*/  MUFU.EX2 R203, R3 ;  /* 0x0000000300cb7308 */ /* 0x0004e40000000800 */
[----:B--2---:R-:W-:Y:S01]  /*60e0*/  FFMA.FTZ R3, R14, c[0x0][0x2d0], -R0 ;  /* 0x0000b4000e037a23 */ /* 0x004fe20000010800 */
[----:B------:R-:W-:-:S05]  /*60f0*/  F2FP.BF16.PACK_AB R14, R205, R202 ;  /* 0x000000cacd0e723e */ /* 0x000fca00000010ff */
[----:B------:R2:W-:Y:S02]  /*6100*/  MUFU.EX2 R216, R3 ;  /* 0x0000000300d87308 */ /* 0x0005e40000000800 */
[----:B--2---:R-:W-:Y:S01]  /*6110*/  FFMA.FTZ R3, R15, c[0x0][0x2d0], -R0 ;  /* 0x0000b4000f037a23 */ /* 0x004fe20000010800 */
[----:B---3--:R-:W-:-:S05]  /*6120*/  F2FP.BF16.PACK_AB R15, R203, R201 ;  /* 0x000000c9cb0f723e */ /* 0x008fca00000010ff */
[----:B------:R2:W3:Y:S02]  /*6130*/  MUFU.EX2 R218, R3 ;  /* 0x0000000300da7308 */ /* 0x0004e40000000800 */
[C---:B-1----:R-:W-:Y:S08]  /*6140*/  HMMA.16816.F32.BF16 R36, R12.reuse, R20, RZ ;  /* 0x000000140c24723c */ /* 0x042ff000000418ff */
[----:B------:R-:W-:Y:S01]  /*6150*/  HMMA.16816.F32.BF16 R44, R12, R10, RZ ;  /* 0x0000000a0c2c723c */ /* 0x000fe200000418ff */
[----:B--2---:R-:W-:-:S06]  /*6160*/  FFMA.FTZ R3, R18, c[0x0][0x2d0], -R0 ;  /* 0x0000b40012037a23 */ /* 0x004fcc0000010800 */
[----:B------:R-:W-:Y:S01]  /*6170*/  F2FP.BF16.PACK_AB R10, R220, R223 ;  /* 0x000000dfdc0a723e */ /* 0x000fe200000010ff */
[----:B------:R1:W-:Y:S01]  /*6180*/  MUFU.EX2 R217, R3 ;  /* 0x0000000300d97308 */ /* 0x0003e20000000800 */
[C---:B------:R-:W-:Y:S07]  /*6190*/  HMMA.16816.F32.BF16 R16, R12.reuse, R8, RZ ;  /* 0x000000080c10723c */ /* 0x040fee00000418ff */
[----:B------:R-:W-:Y:S01]  /*61a0*/  F2FP.BF16.PACK_AB R8, R222, R206 ;  /* 0x000000cede08723e */ /* 0x000fe200000010ff */
[----:B------:R-:W-:Y:S01]  /*61b0*/  HMMA.16816.F32.BF16 R28, R12, R22, RZ ;  /* 0x000000160c1c723c */ /* 0x000fe200000418ff */
[----:B---3--:R-:W-:Y:S01]  /*61c0*/  F2FP.BF16.PACK_AB R9, R218, R216 ;  /* 0x000000d8da09723e */ /* 0x008fe200000010ff */
[----:B-1----:R-:W-:-:S06]  /*61d0*/  FFMA.FTZ R3, R24, c[0x0][0x2d0], -R0 ;  /* 0x0000b40018037a23 */ /* 0x002fcc0000010800 */
[C---:B------:R-:W-:Y:S01]  /*61e0*/  HMMA.16816.F32.BF16 R20, R12.reuse, R34, RZ ;  /* 0x000000220c14723c */ /* 0x040fe200000418ff */
[----:B------:R-:W1:Y:S07]  /*61f0*/  MUFU.EX2 R215, R3 ;  /* 0x0000000300d77308 */ /* 0x000e6e0000000800 */
[----:B------:R-:W-:Y:S01]  /*6200*/  HMMA.16816.F32.BF16 R24, R12, R32, RZ ;  /* 0x000000200c18723c */ /* 0x000fe200000418ff */
[----:B------:R-:W-:Y:S01]  /*6210*/  LDSM.16.MT88.4 R32, [R185+0x3000] ;  /* 0x00300000b920783b */ /* 0x000fe20000004200 */
[----:B-1----:R-:W-:Y:S01]  /*6220*/  F2FP.BF16.PACK_AB R11, R215, R217 ;  /* 0x000000d9d70b723e */ /* 0x002fe200000010ff */
[----:B------:R-:W-:-:S04]  /*6230*/  FFMA.FTZ R3, R102, c[0x0][0x2d0], -R2 ;  /* 0x0000b40066037a23 */ /* 0x000fc80000010802 */
[----:B------:R1:W-:Y:S02]  /*6240*/  MUFU.EX2 R198, R3 ;  /* 0x0000000300c67308 */ /* 0x0003e40000000800 */
[----:B------:R-:W-:Y:S08]  /*6250*/  HMMA.16816.F32.BF16 R132, R8, R40, R16 ;  /* 0x000000280884723c */ /* 0x000ff00000041810 */
[----:B------:R-:W-:Y:S01]  /*6260*/  HMMA.16816.F32.BF16 R16, R12, R52, RZ ;  /* 0x000000340c10723c */ /* 0x000fe200000418ff */
[----:B-1----:R-:W-:-:S07]  /*6270*/  FFMA.FTZ R3, R103, c[0x0][0x2d0], -R2 ;  /* 0x0000b40067037a23 */ /* 0x002fce0000010802 */
[C---:B------:R-:W-:Y:S01]  /*6280*/  HMMA.16816.F32.BF16 R116, R8.reuse, R56, R36 ;  /* 0x000000380874723c */ /* 0x040fe20000041824 */
[----:B------:R-:W1:Y:S01]  /*6290*/  LDSM.16.MT88.4 R36, [R183+0x3800] ;  /* 0x00380000b724783b */ /* 0x000e620000004200 */
[----:B------:R2:W3:Y:S06]  /*62a0*/  MUFU.EX2 R212, R3 ;  /* 0x0000000300d47308 */ /* 0x0004ec0000000800 */
[C---:B------:R-:W-:Y:S01]  /*62b0*/  HMMA.16816.F32.BF16 R104, R8.reuse, R42, R44 ;  /* 0x0000002a0868723c */ /* 0x040fe2000004182c */
[----:B------:R-:W4:Y:S07]  /*62c0*/  LDSM.16.MT88.4 R40, [R184+0x3000] ;  /* 0x00300000b828783b */ /* 0x000f2e0000004200 */
[----:B------:R-:W-:Y:S01]  /*62d0*/  HMMA.16816.F32.BF16 R44, R8, R50, R20 ;  /* 0x00000032082c723c */ /* 0x000fe20000041814 */
[----:B--2---:R-:W-:-:S04]  /*62e0*/  FFMA.FTZ R3, R128, c[0x0][0x2d0], -R2 ;  /* 0x0000b40080037a23 */ /* 0x004fc80000010802 */
[----:B------:R2:W-:Y:S03]  /*62f0*/  MUFU.EX2 R214, R3 ;  /* 0x0000000300d67308 */ /* 0x0005e60000000800 */
[----:B------:R-:W-:Y:S08]  /*6300*/  HMMA.16816.F32.BF16 R108, R8, R64, R16 ;  /* 0x00000040086c723c */ /* 0x000ff00000041810 */
[----:B------:R-:W-:Y:S01]  /*6310*/  HMMA.16816.F32.BF16 R20, R12, R60, RZ ;  /* 0x0000003c0c14723c */ /* 0x000fe200000418ff */
[----:B--2---:R-:W-:-:S07]  /*6320*/  FFMA.FTZ R3, R129, c[0x0][0x2d0], -R2 ;  /* 0x0000b40081037a23 */ /* 0x004fce0000010802 */
[----:B------:R-:W-:Y:S01]  /*6330*/  HMMA.16816.F32.BF16 R16, R12, R62, RZ ;  /* 0x0000003e0c10723c */ /* 0x000fe200000418ff */
[----:B------:R2:W5:Y:S07]  /*6340*/  MUFU.EX2 R213, R3 ;  /* 0x0000000300d57308 */ /* 0x00056e0000000800 */
[C---:B------:R-:W-:Y:S08]  /*6350*/  HMMA.16816.F32.BF16 R112, R8.reuse, R48, R24 ;  /* 0x000000300870723c */ /* 0x040ff00000041818 */
[----:B-1----:R-:W-:Y:S01]  /*6360*/  HMMA.16816.F32.BF16 R92, R8, R36, R20 ;  /* 0x00000024085c723c */ /* 0x002fe20000041814 */
[----:B--2---:R-:W-:-:S04]  /*6370*/  FFMA.FTZ R3, R69, c[0x0][0x2d0], -R0 ;  /* 0x0000b40045037a23 */ /* 0x004fc80000010800 */
[----:B------:R1:W-:Y:S03]  /*6380*/  MUFU.EX2 R207, R3 ;  /* 0x0000000300cf7308 */ /* 0x0003e60000000800 */
[----:B------:R-:W-:Y:S01]  /*6390*/  HMMA.16816.F32.BF16 R80, R8, R38, R16 ;  /* 0x000000260850723c */ /* 0x000fe20000041810 */
[----:B------:R-:W2:Y:S07]  /*63a0*/  LDSM.16.MT88.4 R36, [R184+0x3800] ;  /* 0x00380000b824783b */ /* 0x000eae0000004200 */
[----:B----4-:R-:W-:Y:S01]  /*63b0*/  HMMA.16816.F32.BF16 R16, R12, R40, RZ ;  /* 0x000000280c10723c */ /* 0x010fe200000418ff */
[----:B-1----:R-:W-:-:S07]  /*63c0*/  FFMA.FTZ R3, R70, c[0x0][0x2d0], -R0 ;  /* 0x0000b40046037a23 */ /* 0x002fce0000010800 */
[----:B------:R-:W-:Y:S01]  /*63d0*/  HMMA.16816.F32.BF16 R24, R12, R54, RZ ;  /* 0x000000360c18723c */ /* 0x000fe200000418ff */
[----:B------:R1:W4:Y:S07]  /*63e0*/  MUFU.EX2 R208, R3 ;  /* 0x0000000300d07308 */ /* 0x00032e0000000800 */
[----:B------:R-:W-:Y:S01]  /*63f0*/  HMMA.16816.F32.BF16 R96, R8, R58, R28 ;  /* 0x0000003a0860723c */ /* 0x000fe2000004181c */
[----:B------:R-:W3:Y:S07]  /*6400*/  LDSM.16.MT88.4 R28, [R185+0x3800] ;  /* 0x00380000b91c783b */ /* 0x000eee0000004200 */
[----:B------:R-:W-:Y:S01]  /*6410*/  HMMA.16816.F32.BF16 R20, R12, R34, RZ ;  /* 0x000000220c14723c */ /* 0x000fe200000418ff */
[----:B-1----:R-:W-:-:S04]  /*6420*/  FFMA.FTZ R3, R100, c[0x0][0x2d0], -R0 ;  /* 0x0000b40064037a23 */ /* 0x002fc80000010800 */
[----:B------:R1:W-:Y:S03]  /*6430*/  MUFU.EX2 R210, R3 ;  /* 0x0000000300d27308 */ /* 0x0003e60000000800 */
[C---:B------:R-:W-:Y:S08]  /*6440*/  HMMA.16816.F32.BF16 R88, R8.reuse, R66, R24 ;  /* 0x000000420858723c */ /* 0x040ff00000041818 */
[----:B--2---:R-:W-:Y:S01]  /*6450*/  HMMA.16816.F32.BF16 R76, R8, R36, R16 ;  /* 0x00000024084c723c */ /* 0x004fe20000041810 */
[----:B------:R-:W2:Y:S01]  /*6460*/  LDSM.16.MT88.4 R16, [R186+0x3000] ;  /* 0x00300000ba10783b */ /* 0x000ea20000004200 */
[----:B-1----:R-:W-:-:S06]  /*6470*/  FFMA.FTZ R3, R101, c[0x0][0x2d0], -R0 ;  /* 0x0000b40065037a23 */ /* 0x002fcc0000010800 */
[----:B------:R-:W-:Y:S01]  /*6480*/  HMMA.16816.F32.BF16 R24, R12, R32, RZ ;  /* 0x000000200c18723c */ /* 0x000fe200000418ff */
[----:B------:R1:W1:Y:S07]  /*6490*/  MUFU.EX2 R209, R3 ;  /* 0x0000000300d17308 */ /* 0x00026e0000000800 */
[----:B---3--:R-:W-:Y:S08]  /*64a0*/  HMMA.16816.F32.BF16 R72, R8, R30, R20 ;  /* 0x0000001e0848723c */ /* 0x008ff00000041814 */
[----:B------:R-:W-:Y:S01]  /*64b0*/  HMMA.16816.F32.BF16 R20, R12, R42, RZ ;  /* 0x0000002a0c14723c */ /* 0x000fe200000418ff */
[----:B-1----:R-:W-:-:S04]  /*64c0*/  FFMA.FTZ R3, R141, c[0x0][0x2d0], -R2 ;  /* 0x0000b4008d037a23 */ /* 0x002fc80000010802 */
[----:B------:R1:W-:Y:S03]  /*64d0*/  MUFU.EX2 R141, R3 ;  /* 0x00000003008d7308 */ /* 0x0003e60000000800 */
[----:B------:R-:W-:Y:S08]  /*64e0*/  HMMA.16816.F32.BF16 R84, R8, R28, R24 ;  /* 0x0000001c0854723c */ /* 0x000ff00000041818 */
[----:B--2---:R-:W-:Y:S01]  /*64f0*/  HMMA.16816.F32.BF16 R24, R12, R16, RZ ;  /* 0x000000100c18723c */ /* 0x004fe200000418ff */
[----:B-1----:R-:W-:-:S07]  /*6500*/  FFMA.FTZ R3, R140, c[0x0][0x2d0], -R2 ;  /* 0x0000b4008c037a23 */ /* 0x002fce0000010802 */
[----:B------:R-:W-:Y:S01]  /*6510*/  HMMA.16816.F32.BF16 R12, R12, R18, RZ ;  /* 0x000000120c0c723c */ /* 0x000fe200000418ff */
[----:B------:R-:W1:Y:S01]  /*6520*/  LDSM.16.MT88.4 R16, [R186+0x3800] ;  /* 0x00380000ba10783b */ /* 0x000e620000004200 */
[----:B------:R2:W3:Y:S06]  /*6530*/  MUFU.EX2 R140, R3 ;  /* 0x00000003008c7308 */ /* 0x0004ec0000000800 */
[----:B------:R-:W-:Y:S01]  /*6540*/  HMMA.16816.F32.BF16 R64, R8, R38, R20 ;  /* 0x000000260840723c */ /* 0x000fe20000041814 */
[----:B--2---:R-:W-:-:S04]  /*6550*/  FFMA.FTZ R3, R139, c[0x0][0x2d0], -R2 ;  /* 0x0000b4008b037a23 */ /* 0x004fc80000010802 */
[----:B------:R2:W-:Y:S02]  /*6560*/  MUFU.EX2 R197, R3 ;  /* 0x0000000300c57308 */ /* 0x0005e40000000800 */
[----:B--2---:R-:W-:Y:S01]  /*6570*/  FFMA.FTZ R3, R138, c[0x0][0x2d0], -R2 ;  /* 0x0000b4008a037a23 */ /* 0x004fe20000010802 */
[C---:B-1----:R-:W-:Y:S05]  /*6580*/  HMMA.16816.F32.BF16 R60, R8.reuse, R16, R24 ;  /* 0x00000010083c723c */ /* 0x042fea0000041818 */
[----:B------:R1:W2:Y:S03]  /*6590*/  MUFU.EX2 R139, R3 ;  /* 0x00000003008b7308 */ /* 0x0002a60000000800 */
[----:B------:R-:W-:Y:S01]  /*65a0*/  HMMA.16816.F32.BF16 R16, R8, R18, R12 ;  /* 0x000000120810723c */ /* 0x000fe2000004180c */
[----:B------:R-:W2:Y:S06]  /*65b0*/  LDSM.16.MT88.4 R12, [R183+0x1000] ;  /* 0x00100000b70c783b */ /* 0x000eac0000004200 */
[----:B------:R-:W-:-:S02]  /*65c0*/  F2FP.BF16.PACK_AB R8, R212, R198 ;  /* 0x000000c6d408723e */ /* 0x000fc400000010ff */
[----:B-----5:R-:W-:Y:S01]  /*65d0*/  F2FP.BF16.PACK_AB R10, R213, R214 ;  /* 0x000000d6d50a723e */ /* 0x020fe200000010ff */
[--C-:B-1----:R-:W-:Y:S01]  /*65e0*/  FFMA.FTZ R3, R131, c[0x0][0x2d0], -R0.reuse ;  /* 0x0000b40083037a23 */ /* 0x102fe20000010800 */
[----:B----4-:R-:W-:Y:S02]  /*65f0*/  F2FP.BF16.PACK_AB R9, R208, R207 ;  /* 0x000000cfd009723e */ /* 0x010fe400000010ff */
[----:B------:R-:W-:Y:S01]  /*6600*/  F2FP.BF16.PACK_AB R11, R209, R210 ;  /* 0x000000d2d10b723e */ /* 0x000fe200000010ff */
[----:B------:R1:W-:Y:S02]  /*6610*/  MUFU.EX2 R138, R3 ;  /* 0x00000003008a7308 */ /* 0x0003e40000000800 */
[----:B-1----:R-:W-:-:S04]  /*6620*/  FFMA.FTZ R3, R130, c[0x0][0x2d0], -R0 ;  /* 0x0000b40082037a23 */ /* 0x002fc80000010800 */
[C---:B--2---:R-:W-:Y:S02]  /*6630*/  HMMA.16816.F32.BF16 R56, R8.reuse, R12, R132 ;  /* 0x0000000c0838723c */ /* 0x044fe40000041884 */
[----:B------:R1:W2:Y:S06]  /*6640*/  MUFU.EX2 R135, R3 ;  /* 0x0000000300877308 */ /* 0x0002ac0000000800 */
[----:B------:R-:W-:Y:S01]  /*6650*/  HMMA.16816.F32.BF16 R36, R8, R14, R104 ;  /* 0x0000000e0824723c */ /* 0x000fe20000041868 */
[----:B------:R-:W4:Y:S01]  /*6660*/  LDSM.16.MT88.4 R12, [R185+0x1000] ;  /* 0x00100000b90c783b */ /* 0x000f220000004200 */
[----:B-1----:R-:W-:-:S04]  /*6670*/  FFMA.FTZ R3, R137, c[0x0][0x2d0], -R0 ;  /* 0x0000b40089037a23 */ /* 0x002fc80000010800 */
[----:B------:R1:W-:Y:S02]  /*6680*/  MUFU.EX2 R137, R3 ;  /* 0x0000000300897308 */ /* 0x0003e40000000800 */
[----:B-1----:R-:W-:-:S06]  /*6690*/  FFMA.FTZ R3, R136, c[0x0][0x2d0], -R0 ;  /* 0x0000b40088037a23 */ /* 0x002fcc0000010800 */
[----:B------:R1:W5:Y:S01]  /*66a0*/  MUFU.EX2 R136, R3 ;  /* 0x0000000300887308 */ /* 0x0003620000000800 */
[C---:B----4-:R-:W-:Y:S08]  /*66b0*/  HMMA.16816.F32.BF16 R52, R8.reuse, R12, R116 ;  /* 0x0000000c0834723c */ /* 0x050ff00000041874 */
[----:B------:R-:W-:Y:S01]  /*66c0*/  HMMA.16816.F32.BF16 R32, R8, R14, R96 ;  /* 0x0000000e0820723c */ /* 0x000fe20000041860 */
[----:B------:R-:W4:Y:S01]  /*66d0*/  LDSM.16.MT88.4 R12, [R184+0x1000] ;  /* 0x00100000b80c783b */ /* 0x000f220000004200 */
[----:B-1----:R-:W-:-:S04]  /*66e0*/  FFMA.FTZ R3, R177, c[0x0][0x2d0], -R2 ;  /* 0x0000b400b1037a23 */ /* 0x002fc80000010802 */
[----:B------:R1:W1:Y:S02]  /*66f0*/  MUFU.EX2 R132, R3 ;  /* 0x0000000300847308 */ /* 0x0002640000000800 */
[----:B-1----:R-:W-:-:S06]  /*6700*/  FFMA.FTZ R3, R176, c[0x0][0x2d0], -R2 ;  /* 0x0000b400b0037a23 */ /* 0x002fcc0000010802 */
[----:B------:R1:W1:Y:S01]  /*6710*/  MUFU.EX2 R70, R3 ;  /* 0x0000000300467308 */ /* 0x0002620000000800 */
[C---:B----4-:R-:W-:Y:S01]  /*6720*/  HMMA.16816.F32.BF16 R48, R8.reuse, R12, R112 ;  /* 0x0000000c0830723c */ /* 0x050fe20000041870 */
[--C-:B-1----:R-:W-:Y:S01]  /*6730*/  FFMA.FTZ R3, R151, c[0x0][0x2d0], -R2.reuse ;  /* 0x0000b40097037a23 */ /* 0x102fe20000010802 */
[----:B------:R-:W-:Y:S05]  /*6740*/  LDSM.16.MT88.4 R112, [R183+0x2800] ;  /* 0x00280000b770783b */ /* 0x000fea0000004200 */
[----:B------:R1:W-:Y:S01]  /*6750*/  MUFU.EX2 R134, R3 ;  /* 0x0000000300867308 */ /* 0x0003e20000000800 */
[----:B------:R-:W-:Y:S01]  /*6760*/  HMMA.16816.F32.BF16 R28, R8, R14, R44 ;  /* 0x0000000e081c723c */ /* 0x000fe2000004182c */
[----:B------:R-:W4:Y:S01]  /*6770*/  LDSM.16.MT88.4 R12, [R186+0x1000] ;  /* 0x00100000ba0c783b */ /* 0x000f220000004200 */
[----:B-1----:R-:W-:-:S05]  /*6780*/  FFMA.FTZ R3, R150, c[0x0][0x2d0], -R2 ;  /* 0x0000b40096037a23 */ /* 0x002fca0000010802 */
[----:B------:R1:W-:Y:S02]  /*6790*/  MUFU.EX2 R133, R3 ;  /* 0x0000000300857308 */ /* 0x0003e40000000800 */
[----:B-1----:R-:W-:Y:S01]  /*67a0*/  FFMA.FTZ R3, R147, c[0x0][0x2d0], -R0 ;  /* 0x0000b40093037a23 */ /* 0x002fe20000010800 */
[C---:B----4-:R-:W-:Y:S08]  /*67b0*/  HMMA.16816.F32.BF16 R44, R8.reuse, R12, R108 ;  /* 0x0000000c082c723c */ /* 0x050ff0000004186c */
        /* <DEDUP_REMOVED lines=15> */
[----:B------:R-:W-:Y:S02]  /*68b0*/  F2FP.BF16.PACK_AB R10, R139, R197 ;  /* 0x000000c58b0a723e */ /* 0x000fe400000010ff */
[----:B--2---:R-:W-:Y:S02]  /*68c0*/  F2FP.BF16.PACK_AB R9, R135, R138 ;  /* 0x0000008a8709723e */ /* 0x004fe400000010ff */
[----:B-----5:R-:W-:-:S07]  /*68d0*/  F2FP.BF16.PACK_AB R11, R136, R137 ;  /* 0x00000089880b723e */ /* 0x020fce00000010ff */
        /* <DEDUP_REMOVED lines=8> */
[----:B------:R-:W1:Y:S01]  /*6960*/  LDSM.16.MT88.4 R12, [R186+0x1800] ;  /* 0x00180000ba0c783b */ /* 0x000e620000004200 */
[----:B------:R2:W3:Y:S05]  /*6970*/  MUFU.EX2 R30, R3 ;  /* 0x00000003001e7308 */ /* 0x0004ea0000000800 */
[----:B------:R-:W-:-:S06]  /*6980*/  FFMA.FTZ R28, R142, c[0x0][0x2d0], -R0 ;  /* 0x0000b4008e1c7a23 */ /* 0x000fcc0000010800 */
[----:B------:R-:W-:Y:S01]  /*6990*/  MUFU.EX2 R28, R28 ;  /* 0x0000001c001c7308 */ /* 0x000fe20000000800 */
[----:B--2---:R-:W-:-:S07]  /*69a0*/  FFMA.FTZ R3, R146, c[0x0][0x2d0], -R0 ;  /* 0x0000b40092037a23 */ /* 0x004fce0000010800 */
[----:B------:R2:W4:Y:S02]  /*69b0*/  MUFU.EX2 R29, R3 ;  /* 0x00000003001d7308 */ /* 0x0005240000000800 */
[----:B--2---:R-:W-:Y:S01]  /*69c0*/  FFMA.FTZ R3, R145, c[0x0][0x2d0], -R0 ;  /* 0x0000b40091037a23 */ /* 0x004fe20000010800 */
[C---:B-1----:R-:W-:Y:S05]  /*69d0*/  HMMA.16816.F32.BF16 R96, R8.reuse, R12, R44 ;  /* 0x0000000c0860723c */ /* 0x042fea000004182c */
[----:B------:R1:W2:Y:S03]  /*69e0*/  MUFU.EX2 R69, R3 ;  /* 0x0000000300457308 */ /* 0x0002a60000000800 */
[----:B------:R-:W-:Y:S01]  /*69f0*/  HMMA.16816.F32.BF16 R88, R8, R14, R24 ;  /* 0x0000000e0858723c */ /* 0x000fe20000041818 */
[----:B------:R-:W5:Y:S06]  /*6a00*/  LDSM.16.MT88.4 R12, [R183+0x4800] ;  /* 0x00480000b70c783b */ /* 0x000f6c0000004200 */
[----:B------:R-:W-:-:S02]  /*6a10*/  FFMA.FTZ R26, R194, c[0x0][0x2d0], -R2 ;  /* 0x0000b400c21a7a23 */ /* 0x000fc40000010802 */
[----:B-1----:R-:W-:Y:S02]  /*6a20*/  FFMA.FTZ R3, R148, c[0x0][0x2d0], -R0 ;  /* 0x0000b40094037a23 */ /* 0x002fe40000010800 */
[--C-:B------:R-:W-:Y:S02]  /*6a30*/  FFMA.FTZ R25, R193, c[0x0][0x2d0], -R2.reuse ;  /* 0x0000b400c1197a23 */ /* 0x100fe40000010802 */
[----:B------:R1:W-:Y:S01]  /*6a40*/  MUFU.EX2 R31, R3 ;  /* 0x00000003001f7308 */ /* 0x0003e20000000800 */
[----:B------:R-:W-:Y:S02]  /*6a50*/  FFMA.FTZ R24, R179, c[0x0][0x2d0], -R2 ;  /* 0x0000b400b3187a23 */ /* 0x000fe40000010802 */
[----:B------:R-:W-:Y:S02]  /*6a60*/  FADD.FTZ R2, R205, R4 ;  /* 0x00000004cd027221 */ /* 0x000fe40000010000 */
[--C-:B------:R-:W-:Y:S02]  /*6a70*/  FFMA.FTZ R4, R144, c[0x0][0x2d0], -R0.reuse ;  /* 0x0000b40090047a23 */ /* 0x100fe40000010800 */
[----:B------:R-:W-:Y:S01]  /*6a80*/  FFMA.FTZ R27, R143, c[0x0][0x2d0], -R0 ;  /* 0x0000b4008f1b7a23 */ /* 0x000fe20000010800 */
[----:B------:R-:W2:Y:S01]  /*6a90*/  MUFU.EX2 R26, R26 ;  /* 0x0000001a001a7308 */ /* 0x000ea20000000800 */
[----:B-1----:R-:W-:-:S07]  /*6aa0*/  FADD.FTZ R3, R201, R6 ;  /* 0x00000006c9037221 */ /* 0x002fce0000010000 */
[----:B------:R-:W1:Y:S01]  /*6ab0*/  MUFU.EX2 R25, R25 ;  /* 0x0000001900197308 */ /* 0x000e620000000800 */
[----:B------:R-:W-:Y:S02]  /*6ac0*/  FFMA.FTZ R6, R149, c[0x0][0x2d0], -R0 ;  /* 0x0000b40095067a23 */ /* 0x000fe40000010800 */
[----:B------:R-:W-:Y:S02]  /*6ad0*/  FADD.FTZ R0, R206, R2 ;  /* 0x00000002ce007221 */ /* 0x000fe40000010000 */
[----:B------:R-:W-:Y:S02]  /*6ae0*/  FADD.FTZ R2, R203, R3 ;  /* 0x00000003cb027221 */ /* 0x000fe40000010000 */
[----:B------:R-:W-:Y:S01]  /*6af0*/  FADD.FTZ R0, R222, R0 ;  /* 0x00000000de007221 */ /* 0x000fe20000010000 */
[----:B------:R-:W-:Y:S01]  /*6b00*/  MUFU.EX2 R24, R24 ;  /* 0x0000001800187308 */ /* 0x000fe20000000800 */
[----:B------:R-:W-:Y:S01]  /*6b10*/  FADD.FTZ R2, R216, R2 ;  /* 0x00000002d8027221 */ /* 0x000fe20000010000 */
[----:B-----5:R-:W-:Y:S01]  /*6b20*/  HMMA.16816.F32.BF16 R80, R8, R12, R40 ;  /* 0x0000000c0850723c */ /* 0x020fe20000041828 */
[----:B------:R-:W-:-:S02]  /*6b30*/  FADD.FTZ R0, R223, R0 ;  /* 0x00000000df007221 */ /* 0x000fc40000010000 */
[----:B------:R-:W-:Y:S02]  /*6b40*/  FADD.FTZ R2, R218, R2 ;  /* 0x00000002da027221 */ /* 0x000fe40000010000 */
[----:B------:R-:W-:Y:S01]  /*6b50*/  FADD.FTZ R0, R220, R0 ;  /* 0x00000000dc007221 */ /* 0x000fe20000010000 */
[----:B------:R-:W5:Y:S01]  /*6b60*/  MUFU.EX2 R6, R6 ;  /* 0x0000000600067308 */ /* 0x000f620000000800 */
[----:B------:R-:W-:Y:S01]  /*6b70*/  FADD.FTZ R2, R217, R2 ;  /* 0x00000002d9027221 */ /* 0x000fe20000010000 */
[----:B------:R-:W-:Y:S01]  /*6b80*/  HMMA.16816.F32.BF16 R36, R8, R14, R20 ;  /* 0x0000000e0824723c */ /* 0x000fe20000041814 */
[----:B------:R-:W1:Y:S01]  /*6b90*/  LDSM.16.MT88.4 R12, [R185+0x4800] ;  /* 0x00480000b90c783b */ /* 0x000e620000004200 */
[----:B------:R-:W-:Y:S02]  /*6ba0*/  FADD.FTZ R3, R198, R0 ;  /* 0x00000000c6037221 */ /* 0x000fe40000010000 */
[----:B------:R-:W-:Y:S01]  /*6bb0*/  FADD.FTZ R0, R215, R2 ;  /* 0x00000002d7007221 */ /* 0x000fe20000010000 */
[----:B------:R-:W-:Y:S01]  /*6bc0*/  LDSM.16.MT88.4 R20, [R184+0x2000] ;  /* 0x00200000b814783b */ /* 0x000fe20000004200 */
[----:B------:R5:W1:Y:S01]  /*6bd0*/  MUFU.EX2 R7, R4 ;  /* 0x0000000400077308 */ /* 0x000a620000000800 */
[----:B------:R-:W-:-:S02]  /*6be0*/  FADD.FTZ R2, R212, R3 ;  /* 0x00000003d4027221 */ /* 0x000fc40000010000 */
[----:B------:R-:W-:Y:S02]  /*6bf0*/  FADD.FTZ R0, R207, R0 ;  /* 0x00000000cf007221 */ /* 0x000fe40000010000 */
[----:B------:R-:W-:Y:S02]  /*6c00*/  FADD.FTZ R2, R214, R2 ;  /* 0x00000002d6027221 */ /* 0x000fe40000010000 */
[----:B------:R-:W-:Y:S01]  /*6c10*/  FADD.FTZ R0, R208, R0 ;  /* 0x00000000d0007221 */ /* 0x000fe20000010000 */
[----:B------:R-:W1:Y:S01]  /*6c20*/  MUFU.EX2 R27, R27 ;  /* 0x0000001b001b7308 */ /* 0x000e620000000800 */
        /* <DEDUP_REMOVED lines=12> */
[----:B------:R-:W-:Y:S01]  /*6cf0*/  FADD.FTZ R2, R70, R2 ;  /* 0x0000000246027221 */ /* 0x000fe20000010000 */
[----:B-1----:R-:W-:Y:S01]  /*6d00*/  HMMA.16816.F32.BF16 R128, R8, R12, R84 ;  /* 0x0000000c0880723c */ /* 0x002fe20000041854 */
[----:B---3--:R-:W-:Y:S02]  /*6d10*/  FADD.FTZ R0, R30, R0 ;  /* 0x000000001e007221 */ /* 0x008fe40000010000 */
[----:B------:R-:W-:-:S02]  /*6d20*/  FADD.FTZ R2, R134, R2 ;  /* 0x0000000286027221 */ /* 0x000fc40000010000 */
[----:B----4-:R-:W-:Y:S02]  /*6d30*/  FADD.FTZ R0, R29, R0 ;  /* 0x000000001d007221 */ /* 0x010fe40000010000 */
[----:B------:R-:W-:Y:S01]  /*6d40*/  FADD.FTZ R2, R133, R2 ;  /* 0x0000000285027221 */ /* 0x000fe20000010000 */
[----:B------:R-:W-:Y:S01]  /*6d50*/  HMMA.16816.F32.BF16 R72, R8, R14, R72 ;  /* 0x0000000e0848723c */ /* 0x000fe20000041848 */
[----:B------:R-:W1:Y:S01]  /*6d60*/  LDSM.16.MT88.4 R12, [R184+0x4800] ;  /* 0x00480000b80c783b */ /* 0x000e620000004200 */
[----:B--2---:R-:W-:Y:S02]  /*6d70*/  FADD.FTZ R0, R69, R0 ;  /* 0x0000000045007221 */ /* 0x004fe40000010000 */
[----:B------:R-:W-:Y:S02]  /*6d80*/  FADD.FTZ R2, R26, R2 ;  /* 0x000000021a027221 */ /* 0x000fe40000010000 */
[----:B------:R-:W-:Y:S02]  /*6d90*/  FADD.FTZ R0, R31, R0 ;  /* 0x000000001f007221 */ /* 0x000fe40000010000 */
[----:B------:R-:W-:-:S02]  /*6da0*/  FADD.FTZ R3, R25, R2 ;  /* 0x0000000219037221 */ /* 0x000fc40000010000 */
[----:B-----5:R-:W-:Y:S01]  /*6db0*/  FADD.FTZ R4, R6, R0 ;  /* 0x0000000006047221 */ /* 0x020fe20000010000 */
[----:B------:R-:W-:Y:S01]  /*6dc0*/  MOV R0, R244 ;  /* 0x000000f400007202 */ /* 0x000fe20000000f00 */
[----:B------:R-:W-:Y:S02]  /*6dd0*/  FADD.FTZ R3, R24, R3 ;  /* 0x0000000318037221 */ /* 0x000fe40000010000 */
[----:B------:R-:W-:-:S04]  /*6de0*/  FADD.FTZ R2, R7, R4 ;  /* 0x0000000407027221 */ /* 0x000fc80000010000 */
[----:B------:R-:W-:-:S04]  /*6df0*/  FADD.FTZ R2, R27, R2 ;  /* 0x000000021b027221 */ /* 0x000fc80000010000 */
[----:B------:R-:W-:Y:S01]  /*6e00*/  FADD.FTZ R228, R28, R2 ;  /* 0x000000021ce47221 */ /* 0x000fe20000010000 */
[C---:B-1----:R-:W-:Y:S08]  /*6e10*/  HMMA.16816.F32.BF16 R48, R8.reuse, R12, R76 ;  /* 0x0000000c0830723c */ /* 0x042ff0000004184c */
[----:B------:R-:W-:Y:S01]  /*6e20*/  HMMA.16816.F32.BF16 R44, R8, R14, R64 ;  /* 0x0000000e082c723c */ /* 0x000fe20000041840 */
[----:B------:R-:W1:Y:S06]  /*6e30*/  LDSM.16.MT88.4 R12, [R186+0x4800] ;  /* 0x00480000ba0c783b */ /* 0x000e6c0000004200 */
[----:B------:R-:W-:-:S02]  /*6e40*/  F2FP.BF16.PACK_AB R64, R25, R26 ;  /* 0x0000001a1940723e */ /* 0x000fc400000010ff */
[C---:B------:R-:W-:Y:S01]  /*6e50*/  F2FP.BF16.PACK_AB R66, R227.reuse, R24 ;  /* 0x00000018e342723e */ /* 0x040fe200000010ff */
[----:B------:R-:W-:Y:S01]  /*6e60*/  FADD.FTZ R227, R227, R3 ;  /* 0x00000003e3e37221 */ /* 0x000fe20000010000 */
[----:B------:R-:W-:Y:S01]  /*6e70*/  F2FP.BF16.PACK_AB R65, R7, R6 ;  /* 0x000000060741723e */ /* 0x000fe200000010ff */
[----:B------:R-:W-:Y:S01]  /*6e80*/  @P1 IMAD.HI.U32 R6, R244, c[0x0][0x2c8], RZ ;  /* 0x0000b200f4061a27 */ /* 0x000fe200078e00ff */
[----:B------:R-:W-:-:S04]  /*6e90*/  F2FP.BF16.PACK_AB R67, R28, R27 ;  /* 0x0000001b1c43723e */ /* 0x000fc800000010ff */
[----:B------:R-:W-:Y:S02]  /*6ea0*/  @P1 SHF.R.U32.HI R0, RZ, c[0x0][0x2cc], R6 ;  /* 0x0000b300ff001a19 */ /* 0x000fe40000011606 */
[----:B------:R-:W-:Y:S02]  /*6eb0*/  ISETP.GE.AND P1, PT, R225, 0x1, PT ;  /* 0x00000001e100780c */ /* 0x000fe40003f26270 */
[----:B------:R-:W-:-:S04]  /*6ec0*/  IADD3 R0, R224, R0, RZ ;  /* 0x00000000e0007210 */ /* 0x000fc80007ffe0ff */
[----:B------:R-:W-:Y:S01]  /*6ed0*/  IADD3 R3, R0, c[0x0][0x328], RZ ;  /* 0x0000ca0000037a10 */ /* 0x000fe20007ffe0ff */
[C---:B-1----:R-:W-:Y:S08]  /*6ee0*/  HMMA.16816.F32.BF16 R40, R8.reuse, R12, R60 ;  /* 0x0000000c0828723c */ /* 0x042ff0000004183c */
[----:B------:R-:W-:Y:S01]  /*6ef0*/  HMMA.16816.F32.BF16 R32, R8, R14, R16 ;  /* 0x0000000e0820723c */ /* 0x000fe20000041810 */
[----:B------:R-:W1:Y:S04]  /*6f00*/  LDSM.16.MT88.4 R16, [R183+0x2000] ;  /* 0x00200000b710783b */ /* 0x000e680000004200 */
[----:B------:R-:W2:Y:S02]  /*6f10*/  LDSM.16.MT88.4 R12, [R185+0x2000] ;  /* 0x00200000b90c783b */ /* 0x000ea40000004200 */
[----:B------:R-:W-:-:S02]  /*6f20*/  F2FP.BF16.PACK_AB R8, R70, R132 ;  /* 0x000000844608723e */ /* 0x000fc400000010ff */
[----:B------:R-:W-:Y:S02]  /*6f30*/  F2FP.BF16.PACK_AB R10, R133, R134 ;  /* 0x00000086850a723e */ /* 0x000fe400000010ff */
[----:B------:R-:W-:Y:S02]  /*6f40*/  F2FP.BF16.PACK_AB R9, R29, R30 ;  /* 0x0000001e1d09723e */ /* 0x000fe400000010ff */
[----:B------:R-:W-:-:S07]  /*6f50*/  F2FP.BF16.PACK_AB R11, R31, R69 ;  /* 0x000000451f0b723e */ /* 0x000fce00000010ff */
[C---:B------:R-:W-:Y:S08]  /*6f60*/  HMMA.16816.F32.BF16 R100, R8.reuse, R20, R100 ;  /* 0x000000140864723c */ /* 0x040ff00000041864 */
[C---:B------:R-:W-:Y:S01]  /*6f70*/  HMMA.16816.F32.BF16 R60, R8.reuse, R22, R104 ;  /* 0x00000016083c723c */ /* 0x040fe20000041868 */
[----:B------:R-:W3:Y:S04]  /*6f80*/  LDSM.16.MT88.4 R20, [R185+0x5000] ;  /* 0x00500000b914783b */ /* 0x000ee80000004200 */
[----:B------:R-:W4:Y:S03]  /*6f90*/  LDSM.16.MT88.4 R104, [R185+0x2800] ;  /* 0x00280000b968783b */ /* 0x000f260000004200 */
[C---:B-1----:R-:W-:Y:S08]  /*6fa0*/  HMMA.16816.F32.BF16 R116, R8.reuse, R16, R116 ;  /* 0x000000100874723c */ /* 0x042ff00000041874 */
[C---:B------:R-:W-:Y:S01]  /*6fb0*/  HMMA.16816.F32.BF16 R52, R8.reuse, R18, R92 ;  /* 0x000000120834723c */ /* 0x040fe2000004185c */
[----:B------:R-:W1:Y:S07]  /*6fc0*/  LDSM.16.MT88.4 R16, [R186+0x2000] ;  /* 0x00200000ba10783b */ /* 0x000e6e0000004200 */
[C---:B--2---:R-:W-:Y:S08]  /*6fd0*/  HMMA.16816.F32.BF16 R108, R8.reuse, R12, R108 ;  /* 0x0000000c086c723c */ /* 0x044ff0000004186c */
[C---:B------:R-:W-:Y:S01]  /*6fe0*/  HMMA.16816.F32.BF16 R56, R8.reuse, R14, R56 ;  /* 0x0000000e0838723c */ /* 0x040fe20000041838 */
[----:B------:R-:W2:Y:S07]  /*6ff0*/  LDSM.16.MT88.4 R12, [R183+0x5000] ;  /* 0x00500000b70c783b */ /* 0x000eae0000004200 */
[----:B---3--:R-:W-:Y:S08]  /*7000*/  HMMA.16816.F32.BF16 R128, R8, R20, R128 ;  /* 0x000000140880723c */ /* 0x008ff00000041880 */
[----:B----4-:R-:W-:Y:S08]  /*7010*/  HMMA.16816.F32.BF16 R108, R64, R104, R108 ;  /* 0x00000068406c723c */ /* 0x010ff0000004186c */
[C---:B------:R-:W-:Y:S01]  /*7020*/  HMMA.16816.F32.BF16 R20, R8.reuse, R22, R72 ;  /* 0x000000160814723c */ /* 0x040fe20000041848 */
[----:B------:R-:W-:Y:S07]  /*7030*/  LDSM.16.MT88.4 R72, [R185+0x5800] ;  /* 0x00580000b948783b */ /* 0x000fee0000004200 */
[C---:B-1----:R-:W-:Y:S01]  /*7040*/  HMMA.16816.F32.BF16 R92, R8.reuse, R16, R96 ;  /* 0x00000010085c723c */ /* 0x042fe20000041860 */
[----:B------:R-:W-:Y:S07]  /*7050*/  LDSM.16.MT88.4 R96, [R184+0x2800] ;  /* 0x00280000b860783b */ /* 0x000fee0000004200 */
[C---:B------:R-:W-:Y:S01]  /*7060*/  HMMA.16816.F32.BF16 R76, R8.reuse, R18, R88 ;  /* 0x00000012084c723c */ /* 0x040fe20000041858 */
[----:B------:R-:W1:Y:S04]  /*7070*/  LDSM.16.MT88.4 R16, [R184+0x5000] ;  /* 0x00500000b810783b */ /* 0x000e680000004200 */
[----:B------:R-:W-:Y:S03]  /*7080*/  LDSM.16.MT88.4 R88, [R186+0x2800] ;  /* 0x00280000ba58783b */ /* 0x000fe60000004200 */
[C---:B--2---:R-:W-:Y:S01]  /*7090*/  HMMA.16816.F32.BF16 R84, R8.reuse, R12, R80 ;  /* 0x0000000c0854723c */ /* 0x044fe20000041850 */
[----:B------:R-:W-:Y:S07]  /*70a0*/  LDSM.16.MT88.4 R80, [R183+0x5800] ;  /* 0x00580000b750783b */ /* 0x000fee0000004200 */
[----:B------:R-:W-:Y:S01]  /*70b0*/  HMMA.16816.F32.BF16 R36, R8, R14, R36 ;  /* 0x0000000e0824723c */ /* 0x000fe20000041824 */
[----:B------:R-:W2:Y:S07]  /*70c0*/  LDSM.16.MT88.4 R12, [R186+0x5000] ;  /* 0x00500000ba0c783b */ /* 0x000eae0000004200 */
[C---:B------:R-:W-:Y:S01]  /*70d0*/  HMMA.16816.F32.BF16 R104, R64.reuse, R106, R56 ;  /* 0x0000006a4068723c */ /* 0x040fe20000041838 */
[----:B------:R-:W3:Y:S07]  /*70e0*/  LDSM.16.MT88.4 R56, [R184+0x5800] ;  /* 0x00580000b838783b */ /* 0x000eee0000004200 */
[C---:B------:R-:W-:Y:S08]  /*70f0*/  HMMA.16816.F32.BF16 R116, R64.reuse, R112, R116 ;  /* 0x000000704074723c */ /* 0x040ff00000041874 */
[----:B------:R-:W-:Y:S08]  /*7100*/  HMMA.16816.F32.BF16 R112, R64, R114, R52 ;  /* 0x000000724070723c */ /* 0x000ff00000041834 */
[C---:B-1----:R-:W-:Y:S08]  /*7110*/  HMMA.16816.F32.BF16 R48, R8.reuse, R16, R48 ;  /* 0x000000100830723c */ /* 0x042ff00000041830 */
[C---:B------:R-:W-:Y:S08]  /*7120*/  HMMA.16816.F32.BF16 R44, R8.reuse, R18, R44 ;  /* 0x00000012082c723c */ /* 0x040ff0000004182c */
[C---:B--2---:R-:W-:Y:S08]  /*7130*/  HMMA.16816.F32.BF16 R40, R8.reuse, R12, R40 ;  /* 0x0000000c0828723c */ /* 0x044ff00000041828 */
[----:B------:R-:W-:Y:S01]  /*7140*/  HMMA.16816.F32.BF16 R32, R8, R14, R32 ;  /* 0x0000000e0820723c */ /* 0x000fe20000041820 */
[----:B------:R-:W1:Y:S07]  /*7150*/  LDSM.16.MT88.4 R8, [R186+0x5800] ;  /* 0x00580000ba08783b */ /* 0x000e6e0000004200 */
[C---:B------:R-:W-:Y:S08]  /*7160*/  HMMA.16816.F32.BF16 R92, R64.reuse, R88, R92 ;  /* 0x00000058405c723c */ /* 0x040ff0000004185c */
[C---:B------:R-:W-:Y:S08]  /*7170*/  HMMA.16816.F32.BF16 R100, R64.reuse, R96, R100 ;  /* 0x000000604064723c */ /* 0x040ff00000041864 */
[C---:B------:R-:W-:Y:S08]  /*7180*/  HMMA.16816.F32.BF16 R88, R64.reuse, R90, R76 ;  /* 0x0000005a4058723c */ /* 0x040ff0000004184c */
[C---:B------:R-:W-:Y:S08]  /*7190*/  HMMA.16816.F32.BF16 R96, R64.reuse, R98, R60 ;  /* 0x000000624060723c */ /* 0x040ff0000004183c */
[C---:B------:R-:W-:Y:S08]  /*71a0*/  HMMA.16816.F32.BF16 R84, R64.reuse, R80, R84 ;  /* 0x000000504054723c */ /* 0x040ff00000041854 */
[C---:B------:R-:W-:Y:S08]  /*71b0*/  HMMA.16816.F32.BF16 R76, R64.reuse, R72, R128 ;  /* 0x00000048404c723c */ /* 0x040ff00000041880 */
[C---:B---3--:R-:W-:Y:S08]  /*71c0*/  HMMA.16816.F32.BF16 R52, R64.reuse, R56, R48 ;  /* 0x000000384034723c */ /* 0x048ff00000041830 */
[C---:B------:R-:W-:Y:S08]  /*71d0*/  HMMA.16816.F32.BF16 R80, R64.reuse, R82, R36 ;  /* 0x000000524050723c */ /* 0x040ff00000041824 */
[C---:B------:R-:W-:Y:S08]  /*71e0*/  HMMA.16816.F32.BF16 R72, R64.reuse, R74, R20 ;  /* 0x0000004a4048723c */ /* 0x040ff00000041814 */
[C---:B------:R-:W-:Y:S08]  /*71f0*/  HMMA.16816.F32.BF16 R56, R64.reuse, R58, R44 ;  /* 0x0000003a4038723c */ /* 0x040ff0000004182c */
[C---:B-1----:R-:W-:Y:S08]  /*7200*/  HMMA.16816.F32.BF16 R60, R64.reuse, R8, R40 ;  /* 0x00000008403c723c */ /* 0x042ff00000041828 */
[----:B------:R-:W-:Y:S01]  /*7210*/  HMMA.16816.F32.BF16 R64, R64, R10, R32 ;  /* 0x0000000a4040723c */ /* 0x000fe20000041820 */
[----:B------:R-:W-:Y:S07]  /*7220*/  @!P1 BRA `(.L_x_709) ;  /* 0x0000013000009947 */ /* 0x000fee0003800000 */
[C---:B------:R-:W-:Y:S01]  /*7230*/  ISETP.GT.AND P0, PT, R0.reuse, RZ, PT ;  /* 0x000000ff0000720c */ /* 0x040fe20003f04270 */
[----:B------:R-:W-:Y:S01]  /*7240*/  BSSY B0, `(.L_x_710) ;  /* 0x000000e000007945 */ /* 0x000fe20003800000 */
[----:B------:R-:W-:-:S11]  /*7250*/  IADD3 R2, R0, -0x1, RZ ;  /* 0xffffffff00027810 */ /* 0x000fd60007ffe0ff */
[----:B------:R-:W-:Y:S05]  /*7260*/  @P0 BRA `(.L_x_711) ;  /* 0x0000007000000947 */ /* 0x000fea0003800000 */
[----:B------:R-:W-:Y:S02]  /*7270*/  IMAD.MOV.U32 R2, RZ, RZ, 0x1 ;  /* 0x00000001ff027424 */ /* 0x000fe400078e00ff */
[----:B------:R-:W-:-:S03]  /*7280*/  IMAD.MOV R0, RZ, RZ, -R0 ;  /* 0x000000ffff007224 */ /* 0x000fc600078e0a00 */
[----:B------:R-:W-:-:S13]  /*7290*/  ISETP.NE.AND P0, PT, R2, c[0x0][0x32c], PT ;  /* 0x0000cb0002007a0c */ /* 0x000fda0003f05270 */
[----:B------:R-:W-:-:S05]  /*72a0*/  @P0 IMAD.HI.U32 R2, R0, c[0x0][0x330], RZ ;  /* 0x0000cc0000020a27 */ /* 0x000fca00078e00ff */
[----:B------:R-:W-:-:S04]  /*72b0*/  @P0 SHF.R.U32.HI R0, RZ, c[0x0][0x334], R2 ;  /* 0x0000cd00ff000a19 */ /* 0x000fc80000011602 */
[----:B------:R-:W-:Y:S01]  /*72c0*/  LOP3.LUT R2, RZ, R0, RZ, 0x33, !PT ;  /* 0x00000000ff027212 */ /* 0x000fe200078e33ff */
[----:B------:R-:W-:Y:S05]  /*72d0*/  BRA `(.L_x_712) ;  /* 0x0000004000007947 */ /* 0x000fea0003800000 */
.L_x_711:
[----:B------:R-:W-:-:S04]  /*72e0*/  MOV R0, 0x1 ;  /* 0x0000000100007802 */ /* 0x000fc80000000f00 */
[----:B------:R-:W-:-:S13]  /*72f0*/  ISETP.NE.AND P0, PT, R0, c[0x0][0x32c], PT ;  /* 0x0000cb0000007a0c */ /* 0x000fda0003f05270 */
[----:B------:R-:W-:-:S05]  /*7300*/  @P0 IMAD.HI.U32 R0, R2, c[0x0][0x330], RZ ;  /* 0x0000cc0002000a27 */ /* 0x000fca00078e00ff */
[----:B------:R-:W-:Y:S02]  /*7310*/  @P0 SHF.R.U32.HI R2, RZ, c[0x0][0x334], R0 ;  /* 0x0000cd00ff020a19 */ /* 0x000fe40000011600 */
.L_x_712:
[----:B------:R-:W-:Y:S05]  /*7320*/  BSYNC B0 ;  /* 0x0000000000007941 */ /* 0x000fea0003800000 */
.L_x_710:
[----:B------:R-:W-:-:S05]  /*7330*/  MOV R0, c[0x0][0x32c] ;  /* 0x0000cb0000007a02 */ /* 0x000fca0000000f00 */
[----:B------:R-:W-:-:S05]  /*7340*/  IMAD R2, R2, R0, c[0x0][0x32c] ;  /* 0x0000cb0002027624 */ /* 0x000fca00078e0200 */
[----:B------:R-:W-:-:S05]  /*7350*/  IMNMX R3, R3, R2, PT ;  /* 0x0000000203037217 */ /* 0x000fca0003800200 */
.L_x_709:
[----:B------:R-:W-:-:S05]  /*7360*/  IMAD.HI R3, R3, 0x2aaaaaab, RZ ;  /* 0x2aaaaaab03037827 */ /* 0x000fca00078e02ff */
[----:B------:R-:W-:-:S04]  /*7370*/  SHF.R.U32.HI R0, RZ, 0x1f, R3 ;  /* 0x0000001fff007819 */ /* 0x000fc80000011603 */
[----:B------:R-:W-:-:S04]  /*7380*/  LEA.HI.SX32 R3, R3, R0, 0x1c ;  /* 0x0000000003037211 */ /* 0x000fc800078fe2ff */
[----:B------:R-:W-:-:S04]  /*7390*/  IMNMX R226, R230, R3, !PT ;  /* 0x00000003e6e27217 */ /* 0x000fc80007800200 */
[----:B------:R-:W-:-:S13]  /*73a0*/  ISETP.GE.AND P0, PT, R199, R226, PT ;  /* 0x000000e2c700720c */ /* 0x000fda0003f06270 */
[----:B------:R-:W-:Y:S05]  /*73b0*/  @!P0 BRA `(.L_x_713) ;  /* 0x000047e000008947 */ /* 0x000fea0003800000 */
[----:B------:R-:W-:Y:S02]  /*73c0*/  MOV R70, R5 ;  /* 0x0000000500467202 */ /* 0x000fe40000000f00 */
[----:B------:R-:W-:Y:S02]  /*73d0*/  MOV R69, R68 ;  /* 0x0000004400457202 */ /* 0x000fe40000000f00 */
.L_x_734:
[----:B------:R-:W-:Y:S04]  /*73e0*/  DEPBAR.LE SB0, 0x0 ;  /* 0x000080000000791a */ /* 0x000fe80000000000 */
[----:B------:R-:W-:Y:S01]  /*73f0*/  WARPSYNC 0xffffffff ;  /* 0xffffffff00007948 */ /* 0x000fe20003800000 */
[----:B------:R-:W-:Y:S01]  /*7400*/  BAR.SYNC.DEFER_BLOCKING 0x0 ;  /* 0x0000000000007b1d */ /* 0x000fe20000010000 */
[----:B------:R-:W-:Y:S05]  /*7410*/  ISETP.GT.AND P0, PT, R230, R199, PT ;  /* 0x000000c7e600720c */ /* 0x000fea0003f04270 */
[----:B------:R1:W2:Y:S01]  /*7420*/  LDSM.16.M88.4 R8, [R180] ;  /* 0x00000000b408783b */ /* 0x0002a20000000200 */
[----:B------:R-:W-:Y:S03]  /*7430*/  BSSY B0, `(.L_x_714) ;  /* 0x000004a000007945 */ /* 0x000fe60003800000 */
[----:B------:R1:W3:Y:S04]  /*7440*/  LDSM.16.M88.4 R16, [R180+0x800] ;  /* 0x00080000b410783b */ /* 0x0002e80000000200 */
[----:B------:R1:W4:Y:S04]  /*7450*/  LDSM.16.M88.4 R24, [R180+0x1000] ;  /* 0x00100000b418783b */ /* 0x0003280000000200 */
        /* <DEDUP_REMOVED lines=8> */
[----:B------:R1:W1:Y:S01]  /*74e0*/  LDSM.16.M88.4 R148, [R71+0x2800] ;  /* 0x002800004794783b */ /* 0x0002620000000200 */
[----:B------:R-:W-:-:S05]  /*74f0*/  @P0 BRA `(.L_x_715) ;  /* 0x000003d000000947 */ /* 0x000fca0003800000 */
[----:B--23--:R-:W-:Y:S01]  /*7500*/  IMAD.WIDE.U32 R2, R211, c[0x0][0x208], RZ ;  /* 0x00008200d3027a25 */ /* 0x00cfe200078e00ff */
[----:B------:R-:W-:Y:S02]  /*7510*/  SHF.R.S32.HI R0, RZ, 0x1f, R211 ;  /* 0x0000001fff007819 */ /* 0x000fe400000114d3 */
[----:B------:R-:W-:Y:S01]  /*7520*/  SHF.R.S32.HI R4, RZ, 0x1f, R204 ;  /* 0x0000001fff047819 */ /* 0x000fe200000114cc */
[C---:B------:R-:W-:Y:S01]  /*7530*/  IMAD.SHL.U32 R15, R221.reuse, 0x2, RZ ;  /* 0x00000002dd0f7824 */ /* 0x040fe200078e00ff */
[----:B------:R-:W-:Y:S01]  /*7540*/  SHF.R.S32.HI R6, RZ, 0x1f, R221 ;  /* 0x0000001fff067819 */ /* 0x000fe200000114dd */
[----:B------:R-:W-:Y:S01]  /*7550*/  IMAD R0, R0, c[0x0][0x208], RZ ;  /* 0x0000820000007a24 */ /* 0x000fe200078e02ff */
[----:B------:R-:W-:Y:S01]  /*7560*/  SHF.R.S32.HI R5, RZ, 0x1f, R219 ;  /* 0x0000001fff057819 */ /* 0x000fe200000114db */
[----:B------:R-:W-:Y:S01]  /*7570*/  IMAD R4, R4, c[0x0][0x218], RZ ;  /* 0x0000860004047a24 */ /* 0x000fe200078e02ff */
[----:B------:R-:W-:Y:S01]  /*7580*/  SHF.L.U64.HI R6, R221, 0x1, R6 ;  /* 0x00000001dd067819 */ /* 0x000fe20000010206 */
[----:B------:R-:W-:Y:S01]  /*7590*/  IMAD R0, R211, c[0x0][0x20c], R0 ;  /* 0x00008300d3007a24 */ /* 0x000fe200078e0200 */
[----:B------:R-:W-:Y:S01]  /*75a0*/  SHF.L.U64.HI R5, R219, 0x1, R5 ;  /* 0x00000001db057819 */ /* 0x000fe20000010205 */
[C---:B------:R-:W-:Y:S02]  /*75b0*/  IMAD R4, R204.reuse, c[0x0][0x21c], R4 ;  /* 0x00008700cc047a24 */ /* 0x040fe400078e0204 */
[----:B------:R-:W-:Y:S02]  /*75c0*/  IMAD.IADD R3, R3, 0x1, R0 ;  /* 0x0000000103037824 */ /* 0x000fe400078e0200 */
[----:B------:R-:W-:Y:S02]  /*75d0*/  IMAD.SHL.U32 R14, R219, 0x2, RZ ;  /* 0x00000002db0e7824 */ /* 0x000fe400078e00ff */
[----:B------:R-:W-:Y:S05]  /*75e0*/  IMAD.WIDE.U32 R2, R204, c[0x0][0x218], R2 ;  /* 0x00008600cc027a25 */ /* 0x000fea00078e0002 */
[----:B------:R-:W-:Y:S04]  /*75f0*/  IADD3 R0, P0, R240, R2, RZ ;  /* 0x00000002f0007210 */ /* 0x000fe80007f1e0ff */
[----:B------:R-:W-:Y:S02]  /*7600*/  IADD3.X R2, R243, R3, R4, P0, !PT ;  /* 0x00000003f3027210 */ /* 0x000fe400007fe404 */
[C---:B------:R-:W-:Y:S04]  /*7610*/  LEA R4, P0, R0.reuse, c[0x0][0x1f8], 0x1 ;  /* 0x00007e0000047a11 */ /* 0x040fe800078008ff */
[----:B------:R-:W-:Y:S01]  /*7620*/  LEA.HI.X R0, R0, c[0x0][0x1fc], R2, 0x1, P0 ;  /* 0x00007f0000007a11 */ /* 0x000fe200000f0c02 */
[----:B------:R-:W-:-:S06]  /*7630*/  BRA.DIV ~URZ, `(.L_x_716) ;  /* 0x000112727f007947 */ /* 0x000fcc000b800000 */
[----:B------:R2:W3:Y:S02]  /*7640*/  SHFL.IDX PT, R7, R0, RZ, 0x181f ;  /* 0x00181fff00077589 */ /* 0x0004e400000e0000 */
.L_x_843:
[----:B------:R-:W-:-:S05]  /*7650*/  BRA.DIV ~URZ, `(.L_x_717) ;  /* 0x000112c27f007947 */ /* 0x000fca000b800000 */
[----:B------:R-:W5:Y:S01]  /*7660*/  SHFL.IDX PT, R2, R4, RZ, 0x181f ;  /* 0x00181fff04027589 */ /* 0x000f6200000e0000 */
[----:B------:R-:W-:Y:S02]  /*7670*/  ISETP.GE.AND P2, PT, R219, c[0x0][0x1d4], PT ;  /* 0x00007500db007a0c */ /* 0x000fe40003f46270 */
[----:B------:R-:W-:Y:S02]  /*7680*/  ISETP.GE.AND P1, PT, R221, c[0x0][0x1d4], PT ;  /* 0x00007500dd007a0c */ /* 0x000fe40003f26270 */
[CC--:B-----5:R-:W-:Y:S05]  /*7690*/  IADD3 R12, P0, R2.reuse, R14.reuse, RZ ;  /* 0x0000000e020c7210 */ /* 0x0e0fea0007f1e0ff */
[C-C-:B---3--:R-:W-:Y:S01]  /*76a0*/  IMAD.X R13, R7.reuse, 0x1, R5.reuse, P0 ;  /* 0x00000001070d7824 */ /* 0x148fe200000e0605 */
[-C--:B------:R-:W-:Y:S04]  /*76b0*/  IADD3 R2, P0, R2, R15.reuse, RZ ;  /* 0x0000000f02027210 */ /* 0x080fe80007f1e0ff */
[----:B------:R-:W-:Y:S01]  /*76c0*/  @!PT LDS RZ, [RZ] ;  /* 0x00000000fffff984 */ /* 0x000fe20000000800 */
[----:B------:R-:W-:Y:S01]  /*76d0*/  @!PT LDS RZ, [RZ] ;  /* 0x00000000fffff984 */ /* 0x000fe20000000800 */
[----:B------:R3:W-:Y:S01]  /*76e0*/  LDGSTS.E.BYPASS.LTC128B.128 [R195+0x100], [R12.64], !P2 ;  /* 0x001000000cc37fae */ /* 0x0007e2000d101d46 */
[--C-:B------:R-:W-:Y:S01]  /*76f0*/  IMAD.X R3, R7, 0x1, R6.reuse, P0 ;  /* 0x0000000107037824 */ /* 0x100fe200000e0606 */
[----:B------:R-:W-:Y:S04]  /*7700*/  SEL R7, RZ, 0x10, P2 ;  /* 0x00000010ff077807 */ /* 0x000fe80001000000 */
[----:B------:R5:W-:Y:S04]  /*7710*/  LDGSTS.E.BYPASS.LTC128B.128 [R195+0x3100], [R2.64], !P1 ;  /* 0x0310000002c37fae */ /* 0x000be8000c901d46 */
[----:B-----5:R-:W3:Y:S04]  /*7720*/  SHFL.IDX PT, R2, R4, 0x1, 0x181f ;  /* 0x00381f0004027f89 */ /* 0x020ee800000e0000 */
[----:B------:R-:W5:Y:S01]  /*7730*/  SHFL.IDX PT, R3, R0, 0x1, 0x181f ;  /* 0x00381f0000037f89 */ /* 0x000f6200000e0000 */
[C---:B---3--:R-:W-:Y:S05]  /*7740*/  IADD3 R12, P0, R2.reuse, R14, RZ ;  /* 0x0000000e020c7210 */ /* 0x048fea0007f1e0ff */
[C---:B-----5:R-:W-:Y:S01]  /*7750*/  IMAD.X R13, R3.reuse, 0x1, R5, P0 ;  /* 0x00000001030d7824 */ /* 0x060fe200000e0605 */
[----:B------:R-:W-:Y:S04]  /*7760*/  IADD3 R2, P0, R2, R15, RZ ;  /* 0x0000000f02027210 */ /* 0x000fe80007f1e0ff */
[----:B------:R3:W-:Y:S01]  /*7770*/  LDGSTS.E.BYPASS.LTC128B.128 [R195+0x1100], [R12.64], !P2 ;  /* 0x011000000cc37fae */ /* 0x0007e2000d101d46 */
[----:B------:R-:W-:Y:S05]  /*7780*/  IMAD.X R3, R3, 0x1, R6, P0 ;  /* 0x0000000103037824 */ /* 0x000fea00000e0606 */
[----:B------:R2:W-:Y:S04]  /*7790*/  LDGSTS.E.BYPASS.LTC128B.128 [R195+0x4100], [R2.64], !P1 ;  /* 0x0410000002c37fae */ /* 0x0005e8000c901d46 */
[----:B---3--:R2:W3:Y:S01]  /*77a0*/  SHFL.IDX PT, R13, R0, 0x2, 0x181f ;  /* 0x00581f00000d7f89 */ /* 0x0084e200000e0000 */
[----:B------:R-:W-:Y:S03]  /*77b0*/  SEL R12, RZ, 0x10, P1 ;  /* 0x00000010ff0c7807 */ /* 0x000fe60000800000 */
[----:B--2---:R2:W4:Y:S04]  /*77c0*/  SHFL.IDX PT, R0, R4, 0x2, 0x181f ;  /* 0x00581f0004007f89 */ /* 0x00452800000e0000 */
.L_x_844:
[C---:B------:R-:W-:Y:S02]  /*77d0*/  IADD3 R2, -R7.reuse, 0x10, RZ ;  /* 0x0000001007027810 */ /* 0x040fe40007ffe1ff */
[----:B------:R-:W-:Y:S02]  /*77e0*/  ISETP.NE.U32.AND P2, PT, R7, RZ, PT ;  /* 0x000000ff0700720c */ /* 0x000fe40003f45070 */
[----:B------:R-:W-:Y:S04]  /*77f0*/  LOP3.LUT R2, R2, 0xf, RZ, 0xc0, !PT ;  /* 0x0000000f02027812 */ /* 0x000fe800078ec0ff */
[-C--:B--2-4-:R-:W-:Y:S02]  /*7800*/  IADD3 R4, P1, P0, R2, R0.reuse, R14 ;  /* 0x0000000002047210 */ /* 0x094fe4000783e00e */
[----:B------:R-:W-:Y:S02]  /*7810*/  IADD3 R2, -R12, 0x10, RZ ;  /* 0x000000100c027810 */ /* 0x000fe40007ffe1ff */
[-C--:B---3--:R-:W-:Y:S02]  /*7820*/  IADD3.X R5, RZ, R13.reuse, R5, P1, P0 ;  /* 0x0000000dff057210 */ /* 0x088fe40000fe0405 */
[----:B------:R-:W-:Y:S03]  /*7830*/  LOP3.LUT R2, R2, 0xf, RZ, 0xc0, !PT ;  /* 0x0000000f02027812 */ /* 0x000fe600078ec0ff */
[----:B------:R-:W-:Y:S01]  /*7840*/  @!PT LDS RZ, [RZ] ;  /* 0x00000000fffff984 */ /* 0x000fe20000000800 */
[----:B------:R-:W-:Y:S01]  /*7850*/  @!PT LDS RZ, [RZ] ;  /* 0x00000000fffff984 */ /* 0x000fe20000000800 */
[----:B------:R-:W-:Y:S01]  /*7860*/  @!PT LDS RZ, [RZ] ;  /* 0x00000000fffff984 */ /* 0x000fe20000000800 */
[----:B------:R2:W-:Y:S01]  /*7870*/  LDGSTS.E.BYPASS.LTC128B.128.ZFILL [R195+0x2100], [R4.64], P2 ;  /* 0x0210000004c37fae */ /* 0x0005e20009141d46 */
[----:B------:R-:W-:Y:S04]  /*7880*/  IADD3 R2, P1, P0, R2, R0, R15 ;  /* 0x0000000002027210 */ /* 0x000fe8000783e00f */
[----:B------:R-:W-:Y:S02]  /*7890*/  IADD3.X R3, RZ, R13, R6, P1, P0 ;  /* 0x0000000dff037210 */ /* 0x000fe40000fe0406 */
[----:B------:R-:W-:Y:S11]  /*78a0*/  ISETP.NE.U32.AND P0, PT, R12, RZ, PT ;  /* 0x000000ff0c00720c */ /* 0x000ff60003f05070 */
[----:B------:R-:W-:Y:S02]  /*78b0*/  @!UPT UIADD3 URZ, URZ, URZ, URZ ;  /* 0x0000003f3f3ff290 */ /* 0x000fe4000fffe03f */
[----:B------:R2:W-:Y:S02]  /*78c0*/  LDGSTS.E.BYPASS.LTC128B.128.ZFILL [R195+0x5100], [R2.64], P0 ;  /* 0x0510000002c37fae */ /* 0x0005e40008141d46 */
.L_x_715:
[----:B--23--:R-:W-:Y:S05]  /*78d0*/  BSYNC B0 ;  /* 0x0000000000007941 */ /* 0x00cfea0003800000 */
.L_x_714:
[----:B------:R-:W0:Y:S01]  /*78e0*/  LDGDEPBAR ;  /* 0x00000000000079af */ /* 0x000e220000000000 */
[----:B------:R-:W-:Y:S01]  /*78f0*/  WARPSYNC 0xffffffff ;  /* 0xffffffff00007948 */ /* 0x000fe20003800000 */
[C---:B------:R-:W-:Y:S01]  /*7900*/  HMMA.16816.F32.BF16 R4, R120.reuse, R8, RZ ;  /* 0x000000087804723c */ /* 0x040fe200000418ff */
[----:B------:R-:W-:Y:S02]  /*7910*/  BSSY B0, `(.L_x_718) ;  /* 0x0000137000007945 */ /* 0x000fe40003800000 */
[----:B------:R-:W-:Y:S05]  /*7920*/  ISETP.GT.AND P0, PT, R199, R230, PT ;  /* 0x000000e6c700720c */ /* 0x000fea0003f04270 */
[C---:B------:R-:W-:Y:S08]  /*7930*/  HMMA.16816.F32.BF16 R8, R120.reuse, R10, RZ ;  /* 0x0000000a7808723c */ /* 0x040ff000000418ff */
[C---:B------:R-:W-:Y:S08]  /*7940*/  HMMA.16816.F32.BF16 R12, R120.reuse, R16, RZ ;  /* 0x00000010780c723c */ /* 0x040ff000000418ff */
[C---:B------:R-:W-:Y:S08]  /*7950*/  HMMA.16816.F32.BF16 R16, R120.reuse, R18, RZ ;  /* 0x000000127810723c */ /* 0x040ff000000418ff */
[C---:B----4-:R-:W-:Y:S08]  /*7960*/  HMMA.16816.F32.BF16 R20, R120.reuse, R24, RZ ;  /* 0x000000187814723c */ /* 0x050ff000000418ff */
[C---:B------:R-:W-:Y:S08]  /*7970*/  HMMA.16816.F32.BF16 R24, R120.reuse, R26, RZ ;  /* 0x0000001a7818723c */ /* 0x040ff000000418ff */
        /* <DEDUP_REMOVED lines=109> */
[----:B------:R-:W-:Y:S08]  /*8050*/  HMMA.16816.F32.BF16 R48, R168, R146, R48 ;  /* 0x00000092a830723c */ /* 0x000ff00000041830 */
[C---:B-1----:R-:W-:Y:S08]  /*8060*/  HMMA.16816.F32.BF16 R4, R172.reuse, R128, R4 ;  /* 0x00000080ac04723c */ /* 0x042ff00000041804 */
[C---:B------:R-:W-:Y:S08]  /*8070*/  HMMA.16816.F32.BF16 R8, R172.reuse, R130, R8 ;  /* 0x00000082ac08723c */ /* 0x040ff00000041808 */
[C---:B--2---:R-:W-:Y:S08]  /*8080*/  HMMA.16816.F32.BF16 R12, R172.reuse, R132, R12 ;  /* 0x00000084ac0c723c */ /* 0x044ff0000004180c */
        /* <DEDUP_REMOVED lines=22> */
[----:B------:R-:W-:Y:S04]  /*81f0*/  FMUL.FTZ R2, R27, c[0x0][0x320] ;  /* 0x0000c8001b027a20 */ /* 0x000fe80000410000 */
[----:B------:R-:W2:Y:S01]  /*8200*/  MUFU.TANH R135, R2 ;  /* 0x0000000200877308 */ /* 0x000ea20000002400 */
[----:B-1----:R-:W-:Y:S02]  /*8210*/  FMUL.FTZ R0, R10, c[0x0][0x320] ;  /* 0x0000c8000a007a20 */ /* 0x002fe40000410000 */
[----:B------:R-:W1:Y:S07]  /*8220*/  LDSM.16.M88.4 R8, [R181+0x1800] ;  /* 0x00180000b508783b */ /* 0x000e6e0000000200 */
[----:B------:R5:W1:Y:S02]  /*8230*/  MUFU.TANH R150, R0 ;  /* 0x0000000000967308 */ /* 0x000a640000002400 */
[----:B-----5:R-:W-:Y:S08]  /*8240*/  FMUL.FTZ R0, R12, c[0x0][0x320] ;  /* 0x0000c8000c007a20 */ /* 0x020ff00000410000 */
[----:B------:R5:W2:Y:S01]  /*8250*/  MUFU.TANH R137, R0 ;  /* 0x0000000000897308 */ /* 0x000aa20000002400 */
[C---:B-1----:R-:W-:Y:S08]  /*8260*/  HMMA.16816.F32.BF16 R28, R172.reuse, R8, R28 ;  /* 0x00000008ac1c723c */ /* 0x042ff0000004181c */
[C---:B------:R-:W-:Y:S01]  /*8270*/  HMMA.16816.F32.BF16 R32, R172.reuse, R10, R32 ;  /* 0x0000000aac20723c */ /* 0x040fe20000041820 */
[----:B------:R-:W1:Y:S01]  /*8280*/  LDSM.16.M88.4 R8, [R181+0x2800] ;  /* 0x00280000b508783b */ /* 0x000e620000000200 */
[----:B------:R-:W-:Y:S04]  /*8290*/  DEPBAR.LE SB0, 0x0 ;  /* 0x000080000000791a */ /* 0x000fe80000000000 */
[----:B-----5:R-:W-:Y:S02]  /*82a0*/  FMUL.FTZ R0, R13, c[0x0][0x320] ;  /* 0x0000c8000d007a20 */ /* 0x020fe40000410000 */
[C---:B------:R-:W-:Y:S02]  /*82b0*/  HMMA.16816.F32.BF16 R36, R172.reuse, R4, R36 ;  /* 0x00000004ac24723c */ /* 0x040fe40000041824 */
[----:B------:R5:W1:Y:S01]  /*82c0*/  MUFU.TANH R136, R0 ;  /* 0x0000000000887308 */ /* 0x000a620000002400 */
[----:B------:R-:W-:Y:S05]  /*82d0*/  BAR.SYNC.DEFER_BLOCKING 0x0 ;  /* 0x0000000000007b1d */ /* 0x000fea0000010000 */
[C---:B------:R-:W-:Y:S08]  /*82e0*/  HMMA.16816.F32.BF16 R40, R172.reuse, R6, R40 ;  /* 0x00000006ac28723c */ /* 0x040ff00000041828 */
[----:B------:R-:W-:Y:S04]  /*82f0*/  FMUL.FTZ R2, R35, c[0x0][0x320] ;  /* 0x0000c80023027a20 */ /* 0x000fe80000410000 */
[----:B------:R-:W2:Y:S01]  /*8300*/  MUFU.TANH R128, R2 ;  /* 0x0000000200807308 */ /* 0x000ea20000002400 */
[----:B-----5:R-:W-:Y:S09]  /*8310*/  FMUL.FTZ R0, R14, c[0x0][0x320] ;  /* 0x0000c8000e007a20 */ /* 0x020ff20000410000 */
[----:B------:R5:W2:Y:S01]  /*8320*/  MUFU.TANH R148, R0 ;  /* 0x0000000000947308 */ /* 0x000aa20000002400 */
[C---:B-1----:R-:W-:Y:S08]  /*8330*/  HMMA.16816.F32.BF16 R44, R172.reuse, R8, R44 ;  /* 0x00000008ac2c723c */ /* 0x042ff0000004182c */
[----:B------:R-:W-:Y:S04]  /*8340*/  HMMA.16816.F32.BF16 R48, R172, R10, R48 ;  /* 0x0000000aac30723c */ /* 0x000fe80000041830 */
[----:B-----5:R-:W-:Y:S04]  /*8350*/  FMUL.FTZ R0, R15, c[0x0][0x320] ;  /* 0x0000c8000f007a20 */ /* 0x020fe80000410000 */
        /* <DEDUP_REMOVED lines=68> */
[----:B--234-:R-:W-:Y:S01]  /*87a0*/  IMAD.MOV.U32 R177, RZ, RZ, c[0x0][0x2b8] ;  /* 0x0000ae00ffb17624 */ /* 0x01cfe200078e00ff */
[----:B------:R-:W-:Y:S01]  /*87b0*/  SHF.R.S32.HI R7, RZ, 0x1f, R219 ;  /* 0x0000001fff077819 */ /* 0x000fe200000114db */
[----:B------:R-:W-:Y:S02]  /*87c0*/  IMAD R3, R229, 0x20, R245 ;  /* 0x00000020e5037824 */ /* 0x000fe400078e02f5 */
[----:B------:R-:W-:Y:S01]  /*87d0*/  IMAD R2, R199, 0x60, R234 ;  /* 0x00000060c7027824 */ /* 0x000fe200078e02ea */
[----:B------:R-:W-:Y:S01]  /*87e0*/  ISETP.NE.AND P2, PT, R177, 0x1, PT ;  /* 0x00000001b100780c */ /* 0x000fe20003f45270 */
[----:B------:R-:W-:Y:S01]  /*87f0*/  IMAD.MOV.U32 R204, RZ, RZ, RZ ;  /* 0x000000ffffcc7224 */ /* 0x000fe200078e00ff */
[----:B------:R-:W-:Y:S01]  /*8800*/  ISETP.GT.AND P1, PT, R3, 0x5f, PT ;  /* 0x0000005f0300780c */ /* 0x000fe20003f24270 */
[----:B------:R-:W-:Y:S01]  /*8810*/  IMAD.SHL.U32 R13, R221, 0x2, RZ ;  /* 0x00000002dd0d7824 */ /* 0x000fe200078e00ff */
[----:B------:R-:W-:Y:S01]  /*8820*/  IADD3 R2, R2, -0x60, R3 ;  /* 0xffffffa002027810 */ /* 0x000fe20007ffe003 */
[----:B------:R-:W-:Y:S01]  /*8830*/  IMAD.SHL.U32 R12, R219, 0x2, RZ ;  /* 0x00000002db0c7824 */ /* 0x000fe200078e00ff */
[----:B------:R-:W-:Y:S03]  /*8840*/  SHF.R.S32.HI R177, RZ, 0x1f, R221 ;  /* 0x0000001fffb17819 */ /* 0x000fe600000114dd */
[----:B-1----:R-:W-:Y:S01]  /*8850*/  IMAD.MOV.U32 R0, RZ, RZ, R2 ;  /* 0x000000ffff007224 */ /* 0x002fe200078e0002 */
[----:B------:R-:W-:Y:S03]  /*8860*/  SHF.L.U64.HI R6, R221, 0x1, R177 ;  /* 0x00000001dd067819 */ /* 0x000fe600000102b1 */
[----:B------:R-:W-:Y:S05]  /*8870*/  @P2 IMAD.HI.U32 R3, R2, c[0x0][0x2bc], RZ ;  /* 0x0000af0002032a27 */ /* 0x000fea00078e00ff */
[----:B------:R-:W-:Y:S04]  /*8880*/  @P2 SHF.R.U32.HI R0, RZ, c[0x0][0x2c0], R3 ;  /* 0x0000b000ff002a19 */ /* 0x000fe80000011603 */
        /* <DEDUP_REMOVED lines=8> */
[----:B------:R1:W2:Y:S04]  /*8910*/  @!P1 LDG.E R204, [R4.64] ;  /* 0x0000000604cc9981 */ /* 0x0002a8000c1e1900 */
[----:B------:R-:W-:Y:S04]  /*8920*/  IMAD R0, R0, c[0x0][0x1e0], RZ ;  /* 0x0000780000007a24 */ /* 0x000fe800078e02ff */
[----:B------:R-:W-:Y:S04]  /*8930*/  IMAD R0, R211, c[0x0][0x1e4], R0 ;  /* 0x00007900d3007a24 */ /* 0x000fe800078e0200 */
[----:B------:R-:W-:Y:S01]  /*8940*/  IMAD.IADD R3, R3, 0x1, R0 ;  /* 0x0000000103037824 */ /* 0x000fe200078e0200 */
[----:B-1----:R-:W-:Y:S02]  /*8950*/  SHF.L.U64.HI R5, R219, 0x1, R7 ;  /* 0x00000001db057819 */ /* 0x002fe40000010207 */
[----:B--2---:R-:W-:Y:S01]  /*8960*/  SHF.R.S32.HI R0, RZ, 0x1f, R204 ;  /* 0x0000001fff007819 */ /* 0x004fe200000114cc */
[----:B------:R-:W-:Y:S04]  /*8970*/  IMAD.WIDE.U32 R2, R204, c[0x0][0x1f0], R2 ;  /* 0x00007c00cc027a25 */ /* 0x000fe800078e0002 */
        /* <DEDUP_REMOVED lines=8> */
.L_x_845:
[----:B------:R-:W-:-:S05]  /*8a00*/  BRA.DIV ~URZ, `(.L_x_721) ;  /* 0x000103127f007947 */ /* 0x000fca000b800000 */
[----:B------:R-:W3:Y:S01]  /*8a10*/  SHFL.IDX PT, R2, R4, RZ, 0x181f ;  /* 0x00181fff04027589 */ /* 0x000ee200000e0000 */
[----:B------:R-:W-:Y:S02]  /*8a20*/  ISETP.GE.AND P2, PT, R219, c[0x0][0x1d4], PT ;  /* 0x00007500db007a0c */ /* 0x000fe40003f46270 */
[----:B------:R-:W-:Y:S02]  /*8a30*/  ISETP.GE.AND P1, PT, R221, c[0x0][0x1d4], PT ;  /* 0x00007500dd007a0c */ /* 0x000fe40003f26270 */
[CC--:B---3--:R-:W-:Y:S05]  /*8a40*/  IADD3 R8, P0, R2.reuse, R12.reuse, RZ ;  /* 0x0000000c02087210 */ /* 0x0c8fea0007f1e0ff */
[C-C-:B--2---:R-:W-:Y:S01]  /*8a50*/  IMAD.X R9, R7.reuse, 0x1, R5.reuse, P0 ;  /* 0x0000000107097824 */ /* 0x144fe200000e0605 */
[-C--:B------:R-:W-:Y:S04]  /*8a60*/  IADD3 R2, P0, R2, R13.reuse, RZ ;  /* 0x0000000d02027210 */ /* 0x080fe80007f1e0ff */
[----:B------:R-:W-:Y:S01]  /*8a70*/  @!PT LDS RZ, [RZ] ;  /* 0x00000000fffff984 */ /* 0x000fe20000000800 */
[----:B------:R-:W-:Y:S01]  /*8a80*/  @!PT LDS RZ, [RZ] ;  /* 0x00000000fffff984 */ /* 0x000fe20000000800 */
[----:B------:R2:W-:Y:S01]  /*8a90*/  LDGSTS.E.BYPASS.LTC128B.128 [R195+0x8100], [R8.64], !P2 ;  /* 0x0810000008c37fae */ /* 0x0005e2000d101d46 */
[--C-:B------:R-:W-:Y:S01]  /*8aa0*/  IMAD.X R3, R7, 0x1, R6.reuse, P0 ;  /* 0x0000000107037824 */ /* 0x100fe200000e0606 */
[----:B------:R-:W-:Y:S04]  /*8ab0*/  SEL R7, RZ, 0x10, P2 ;  /* 0x00000010ff077807 */ /* 0x000fe80001000000 */
[----:B------:R3:W-:Y:S04]  /*8ac0*/  LDGSTS.E.BYPASS.LTC128B.128 [R195+0xb100], [R2.64], !P1 ;  /* 0x0b10000002c37fae */ /* 0x0007e8000c901d46 */
[----:B---3--:R-:W2:Y:S04]  /*8ad0*/  SHFL.IDX PT, R2, R4, 0x1, 0x181f ;  /* 0x00381f0004027f89 */ /* 0x008ea800000e0000 */
[----:B------:R-:W3:Y:S01]  /*8ae0*/  SHFL.IDX PT, R3, R0, 0x1, 0x181f ;  /* 0x00381f0000037f89 */ /* 0x000ee200000e0000 */
[C---:B--2---:R-:W-:Y:S05]  /*8af0*/  IADD3 R8, P0, R2.reuse, R12, RZ ;  /* 0x0000000c02087210 */ /* 0x044fea0007f1e0ff */
[C---:B---3--:R-:W-:Y:S01]  /*8b00*/  IMAD.X R9, R3.reuse, 0x1, R5, P0 ;  /* 0x0000000103097824 */ /* 0x048fe200000e0605 */
[----:B------:R-:W-:Y:S04]  /*8b10*/  IADD3 R2, P0, R2, R13, RZ ;  /* 0x0000000d02027210 */ /* 0x000fe80007f1e0ff */
[----:B------:R2:W-:Y:S01]  /*8b20*/  LDGSTS.E.BYPASS.LTC128B.128 [R195+0x9100], [R8.64], !P2 ;  /* 0x0910000008c37fae */ /* 0x0005e2000d101d46 */
[----:B------:R-:W-:Y:S05]  /*8b30*/  IMAD.X R3, R3, 0x1, R6, P0 ;  /* 0x0000000103037824 */ /* 0x000fea00000e0606 */
[----:B------:R3:W-:Y:S04]  /*8b40*/  LDGSTS.E.BYPASS.LTC128B.128 [R195+0xc100], [R2.64], !P1 ;  /* 0x0c10000002c37fae */ /* 0x0007e8000c901d46 */
[----:B--2---:R3:W2:Y:S01]  /*8b50*/  SHFL.IDX PT, R9, R0, 0x2, 0x181f ;  /* 0x00581f0000097f89 */ /* 0x0046a200000e0000 */
[----:B------:R-:W-:Y:S03]  /*8b60*/  SEL R8, RZ, 0x10, P1 ;  /* 0x00000010ff087807 */ /* 0x000fe60000800000 */
[----:B-1----:R3:W1:Y:S04]  /*8b70*/  SHFL.IDX PT, R0, R4, 0x2, 0x181f ;  /* 0x00581f0004007f89 */ /* 0x00266800000e0000 */
.L_x_846:
[C---:B---3--:R-:W-:Y:S02]  /*8b80*/  IADD3 R2, -R7.reuse, 0x10, RZ ;  /* 0x0000001007027810 */ /* 0x048fe40007ffe1ff */
[----:B------:R-:W-:Y:S02]  /*8b90*/  ISETP.NE.U32.AND P2, PT, R7, RZ, PT ;  /* 0x000000ff0700720c */ /* 0x000fe40003f45070 */
[----:B------:R-:W-:Y:S04]  /*8ba0*/  LOP3.LUT R2, R2, 0xf, RZ, 0xc0, !PT ;  /* 0x0000000f02027812 */ /* 0x000fe800078ec0ff */
[-C--:B-1----:R-:W-:Y:S02]  /*8bb0*/  IADD3 R4, P1, P0, R2, R0.reuse, R12 ;  /* 0x0000000002047210 */ /* 0x082fe4000783e00c */
[----:B------:R-:W-:Y:S02]  /*8bc0*/  IADD3 R2, -R8, 0x10, RZ ;  /* 0x0000001008027810 */ /* 0x000fe40007ffe1ff */
[-C--:B--2---:R-:W-:Y:S02]  /*8bd0*/  IADD3.X R5, RZ, R9.reuse, R5, P1, P0 ;  /* 0x00000009ff057210 */ /* 0x084fe40000fe0405 */
        /* <DEDUP_REMOVED lines=10> */
.L_x_719:
[----:B--234-:R-:W-:Y:S05]  /*8c80*/  BSYNC B0 ;  /* 0x0000000000007941 */ /* 0x01cfea0003800000 */
.L_x_718:
[----:B------:R-:W-:Y:S01]  /*8c90*/  LOP3.LUT R8, RZ, c[0x0][0x324], RZ, 0x33, !PT ;  /* 0x0000c900ff087a12 */ /* 0x000fe200078e33ff */
[----:B-1----:R-:W-:Y:S01]  /*8ca0*/  IMAD.MOV.U32 R0, RZ, RZ, c[0x0][0x2c4] ;  /* 0x0000b100ff007624 */ /* 0x002fe200078e00ff */
[----:B------:R-:W0:Y:S01]  /*8cb0*/  LDGDEPBAR ;  /* 0x00000000000079af */ /* 0x000e220000000000 */
[----:B------:R-:W-:Y:S03]  /*8cc0*/  IMAD.IADD R5, R246, 0x1, R244 ;  /* 0x00000001f6057824 */ /* 0x000fe600078e02f4 */
[----:B------:R-:W-:Y:S01]  /*8cd0*/  ISETP.NE.AND P0, PT, R0, 0x1, PT ;  /* 0x000000010000780c */ /* 0x000fe20003f05270 */
[----:B------:R-:W-:Y:S05]  /*8ce0*/  IMAD R0, R199, -0x60, RZ ;  /* 0xffffffa0c7007824 */ /* 0x000fea00078e02ff */
[----:B------:R-:W-:Y:S04]  /*8cf0*/  IADD3 R2, -R233, 0x1, R0 ;  /* 0x00000001e9027810 */ /* 0x000fe80007ffe100 */
[----:B------:R-:W-:Y:S03]  /*8d00*/  IADD3 R6, -R231, R2, R232 ;  /* 0x00000002e7067210 */ /* 0x000fe60007ffe1e8 */
[----:B------:R-:W-:Y:S01]  /*8d10*/  @P0 IMAD.HI.U32 R3, R5, c[0x0][0x2c8], RZ ;  /* 0x0000b20005030a27 */ /* 0x000fe200078e00ff */
[----:B------:R-:W-:Y:S04]  /*8d20*/  IADD3 R7, R6, c[0x0][0x328], RZ ;  /* 0x0000ca0006077a10 */ /* 0x000fe80007ffe0ff */
[----:B------:R-:W-:Y:S01]  /*8d30*/  @P0 SHF.R.U32.HI R5, RZ, c[0x0][0x2cc], R3 ;  /* 0x0000b300ff050a19 */ /* 0x000fe20000011603 */
[----:B------:R-:W-:-:S05]  /*8d40*/  BRA.DIV ~URZ, `(.L_x_722) ;  /* 0x000103627f007947 */ /* 0x000fca000b800000 */
[----:B------:R1:W2:Y:S02]  /*8d50*/  SHFL.IDX PT, R4, R5, RZ, 0x1c1f ;  /* 0x001c1fff05047589 */ /* 0x0002a400000e0000 */
.L_x_847:
[-C--:B--2---:R-:W-:Y:S01]  /*8d60*/  IADD3 R3, R7, R4.reuse, RZ ;  /* 0x0000000407037210 */ /* 0x084fe20007ffe0ff */
[----:B------:R-:W-:Y:S02]  /*8d70*/  IMAD.MOV.U32 R2, RZ, RZ, c[0x0][0x32c] ;  /* 0x0000cb00ff027624 */ /* 0x000fe400078e00ff */
[----:B------:R-:W-:Y:S03]  /*8d80*/  IMAD.IADD R6, R8, 0x1, R6 ;  /* 0x0000000108067824 */ /* 0x000fe600078e0206 */
[----:B------:R-:W-:Y:S02]  /*8d90*/  ISETP.GE.AND P0, PT, R2, 0x1, PT ;  /* 0x000000010200780c */ /* 0x000fe40003f06270 */
[----:B------:R-:W-:Y:S11]  /*8da0*/  IADD3 R2, R6, R4, RZ ;  /* 0x0000000406027210 */ /* 0x000ff60007ffe0ff */
[----:B------:R-:W-:-:S05]  /*8db0*/  @!P0 BRA `(.L_x_723) ;  /* 0x0000018000008947 */ /* 0x000fca0003800000 */
[----:B------:R-:W-:Y:S01]  /*8dc0*/  IADD3 R4, -R231, R232, R4 ;  /* 0x000000e8e7047210 */ /* 0x000fe20007ffe104 */
[----:B------:R-:W-:Y:S03]  /*8dd0*/  BSSY B0, `(.L_x_724) ;  /* 0x0000011000007945 */ /* 0x000fe60003800000 */
        /* <DEDUP_REMOVED lines=11> */
.L_x_725:
[----:B------:R-:W-:Y:S04]  /*8e90*/  MOV R8, c[0x0][0x32c] ;  /* 0x0000cb0000087a02 */ /* 0x000fe80000000f00 */
[----:B------:R-:W-:Y:S11]  /*8ea0*/  ISETP.NE.AND P0, PT, R8, 0x1, PT ;  /* 0x000000010800780c */ /* 0x000ff60003f05270 */
[----:B------:R-:W-:Y:S02]  /*8eb0*/  @!UPT UIADD3 URZ, URZ, URZ, URZ ;  /* 0x0000003f3f3ff290 */ /* 0x000fe4000fffe03f */
[----:B------:R-:W-:Y:S05]  /*8ec0*/  @P0 IMAD.HI.U32 R8, R4, c[0x0][0x330], RZ ;  /* 0x0000cc0004080a27 */ /* 0x000fea00078e00ff */
[----:B------:R-:W-:Y:S02]  /*8ed0*/  @P0 SHF.R.U32.HI R4, RZ, c[0x0][0x334], R8 ;  /* 0x0000cd00ff040a19 */ /* 0x000fe40000011608 */
.L_x_726:
[----:B------:R-:W-:Y:S05]  /*8ee0*/  BSYNC B0 ;  /* 0x0000000000007941 */ /* 0x000fea0003800000 */
.L_x_724:
[----:B------:R-:W-:Y:S04]  /*8ef0*/  IMAD.IADD R8, R0, 0x1, -R233 ;  /* 0x0000000100087824 */ /* 0x000fe800078e0ae9 */
[----:B------:R-:W-:Y:S05]  /*8f00*/  IMAD R4, R4, c[0x0][0x32c], R8 ;  /* 0x0000cb0004047a24 */ /* 0x000fea00078e0208 */
[----:B------:R-:W-:Y:S02]  /*8f10*/  IMNMX R2, R2, R4, !PT ;  /* 0x0000000402027217 */ /* 0x000fe40007800200 */
[----:B------:R-:W-:Y:S04]  /*8f20*/  IADD3 R4, R4, c[0x0][0x32c], RZ ;  /* 0x0000cb0004047a10 */ /* 0x000fe80007ffe0ff */
[----:B------:R-:W-:Y:S02]  /*8f30*/  IMNMX R3, R3, R4, PT ;  /* 0x0000000403037217 */ /* 0x000fe40003800200 */
.L_x_723:
[C---:B------:R-:W-:Y:S02]  /*8f40*/  ISETP.GE.AND P0, PT, R0.reuse, 0x1, PT ;  /* 0x000000010000780c */ /* 0x040fe40003f06270 */
[----:B------:R-:W-:Y:S02]  /*8f50*/  ISETP.GE.AND P1, PT, R0, 0x2, PT ;  /* 0x000000020000780c */ /* 0x000fe40003f26270 */
[----:B------:R-:W-:Y:S02]  /*8f60*/  LOP3.LUT R192, R192, 0xffff7fff, RZ, 0xc0, !PT ;  /* 0xffff7fffc0c07812 */ /* 0x000fe400078ec0ff */
[C---:B------:R-:W-:Y:S02]  /*8f70*/  ISETP.GE.AND P6, PT, R0.reuse, 0x42, PT ;  /* 0x000000420000780c */ /* 0x040fe40003fc6270 */
[C---:B------:R-:W-:Y:S02]  /*8f80*/  ISETP.GE.AND P5, PT, R0.reuse, 0x49, PT ;  /* 0x000000490000780c */ /* 0x040fe40003fa6270 */
[C---:B------:R-:W-:Y:S02]  /*8f90*/  ISETP.GE.AND P4, PT, R0.reuse, 0x4a, PT ;  /* 0x0000004a0000780c */ /* 0x040fe40003f86270 */
[----:B------:R-:W-:Y:S02]  /*8fa0*/  ISETP.GE.AND P3, PT, R0, 0x51, PT ;  /* 0x000000510000780c */ /* 0x000fe40003f66270 */
[----:B------:R-:W-:Y:S02]  /*8fb0*/  @P0 LOP3.LUT R192, R192, 0x8000, RZ, 0xfc, !PT ;  /* 0x00008000c0c00812 */ /* 0x000fe400078efcff */
[----:B------:R-:W-:Y:S02]  /*8fc0*/  ISETP.GT.AND P0, PT, R2, RZ, !P0 ;  /* 0x000000ff0200720c */ /* 0x000fe40004704270 */
[----:B------:R-:W-:Y:S02]  /*8fd0*/  LOP3.LUT R192, R192, 0xfffeffff, RZ, 0xc0, !PT ;  /* 0xfffeffffc0c07812 */ /* 0x000fe400078ec0ff */
[C---:B------:R-:W-:Y:S02]  /*8fe0*/  ISETP.LT.OR P0, PT, R3.reuse, 0x1, P0 ;  /* 0x000000010300780c */ /* 0x040fe40000701670 */
        /* <DEDUP_REMOVED lines=9> */
[C---:B------:R-:W-:Y:S02]  /*9080*/  ISETP.LT.OR P0, PT, R3.reuse, 0x9, P0 ;  /* 0x000000090300780c */ /* 0x040fe40000701670 */
        /* <DEDUP_REMOVED lines=77> */
[C---:B------:R-:W-:Y:S03]  /*9560*/  ISETP.LT.OR P0, PT, R3.reuse, 0x3a, P0 ;  /* 0x0000003a0300780c */ /* 0x040fe60000701670 */
        /* <DEDUP_REMOVED lines=9> */
[C---:B------:R-:W-:Y:S02]  /*9600*/  ISETP.LT.OR P0, PT, R3.reuse, 0x42, P0 ;  /* 0x000000420300780c */ /* 0x040fe40000701670 */
[----:B------:R-:W-:Y:S02]  /*9610*/  ISETP.GE.AND P1, PT, R0, 0x52, PT ;  /* 0x000000520000780c */ /* 0x000fe40003f26270 */
[----:B------:R-:W-:Y:S02]  /*9620*/  FSEL R32, R28, -INF , !P0 ;  /* 0xff8000001c207808 */ /* 0x000fe40004000000 */
[----:B------:R-:W-:Y:S02]  /*9630*/  ISETP.GT.AND P0, PT, R2, 0x48, !P5 ;  /* 0x000000480200780c */ /* 0x000fe40006f04270 */
[----:B------:R-:W-:Y:S02]  /*9640*/  LOP3.LUT R192, R192, 0xfffdffff, RZ, 0xc0, !PT ;  /* 0xfffdffffc0c07812 */ /* 0x000fe400078ec0ff */
[----:B------:R-:W-:Y:S04]  /*9650*/  ISETP.LT.OR P0, PT, R3, 0x49, P0 ;  /* 0x000000490300780c */ /* 0x000fe80000701670 */
[----:B------:R-:W-:Y:S02]  /*9660*/  FSEL R31, R31, -INF , !P0 ;  /* 0xff8000001f1f7808 */ /* 0x000fe40004000000 */
[----:B------:R-:W-:Y:S04]  /*9670*/  ISETP.GT.AND P0, PT, R2, 0x49, !P4 ;  /* 0x000000490200780c */ /* 0x000fe80006704270 */
[C---:B------:R-:W-:Y:S04]  /*9680*/  ISETP.LT.OR P0, PT, R3.reuse, 0x4a, P0 ;  /* 0x0000004a0300780c */ /* 0x040fe80000701670 */
[----:B------:R-:W-:Y:S02]  /*9690*/  FSEL R30, R30, -INF , !P0 ;  /* 0xff8000001e1e7808 */ /* 0x000fe40004000000 */
[C---:B------:R-:W-:Y:S04]  /*96a0*/  ISETP.GT.AND P0, PT, R2.reuse, 0x50, !P3 ;  /* 0x000000500200780c */ /* 0x040fe80005f04270 */
[----:B------:R-:W-:Y:S04]  /*96b0*/  ISETP.LT.OR P0, PT, R3, 0x51, P0 ;  /* 0x000000510300780c */ /* 0x000fe80000701670 */
[----:B------:R-:W-:Y:S02]  /*96c0*/  FSEL R29, R27, -INF , !P0 ;  /* 0xff8000001b1d7808 */ /* 0x000fe40004000000 */
[----:B------:R-:W-:Y:S04]  /*96d0*/  ISETP.GT.AND P0, PT, R2, 0x51, !P1 ;  /* 0x000000510200780c */ /* 0x000fe80004f04270 */
[C---:B------:R-:W-:Y:S04]  /*96e0*/  ISETP.LT.OR P0, PT, R3.reuse, 0x52, P0 ;  /* 0x000000520300780c */ /* 0x040fe80000701670 */
[----:B------:R-:W-:Y:S02]  /*96f0*/  FSEL R28, R18, -INF , !P0 ;  /* 0xff800000121c7808 */ /* 0x000fe40004000000 */
[----:B------:R-:W-:Y:S04]  /*9700*/  ISETP.GT.AND P0, PT, R2, 0x58, !P2 ;  /* 0x000000580200780c */ /* 0x000fe80005704270 */
[----:B------:R-:W-:Y:S04]  /*9710*/  ISETP.LT.OR P0, PT, R3, 0x59, P0 ;  /* 0x000000590300780c */ /* 0x000fe80000701670 */
[----:B------:R-:W-:Y:S02]  /*9720*/  FSEL R27, R11, -INF , !P0 ;  /* 0xff8000000b1b7808 */ /* 0x000fe40004000000 */
[----:B------:R-:W-:Y:S11]  /*9730*/  ISETP.GE.AND P0, PT, R0, 0x5a, PT ;  /* 0x0000005a0000780c */ /* 0x000ff60003f06270 */
[----:B------:R-:W-:Y:S02]  /*9740*/  @!UPT UIADD3 URZ, URZ, URZ, URZ ;  /* 0x0000003f3f3ff290 */ /* 0x000fe4000fffe03f */
[----:B------:R-:W-:Y:S02]  /*9750*/  @P0 LOP3.LUT R192, R192, 0x20000, RZ, 0xfc, !PT ;  /* 0x00020000c0c00812 */ /* 0x000fe400078efcff */
[----:B------:R-:W-:Y:S04]  /*9760*/  ISETP.GT.AND P0, PT, R2, 0x59, !P0 ;  /* 0x000000590200780c */ /* 0x000fe80004704270 */
[----:B------:R-:W-:Y:S04]  /*9770*/  ISETP.LT.OR P0, PT, R3, 0x5a, P0 ;  /* 0x0000005a0300780c */ /* 0x000fe80000701670 */
[----:B------:R-:W-:Y:S01]  /*9780*/  FSEL R18, R10, -INF , !P0 ;  /* 0xff8000000a127808 */ /* 0x000fe20004000000 */
[----:B------:R-:W-:-:S06]  /*9790*/  BRA.DIV ~URZ, `(.L_x_727) ;  /* 0x0000f9827f007947 */ /* 0x000fcc000b800000 */
[----:B------:R2:W3:Y:S02]  /*97a0*/  SHFL.IDX PT, R4, R5, 0x1, 0x1c1f ;  /* 0x003c1f0005047f89 */ /* 0x0004e400000e0000 */
.L_x_848:
[----:B---3--:R-:W-:Y:S01]  /*97b0*/  IADD3 R3, R7, R4, RZ ;  /* 0x0000000407037210 */ /* 0x008fe20007ffe0ff */
[----:B------:R-:W-:Y:S05]  /*97c0*/  IMAD.MOV.U32 R2, RZ, RZ, c[0x0][0x32c] ;  /* 0x0000cb00ff027624 */ /* 0x000fea00078e00ff */
[----:B------:R-:W-:Y:S01]  /*97d0*/  ISETP.GE.AND P0, PT, R2, 0x1, PT ;  /* 0x000000010200780c */ /* 0x000fe20003f06270 */
[----:B------:R-:W-:Y:S11]  /*97e0*/  IMAD.IADD R2, R6, 0x1, R4 ;  /* 0x0000000106027824 */ /* 0x000ff600078e0204 */
[----:B------:R-:W-:Y:S01]  /*97f0*/  @!UPT UIADD3 URZ, URZ, URZ, URZ ;  /* 0x0000003f3f3ff290 */ /* 0x000fe2000fffe03f */
[----:B------:R-:W-:-:S05]  /*9800*/  @!P0 BRA `(.L_x_728) ;  /* 0x0000018000008947 */ /* 0x000fca0003800000 */
[----:B------:R-:W-:Y:S01]  /*9810*/  IADD3 R4, -R231, R232, R4 ;  /* 0x000000e8e7047210 */ /* 0x000fe20007ffe104 */
[----:B------:R-:W-:Y:S03]  /*9820*/  BSSY B0, `(.L_x_729) ;  /* 0x0000011000007945 */ /* 0x000fe60003800000 */
[----:B------:R-:W-:Y:S11]  /*9830*/  ISETP.GT.AND P0, PT, R4, -0x1, PT ;  /* 0xffffffff0400780c */ /* 0x000ff60003f04270 */
[----:B------:R-:W-:Y:S02]  /*9840*/  @!UPT UIADD3 URZ, URZ, URZ, URZ ;  /* 0x0000003f3f3ff290 */ /* 0x000fe4000fffe03f */
[----:B------:R-:W-:-:S05]  /*9850*/  @P0 BRA `(.L_x_730) ;  /* 0x0000008000000947 */ /* 0x000fca0003800000 */
[----:B------:R-:W-:Y:S01]  /*9860*/  LOP3.LUT R4, RZ, R4, RZ, 0x33, !PT ;  /* 0x00000004ff047212 */ /* 0x000fe200078e33ff */
[----:B-12---:R-:W-:Y:S05]  /*9870*/  IMAD.MOV.U32 R5, RZ, RZ, c[0x0][0x32c] ;  /* 0x0000cb00ff057624 */ /* 0x006fea00078e00ff */
[----:B------:R-:W-:Y:S11]  /*9880*/  ISETP.NE.AND P0, PT, R5, 0x1, PT ;  /* 0x000000010500780c */ /* 0x000ff60003f05270 */
[----:B------:R-:W-:Y:S02]  /*9890*/  @!UPT UIADD3 URZ, URZ, URZ, URZ ;  /* 0x0000003f3f3ff290 */ /* 0x000fe4000fffe03f */
[----:B------:R-:W-:Y:S05]  /*98a0*/  @P0 IMAD.HI.U32 R5, R4, c[0x0][0x330], RZ ;  /* 0x0000cc0004050a27 */ /* 0x000fea00078e00ff */
[----:B------:R-:W-:Y:S04]  /*98b0*/  @P0 SHF.R.U32.HI R4, RZ, c[0x0][0x334], R5 ;  /* 0x0000cd00ff040a19 */ /* 0x000fe80000011605 */
[----:B------:R-:W-:Y:S01]  /*98c0*/  LOP3.LUT R4, RZ, R4, RZ, 0x33, !PT ;  /* 0x00000004ff047212 */ /* 0x000fe200078e33ff */
[----:B------:R-:W-:-:S05]  /*98d0*/  BRA `(.L_x_731) ;  /* 0x0000005000007947 */ /* 0x000fca0003800000 */
.L_x_730:
[----:B-12---:R-:W-:Y:S04]  /*98e0*/  MOV R5, c[0x0][0x32c] ;  /* 0x0000cb0000057a02 */ /* 0x006fe80000000f00 */
[----:B------:R-:W-:Y:S11]  /*98f0*/  ISETP.NE.AND P0, PT, R5, 0x1, PT ;  /* 0x000000010500780c */ /* 0x000ff60003f05270 */
[----:B------:R-:W-:Y:S02]  /*9900*/  @!UPT UIADD3 URZ, URZ, URZ, URZ ;  /* 0x0000003f3f3ff290 */ /* 0x000fe4000fffe03f */
[----:B------:R-:W-:Y:S05]  /*9910*/  @P0 IMAD.HI.U32 R5, R4, c[0x0][0x330], RZ ;  /* 0x0000cc0004050a27 */ /* 0x000fea00078e00ff */
[----:B------:R-:W-:Y:S02]  /*9920*/  @P0 SHF.R.U32.HI R4, RZ, c[0x0][0x334], R5 ;  /* 0x0000cd00ff040a19 */ /* 0x000fe40000011605 */
.L_x_731:
[----:B------:R-:W-:Y:S05]  /*9930*/  BSYNC B0 ;  /* 0x0000000000007941 */ /* 0x000fea0003800000 */
.L_x_729:
[----:B------:R-:W-:Y:S04]  /*9940*/  IMAD.IADD R0, R0, 0x1, -R233 ;  /* 0x0000000100007824 */ /* 0x000fe800078e0ae9 */
[----:B------:R-:W-:Y:S05]  /*9950*/  IMAD R0, R4, c[0x0][0x32c], R0 ;  /* 0x0000cb0004007a24 */ /* 0x000fea00078e0200 */
[----:B------:R-:W-:Y:S02]  /*9960*/  IADD3 R4, R0, c[0x0][0x32c], RZ ;  /* 0x0000cb0000047a10 */ /* 0x000fe40007ffe0ff */
[----:B------:R-:W-:Y:S02]  /*9970*/  IMNMX R2, R2, R0, !PT ;  /* 0x0000000002027217 */ /* 0x000fe40007800200 */
[----:B------:R-:W-:Y:S02]  /*9980*/  IMNMX R3, R3, R4, PT ;  /* 0x0000000403037217 */ /* 0x000fe40003800200 */
.L_x_728:
[----:B------:R-:W-:Y:S02]  /*9990*/  LOP3.LUT P0, RZ, R192, 0x8000, RZ, 0xc0, !PT ;  /* 0x00008000c0ff7812 */ /* 0x000fe4000780c0ff */
[----:B------:R-:W-:Y:S02]  /*99a0*/  FMNMX.FTZ R0, R9, R69, !PT ;  /* 0x0000004509007209 */ /* 0x000fe40007810000 */
[----:B------:R-:W-:Y:S02]  /*99b0*/  ISETP.GT.AND P0, PT, R2, RZ, !P0 ;  /* 0x000000ff0200720c */ /* 0x000fe40004704270 */
        /* <DEDUP_REMOVED lines=58> */
[----:B------:R-:W-:Y:S02]  /*9d60*/  ISETP.GT.AND P1, PT, R2, 0x51, !P1 ;  /* 0x000000510200780c */ /* 0x000fe40004f24270 */
        /* <DEDUP_REMOVED lines=46> */
[----:B------:R-:W-:Y:S02]  /*a050*/  ISETP.GT.AND P0, PT, R2, 0x41, !P6 ;  /* 0x000000410200780c */ /* 0x000fe40007704270 */
[----:B------:R-:W-:Y:S02]  /*a060*/  FMNMX.FTZ R4, R197, R4, !PT ;  /* 0x00000004c5047209 */ /* 0x000fe40007810000 */
[C---:B------:R-:W-:Y:S02]  /*a070*/  ISETP.LT.OR P0, PT, R3.reuse, 0x42, P0 ;  /* 0x000000420300780c */ /* 0x040fe40000701670 */
[----:B------:R-:W-:Y:S02]  /*a080*/  LOP3.LUT P6, RZ, R192, 0x20000, RZ, 0xc0, !PT ;  /* 0x00020000c0ff7812 */ /* 0x000fe400078cc0ff */
[----:B------:R-:W-:Y:S02]  /*a090*/  FSEL R198, R38, -INF , !P0 ;  /* 0xff80000026c67808 */ /* 0x000fe40004000000 */
[----:B------:R-:W-:Y:S02]  /*a0a0*/  ISETP.GT.AND P0, PT, R2, 0x48, !P5 ;  /* 0x000000480200780c */ /* 0x000fe40006f04270 */
[----:B------:R-:W-:Y:S02]  /*a0b0*/  FMNMX.FTZ R4, R198, R4, !PT ;  /* 0x00000004c6047209 */ /* 0x000fe40007810000 */
[----:B------:R-:W-:Y:S04]  /*a0c0*/  ISETP.LT.OR P0, PT, R3, 0x49, P0 ;  /* 0x000000490300780c */ /* 0x000fe80000701670 */
[----:B------:R-:W-:Y:S02]  /*a0d0*/  FSEL R200, R37, -INF , !P0 ;  /* 0xff80000025c87808 */ /* 0x000fe40004000000 */
[----:B------:R-:W-:Y:S02]  /*a0e0*/  ISETP.GT.AND P0, PT, R2, 0x49, !P4 ;  /* 0x000000490200780c */ /* 0x000fe40006704270 */
[----:B------:R-:W-:Y:S02]  /*a0f0*/  FMNMX.FTZ R4, R200, R4, !PT ;  /* 0x00000004c8047209 */ /* 0x000fe40007810000 */
[C---:B------:R-:W-:Y:S04]  /*a100*/  ISETP.LT.OR P0, PT, R3.reuse, 0x4a, P0 ;  /* 0x0000004a0300780c */ /* 0x040fe80000701670 */
[----:B------:R-:W-:Y:S02]  /*a110*/  FSEL R201, R36, -INF , !P0 ;  /* 0xff80000024c97808 */ /* 0x000fe40004000000 */
[C---:B------:R-:W-:Y:S02]  /*a120*/  ISETP.GT.AND P0, PT, R2.reuse, 0x50, !P3 ;  /* 0x000000500200780c */ /* 0x040fe40005f04270 */
[C---:B------:R-:W-:Y:S02]  /*a130*/  ISETP.GT.AND P3, PT, R2.reuse, 0x59, !P6 ;  /* 0x000000590200780c */ /* 0x040fe40007764270 */
[----:B------:R-:W-:Y:S04]  /*a140*/  ISETP.LT.OR P0, PT, R3, 0x51, P0 ;  /* 0x000000510300780c */ /* 0x000fe80000701670 */
[----:B------:R-:W-:Y:S02]  /*a150*/  FSEL R202, R35, -INF , !P0 ;  /* 0xff80000023ca7808 */ /* 0x000fe40004000000 */
[----:B------:R-:W-:Y:S02]  /*a160*/  ISETP.GT.AND P0, PT, R2, 0x58, !P2 ;  /* 0x000000580200780c */ /* 0x000fe40005704270 */
[----:B------:R-:W-:Y:S02]  /*a170*/  ISETP.LT.OR P2, PT, R3, 0x52, P1 ;  /* 0x000000520300780c */ /* 0x000fe40000f41670 */
[----:B------:R-:W-:Y:S02]  /*a180*/  FMNMX.FTZ R2, R201, R4, !PT ;  /* 0x00000004c9027209 */ /* 0x000fe40007810000 */
[----:B------:R-:W-:Y:S02]  /*a190*/  ISETP.LT.OR P1, PT, R3, 0x59, P0 ;  /* 0x000000590300780c */ /* 0x000fe40000721670 */
[----:B------:R-:W-:Y:S02]  /*a1a0*/  FSEL R196, R41, -INF , !P2 ;  /* 0xff80000029c47808 */ /* 0x000fe40005000000 */
[----:B------:R-:W-:Y:S02]  /*a1b0*/  FMNMX.FTZ R2, R202, R2, !PT ;  /* 0x00000002ca027209 */ /* 0x000fe40007810000 */
[----:B------:R-:W-:Y:S02]  /*a1c0*/  ISETP.LT.OR P0, PT, R3, 0x5a, P3 ;  /* 0x0000005a0300780c */ /* 0x000fe40001f01670 */
[----:B------:R-:W-:Y:S02]  /*a1d0*/  FSEL R194, R40, -INF , !P1 ;  /* 0xff80000028c27808 */ /* 0x000fe40004800000 */
[----:B------:R-:W-:Y:S02]  /*a1e0*/  FMNMX.FTZ R2, R196, R2, !PT ;  /* 0x00000002c4027209 */ /* 0x000fe40007810000 */
[----:B------:R-:W-:Y:S02]  /*a1f0*/  FSEL R193, R39, -INF , !P0 ;  /* 0xff80000027c17808 */ /* 0x000fe40004000000 */
[----:B------:R-:W-:Y:S02]  /*a200*/  FMNMX.FTZ R2, R194, R2, !PT ;  /* 0x00000002c2027209 */ /* 0x000fe40007810000 */
[----:B------:R-:W-:Y:S02]  /*a210*/  FMNMX.FTZ R4, R18, R0, !PT ;  /* 0x0000000012047209 */ /* 0x000fe40007810000 */
[----:B------:R-:W-:Y:S01]  /*a220*/  FMNMX.FTZ R6, R193, R2, !PT ;  /* 0x00000002c1067209 */ /* 0x000fe20007810000 */
[----:B------:R-:W-:-:S05]  /*a230*/  BRA.DIV ~URZ, `(.L_x_732) ;  /* 0x0000ef527f007947 */ /* 0x000fca000b800000 */
[----:B------:R3:W4:Y:S02]  /*a240*/  SHFL.BFLY PT, R0, R4, 0x2, 0x1f ;  /* 0x0c401f0004007f89 */ /* 0x00072400000e0000 */
.L_x_849:
[----:B-12-4-:R-:W-:Y:S01]  /*a250*/  FMNMX.FTZ R5, R4, R0, !PT ;  /* 0x0000000004057209 */ /* 0x016fe20007810000 */
[----:B------:R-:W-:-:S05]  /*a260*/  BRA.DIV ~URZ, `(.L_x_733) ;  /* 0x0000ef627f007947 */ /* 0x000fca000b800000 */
[----:B------:R-:W-:Y:S04]  /*a270*/  SHFL.BFLY PT, R0, R6, 0x2, 0x1f ;  /* 0x0c401f0006007f89 */ /* 0x000fe800000e0000 */
[----:B------:R-:W1:Y:S02]  /*a280*/  SHFL.BFLY PT, R2, R5, 0x1, 0x1f ;  /* 0x0c201f0005027f89 */ /* 0x000e6400000e0000 */
[----:B-1----:R-:W-:Y:S02]  /*a290*/  FMNMX.FTZ R68, R5, R2, !PT ;  /* 0x0000000205447209 */ /* 0x002fe40007810000 */
[----:B---3--:R-:W-:Y:S05]  /*a2a0*/  FMNMX.FTZ R4, R6, R0, !PT ;  /* 0x0000000006047209 */ /* 0x008fea0007810000 */
[----:B------:R1:W2:Y:S02]  /*a2b0*/  SHFL.BFLY PT, R0, R4, 0x1, 0x1f ;  /* 0x0c201f0004007f89 */ /* 0x0002a400000e0000 */
.L_x_850:
[C---:B------:R-:W-:Y:S01]  /*a2c0*/  FMUL.FTZ R2, R68.reuse, c[0x0][0x2d0] ;  /* 0x0000b40044027a20 */ /* 0x040fe20000410000 */
[----:B------:R-:W-:Y:S01]  /*a2d0*/  FSETP.NEU.FTZ.AND P0, PT, R68, -INF , PT ;  /* 0xff8000004400780b */ /* 0x000fe20003f1d000 */
[----:B------:R-:W-:Y:S01]  /*a2e0*/  WARPSYNC 0xffffffff ;  /* 0xffffffff00007948 */ /* 0x000fe20003800000 */
[----:B--2---:R-:W-:Y:S01]  /*a2f0*/  FMNMX.FTZ R3, R0, R4, !PT ;  /* 0x0000000400037209 */ /* 0x004fe20007810000 */
[----:B------:R-:W2:Y:S01]  /*a300*/  LDSM.16.MT88.4 R132, [R183] ;  /* 0x00000000b784783b */ /* 0x000ea20000004200 */
[----:B------:R-:W-:Y:S03]  /*a310*/  FSEL R5, R2, RZ, P0 ;  /* 0x000000ff02057208 */ /* 0x000fe60000000000 */
[----:B-1----:R-:W-:Y:S02]  /*a320*/  FMUL.FTZ R4, R3, c[0x0][0x2d0] ;  /* 0x0000b40003047a20 */ /* 0x002fe40000410000 */
[--C-:B------:R-:W-:Y:S02]  /*a330*/  FFMA.FTZ R2, R9, c[0x0][0x2d0], -R5.reuse ;  /* 0x0000b40009027a23 */ /* 0x100fe40000010805 */
[--C-:B------:R-:W-:Y:S02]  /*a340*/  FFMA.FTZ R6, R14, c[0x0][0x2d0], -R5.reuse ;  /* 0x0000b4000e067a23 */ /* 0x100fe40000010805 */
        /* <DEDUP_REMOVED lines=14> */
[--C-:B-1----:R-:W-:Y:S02]  /*a430*/  FFMA.FTZ R2, R12, c[0x0][0x2d0], -R5.reuse ;  /* 0x0000b4000c027a23 */ /* 0x102fe40000010805 */
[--C-:B------:R-:W-:Y:S02]  /*a440*/  FFMA.FTZ R151, R23, c[0x0][0x2d0], -R5.reuse ;  /* 0x0000b40017977a23 */ /* 0x100fe40000010805 */
[----:B------:R1:W3:Y:S01]  /*a450*/  MUFU.EX2 R210, R2 ;  /* 0x0000000200d27308 */ /* 0x0002e20000000800 */
        /* <DEDUP_REMOVED lines=8> */
[----:B-1----:R-:W-:Y:S07]  /*a4e0*/  FFMA.FTZ R2, R13, c[0x0][0x2d0], -R5 ;  /* 0x0000b4000d027a23 */ /* 0x002fee0000010805 */
[----:B------:R1:W4:Y:S02]  /*a4f0*/  MUFU.EX2 R224, R2 ;  /* 0x0000000200e07308 */ /* 0x0003240000000800 */
[----:B-1----:R-:W-:Y:S02]  /*a500*/  FSEL R2, R68, RZ, P0 ;  /* 0x000000ff44027208 */ /* 0x002fe40000000000 */
[----:B------:R-:W-:Y:S02]  /*a510*/  FSETP.NEU.FTZ.AND P0, PT, R3, -INF , PT ;  /* 0xff8000000300780b */ /* 0x000fe40003f1d000 */
[----:B---3--:R-:W-:Y:S01]  /*a520*/  F2FP.BF16.PACK_AB R128, R210, R35 ;  /* 0x00000023d280723e */ /* 0x008fe200000010ff */
[----:B------:R-:W-:Y:S01]  /*a530*/  FADD.FTZ R0, -R2, R69 ;  /* 0x0000004502007221 */ /* 0x000fe20000010100 */
[----:B------:R-:W-:Y:S02]  /*a540*/  FSEL R69, R4, RZ, P0 ;  /* 0x000000ff04457208 */ /* 0x000fe40000000000 */
[----:B----4-:R-:W-:Y:S01]  /*a550*/  F2FP.BF16.PACK_AB R130, R225, R224 ;  /* 0x000000e0e182723e */ /* 0x010fe200000010ff */
[----:B------:R-:W-:Y:S02]  /*a560*/  FMUL.FTZ R0, R0, c[0x0][0x2d0] ;  /* 0x0000b40000007a20 */ /* 0x000fe40000410000 */
[--C-:B------:R-:W-:Y:S02]  /*a570*/  FFMA.FTZ R4, R8, c[0x0][0x2d0], -R69.reuse ;  /* 0x0000b40008047a23 */ /* 0x100fe40000010845 */
[----:B------:R1:W3:Y:S10]  /*a580*/  MUFU.EX2 R2, R0 ;  /* 0x0000000000027308 */ /* 0x0002f40000000800 */
[----:B------:R4:W-:Y:S01]  /*a590*/  MUFU.EX2 R209, R4 ;  /* 0x0000000400d17308 */ /* 0x0009e20000000800 */
[--C-:B-1----:R-:W-:Y:S02]  /*a5a0*/  FFMA.FTZ R0, R7, c[0x0][0x2d0], -R69.reuse ;  /* 0x0000b40007007a23 */ /* 0x102fe40000010845 */
[C---:B---3--:R-:W-:Y:S07]  /*a5b0*/  FMUL.FTZ R8, R2.reuse, R112 ;  /* 0x0000007002087220 */ /* 0x048fee0000410000 */
[----:B------:R1:W3:Y:S01]  /*a5c0*/  MUFU.EX2 R208, R0 ;  /* 0x0000000000d07308 */ /* 0x0002e20000000800 */
[C---:B------:R-:W-:Y:S02]  /*a5d0*/  FMUL.FTZ R9, R2.reuse, R113 ;  /* 0x0000007102097220 */ /* 0x040fe40000410000 */
[C---:B------:R-:W-:Y:S02]  /*a5e0*/  FMUL.FTZ R16, R2.reuse, R104 ;  /* 0x0000006802107220 */ /* 0x040fe40000410000 */
[----:B------:R-:W-:Y:S02]  /*a5f0*/  FMUL.FTZ R17, R2, R105 ;  /* 0x0000006902117220 */ /* 0x000fe40000410000 */
[----:B----4-:R-:W-:Y:S02]  /*a600*/  FFMA.FTZ R4, R10, c[0x0][0x2d0], -R69 ;  /* 0x0000b4000a047a23 */ /* 0x010fe40000010845 */
[C---:B------:R-:W-:Y:S02]  /*a610*/  FMUL.FTZ R5, R2.reuse, R117 ;  /* 0x0000007502057220 */ /* 0x040fe40000410000 */
[----:B------:R4:W-:Y:S01]  /*a620*/  MUFU.EX2 R223, R4 ;  /* 0x0000000400df7308 */ /* 0x0009e20000000800 */
[C---:B------:R-:W-:Y:S02]  /*a630*/  FMUL.FTZ R24, R2.reuse, R96 ;  /* 0x0000006002187220 */ /* 0x040fe40000410000 */
[C---:B------:R-:W-:Y:S02]  /*a640*/  FMUL.FTZ R25, R2.reuse, R97 ;  /* 0x0000006102197220 */ /* 0x040fe40000410000 */
[C---:B------:R-:W-:Y:S02]  /*a650*/  FMUL.FTZ R12, R2.reuse, R108 ;  /* 0x0000006c020c7220 */ /* 0x040fe40000410000 */
[C---:B------:R-:W-:Y:S02]  /*a660*/  FMUL.FTZ R13, R2.reuse, R109 ;  /* 0x0000006d020d7220 */ /* 0x040fe40000410000 */
[C---:B------:R-:W-:Y:S02]  /*a670*/  FMUL.FTZ R32, R2.reuse, R88 ;  /* 0x0000005802207220 */ /* 0x040fe40000410000 */
[C---:B------:R-:W-:Y:S01]  /*a680*/  FMUL.FTZ R33, R2.reuse, R89 ;  /* 0x0000005902217220 */ /* 0x040fe20000410000 */
[----:B-1----:R-:W-:Y:S01]  /*a690*/  FSEL R0, R3, RZ, P0 ;  /* 0x000000ff03007208 */ /* 0x002fe20000000000 */
[C---:B------:R-:W-:Y:S01]  /*a6a0*/  FMUL.FTZ R20, R2.reuse, R100 ;  /* 0x0000006402147220 */ /* 0x040fe20000410000 */
[----:B---3--:R-:W-:Y:S01]  /*a6b0*/  F2FP.BF16.PACK_AB R129, R209, R208 ;  /* 0x000000d0d181723e */ /* 0x008fe200000010ff */
[----:B------:R-:W-:Y:S01]  /*a6c0*/  FMUL.FTZ R21, R2, R101 ;  /* 0x0000006502157220 */ /* 0x000fe20000410000 */
[----:B------:R-:W-:Y:S01]  /*a6d0*/  MUFU.EX2 R100, R177 ;  /* 0x000000b100647308 */ /* 0x000fe20000000800 */
[----:B------:R-:W-:Y:S01]  /*a6e0*/  FADD.FTZ R0, -R0, R70 ;  /* 0x0000004600007221 */ /* 0x000fe20000010100 */
[C---:B------:R-:W-:Y:S01]  /*a6f0*/  ISETP.GT.AND P0, PT, R199.reuse, R226, PT ;  /* 0x000000e2c700720c */ /* 0x040fe20003f04270 */
[----:B------:R-:W-:Y:S01]  /*a700*/  FFMA.FTZ R70, R2, R227, R35 ;  /* 0x000000e302467223 */ /* 0x000fe20000010023 */
[----:B------:R-:W-:Y:S01]  /*a710*/  IADD3 R199, R199, -0x1, RZ ;  /* 0xffffffffc7c77810 */ /* 0x000fe20007ffe0ff */
[----:B------:R-:W-:Y:S02]  /*a720*/  FMUL.FTZ R0, R0, c[0x0][0x2d0] ;  /* 0x0000b40000007a20 */ /* 0x000fe40000410000 */
[--C-:B----4-:R-:W-:Y:S02]  /*a730*/  FFMA.FTZ R4, R11, c[0x0][0x2d0], -R69.reuse ;  /* 0x0000b4000b047a23 */ /* 0x110fe40000010845 */
[C---:B------:R-:W-:Y:S01]  /*a740*/  FMUL.FTZ R28, R2.reuse, R92 ;  /* 0x0000005c021c7220 */ /* 0x040fe20000410000 */
[----:B------:R-:W-:Y:S01]  /*a750*/  MUFU.EX2 R177, R206 ;  /* 0x000000ce00b17308 */ /* 0x000fe20000000800 */
[C---:B------:R-:W-:Y:S02]  /*a760*/  FMUL.FTZ R29, R2.reuse, R93 ;  /* 0x0000005d021d7220 */ /* 0x040fe40000410000 */
[C---:B------:R-:W-:Y:S02]  /*a770*/  FMUL.FTZ R40, R2.reuse, R80 ;  /* 0x0000005002287220 */ /* 0x040fe40000410000 */
        /* <DEDUP_REMOVED lines=14> */
[C---:B------:R-:W-:Y:S02]  /*a860*/  FMUL.FTZ R61, R2.reuse, R61 ;  /* 0x0000003d023d7220 */ /* 0x040fe40000410000 */
[C---:B------:R-:W-:Y:S02]  /*a870*/  FMUL.FTZ R64, R2.reuse, R64 ;  /* 0x0000004002407220 */ /* 0x040fe40000410000 */
[----:B------:R-:W-:Y:S02]  /*a880*/  FMUL.FTZ R65, R2, R65 ;  /* 0x0000004102417220 */ /* 0x000fe40000410000 */
[C---:B-1----:R-:W-:Y:S02]  /*a890*/  FMUL.FTZ R10, R0.reuse, R114 ;  /* 0x00000072000a7220 */ /* 0x042fe40000410000 */
[C---:B------:R-:W-:Y:S02]  /*a8a0*/  FMUL.FTZ R11, R0.reuse, R115 ;  /* 0x00000073000b7220 */ /* 0x040fe40000410000 */
[----:B------:R-:W1:Y:S01]  /*a8b0*/  LDSM.16.MT88.4 R112, [R185] ;  /* 0x00000000b970783b */ /* 0x000e620000004200 */
[C---:B------:R-:W-:Y:S02]  /*a8c0*/  FMUL.FTZ R18, R0.reuse, R106 ;  /* 0x0000006a00127220 */ /* 0x040fe40000410000 */
[----:B------:R-:W-:Y:S01]  /*a8d0*/  FMUL.FTZ R19, R0, R107 ;  /* 0x0000006b00137220 */ /* 0x000fe20000410000 */
[----:B---3--:R-:W-:Y:S01]  /*a8e0*/  F2FP.BF16.PACK_AB R131, R216, R223 ;  /* 0x000000dfd883723e */ /* 0x008fe200000010ff */
[----:B------:R-:W-:Y:S03]  /*a8f0*/  FMUL.FTZ R4, R2, R116 ;  /* 0x0000007402047220 */ /* 0x000fe60000410000 */
[----:B------:R-:W3:Y:S01]  /*a900*/  LDSM.16.MT88.4 R104, [R184] ;  /* 0x00000000b868783b */ /* 0x000ee20000004200 */
[C---:B------:R-:W-:Y:S02]  /*a910*/  FMUL.FTZ R6, R0.reuse, R118 ;  /* 0x0000007600067220 */ /* 0x040fe40000410000 */
[C---:B------:R-:W-:Y:S02]  /*a920*/  FMUL.FTZ R7, R0.reuse, R119 ;  /* 0x0000007700077220 */ /* 0x040fe40000410000 */
[C---:B------:R-:W-:Y:S02]  /*a930*/  FMUL.FTZ R26, R0.reuse, R98 ;  /* 0x00000062001a7220 */ /* 0x040fe40000410000 */
[C---:B------:R-:W-:Y:S02]  /*a940*/  FMUL.FTZ R27, R0.reuse, R99 ;  /* 0x00000063001b7220 */ /* 0x040fe40000410000 */
[----:B------:R-:W4:Y:S01]  /*a950*/  LDSM.16.MT88.4 R96, [R187] ;  /* 0x00000000bb60783b */ /* 0x000f220000004200 */
[C---:B--2---:R-:W-:Y:S05]  /*a960*/  HMMA.16816.F32.BF16 R4, R128.reuse, R132, R4 ;  /* 0x000000848004723c */ /* 0x044fea0000041804 */
[C---:B------:R-:W-:Y:S02]  /*a970*/  FMUL.FTZ R34, R0.reuse, R90 ;  /* 0x0000005a00227220 */ /* 0x040fe40000410000 */
[C---:B------:R-:W-:Y:S01]  /*a980*/  FMUL.FTZ R35, R0.reuse, R91 ;  /* 0x0000005b00237220 */ /* 0x040fe20000410000 */
[C---:B------:R-:W-:Y:S01]  /*a990*/  HMMA.16816.F32.BF16 R8, R128.reuse, R134, R8 ;  /* 0x000000868008723c */ /* 0x040fe20000041808 */
[----:B------:R-:W2:Y:S01]  /*a9a0*/  LDSM.16.MT88.4 R88, [R183+0x3000] ;  /* 0x00300000b758783b */ /* 0x000ea20000004200 */
[----:B------:R-:W-:Y:S02]  /*a9b0*/  MUFU.EX2 R134, R222 ;  /* 0x000000de00867308 */ /* 0x000fe40000000800 */
[C---:B------:R-:W-:Y:S02]  /*a9c0*/  FMUL.FTZ R14, R0.reuse, R110 ;  /* 0x0000006e000e7220 */ /* 0x040fe40000410000 */
[C---:B------:R-:W-:Y:S02]  /*a9d0*/  FMUL.FTZ R15, R0.reuse, R111 ;  /* 0x0000006f000f7220 */ /* 0x040fe40000410000 */
[C---:B------:R-:W-:Y:S04]  /*a9e0*/  FMUL.FTZ R42, R0.reuse, R82 ;  /* 0x00000052002a7220 */ /* 0x040fe80000410000 */
[C---:B------:R-:W-:Y:S01]  /*a9f0*/  FMUL.FTZ R43, R0.reuse, R83 ;  /* 0x00000053002b7220 */ /* 0x040fe20000410000 */
[----:B------:R-:W-:Y:S01]  /*aa00*/  MUFU.EX2 R135, R220 ;  /* 0x000000dc00877308 */ /* 0x000fe20000000800 */
[C---:B-1----:R-:W-:Y:S01]  /*aa10*/  HMMA.16816.F32.BF16 R12, R128.reuse, R112, R12 ;  /* 0x00000070800c723c */ /* 0x042fe2000004180c */
[----:B------:R-:W1:Y:S02]  /*aa20*/  LDSM.16.MT88.4 R80, [R185+0x3000] ;  /* 0x00300000b950783b */ /* 0x000e640000004200 */
[C---:B------:R-:W-:Y:S02]  /*aa30*/  FMUL.FTZ R38, R0.reuse, R86 ;  /* 0x0000005600267220 */ /* 0x040fe40000410000 */
[C---:B------:R-:W-:Y:S02]  /*aa40*/  FMUL.FTZ R39, R0.reuse, R87 ;  /* 0x0000005700277220 */ /* 0x040fe40000410000 */
[C---:B------:R-:W-:Y:S01]  /*aa50*/  FMUL.FTZ R50, R0.reuse, R74 ;  /* 0x0000004a00327220 */ /* 0x040fe20000410000 */
[C---:B------:R-:W-:Y:S01]  /*aa60*/  HMMA.16816.F32.BF16 R16, R128.reuse, R114, R16 ;  /* 0x000000728010723c */ /* 0x040fe20000041810 */
[----:B------:R-:W-:Y:S03]  /*aa70*/  LDSM.16.MT88.4 R84, [R184+0x1000] ;  /* 0x00100000b854783b */ /* 0x000fe60000004200 */
[C---:B------:R-:W-:Y:S02]  /*aa80*/  FMUL.FTZ R22, R0.reuse, R102 ;  /* 0x0000006600167220 */ /* 0x040fe40000410000 */
[C---:B------:R-:W-:Y:S01]  /*aa90*/  FMUL.FTZ R23, R0.reuse, R103 ;  /* 0x0000006700177220 */ /* 0x040fe20000410000 */
[----:B------:R-:W-:Y:S01]  /*aaa0*/  MUFU.EX2 R102, R151 ;  /* 0x0000009700667308 */ /* 0x000fe20000000800 */
[C---:B------:R-:W-:Y:S01]  /*aab0*/  FMUL.FTZ R51, R0.reuse, R75 ;  /* 0x0000004b00337220 */ /* 0x040fe20000410000 */
[----:B------:R-:W-:Y:S03]  /*aac0*/  LDSM.16.MT88.4 R112, [R183+0x2800] ;  /* 0x00280000b770783b */ /* 0x000fe60000004200 */
[C---:B------:R-:W-:Y:S01]  /*aad0*/  FMUL.FTZ R46, R0.reuse, R78 ;  /* 0x0000004e002e7220 */ /* 0x040fe20000410000 */
[C---:B---3--:R-:W-:Y:S03]  /*aae0*/  HMMA.16816.F32.BF16 R20, R128.reuse, R104, R20 ;  /* 0x000000688014723c */ /* 0x048fe60000041814 */
[C---:B------:R-:W-:Y:S01]  /*aaf0*/  FMUL.FTZ R47, R0.reuse, R79 ;  /* 0x0000004f002f7220 */ /* 0x040fe20000410000 */
[----:B------:R-:W3:Y:S01]  /*ab00*/  LDSM.16.MT88.4 R72, [R184+0x3000] ;  /* 0x00300000b848783b */ /* 0x000ee20000004200 */
[C---:B------:R-:W-:Y:S01]  /*ab10*/  FMUL.FTZ R30, R0.reuse, R94 ;  /* 0x0000005e001e7220 */ /* 0x040fe20000410000 */
[----:B------:R-:W-:Y:S01]  /*ab20*/  MUFU.EX2 R151, R207 ;  /* 0x000000cf00977308 */ /* 0x000fe20000000800 */
[----:B------:R-:W-:Y:S01]  /*ab30*/  FMUL.FTZ R31, R0, R95 ;  /* 0x0000005f001f7220 */ /* 0x000fe20000410000 */
[C---:B------:R-:W-:Y:S04]  /*ab40*/  HMMA.16816.F32.BF16 R24, R128.reuse, R106, R24 ;  /* 0x0000006a8018723c */ /* 0x040fe80000041818 */
[----:B------:R-:W-:Y:S01]  /*ab50*/  LDSM.16.MT88.4 R76, [R183+0x800] ;  /* 0x00080000b74c783b */ /* 0x000fe20000004200 */
[--C-:B------:R-:W-:Y:S02]  /*ab60*/  FFMA.FTZ R2, R136, c[0x0][0x2d0], -R69.reuse ;  /* 0x0000b40088027a23 */ /* 0x100fe40000010845 */
[C---:B------:R-:W-:Y:S01]  /*ab70*/  FMUL.FTZ R54, R0.reuse, R54 ;  /* 0x0000003600367220 */ /* 0x040fe20000410000 */
[C---:B----4-:R-:W-:Y:S01]  /*ab80*/  HMMA.16816.F32.BF16 R28, R128.reuse, R96, R28 ;  /* 0x00000060801c723c */ /* 0x050fe2000004181c */
[----:B------:R-:W-:Y:S03]  /*ab90*/  MUFU.EX2 R94, R141 ;  /* 0x0000008d005e7308 */ /* 0x000fe60000000800 */
[----:B------:R-:W-:Y:S01]  /*aba0*/  LDSM.16.MT88.4 R104, [R185+0x2800] ;  /* 0x00280000b968783b */ /* 0x000fe20000004200 */
[----:B------:R-:W-:Y:S02]  /*abb0*/  FMUL.FTZ R55, R0, R55 ;  /* 0x0000003700377220 */ /* 0x000fe40000410000 */
[--C-:B------:R-:W-:Y:S01]  /*abc0*/  FFMA.FTZ R96, R194, c[0x0][0x2d0], -R69.reuse ;  /* 0x0000b400c2607a23 */ /* 0x100fe20000010845 */
[C---:B------:R-:W-:Y:S03]  /*abd0*/  HMMA.16816.F32.BF16 R32, R128.reuse, R98, R32 ;  /* 0x000000628020723c */ /* 0x040fe60000041820 */
[----:B------:R-:W-:Y:S01]  /*abe0*/  MUFU.EX2 R95, R140 ;  /* 0x0000008c005f7308 */ /* 0x000fe20000000800 */
[C---:B------:R-:W-:Y:S02]  /*abf0*/  FMUL.FTZ R58, R0.reuse, R58 ;  /* 0x0000003a003a7220 */ /* 0x040fe40000410000 */
[C---:B------:R-:W-:Y:S02]  /*ac00*/  FMUL.FTZ R59, R0.reuse, R59 ;  /* 0x0000003b003b7220 */ /* 0x040fe40000410000 */
[C---:B--2---:R-:W-:Y:S04]  /*ac10*/  HMMA.16816.F32.BF16 R36, R128.reuse, R88, R36 ;  /* 0x000000588024723c */ /* 0x044fe80000041824 */
[C---:B------:R-:W-:Y:S01]  /*ac20*/  FMUL.FTZ R62, R0.reuse, R62 ;  /* 0x0000003e003e7220 */ /* 0x040fe20000410000 */
[----:B------:R2:W-:Y:S01]  /*ac30*/  MUFU.EX2 R88, R2 ;  /* 0x0000000200587308 */ /* 0x0005e20000000800 */
[C---:B------:R-:W-:Y:S02]  /*ac40*/  FMUL.FTZ R63, R0.reuse, R63 ;  /* 0x0000003f003f7220 */ /* 0x040fe40000410000 */
[C---:B------:R-:W-:Y:S04]  /*ac50*/  HMMA.16816.F32.BF16 R40, R128.reuse, R90, R40 ;  /* 0x0000005a8028723c */ /* 0x040fe80000041828 */
[C---:B------:R-:W-:Y:S02]  /*ac60*/  FMUL.FTZ R66, R0.reuse, R66 ;  /* 0x0000004200427220 */ /* 0x040fe40000410000 */
[C---:B------:R-:W-:Y:S01]  /*ac70*/  FMUL.FTZ R67, R0.reuse, R67 ;  /* 0x0000004300437220 */ /* 0x040fe20000410000 */
[----:B------:R-:W-:Y:S01]  /*ac80*/  MUFU.EX2 R89, R143 ;  /* 0x0000008f00597308 */ /* 0x000fe20000000800 */
[C---:B-1----:R-:W-:Y:S04]  /*ac90*/  HMMA.16816.F32.BF16 R44, R128.reuse, R80, R44 ;  /* 0x00000050802c723c */ /* 0x042fe8000004182c */
[----:B------:R-:W-:Y:S04]  /*aca0*/  FFMA.FTZ R0, R0, R228, R208 ;  /* 0x000000e400007223 */ /* 0x000fe800000100d0 */
[C---:B------:R-:W-:Y:S01]  /*acb0*/  HMMA.16816.F32.BF16 R48, R128.reuse, R82, R48 ;  /* 0x000000528030723c */ /* 0x040fe20000041830 */
[----:B------:R-:W-:Y:S01]  /*acc0*/  LDSM.16.MT88.4 R80, [R185+0x800] ;  /* 0x00080000b950783b */ /* 0x000fe20000004200 */
[----:B------:R-:W1:Y:S02]  /*acd0*/  MUFU.EX2 R91, R142 ;  /* 0x0000008e005b7308 */ /* 0x000e640000000800 */
[--C-:B--2---:R-:W-:Y:S04]  /*ace0*/  FFMA.FTZ R2, R137, c[0x0][0x2d0], -R69.reuse ;  /* 0x0000b40089027a23 */ /* 0x104fe80000010845 */
[C---:B---3--:R-:W-:Y:S04]  /*acf0*/  HMMA.16816.F32.BF16 R52, R128.reuse, R72, R52 ;  /* 0x000000488034723c */ /* 0x048fe80000041834 */
[----:B------:R2:W3:Y:S04]  /*ad00*/  MUFU.EX2 R90, R2 ;  /* 0x00000002005a7308 */ /* 0x0004e80000000800 */
[C---:B------:R-:W-:Y:S01]  /*ad10*/  HMMA.16816.F32.BF16 R56, R128.reuse, R74, R56 ;  /* 0x0000004a8038723c */ /* 0x040fe20000041838 */
[----:B------:R-:W4:Y:S05]  /*ad20*/  LDSM.16.MT88.4 R72, [R186+0x3000] ;  /* 0x00300000ba48783b */ /* 0x000f2a0000004200 */
[----:B------:R-:W-:Y:S10]  /*ad30*/  MUFU.EX2 R98, R178 ;  /* 0x000000b200627308 */ /* 0x000ff40000000800 */
[----:B------:R-:W-:Y:S01]  /*ad40*/  MUFU.EX2 R142, R215 ;  /* 0x000000d7008e7308 */ /* 0x000fe20000000800 */
[--C-:B--2---:R-:W-:Y:S09]  /*ad50*/  FFMA.FTZ R2, R138, c[0x0][0x2d0], -R69.reuse ;  /* 0x0000b4008a027a23 */ /* 0x104ff20000010845 */
[----:B------:R2:W-:Y:S10]  /*ad60*/  MUFU.EX2 R93, R2 ;  /* 0x00000002005d7308 */ /* 0x0005f40000000800 */
[----:B------:R-:W-:Y:S01]  /*ad70*/  MUFU.EX2 R143, R214 ;  /* 0x000000d6008f7308 */ /* 0x000fe20000000800 */
[C---:B----4-:R-:W-:Y:S09]  /*ad80*/  HMMA.16816.F32.BF16 R60, R128.reuse, R72, R60 ;  /* 0x00000048803c723c */ /* 0x050ff2000004183c */
[----:B------:R-:W-:Y:S03]  /*ad90*/  MUFU.EX2 R178, R205 ;  /* 0x000000cd00b27308 */ /* 0x000fe60000000800 */
[----:B-1----:R-:W-:Y:S01]  /*ada0*/  F2FP.BF16.PACK_AB R72, R91, R89 ;  /* 0x000000595b48723e */ /* 0x002fe200000010ff */
[----:B------:R-:W-:Y:S03]  /*adb0*/  HMMA.16816.F32.BF16 R64, R128, R74, R64 ;  /* 0x0000004a8040723c */ /* 0x000fe60000041840 */
[--C-:B--2---:R-:W-:Y:S01]  /*adc0*/  FFMA.FTZ R2, R139, c[0x0][0x2d0], -R69.reuse ;  /* 0x0000b4008b027a23 */ /* 0x104fe20000010845 */
[----:B---3--:R-:W-:Y:S03]  /*add0*/  F2FP.BF16.PACK_AB R73, R90, R88 ;  /* 0x000000585a49723e */ /* 0x008fe600000010ff */
[----:B------:R-:W-:Y:S01]  /*ade0*/  F2FP.BF16.PACK_AB R74, R95, R94 ;  /* 0x0000005e5f4a723e */ /* 0x000fe200000010ff */
[----:B------:R-:W1:Y:S01]  /*adf0*/  MUFU.EX2 R103, R2 ;  /* 0x0000000200677308 */ /* 0x000e620000000800 */
[----:B------:R-:W-:Y:S09]  /*ae00*/  F2FP.BF16.PACK_AB R128, R135, R134 ;  /* 0x000000868780723e */ /* 0x000ff200000010ff */
[----:B------:R-:W-:Y:S10]  /*ae10*/  MUFU.EX2 R136, R218 ;  /* 0x000000da00887308 */ /* 0x000ff40000000800 */
[----:B------:R-:W2:Y:S01]  /*ae20*/  MUFU.EX2 R137, R217 ;  /* 0x000000d900897308 */ /* 0x000ea20000000800 */
[----:B-1----:R-:W-:Y:S01]  /*ae30*/  F2FP.BF16.PACK_AB R75, R103, R93 ;  /* 0x0000005d674b723e */ /* 0x002fe200000010ff */
[----:B------:R-:W-:Y:S02]  /*ae40*/  FADD.FTZ R2, R210, R70 ;  /* 0x00000046d2027221 */ /* 0x000fe40000010000 */
[----:B------:R-:W-:Y:S02]  /*ae50*/  FADD.FTZ R70, R209, R0 ;  /* 0x00000000d1467221 */ /* 0x000fe40000010000 */
[--C-:B------:R-:W-:Y:S04]  /*ae60*/  FFMA.FTZ R0, R144, c[0x0][0x2d0], -R69.reuse ;  /* 0x0000b40090007a23 */ /* 0x100fe80000010845 */
[----:B------:R-:W-:Y:S01]  /*ae70*/  MUFU.EX2 R210, R150 ;  /* 0x0000009600d27308 */ /* 0x000fe20000000800 */
[C---:B------:R-:W-:Y:S08]  /*ae80*/  HMMA.16816.F32.BF16 R4, R72.reuse, R76, R4 ;  /* 0x0000004c4804723c */ /* 0x040ff00000041804 */
[C---:B------:R-:W-:Y:S01]  /*ae90*/  HMMA.16816.F32.BF16 R8, R72.reuse, R78, R8 ;  /* 0x0000004e4808723c */ /* 0x040fe20000041808 */
[----:B------:R-:W1:Y:S01]  /*aea0*/  LDSM.16.MT88.4 R76, [R184+0x800] ;  /* 0x00080000b84c783b */ /* 0x000e620000004200 */
[----:B------:R3:W-:Y:S02]  /*aeb0*/  MUFU.EX2 R99, R0 ;  /* 0x0000000000637308 */ /* 0x0007e40000000800 */
[----:B--2---:R-:W-:Y:S04]  /*aec0*/  F2FP.BF16.PACK_AB R130, R137, R136 ;  /* 0x000000888982723e */ /* 0x004fe800000010ff */
[C---:B------:R-:W-:Y:S04]  /*aed0*/  HMMA.16816.F32.BF16 R12, R72.reuse, R80, R12 ;  /* 0x00000050480c723c */ /* 0x040fe8000004180c */
[----:B------:R-:W-:Y:S04]  /*aee0*/  MUFU.EX2 R144, R213 ;  /* 0x000000d500907308 */ /* 0x000fe80000000800 */
[C---:B------:R-:W-:Y:S01]  /*aef0*/  HMMA.16816.F32.BF16 R16, R72.reuse, R82, R16 ;  /* 0x000000524810723c */ /* 0x040fe20000041810 */
[----:B------:R-:W2:Y:S03]  /*af00*/  LDSM.16.MT88.4 R80, [R186+0x800] ;  /* 0x00080000ba50783b */ /* 0x000ea60000004200 */
[--C-:B---3--:R-:W-:Y:S02]  /*af10*/  FFMA.FTZ R0, R145, c[0x0][0x2d0], -R69.reuse ;  /* 0x0000b40091007a23 */ /* 0x108fe40000010845 */
[----:B------:R-:W-:Y:S10]  /*af20*/  MUFU.EX2 R145, R212 ;  /* 0x000000d400917308 */ /* 0x000ff40000000800 */
[----:B------:R3:W4:Y:S01]  /*af30*/  MUFU.EX2 R101, R0 ;  /* 0x0000000000657308 */ /* 0x0007220000000800 */
[C---:B-1----:R-:W-:Y:S08]  /*af40*/  HMMA.16816.F32.BF16 R20, R72.reuse, R76, R20 ;  /* 0x0000004c4814723c */ /* 0x042ff00000041814 */
[C---:B------:R-:W-:Y:S01]  /*af50*/  HMMA.16816.F32.BF16 R24, R72.reuse, R78, R24 ;  /* 0x0000004e4818723c */ /* 0x040fe20000041818 */
[----:B------:R-:W1:Y:S07]  /*af60*/  LDSM.16.MT88.4 R76, [R183+0x3800] ;  /* 0x00380000b74c783b */ /* 0x000e6e0000004200 */
[C---:B--2---:R-:W-:Y:S04]  /*af70*/  HMMA.16816.F32.BF16 R28, R72.reuse, R80, R28 ;  /* 0x00000050481c723c */ /* 0x044fe8000004181c */
[--C-:B---3--:R-:W-:Y:S04]  /*af80*/  FFMA.FTZ R0, R146, c[0x0][0x2d0], -R69.reuse ;  /* 0x0000b40092007a23 */ /* 0x108fe80000010845 */
[C---:B------:R-:W-:Y:S01]  /*af90*/  HMMA.16816.F32.BF16 R32, R72.reuse, R82, R32 ;  /* 0x000000524820723c */ /* 0x040fe20000041820 */
[----:B------:R-:W2:Y:S01]  /*afa0*/  LDSM.16.MT88.4 R80, [R185+0x3800] ;  /* 0x00380000b950783b */ /* 0x000ea20000004200 */
[----:B------:R3:W-:Y:S06]  /*afb0*/  MUFU.EX2 R209, R0 ;  /* 0x0000000000d17308 */ /* 0x0007ec0000000800 */
[C---:B-1----:R-:W-:Y:S04]  /*afc0*/  HMMA.16816.F32.BF16 R36, R72.reuse, R76, R36 ;  /* 0x0000004c4824723c */ /* 0x042fe80000041824 */
[--C-:B---3--:R-:W-:Y:S04]  /*afd0*/  FFMA.FTZ R0, R147, c[0x0][0x2d0], -R69.reuse ;  /* 0x0000b40093007a23 */ /* 0x108fe80000010845 */
[----:B------:R1:W3:Y:S01]  /*afe0*/  MUFU.EX2 R208, R0 ;  /* 0x0000000000d07308 */ /* 0x0002e20000000800 */
[C---:B------:R-:W-:Y:S01]  /*aff0*/  HMMA.16816.F32.BF16 R40, R72.reuse, R78, R40 ;  /* 0x0000004e4828723c */ /* 0x040fe20000041828 */
[----:B------:R-:W5:Y:S07]  /*b000*/  LDSM.16.MT88.4 R76, [R184+0x3800] ;  /* 0x00380000b84c783b */ /* 0x000f6e0000004200 */
[C---:B--2---:R-:W-:Y:S08]  /*b010*/  HMMA.16816.F32.BF16 R44, R72.reuse, R80, R44 ;  /* 0x00000050482c723c */ /* 0x044ff0000004182c */
[C---:B------:R-:W-:Y:S01]  /*b020*/  HMMA.16816.F32.BF16 R48, R72.reuse, R82, R48 ;  /* 0x000000524830723c */ /* 0x040fe20000041830 */
[----:B------:R-:W2:Y:S03]  /*b030*/  LDSM.16.MT88.4 R80, [R186+0x3800] ;  /* 0x00380000ba50783b */ /* 0x000ea60000004200 */
[----:B-1----:R-:W-:Y:S02]  /*b040*/  FADD.FTZ R0, R224, R2 ;  /* 0x00000002e0007221 */ /* 0x002fe40000010000 */
[----:B------:R-:W-:Y:S02]  /*b050*/  FADD.FTZ R2, R223, R70 ;  /* 0x00000046df027221 */ /* 0x000fe40000010000 */
[----:B------:R-:W-:Y:S04]  /*b060*/  FADD.FTZ R70, R225, R0 ;  /* 0x00000000e1467221 */ /* 0x000fe80000010000 */
[----:B------:R-:W-:Y:S02]  /*b070*/  FADD.FTZ R2, R216, R2 ;  /* 0x00000002d8027221 */ /* 0x000fe40000010000 */
[----:B------:R-:W-:Y:S02]  /*b080*/  FADD.FTZ R70, R89, R70 ;  /* 0x0000004659467221 */ /* 0x000fe40000010000 */
[----:B------:R-:W-:Y:S02]  /*b090*/  FADD.FTZ R2, R88, R2 ;  /* 0x0000000258027221 */ /* 0x000fe40000010000 */
[----:B------:R-:W-:Y:S02]  /*b0a0*/  FADD.FTZ R70, R91, R70 ;  /* 0x000000465b467221 */ /* 0x000fe40000010000 */
[----:B------:R-:W-:Y:S02]  /*b0b0*/  FADD.FTZ R92, R90, R2 ;  /* 0x000000025a5c7221 */ /* 0x000fe40000010000 */
[----:B------:R-:W-:Y:S01]  /*b0c0*/  LDSM.16.MT88.4 R88, [R184+0x1800] ;  /* 0x00180000b858783b */ /* 0x000fe20000004200 */
[C---:B-----5:R-:W-:Y:S03]  /*b0d0*/  HMMA.16816.F32.BF16 R52, R72.reuse, R76, R52 ;  /* 0x0000004c4834723c */ /* 0x060fe60000041834 */
[----:B------:R-:W-:Y:S02]  /*b0e0*/  FADD.FTZ R97, R93, R92 ;  /* 0x0000005c5d617221 */ /* 0x000fe40000010000 */
[--C-:B------:R-:W-:Y:S02]  /*b0f0*/  FFMA.FTZ R2, R202, c[0x0][0x2d0], -R69.reuse ;  /* 0x0000b400ca027a23 */ /* 0x100fe40000010845 */
[----:B------:R-:W-:Y:S01]  /*b100*/  FFMA.FTZ R0, R148, c[0x0][0x2d0], -R69 ;  /* 0x0000b40094007a23 */ /* 0x000fe20000010845 */
[C---:B------:R-:W-:Y:S01]  /*b110*/  HMMA.16816.F32.BF16 R56, R72.reuse, R78, R56 ;  /* 0x0000004e4838723c */ /* 0x040fe20000041838 */
[----:B------:R-:W1:Y:S01]  /*b120*/  LDSM.16.MT88.4 R76, [R183+0x1000] ;  /* 0x00100000b74c783b */ /* 0x000e620000004200 */
[----:B------:R5:W-:Y:S06]  /*b130*/  MUFU.EX2 R133, R2 ;  /* 0x0000000200857308 */ /* 0x000bec0000000800 */
[C---:B--2---:R-:W-:Y:S04]  /*b140*/  HMMA.16816.F32.BF16 R60, R72.reuse, R80, R60 ;  /* 0x00000050483c723c */ /* 0x044fe8000004183c */
[----:B------:R2:W1:Y:S04]  /*b150*/  MUFU.EX2 R150, R0 ;  /* 0x0000000000967308 */ /* 0x0004680000000800 */
[----:B------:R-:W-:Y:S01]  /*b160*/  HMMA.16816.F32.BF16 R64, R72, R82, R64 ;  /* 0x000000524840723c */ /* 0x000fe20000041840 */
[----:B------:R-:W1:Y:S06]  /*b170*/  LDSM.16.MT88.4 R80, [R185+0x1000] ;  /* 0x00100000b950783b */ /* 0x000e6c0000004200 */
[----:B------:R-:W-:Y:S02]  /*b180*/  F2FP.BF16.PACK_AB R72, R100, R98 ;  /* 0x000000626448723e */ /* 0x000fe400000010ff */
[----:B----4-:R-:W-:Y:S03]  /*b190*/  F2FP.BF16.PACK_AB R73, R101, R99 ;  /* 0x000000636549723e */ /* 0x010fe600000010ff */
[----:B------:R-:W-:Y:S01]  /*b1a0*/  F2FP.BF16.PACK_AB R74, R210, R102 ;  /* 0x00000066d24a723e */ /* 0x000fe200000010ff */
[----:B-----5:R-:W-:Y:S01]  /*b1b0*/  FADD.FTZ R2, R103, R97 ;  /* 0x0000006167027221 */ /* 0x020fe20000010000 */
[C---:B---3--:R-:W-:Y:S03]  /*b1c0*/  F2FP.BF16.PACK_AB R75, R208.reuse, R209 ;  /* 0x000000d1d04b723e */ /* 0x048fe600000010ff */
[----:B------:R-:W-:Y:S02]  /*b1d0*/  FADD.FTZ R2, R99, R2 ;  /* 0x0000000263027221 */ /* 0x000fe40000010000 */
[--C-:B--2---:R-:W-:Y:S02]  /*b1e0*/  FFMA.FTZ R0, R149, c[0x0][0x2d0], -R69.reuse ;  /* 0x0000b40095007a23 */ /* 0x104fe40000010845 */
[----:B------:R-:W-:Y:S02]  /*b1f0*/  FADD.FTZ R2, R101, R2 ;  /* 0x0000000265027221 */ /* 0x000fe40000010000 */
[----:B------:R2:W3:Y:S01]  /*b200*/  MUFU.EX2 R148, R0 ;  /* 0x0000000000947308 */ /* 0x0004e20000000800 */
[C---:B-1----:R-:W-:Y:S03]  /*b210*/  HMMA.16816.F32.BF16 R4, R72.reuse, R76, R4 ;  /* 0x0000004c4804723c */ /* 0x042fe60000041804 */
[----:B------:R-:W-:Y:S04]  /*b220*/  FADD.FTZ R2, R209, R2 ;  /* 0x00000002d1027221 */ /* 0x000fe80000010000 */
[----:B------:R-:W-:Y:S01]  /*b230*/  FADD.FTZ R2, R208, R2 ;  /* 0x00000002d0027221 */ /* 0x000fe20000010000 */
[C---:B------:R-:W-:Y:S01]  /*b240*/  HMMA.16816.F32.BF16 R8, R72.reuse, R78, R8 ;  /* 0x0000004e4808723c */ /* 0x040fe20000041808 */
[----:B------:R-:W1:Y:S03]  /*b250*/  LDSM.16.MT88.4 R76, [R186+0x1000] ;  /* 0x00100000ba4c783b */ /* 0x000e660000004200 */
[----:B------:R-:W-:Y:S04]  /*b260*/  FADD.FTZ R2, R150, R2 ;  /* 0x0000000296027221 */ /* 0x000fe80000010000 */
[C---:B------:R-:W-:Y:S04]  /*b270*/  HMMA.16816.F32.BF16 R12, R72.reuse, R80, R12 ;  /* 0x00000050480c723c */ /* 0x040fe8000004180c */
[--C-:B--2---:R-:W-:Y:S04]  /*b280*/  FFMA.FTZ R0, R176, c[0x0][0x2d0], -R69.reuse ;  /* 0x0000b400b0007a23 */ /* 0x104fe80000010845 */
[C---:B------:R-:W-:Y:S01]  /*b290*/  HMMA.16816.F32.BF16 R16, R72.reuse, R82, R16 ;  /* 0x000000524810723c */ /* 0x040fe20000041810 */
[----:B------:R-:W2:Y:S01]  /*b2a0*/  LDSM.16.MT88.4 R80, [R183+0x4000] ;  /* 0x00400000b750783b */ /* 0x000ea20000004200 */
[----:B------:R4:W5:Y:S02]  /*b2b0*/  MUFU.EX2 R147, R0 ;  /* 0x0000000000937308 */ /* 0x0009640000000800 */
[----:B---3--:R-:W-:Y:S04]  /*b2c0*/  FADD.FTZ R2, R148, R2 ;  /* 0x0000000294027221 */ /* 0x008fe80000010000 */
[C---:B------:R-:W-:Y:S08]  /*b2d0*/  HMMA.16816.F32.BF16 R20, R72.reuse, R84, R20 ;  /* 0x000000544814723c */ /* 0x040ff00000041814 */
[C---:B------:R-:W-:Y:S01]  /*b2e0*/  HMMA.16816.F32.BF16 R24, R72.reuse, R86, R24 ;  /* 0x000000564818723c */ /* 0x040fe20000041818 */
[----:B------:R-:W3:Y:S07]  /*b2f0*/  LDSM.16.MT88.4 R84, [R185+0x4000] ;  /* 0x00400000b954783b */ /* 0x000eee0000004200 */
[C---:B-1----:R-:W-:Y:S04]  /*b300*/  HMMA.16816.F32.BF16 R28, R72.reuse, R76, R28 ;  /* 0x0000004c481c723c */ /* 0x042fe8000004181c */
[--C-:B----4-:R-:W-:Y:S02]  /*b310*/  FFMA.FTZ R0, R179, c[0x0][0x2d0], -R69.reuse ;  /* 0x0000b400b3007a23 */ /* 0x110fe40000010845 */
[----:B-----5:R-:W-:Y:S02]  /*b320*/  FADD.FTZ R2, R147, R2 ;  /* 0x0000000293027221 */ /* 0x020fe40000010000 */
[----:B------:R1:W4:Y:S01]  /*b330*/  MUFU.EX2 R146, R0 ;  /* 0x0000000000927308 */ /* 0x0003220000000800 */
[C---:B------:R-:W-:Y:S01]  /*b340*/  HMMA.16816.F32.BF16 R32, R72.reuse, R78, R32 ;  /* 0x0000004e4820723c */ /* 0x040fe20000041820 */
[----:B------:R-:W5:Y:S07]  /*b350*/  LDSM.16.MT88.4 R76, [R184+0x4000] ;  /* 0x00400000b84c783b */ /* 0x000f6e0000004200 */
[C---:B--2---:R-:W-:Y:S08]  /*b360*/  HMMA.16816.F32.BF16 R36, R72.reuse, R80, R36 ;  /* 0x000000504824723c */ /* 0x044ff00000041824 */
[C---:B------:R-:W-:Y:S01]  /*b370*/  HMMA.16816.F32.BF16 R40, R72.reuse, R82, R40 ;  /* 0x000000524828723c */ /* 0x040fe20000041828 */
[----:B------:R-:W2:Y:S03]  /*b380*/  LDSM.16.MT88.4 R80, [R186+0x4000] ;  /* 0x00400000ba50783b */ /* 0x000ea60000004200 */
[--C-:B-1----:R-:W-:Y:S04]  /*b390*/  FFMA.FTZ R0, R197, c[0x0][0x2d0], -R69.reuse ;  /* 0x0000b400c5007a23 */ /* 0x102fe80000010845 */
[C---:B---3--:R-:W-:Y:S01]  /*b3a0*/  HMMA.16816.F32.BF16 R44, R72.reuse, R84, R44 ;  /* 0x00000054482c723c */ /* 0x048fe2000004182c */
[----:B------:R1:W3:Y:S03]  /*b3b0*/  MUFU.EX2 R141, R0 ;  /* 0x00000000008d7308 */ /* 0x0002e60000000800 */
[----:B----4-:R-:W-:Y:S04]  /*b3c0*/  FADD.FTZ R2, R146, R2 ;  /* 0x0000000292027221 */ /* 0x010fe80000010000 */
[C---:B------:R-:W-:Y:S01]  /*b3d0*/  HMMA.16816.F32.BF16 R48, R72.reuse, R86, R48 ;  /* 0x000000564830723c */ /* 0x040fe20000041830 */
[----:B------:R-:W4:Y:S07]  /*b3e0*/  LDSM.16.MT88.4 R84, [R183+0x1800] ;  /* 0x00180000b754783b */ /* 0x000f2e0000004200 */
[C---:B-----5:R-:W-:Y:S08]  /*b3f0*/  HMMA.16816.F32.BF16 R52, R72.reuse, R76, R52 ;  /* 0x0000004c4834723c */ /* 0x060ff00000041834 */
[C---:B------:R-:W-:Y:S01]  /*b400*/  HMMA.16816.F32.BF16 R56, R72.reuse, R78, R56 ;  /* 0x0000004e4838723c */ /* 0x040fe20000041838 */
[----:B------:R-:W5:Y:S03]  /*b410*/  LDSM.16.MT88.4 R76, [R185+0x1800] ;  /* 0x00180000b94c783b */ /* 0x000f660000004200 */
[--C-:B-1----:R-:W-:Y:S02]  /*b420*/  FFMA.FTZ R0, R198, c[0x0][0x2d0], -R69.reuse ;  /* 0x0000b400c6007a23 */ /* 0x102fe40000010845 */
[----:B---3--:R-:W-:Y:S02]  /*b430*/  FADD.FTZ R2, R141, R2 ;  /* 0x000000028d027221 */ /* 0x008fe40000010000 */
[C---:B--2---:R-:W-:Y:S01]  /*b440*/  HMMA.16816.F32.BF16 R60, R72.reuse, R80, R60 ;  /* 0x00000050483c723c */ /* 0x044fe2000004183c */
[----:B------:R1:W2:Y:S07]  /*b450*/  MUFU.EX2 R140, R0 ;  /* 0x00000000008c7308 */ /* 0x0002ae0000000800 */
[----:B------:R-:W-:Y:S01]  /*b460*/  HMMA.16816.F32.BF16 R64, R72, R82, R64 ;  /* 0x000000524840723c */ /* 0x000fe20000041840 */
[----:B------:R-:W3:Y:S06]  /*b470*/  LDSM.16.MT88.4 R80, [R186+0x1800] ;  /* 0x00180000ba50783b */ /* 0x000eec0000004200 */
[----:B------:R-:W-:Y:S02]  /*b480*/  F2FP.BF16.PACK_AB R72, R203, R178 ;  /* 0x000000b2cb48723e */ /* 0x000fe400000010ff */
[----:B------:R-:W-:Y:S03]  /*b490*/  F2FP.BF16.PACK_AB R74, R151, R177 ;  /* 0x000000b1974a723e */ /* 0x000fe600000010ff */
[----:B------:R-:W-:Y:S02]  /*b4a0*/  F2FP.BF16.PACK_AB R73, R148, R150 ;  /* 0x000000969449723e */ /* 0x000fe400000010ff */
[----:B------:R-:W-:Y:S01]  /*b4b0*/  F2FP.BF16.PACK_AB R75, R146, R147 ;  /* 0x00000093924b723e */ /* 0x000fe200000010ff */
[--C-:B-1----:R-:W-:Y:S02]  /*b4c0*/  FFMA.FTZ R0, R200, c[0x0][0x2d0], -R69.reuse ;  /* 0x0000b400c8007a23 */ /* 0x102fe40000010845 */
[----:B--2---:R-:W-:Y:S04]  /*b4d0*/  FADD.FTZ R2, R140, R2 ;  /* 0x000000028c027221 */ /* 0x004fe80000010000 */
[C---:B----4-:R-:W-:Y:S01]  /*b4e0*/  HMMA.16816.F32.BF16 R4, R72.reuse, R84, R4 ;  /* 0x000000544804723c */ /* 0x050fe20000041804 */
[----:B------:R1:W2:Y:S07]  /*b4f0*/  MUFU.EX2 R139, R0 ;  /* 0x00000000008b7308 */ /* 0x0002ae0000000800 */
[C---:B------:R-:W-:Y:S01]  /*b500*/  HMMA.16816.F32.BF16 R8, R72.reuse, R86, R8 ;  /* 0x000000564808723c */ /* 0x040fe20000041808 */
[----:B------:R-:W4:Y:S07]  /*b510*/  LDSM.16.MT88.4 R84, [R183+0x4800] ;  /* 0x00480000b754783b */ /* 0x000f2e0000004200 */
[C---:B-----5:R-:W-:Y:S08]  /*b520*/  HMMA.16816.F32.BF16 R12, R72.reuse, R76, R12 ;  /* 0x0000004c480c723c */ /* 0x060ff0000004180c */
[C---:B------:R-:W-:Y:S01]  /*b530*/  HMMA.16816.F32.BF16 R16, R72.reuse, R78, R16 ;  /* 0x0000004e4810723c */ /* 0x040fe20000041810 */
[----:B------:R-:W5:Y:S03]  /*b540*/  LDSM.16.MT88.4 R76, [R185+0x4800] ;  /* 0x00480000b94c783b */ /* 0x000f660000004200 */
[--C-:B-1----:R-:W-:Y:S02]  /*b550*/  FFMA.FTZ R0, R201, c[0x0][0x2d0], -R69.reuse ;  /* 0x0000b400c9007a23 */ /* 0x102fe40000010845 */
[----:B--2---:R-:W-:Y:S02]  /*b560*/  FADD.FTZ R2, R139, R2 ;  /* 0x000000028b027221 */ /* 0x004fe40000010000 */
[C---:B------:R-:W-:Y:S01]  /*b570*/  HMMA.16816.F32.BF16 R20, R72.reuse, R88, R20 ;  /* 0x000000584814723c */ /* 0x040fe20000041814 */
[----:B------:R1:W-:Y:S07]  /*b580*/  MUFU.EX2 R138, R0 ;  /* 0x00000000008a7308 */ /* 0x0003ee0000000800 */
[C---:B------:R-:W-:Y:S01]  /*b590*/  HMMA.16816.F32.BF16 R24, R72.reuse, R90, R24 ;  /* 0x0000005a4818723c */ /* 0x040fe20000041818 */
[----:B------:R-:W2:Y:S07]  /*b5a0*/  LDSM.16.MT88.4 R88, [R184+0x4800] ;  /* 0x00480000b858783b */ /* 0x000eae0000004200 */
[C---:B---3--:R-:W-:Y:S08]  /*b5b0*/  HMMA.16816.F32.BF16 R28, R72.reuse, R80, R28 ;  /* 0x00000050481c723c */ /* 0x048ff0000004181c */
[C---:B------:R-:W-:Y:S01]  /*b5c0*/  HMMA.16816.F32.BF16 R32, R72.reuse, R82, R32 ;  /* 0x000000524820723c */ /* 0x040fe20000041820 */
[----:B------:R-:W3:Y:S03]  /*b5d0*/  LDSM.16.MT88.4 R80, [R186+0x4800] ;  /* 0x00480000ba50783b */ /* 0x000ee60000004200 */
[----:B-1----:R-:W-:Y:S02]  /*b5e0*/  FADD.FTZ R0, R94, R70 ;  /* 0x000000465e007221 */ /* 0x002fe40000010000 */
[--C-:B------:R-:W-:Y:S02]  /*b5f0*/  FFMA.FTZ R70, R196, c[0x0][0x2d0], -R69.reuse ;  /* 0x0000b400c4467a23 */ /* 0x100fe40000010845 */
[C---:B----4-:R-:W-:Y:S02]  /*b600*/  HMMA.16816.F32.BF16 R36, R72.reuse, R84, R36 ;  /* 0x000000544824723c */ /* 0x050fe40000041824 */
[----:B------:R-:W1:Y:S02]  /*b610*/  MUFU.EX2 R132, R70 ;  /* 0x0000004600847308 */ /* 0x000e640000000800 */
[----:B------:R-:W-:Y:S02]  /*b620*/  FADD.FTZ R0, R95, R0 ;  /* 0x000000005f007221 */ /* 0x000fe40000010000 */
[----:B------:R-:W-:Y:S01]  /*b630*/  LDSM.16.MT88.4 R92, [R186+0x2000] ;  /* 0x00200000ba5c783b */ /* 0x000fe20000004200 */
[----:B------:R-:W-:Y:S01]  /*b640*/  FFMA.FTZ R69, R193, c[0x0][0x2d0], -R69 ;  /* 0x0000b400c1457a23 */ /* 0x000fe20000010845 */
[C---:B------:R-:W-:Y:S04]  /*b650*/  HMMA.16816.F32.BF16 R40, R72.reuse, R86, R40 ;  /* 0x000000564828723c */ /* 0x040fe80000041828 */
[----:B------:R4:W-:Y:S01]  /*b660*/  MUFU.EX2 R70, R96 ;  /* 0x0000006000467308 */ /* 0x0009e20000000800 */
[----:B------:R-:W-:Y:S01]  /*b670*/  FADD.FTZ R0, R98, R0 ;  /* 0x0000000062007221 */ /* 0x000fe20000010000 */
[----:B------:R-:W-:Y:S02]  /*b680*/  LDSM.16.MT88.4 R84, [R185+0x2000] ;  /* 0x00200000b954783b */ /* 0x000fe40000004200 */
[C---:B-----5:R-:W-:Y:S04]  /*b690*/  HMMA.16816.F32.BF16 R44, R72.reuse, R76, R44 ;  /* 0x0000004c482c723c */ /* 0x060fe8000004182c */
[----:B------:R-:W-:Y:S02]  /*b6a0*/  FADD.FTZ R0, R100, R0 ;  /* 0x0000000064007221 */ /* 0x000fe40000010000 */
[----:B------:R-:W5:Y:S02]  /*b6b0*/  MUFU.EX2 R69, R69 ;  /* 0x0000004500457308 */ /* 0x000f640000000800 */
[C---:B------:R-:W-:Y:S01]  /*b6c0*/  HMMA.16816.F32.BF16 R48, R72.reuse, R78, R48 ;  /* 0x0000004e4830723c */ /* 0x040fe20000041830 */
[----:B------:R-:W3:Y:S03]  /*b6d0*/  LDSM.16.MT88.4 R76, [R183+0x2000] ;  /* 0x00200000b74c783b */ /* 0x000ee60000004200 */
[----:B-1----:R-:W-:Y:S01]  /*b6e0*/  F2FP.BF16.PACK_AB R129, R132, R133 ;  /* 0x000000858481723e */ /* 0x002fe200000010ff */
[----:B------:R-:W-:Y:S03]  /*b6f0*/  FADD.FTZ R0, R102, R0 ;  /* 0x0000000066007221 */ /* 0x000fe60000010000 */
[C---:B--2---:R-:W-:Y:S01]  /*b700*/  HMMA.16816.F32.BF16 R52, R72.reuse, R88, R52 ;  /* 0x000000584834723c */ /* 0x044fe20000041834 */
[----:B----4-:R-:W-:Y:S03]  /*b710*/  LDSM.16.MT88.4 R96, [R184+0x2800] ;  /* 0x00280000b860783b */ /* 0x010fe60000004200 */
[----:B------:R-:W-:Y:S04]  /*b720*/  FADD.FTZ R0, R210, R0 ;  /* 0x00000000d2007221 */ /* 0x000fe80000010000 */
[C---:B------:R-:W-:Y:S01]  /*b730*/  HMMA.16816.F32.BF16 R56, R72.reuse, R90, R56 ;  /* 0x0000005a4838723c */ /* 0x040fe20000041838 */
[----:B------:R-:W1:Y:S03]  /*b740*/  LDSM.16.MT88.4 R88, [R184+0x2000] ;  /* 0x00200000b858783b */ /* 0x000e660000004200 */
[----:B------:R-:W-:Y:S01]  /*b750*/  FADD.FTZ R0, R178, R0 ;  /* 0x00000000b2007221 */ /* 0x000fe20000010000 */
[----:B-----5:R-:W-:Y:S03]  /*b760*/  F2FP.BF16.PACK_AB R131, R69, R70 ;  /* 0x000000464583723e */ /* 0x020fe600000010ff */
[C---:B---3--:R-:W-:Y:S04]  /*b770*/  HMMA.16816.F32.BF16 R60, R72.reuse, R80, R60 ;  /* 0x00000050483c723c */ /* 0x048fe8000004183c */
[----:B------:R-:W-:Y:S04]  /*b780*/  FADD.FTZ R0, R203, R0 ;  /* 0x00000000cb007221 */ /* 0x000fe80000010000 */
[----:B------:R-:W-:Y:S01]  /*b790*/  HMMA.16816.F32.BF16 R64, R72, R82, R64 ;  /* 0x000000524840723c */ /* 0x000fe20000041840 */
[----:B------:R-:W-:Y:S03]  /*b7a0*/  LDSM.16.MT88.4 R80, [R185+0x5000] ;  /* 0x00500000b950783b */ /* 0x000fe60000004200 */
[----:B------:R-:W-:Y:S03]  /*b7b0*/  FADD.FTZ R0, R177, R0 ;  /* 0x00000000b1007221 */ /* 0x000fe60000010000 */
[----:B------:R-:W-:Y:S01]  /*b7c0*/  F2FP.BF16.PACK_AB R72, R144, R142 ;  /* 0x0000008e9048723e */ /* 0x000fe200000010ff */
[----:B------:R-:W-:Y:S01]  /*b7d0*/  FADD.FTZ R0, R151, R0 ;  /* 0x0000000097007221 */ /* 0x000fe20000010000 */
[----:B------:R-:W-:Y:S03]  /*b7e0*/  F2FP.BF16.PACK_AB R74, R143, R145 ;  /* 0x000000918f4a723e */ /* 0x000fe600000010ff */
[----:B------:R-:W-:Y:S01]  /*b7f0*/  F2FP.BF16.PACK_AB R73, R140, R141 ;  /* 0x0000008d8c49723e */ /* 0x000fe200000010ff */
[----:B------:R-:W-:Y:S01]  /*b800*/  FADD.FTZ R0, R142, R0 ;  /* 0x000000008e007221 */ /* 0x000fe20000010000 */
[----:B------:R-:W-:Y:S03]  /*b810*/  F2FP.BF16.PACK_AB R75, R138, R139 ;  /* 0x0000008b8a4b723e */ /* 0x000fe600000010ff */
[----:B------:R-:W-:Y:S04]  /*b820*/  FADD.FTZ R0, R144, R0 ;  /* 0x0000000090007221 */ /* 0x000fe80000010000 */
[C---:B------:R-:W-:Y:S03]  /*b830*/  HMMA.16816.F32.BF16 R4, R72.reuse, R76, R4 ;  /* 0x0000004c4804723c */ /* 0x040fe60000041804 */
[----:B------:R-:W-:Y:S04]  /*b840*/  FADD.FTZ R0, R145, R0 ;  /* 0x0000000091007221 */ /* 0x000fe80000010000 */
[----:B------:R-:W-:Y:S01]  /*b850*/  FADD.FTZ R0, R143, R0 ;  /* 0x000000008f007221 */ /* 0x000fe20000010000 */
        /* <DEDUP_REMOVED lines=8> */
[C---:B------:R-:W-:Y:S08]  /*b8e0*/  HMMA.16816.F32.BF16 R28, R72.reuse, R92, R28 ;  /* 0x0000005c481c723c */ /* 0x040ff0000004181c */
[C---:B------:R-:W-:Y:S08]  /*b8f0*/  HMMA.16816.F32.BF16 R32, R72.reuse, R94, R32 ;  /* 0x0000005e4820723c */ /* 0x040ff00000041820 */
[C---:B--2---:R-:W-:Y:S08]  /*b900*/  HMMA.16816.F32.BF16 R36, R72.reuse, R76, R36 ;  /* 0x0000004c4824723c */ /* 0x044ff00000041824 */
[C---:B------:R-:W-:Y:S01]  /*b910*/  HMMA.16816.F32.BF16 R40, R72.reuse, R78, R40 ;  /* 0x0000004e4828723c */ /* 0x040fe20000041828 */
[----:B------:R-:W2:Y:S07]  /*b920*/  LDSM.16.MT88.4 R76, [R186+0x2800] ;  /* 0x00280000ba4c783b */ /* 0x000eae0000004200 */
[C---:B------:R-:W-:Y:S08]  /*b930*/  HMMA.16816.F32.BF16 R44, R72.reuse, R80, R44 ;  /* 0x00000050482c723c */ /* 0x040ff0000004182c */
[C---:B------:R-:W-:Y:S01]  /*b940*/  HMMA.16816.F32.BF16 R48, R72.reuse, R82, R48 ;  /* 0x000000524830723c */ /* 0x040fe20000041830 */
[----:B------:R-:W4:Y:S07]  /*b950*/  LDSM.16.MT88.4 R80, [R183+0x5800] ;  /* 0x00580000b750783b */ /* 0x000f2e0000004200 */
[C---:B---3--:R-:W-:Y:S08]  /*b960*/  HMMA.16816.F32.BF16 R52, R72.reuse, R84, R52 ;  /* 0x000000544834723c */ /* 0x048ff00000041834 */
[C---:B------:R-:W-:Y:S08]  /*b970*/  HMMA.16816.F32.BF16 R56, R72.reuse, R86, R56 ;  /* 0x000000564838723c */ /* 0x040ff00000041838 */
[C---:B-1----:R-:W-:Y:S08]  /*b980*/  HMMA.16816.F32.BF16 R60, R72.reuse, R88, R60 ;  /* 0x00000058483c723c */ /* 0x042ff0000004183c */
[----:B------:R-:W-:Y:S01]  /*b990*/  HMMA.16816.F32.BF16 R64, R72, R90, R64 ;  /* 0x0000005a4840723c */ /* 0x000fe20000041840 */
[----:B------:R-:W1:Y:S07]  /*b9a0*/  LDSM.16.MT88.4 R72, [R185+0x5800] ;  /* 0x00580000b948783b */ /* 0x000e6e0000004200 */
        /* <DEDUP_REMOVED lines=8> */
[C---:B--2---:R-:W-:Y:S08]  /*ba30*/  HMMA.16816.F32.BF16 R92, R128.reuse, R76, R28 ;  /* 0x0000004c805c723c */ /* 0x044ff0000004181c */
[C---:B------:R-:W-:Y:S08]  /*ba40*/  HMMA.16816.F32.BF16 R88, R128.reuse, R78, R32 ;  /* 0x0000004e8058723c */ /* 0x040ff00000041820 */
[C---:B----4-:R-:W-:Y:S08]  /*ba50*/  HMMA.16816.F32.BF16 R84, R128.reuse, R80, R36 ;  /* 0x000000508054723c */ /* 0x050ff00000041824 */
[C---:B------:R-:W-:Y:S08]  /*ba60*/  HMMA.16816.F32.BF16 R80, R128.reuse, R82, R40 ;  /* 0x000000528050723c */ /* 0x040ff00000041828 */
[C---:B-1----:R-:W-:Y:S08]  /*ba70*/  HMMA.16816.F32.BF16 R76, R128.reuse, R72, R44 ;  /* 0x00000048804c723c */ /* 0x042ff0000004182c */
[C---:B------:R-:W-:Y:S08]  /*ba80*/  HMMA.16816.F32.BF16 R72, R128.reuse, R74, R48 ;  /* 0x0000004a8048723c */ /* 0x040ff00000041830 */
[C---:B---3--:R-:W-:Y:S07]  /*ba90*/  HMMA.16816.F32.BF16 R52, R128.reuse, R4, R52 ;  /* 0x000000048034723c */ /* 0x048fee0000041834 */
[-C--:B------:R-:W-:Y:S01]  /*baa0*/  MOV R5, R3.reuse ;  /* 0x0000000300057202 */ /* 0x080fe20000000f00 */
[C---:B------:R-:W-:Y:S04]  /*bab0*/  HMMA.16816.F32.BF16 R56, R128.reuse, R6, R56 ;  /* 0x000000068038723c */ /* 0x040fe80000041838 */
[----:B------:R-:W-:Y:S02]  /*bac0*/  FADD.FTZ R4, R138, R2 ;  /* 0x000000028a047221 */ /* 0x000fe40000010000 */
[----:B------:R-:W-:Y:S02]  /*bad0*/  FADD.FTZ R2, R134, R0 ;  /* 0x0000000086027221 */ /* 0x000fe40000010000 */
[C---:B-----5:R-:W-:Y:S04]  /*bae0*/  HMMA.16816.F32.BF16 R60, R128.reuse, R8, R60 ;  /* 0x00000008803c723c */ /* 0x060fe8000004183c */
[----:B------:R-:W-:Y:S02]  /*baf0*/  FADD.FTZ R0, R133, R4 ;  /* 0x0000000485007221 */ /* 0x000fe40000010000 */
[----:B------:R-:W-:Y:S02]  /*bb00*/  FADD.FTZ R2, R135, R2 ;  /* 0x0000000287027221 */ /* 0x000fe40000010000 */
[----:B------:R-:W-:Y:S01]  /*bb10*/  FADD.FTZ R0, R132, R0 ;  /* 0x0000000084007221 */ /* 0x000fe20000010000 */
[----:B------:R-:W-:Y:S03]  /*bb20*/  HMMA.16816.F32.BF16 R64, R128, R10, R64 ;  /* 0x0000000a8040723c */ /* 0x000fe60000041840 */
[----:B------:R-:W-:Y:S02]  /*bb30*/  FADD.FTZ R2, R136, R2 ;  /* 0x0000000288027221 */ /* 0x000fe40000010000 */
[----:B------:R-:W-:Y:S01]  /*bb40*/  FADD.FTZ R0, R70, R0 ;  /* 0x0000000046007221 */ /* 0x000fe20000010000 */
[----:B------:R-:W-:Y:S01]  /*bb50*/  MOV R70, R3 ;  /* 0x0000000300467202 */ /* 0x000fe20000000f00 */
[----:B------:R-:W-:Y:S02]  /*bb60*/  FADD.FTZ R227, R137, R2 ;  /* 0x0000000289e37221 */ /* 0x000fe40000010000 */
[----:B------:R-:W-:Y:S03]  /*bb70*/  FADD.FTZ R228, R69, R0 ;  /* 0x0000000045e47221 */ /* 0x000fe60000010000 */
[----:B------:R-:W-:Y:S01]  /*bb80*/  MOV R69, R68 ;  /* 0x0000004400457202 */ /* 0x000fe20000000f00 */
[----:B------:R-:W-:-:S05]  /*bb90*/  @P0 BRA `(.L_x_734) ;  /* 0xffffb84000000947 */ /* 0x000fca000383ffff */
.L_x_713:
[----:B------:R-:W-:Y:S01]  /*bba0*/  IMAD.MOV.U32 R0, RZ, RZ, c[0x0][0x2c4] ;  /* 0x0000b100ff007624 */ /* 0x000fe200078e00ff */
[----:B------:R-:W-:Y:S01]  /*bbb0*/  IADD3 R2, R232, 0x1, -R231 ;  /* 0x00000001e8027810 */ /* 0x000fe20007ffe8e7 */
[----:B------:R-:W-:-:S03]  /*bbc0*/  IMAD.MOV.U32 R4, RZ, RZ, c[0x0][0x32c] ;  /* 0x0000cb00ff047624 */ /* 0x000fc600078e00ff */
[----:B------:R-:W-:Y:S02]  /*bbd0*/  ISETP.NE.AND P1, PT, R0, 0x1, PT ;  /* 0x000000010000780c */ /* 0x000fe40003f25270 */
[----:B------:R-:W-:Y:S02]  /*bbe0*/  IADD3 R0, R244, 0x7f, RZ ;  /* 0x0000007ff4007810 */ /* 0x000fe40007ffe0ff */
[----:B------:R-:W-:-:S09]  /*bbf0*/  ISETP.GE.AND P0, PT, R4, 0x1, PT ;  /* 0x000000010400780c */ /* 0x000fd20003f06270 */
[----:B------:R-:W-:-:S05]  /*bc00*/  @P1 IMAD.HI.U32 R3, R0, c[0x0][0x2c8], RZ ;  /* 0x0000b20000031a27 */ /* 0x000fca00078e00ff */
[----:B------:R-:W-:-:S05]  /*bc10*/  @P1 SHF.R.U32.HI R0, RZ, c[0x0][0x2cc], R3 ;  /* 0x0000b300ff001a19 */ /* 0x000fca0000011603 */
[----:B------:R-:W-:-:S05]  /*bc20*/  IMAD.IADD R0, R2, 0x1, R0 ;  /* 0x0000000102007824 */ /* 0x000fca00078e0200 */
[----:B------:R-:W-:Y:S01]  /*bc30*/  IADD3 R2, R0, -c[0x0][0x324], RZ ;  /* 0x8000c90000027a10 */ /* 0x000fe20007ffe0ff */
[----:B------:R-:W-:Y:S05]  /*bc40*/  @!P0 BRA `(.L_x_735) ;  /* 0x0000011000008947 */ /* 0x000fea0003800000 */
[----:B------:R-:W-:Y:S01]  /*bc50*/  ISETP.GT.AND P0, PT, R0, -0x1, PT ;  /* 0xffffffff0000780c */ /* 0x000fe20003f04270 */
[----:B------:R-:W-:-:S12]  /*bc60*/  BSSY B0, `(.L_x_736) ;  /* 0x000000d000007945 */ /* 0x000fd80003800000 */
[----:B------:R-:W-:Y:S05]  /*bc70*/  @P0 BRA `(.L_x_737) ;  /* 0x0000007000000947 */ /* 0x000fea0003800000 */
[----:B------:R-:W-:Y:S01]  /*bc80*/  IMAD.MOV.U32 R3, RZ, RZ, 0x1 ;  /* 0x00000001ff037424 */ /* 0x000fe200078e00ff */
[----:B------:R-:W-:-:S04]  /*bc90*/  LOP3.LUT R0, RZ, R0, RZ, 0x33, !PT ;  /* 0x00000000ff007212 */ /* 0x000fc800078e33ff */
[----:B------:R-:W-:-:S13]  /*bca0*/  ISETP.NE.AND P0, PT, R3, c[0x0][0x32c], PT ;  /* 0x0000cb0003007a0c */ /* 0x000fda0003f05270 */
[----:B------:R-:W-:-:S05]  /*bcb0*/  @P0 IMAD.HI.U32 R3, R0, c[0x0][0x330], RZ ;  /* 0x0000cc0000030a27 */ /* 0x000fca00078e00ff */
[----:B------:R-:W-:-:S04]  /*bcc0*/  @P0 SHF.R.U32.HI R0, RZ, c[0x0][0x334], R3 ;  /* 0x0000cd00ff000a19 */ /* 0x000fc80000011603 */
[----:B------:R-:W-:Y:S01]  /*bcd0*/  LOP3.LUT R0, RZ, R0, RZ, 0x33, !PT ;  /* 0x00000000ff007212 */ /* 0x000fe200078e33ff */
[----:B------:R-:W-:Y:S05]  /*bce0*/  BRA `(.L_x_738) ;  /* 0x0000004000007947 */ /* 0x000fea0003800000 */
.L_x_737:
[----:B------:R-:W-:-:S04]  /*bcf0*/  MOV R3, 0x1 ;  /* 0x0000000100037802 */ /* 0x000fc80000000f00 */
[----:B------:R-:W-:-:S13]  /*bd00*/  ISETP.NE.AND P0, PT, R3, c[0x0][0x32c], PT ;  /* 0x0000cb0003007a0c */ /* 0x000fda0003f05270 */
[----:B------:R-:W-:-:S05]  /*bd10*/  @P0 IMAD.HI.U32 R3, R0, c[0x0][0x330], RZ ;  /* 0x0000cc0000030a27 */ /* 0x000fca00078e00ff */
[----:B------:R-:W-:Y:S02]  /*bd20*/  @P0 SHF.R.U32.HI R0, RZ, c[0x0][0x334], R3 ;  /* 0x0000cd00ff000a19 */ /* 0x000fe40000011603 */
.L_x_738:
[----:B------:R-:W-:Y:S05]  /*bd30*/  BSYNC B0 ;  /* 0x0000000000007941 */ /* 0x000fea0003800000 */
.L_x_736:
[----:B------:R-:W-:-:S05]  /*bd40*/  IMAD R0, R0, c[0x0][0x32c], RZ ;  /* 0x0000cb0000007a24 */ /* 0x000fca00078e02ff */
[----:B------:R-:W-:-:S04]  /*bd50*/  IMNMX R2, R2, R0, !PT ;  /* 0x0000000002027217 */ /* 0x000fc80007800200 */
.L_x_735:
[----:B------:R-:W-:-:S05]  /*bd60*/  IADD3 R2, R2, 0x5f, RZ ;  /* 0x0000005f02027810 */ /* 0x000fca0007ffe0ff */
        /* <DEDUP_REMOVED lines=8> */
.L_x_750:
        /* <DEDUP_REMOVED lines=39> */
.L_x_851:
        /* <DEDUP_REMOVED lines=24> */
.L_x_852:
        /* <DEDUP_REMOVED lines=16> */
.L_x_741:
[----:B--23--:R-:W-:Y:S05]  /*c2e0*/  BSYNC B0 ;  /* 0x0000000000007941 */ /* 0x00cfea0003800000 */
.L_x_740:
        /* <DEDUP_REMOVED lines=126> */
[----:B------:R-:W-:Y:S02]  /*cad0*/  FMUL.FTZ R10, R10, c[0x0][0x320] ;  /* 0x0000c8000a0a7a20 */ /* 0x000fe40000410000 */
[----:B------:R-:W-:Y:S04]  /*cae0*/  FMUL.FTZ R3, R11, c[0x0][0x320] ;  /* 0x0000c8000b037a20 */ /* 0x000fe80000410000 */
[----:B------:R-:W3:Y:S02]  /*caf0*/  MUFU.TANH R139, R10 ;  /* 0x0000000a008b7308 */ /* 0x000ee40000002400 */
[----:B------:R-:W-:Y:S08]  /*cb00*/  FMUL.FTZ R2, R12, c[0x0][0x320] ;  /* 0x0000c8000c027a20 */ /* 0x000ff00000410000 */
[----:B------:R4:W2:Y:S01]  /*cb10*/  MUFU.TANH R133, R2 ;  /* 0x0000000200857308 */ /* 0x0008a20000002400 */
[----:B-1----:R-:W-:Y:S09]  /*cb20*/  FMUL.FTZ R0, R5, c[0x0][0x320] ;  /* 0x0000c80005007a20 */ /* 0x002ff20000410000 */
[----:B------:R1:W1:Y:S10]  /*cb30*/  MUFU.TANH R142, R0 ;  /* 0x00000000008e7308 */ /* 0x0002740000002400 */
[----:B------:R5:W2:Y:S01]  /*cb40*/  MUFU.TANH R138, R3 ;  /* 0x00000003008a7308 */ /* 0x000aa20000002400 */
[----:B----4-:R-:W-:Y:S09]  /*cb50*/  FMUL.FTZ R2, R19, c[0x0][0x320] ;  /* 0x0000c80013027a20 */ /* 0x010ff20000410000 */
[----:B------:R-:W4:Y:S01]  /*cb60*/  MUFU.TANH R147, R2 ;  /* 0x0000000200937308 */ /* 0x000f220000002400 */
[----:B-1----:R-:W-:Y:S09]  /*cb70*/  FMUL.FTZ R0, R6, c[0x0][0x320] ;  /* 0x0000c80006007a20 */ /* 0x002ff20000410000 */
[----:B------:R1:W1:Y:S01]  /*cb80*/  MUFU.TANH R141, R0 ;  /* 0x00000000008d7308 */ /* 0x0002620000002400 */
[----:B-----5:R-:W-:Y:S09]  /*cb90*/  FMUL.FTZ R3, R18, c[0x0][0x320] ;  /* 0x0000c80012037a20 */ /* 0x020ff20000410000 */
        /* <DEDUP_REMOVED lines=8> */
[----:B------:R-:W-:Y:S03]  /*cc20*/  LDSM.16.M88.4 R4, [R181+0x2000] ;  /* 0x00200000b504783b */ /* 0x000fe60000000200 */
[----:B-----5:R-:W-:Y:S05]  /*cc30*/  FMUL.FTZ R0, R9, c[0x0][0x320] ;  /* 0x0000c80009007a20 */ /* 0x020fea0000410000 */
[----:B------:R-:W1:Y:S01]  /*cc40*/  LDSM.16.M88.4 R8, [R181+0x1800] ;  /* 0x00180000b508783b */ /* 0x000e620000000200 */
[----:B------:R5:W1:Y:S11]  /*cc50*/  MUFU.TANH R137, R0 ;  /* 0x0000000000897308 */ /* 0x000a760000002400 */
[----:B------:R-:W-:Y:S03]  /*cc60*/  @!UPT UIADD3 URZ, URZ, URZ, URZ ;  /* 0x0000003f3f3ff290 */ /* 0x000fe6000fffe03f */
[----:B------:R-:W-:Y:S02]  /*cc70*/  FMUL.FTZ R3, R26, c[0x0][0x320] ;  /* 0x0000c8001a037a20 */ /* 0x000fe40000410000 */
[----:B------:R-:W-:Y:S02]  /*cc80*/  FMUL.FTZ R2, R27, c[0x0][0x320] ;  /* 0x0000c8001b027a20 */ /* 0x000fe40000410000 */
[----:B------:R-:W2:Y:S01]  /*cc90*/  MUFU.TANH R150, R3 ;  /* 0x0000000300967308 */ /* 0x000ea20000002400 */
[----:B-----5:R-:W-:Y:S09]  /*cca0*/  FMUL.FTZ R0, R13, c[0x0][0x320] ;  /* 0x0000c8000d007a20 */ /* 0x020ff20000410000 */
[----:B------:R5:W2:Y:S10]  /*ccb0*/  MUFU.TANH R132, R0 ;  /* 0x0000000000847308 */ /* 0x000ab40000002400 */
        /* <DEDUP_REMOVED lines=11> */
[----:B------:R-:W3:Y:S01]  /*cd70*/  MUFU.TANH R178, R3 ;  /* 0x0000000300b27308 */ /* 0x000ee20000002400 */
[----:B--2---:R-:W-:Y:S02]  /*cd80*/  FMUL.FTZ R2, R35, c[0x0][0x320] ;  /* 0x0000c80023027a20 */ /* 0x004fe40000410000 */
[----:B-----5:R-:W-:Y:S07]  /*cd90*/  FMUL.FTZ R0, R15, c[0x0][0x320] ;  /* 0x0000c8000f007a20 */ /* 0x020fee0000410000 */
[----:B------:R2:W2:Y:S01]  /*cda0*/  MUFU.TANH R146, R0 ;  /* 0x0000000000927308 */ /* 0x0004a20000002400 */
[C---:B-1----:R-:W-:Y:S09]  /*cdb0*/  HMMA.16816.F32.BF16 R44, R172.reuse, R8, R44 ;  /* 0x00000008ac2c723c */ /* 0x042ff2000004182c */
[----:B------:R-:W1:Y:S01]  /*cdc0*/  MUFU.TANH R194, R2 ;  /* 0x0000000200c27308 */ /* 0x000e620000002400 */
[----:B------:R-:W-:Y:S03]  /*cdd0*/  HMMA.16816.F32.BF16 R48, R172, R10, R48 ;  /* 0x0000000aac30723c */ /* 0x000fe60000041830 */
[----:B--2---:R-:W-:Y:S06]  /*cde0*/  FMUL.FTZ R0, R16, c[0x0][0x320] ;  /* 0x0000c80010007a20 */ /* 0x004fec0000410000 */
[----:B------:R2:W1:Y:S03]  /*cdf0*/  MUFU.TANH R131, R0 ;  /* 0x0000000000837308 */ /* 0x0004660000002400 */
[----:B--2---:R-:W-:Y:S07]  /*ce00*/  FMUL.FTZ R0, R17, c[0x0][0x320] ;  /* 0x0000c80011007a20 */ /* 0x004fee0000410000 */
[----:B------:R2:W1:Y:S02]  /*ce10*/  MUFU.TANH R130, R0 ;  /* 0x0000000000827308 */ /* 0x0004640000002400 */
[----:B--2---:R-:W-:Y:S08]  /*ce20*/  FMUL.FTZ R0, R20, c[0x0][0x320] ;  /* 0x0000c80014007a20 */ /* 0x004ff00000410000 */
        /* <DEDUP_REMOVED lines=54> */
[----:B------:R2:W1:Y:S01]  /*d190*/  MUFU.TANH R201, R0 ;  /* 0x0000000000c97308 */ /* 0x0004620000002400 */
[----:B------:R-:W-:-:S05]  /*d1a0*/  @!P0 BRA `(.L_x_745) ;  /* 0x000004e000008947 */ /* 0x000fca0003800000 */
[----:B---34-:R-:W-:Y:S01]  /*d1b0*/  IMAD.MOV.U32 R196, RZ, RZ, c[0x0][0x2b8] ;  /* 0x0000ae00ffc47624 */ /* 0x018fe200078e00ff */
        /* <DEDUP_REMOVED lines=10> */
[----:B--2---:R-:W-:Y:S01]  /*d260*/  IMAD.MOV.U32 R0, RZ, RZ, R2 ;  /* 0x000000ffff007224 */ /* 0x004fe200078e0002 */
        /* <DEDUP_REMOVED lines=25> */
[----:B------:R2:W3:Y:S02]  /*d400*/  SHFL.IDX PT, R7, R0, RZ, 0x181f ;  /* 0x00181fff00077589 */ /* 0x0004e400000e0000 */
.L_x_853:
[----:B------:R-:W-:-:S05]  /*d410*/  BRA.DIV ~URZ, `(.L_x_747) ;  /* 0x0000c3027f007947 */ /* 0x000fca000b800000 */
[----:B------:R-:W4:Y:S01]  /*d420*/  SHFL.IDX PT, R2, R4, RZ, 0x181f ;  /* 0x00181fff04027589 */ /* 0x000f2200000e0000 */
[----:B------:R-:W-:Y:S02]  /*d430*/  ISETP.GE.AND P2, PT, R219, c[0x0][0x1d4], PT ;  /* 0x00007500db007a0c */ /* 0x000fe40003f46270 */
[----:B------:R-:W-:Y:S02]  /*d440*/  ISETP.GE.AND P1, PT, R221, c[0x0][0x1d4], PT ;  /* 0x00007500dd007a0c */ /* 0x000fe40003f26270 */
[CC--:B----4-:R-:W-:Y:S05]  /*d450*/  IADD3 R8, P0, R2.reuse, R24.reuse, RZ ;  /* 0x0000001802087210 */ /* 0x0d0fea0007f1e0ff */
        /* <DEDUP_REMOVED lines=8> */
[----:B----4-:R-:W3:Y:S04]  /*d4e0*/  SHFL.IDX PT, R2, R4, 0x1, 0x181f ;  /* 0x00381f0004027f89 */ /* 0x010ee800000e0000 */
[----:B------:R-:W4:Y:S01]  /*d4f0*/  SHFL.IDX PT, R3, R0, 0x1, 0x181f ;  /* 0x00381f0000037f89 */ /* 0x000f2200000e0000 */
[C---:B---3--:R-:W-:Y:S05]  /*d500*/  IADD3 R8, P0, R2.reuse, R24, RZ ;  /* 0x0000001802087210 */ /* 0x048fea0007f1e0ff */
[C---:B----4-:R-:W-:Y:S01]  /*d510*/  IMAD.X R9, R3.reuse, 0x1, R5, P0 ;  /* 0x0000000103097824 */ /* 0x050fe200000e0605 */
[----:B------:R-:W-:Y:S04]  /*d520*/  IADD3 R2, P0, R2, R25, RZ ;  /* 0x0000001902027210 */ /* 0x000fe80007f1e0ff */
[----:B------:R3:W-:Y:S01]  /*d530*/  LDGSTS.E.BYPASS.LTC128B.128 [R195+0x9100], [R8.64], !P2 ;  /* 0x0910000008c37fae */ /* 0x0007e2000d101d46 */
[----:B------:R-:W-:Y:S05]  /*d540*/  IMAD.X R3, R3, 0x1, R6, P0 ;  /* 0x0000000103037824 */ /* 0x000fea00000e0606 */
[----:B------:R4:W-:Y:S04]  /*d550*/  LDGSTS.E.BYPASS.LTC128B.128 [R195+0xc100], [R2.64], !P1 ;  /* 0x0c10000002c37fae */ /* 0x0009e8000c901d46 */
[----:B---3--:R4:W3:Y:S01]  /*d560*/  SHFL.IDX PT, R9, R0, 0x2, 0x181f ;  /* 0x00581f0000097f89 */ /* 0x0088e200000e0000 */
[----:B------:R-:W-:Y:S03]  /*d570*/  SEL R8, RZ, 0x10, P1 ;  /* 0x00000010ff087807 */ /* 0x000fe60000800000 */
[----:B--2---:R4:W2:Y:S04]  /*d580*/  SHFL.IDX PT, R0, R4, 0x2, 0x181f ;  /* 0x00581f0004007f89 */ /* 0x0048a800000e0000 */
.L_x_854:
[C---:B----4-:R-:W-:Y:S02]  /*d590*/  IADD3 R2, -R7.reuse, 0x10, RZ ;  /* 0x0000001007027810 */ /* 0x050fe40007ffe1ff */
[----:B------:R-:W-:Y:S02]  /*d5a0*/  ISETP.NE.U32.AND P2, PT, R7, RZ, PT ;  /* 0x000000ff0700720c */ /* 0x000fe40003f45070 */
[----:B------:R-:W-:Y:S04]  /*d5b0*/  LOP3.LUT R2, R2, 0xf, RZ, 0xc0, !PT ;  /* 0x0000000f02027812 */ /* 0x000fe800078ec0ff */
[-C--:B--2---:R-:W-:Y:S02]  /*d5c0*/  IADD3 R4, P1, P0, R2, R0.reuse, R24 ;  /* 0x0000000002047210 */ /* 0x084fe4000783e018 */
        /* <DEDUP_REMOVED lines=12> */
.L_x_745:
[----:B---34-:R-:W-:Y:S05]  /*d690*/  BSYNC B0 ;  /* 0x0000000000007941 */ /* 0x018fea0003800000 */
.L_x_744:
[----:B--2---:R-:W-:Y:S01]  /*d6a0*/  FMNMX.FTZ R2, R136, R69, !PT ;  /* 0x0000004588027209 */ /* 0x004fe20007810000 */
        /* <DEDUP_REMOVED lines=50> */
.L_x_855:
[----:B--2---:R-:W-:Y:S01]  /*d9d0*/  FMNMX.FTZ R5, R4, R0, !PT ;  /* 0x0000000004057209 */ /* 0x004fe20007810000 */
[----:B------:R-:W-:-:S05]  /*d9e0*/  BRA.DIV ~URZ, `(.L_x_749) ;  /* 0x0000c1027f007947 */ /* 0x000fca000b800000 */
[----:B------:R-:W-:Y:S04]  /*d9f0*/  SHFL.BFLY PT, R0, R6, 0x2, 0x1f ;  /* 0x0c401f0006007f89 */ /* 0x000fe800000e0000 */
[----:B------:R-:W2:Y:S02]  /*da00*/  SHFL.BFLY PT, R2, R5, 0x1, 0x1f ;  /* 0x0c201f0005027f89 */ /* 0x000ea400000e0000 */
[----:B--2---:R-:W-:Y:S02]  /*da10*/  FMNMX.FTZ R68, R5, R2, !PT ;  /* 0x0000000205447209 */ /* 0x004fe40007810000 */
[----:B-1----:R-:W-:Y:S05]  /*da20*/  FMNMX.FTZ R4, R6, R0, !PT ;  /* 0x0000000006047209 */ /* 0x002fea0007810000 */
[----:B------:R1:W2:Y:S02]  /*da30*/  SHFL.BFLY PT, R0, R4, 0x1, 0x1f ;  /* 0x0c201f0004007f89 */ /* 0x0002a400000e0000 */
.L_x_856:
[C---:B------:R-:W-:Y:S01]  /*da40*/  FMUL.FTZ R5, R68.reuse, c[0x0][0x2d0] ;  /* 0x0000b40044057a20 */ /* 0x040fe20000410000 */
[----:B------:R-:W-:Y:S01]  /*da50*/  WARPSYNC 0xffffffff ;  /* 0xffffffff00007948 */ /* 0x000fe20003800000 */
[----:B------:R-:W-:Y:S01]  /*da60*/  FADD.FTZ R2, -R68, R69 ;  /* 0x0000004544027221 */ /* 0x000fe20000010100 */
[C---:B------:R-:W-:Y:S01]  /*da70*/  ISETP.GT.AND P0, PT, R199.reuse, R226, PT ;  /* 0x000000e2c700720c */ /* 0x040fe20003f04270 */
[--C-:B------:R-:W-:Y:S01]  /*da80*/  FFMA.FTZ R3, R136, c[0x0][0x2d0], -R5.reuse ;  /* 0x0000b40088037a23 */ /* 0x100fe20000010805 */
[----:B------:R-:W-:Y:S01]  /*da90*/  IADD3 R199, R199, -0x1, RZ ;  /* 0xffffffffc7c77810 */ /* 0x000fe20007ffe0ff */
[----:B------:R-:W-:Y:S02]  /*daa0*/  FMUL.FTZ R2, R2, c[0x0][0x2d0] ;  /* 0x0000b40002027a20 */ /* 0x000fe40000410000 */
        /* <DEDUP_REMOVED lines=14> */
[--C-:B---3--:R-:W-:Y:S01]  /*db90*/  FFMA.FTZ R3, R142, c[0x0][0x2d0], -R5.reuse ;  /* 0x0000b4008e037a23 */ /* 0x108fe20000010805 */
[----:B------:R-:W-:Y:S01]  /*dba0*/  MUFU.EX2 R196, R196 ;  /* 0x000000c400c47308 */ /* 0x000fe20000000800 */
[--C-:B------:R-:W-:Y:S02]  /*dbb0*/  FFMA.FTZ R223, R13, c[0x0][0x2d0], -R5.reuse ;  /* 0x0000b4000ddf7a23 */ /* 0x100fe40000010805 */
[--C-:B------:R-:W-:Y:S07]  /*dbc0*/  FFMA.FTZ R222, R12, c[0x0][0x2d0], -R5.reuse ;  /* 0x0000b4000cde7a23 */ /* 0x100fee0000010805 */
[----:B------:R3:W4:Y:S02]  /*dbd0*/  MUFU.EX2 R212, R3 ;  /* 0x0000000300d47308 */ /* 0x0007240000000800 */
[--C-:B---3--:R-:W-:Y:S01]  /*dbe0*/  FFMA.FTZ R3, R140, c[0x0][0x2d0], -R5.reuse ;  /* 0x0000b4008c037a23 */ /* 0x108fe20000010805 */
[----:B----4-:R-:W-:Y:S01]  /*dbf0*/  F2FP.BF16.PACK_AB R128, R212, R6 ;  /* 0x00000006d480723e */ /* 0x010fe200000010ff */
[--C-:B------:R-:W-:Y:S06]  /*dc00*/  FFMA.FTZ R140, R133, c[0x0][0x2d0], -R5.reuse ;  /* 0x0000b400858c7a23 */ /* 0x100fec0000010805 */
[----:B------:R3:W-:Y:S01]  /*dc10*/  MUFU.EX2 R224, R3 ;  /* 0x0000000300e07308 */ /* 0x0007e20000000800 */
[C---:B------:R-:W-:Y:S02]  /*dc20*/  FMUL.FTZ R8, R2.reuse, R112 ;  /* 0x0000007002087220 */ /* 0x040fe40000410000 */
[C---:B------:R-:W-:Y:S02]  /*dc30*/  FMUL.FTZ R9, R2.reuse, R113 ;  /* 0x0000007102097220 */ /* 0x040fe40000410000 */
[C---:B------:R-:W-:Y:S02]  /*dc40*/  FMUL.FTZ R16, R2.reuse, R104 ;  /* 0x0000006802107220 */ /* 0x040fe40000410000 */
[C---:B------:R-:W-:Y:S02]  /*dc50*/  FMUL.FTZ R17, R2.reuse, R105 ;  /* 0x0000006902117220 */ /* 0x040fe40000410000 */
[C---:B------:R-:W-:Y:S02]  /*dc60*/  FFMA.FTZ R69, R2.reuse, R227, R6 ;  /* 0x000000e302457223 */ /* 0x040fe40000010006 */
[C---:B------:R-:W-:Y:S02]  /*dc70*/  FMUL.FTZ R24, R2.reuse, R96 ;  /* 0x0000006002187220 */ /* 0x040fe40000410000 */
[C---:B------:R-:W-:Y:S02]  /*dc80*/  FMUL.FTZ R25, R2.reuse, R97 ;  /* 0x0000006102197220 */ /* 0x040fe40000410000 */
[C---:B------:R-:W-:Y:S02]  /*dc90*/  FMUL.FTZ R12, R2.reuse, R108 ;  /* 0x0000006c020c7220 */ /* 0x040fe40000410000 */
[C---:B------:R-:W-:Y:S02]  /*dca0*/  FMUL.FTZ R13, R2.reuse, R109 ;  /* 0x0000006d020d7220 */ /* 0x040fe40000410000 */
[C---:B------:R-:W-:Y:S02]  /*dcb0*/  FMUL.FTZ R32, R2.reuse, R88 ;  /* 0x0000005802207220 */ /* 0x040fe40000410000 */
[C---:B------:R-:W-:Y:S02]  /*dcc0*/  FMUL.FTZ R33, R2.reuse, R89 ;  /* 0x0000005902217220 */ /* 0x040fe40000410000 */
[----:B------:R-:W-:Y:S01]  /*dcd0*/  FMUL.FTZ R20, R2, R100 ;  /* 0x0000006402147220 */ /* 0x000fe20000410000 */
[----:B--23--:R-:W-:Y:S01]  /*dce0*/  FMNMX.FTZ R3, R0, R4, !PT ;  /* 0x0000000400037209 */ /* 0x00cfe20007810000 */
[--C-:B------:R-:W-:Y:S01]  /*dcf0*/  FFMA.FTZ R0, R137, c[0x0][0x2d0], -R5.reuse ;  /* 0x0000b40089007a23 */ /* 0x100fe20000010805 */
[----:B------:R-:W-:Y:S01]  /*dd00*/  MUFU.EX2 R100, R148 ;  /* 0x0000009400647308 */ /* 0x000fe20000000800 */
[--C-:B------:R-:W-:Y:S02]  /*dd10*/  FFMA.FTZ R137, R132, c[0x0][0x2d0], -R5.reuse ;  /* 0x0000b40084897a23 */ /* 0x100fe40000010805 */
[----:B------:R-:W-:Y:S01]  /*dd20*/  FMUL.FTZ R142, R3, c[0x0][0x2d0] ;  /* 0x0000b400038e7a20 */ /* 0x000fe20000410000 */
[----:B------:R-:W2:Y:S01]  /*dd30*/  LDSM.16.MT88.4 R132, [R183] ;  /* 0x00000000b784783b */ /* 0x000ea20000004200 */
[----:B------:R-:W-:Y:S02]  /*dd40*/  FMUL.FTZ R21, R2, R101 ;  /* 0x0000006502157220 */ /* 0x000fe40000410000 */
[----:B-1----:R-:W-:Y:S02]  /*dd50*/  FFMA.FTZ R4, R141, c[0x0][0x2d0], -R142 ;  /* 0x0000b4008d047a23 */ /* 0x002fe4000001088e */
[--C-:B------:R-:W-:Y:S01]  /*dd60*/  FFMA.FTZ R141, R22, c[0x0][0x2d0], -R5.reuse ;  /* 0x0000b400168d7a23 */ /* 0x100fe20000010805 */
[----:B------:R1:W3:Y:S01]  /*dd70*/  MUFU.EX2 R225, R0 ;  /* 0x0000000000e17308 */ /* 0x0002e20000000800 */
[C---:B------:R-:W-:Y:S02]  /*dd80*/  FMUL.FTZ R40, R2.reuse, R80 ;  /* 0x0000005002287220 */ /* 0x040fe40000410000 */
[C---:B------:R-:W-:Y:S02]  /*dd90*/  FMUL.FTZ R41, R2.reuse, R81 ;  /* 0x0000005102297220 */ /* 0x040fe40000410000 */
[C---:B------:R-:W-:Y:S02]  /*dda0*/  FMUL.FTZ R28, R2.reuse, R92 ;  /* 0x0000005c021c7220 */ /* 0x040fe40000410000 */
[C---:B------:R-:W-:Y:S02]  /*ddb0*/  FMUL.FTZ R29, R2.reuse, R93 ;  /* 0x0000005d021d7220 */ /* 0x040fe40000410000 */
[C---:B------:R-:W-:Y:S01]  /*ddc0*/  FMUL.FTZ R36, R2.reuse, R84 ;  /* 0x0000005402247220 */ /* 0x040fe20000410000 */
[----:B------:R4:W-:Y:S01]  /*ddd0*/  MUFU.EX2 R210, R4 ;  /* 0x0000000400d27308 */ /* 0x0009e20000000800 */
        /* <DEDUP_REMOVED lines=8> */
[--C-:B------:R-:W-:Y:S01]  /*de60*/  FFMA.FTZ R70, R130, c[0x0][0x2d0], -R5.reuse ;  /* 0x0000b40082467a23 */ /* 0x100fe20000010805 */
[----:B---3--:R-:W-:Y:S01]  /*de70*/  F2FP.BF16.PACK_AB R130, R225, R224 ;  /* 0x000000e0e182723e */ /* 0x008fe200000010ff */
[----:B------:R-:W-:Y:S02]  /*de80*/  FMUL.FTZ R0, R0, c[0x0][0x2d0] ;  /* 0x0000b40000007a20 */ /* 0x000fe40000410000 */
[C---:B------:R-:W-:Y:S02]  /*de90*/  FMUL.FTZ R56, R2.reuse, R56 ;  /* 0x0000003802387220 */ /* 0x040fe40000410000 */
[C---:B------:R-:W-:Y:S02]  /*dea0*/  FMUL.FTZ R57, R2.reuse, R57 ;  /* 0x0000003902397220 */ /* 0x040fe40000410000 */
[--C-:B----4-:R-:W-:Y:S01]  /*deb0*/  FFMA.FTZ R4, R143, c[0x0][0x2d0], -R142.reuse ;  /* 0x0000b4008f047a23 */ /* 0x110fe2000001088e */
[----:B------:R-:W1:Y:S01]  /*dec0*/  MUFU.EX2 R0, R0 ;  /* 0x0000000000007308 */ /* 0x000e620000000800 */
[--C-:B------:R-:W-:Y:S02]  /*ded0*/  FFMA.FTZ R143, R23, c[0x0][0x2d0], -R5.reuse ;  /* 0x0000b400178f7a23 */ /* 0x100fe40000010805 */
[C---:B------:R-:W-:Y:S02]  /*dee0*/  FMUL.FTZ R60, R2.reuse, R60 ;  /* 0x0000003c023c7220 */ /* 0x040fe40000410000 */
[C---:B------:R-:W-:Y:S02]  /*def0*/  FMUL.FTZ R61, R2.reuse, R61 ;  /* 0x0000003d023d7220 */ /* 0x040fe40000410000 */
[C---:B------:R-:W-:Y:S02]  /*df00*/  FMUL.FTZ R64, R2.reuse, R64 ;  /* 0x0000004002407220 */ /* 0x040fe40000410000 */
[----:B------:R-:W-:Y:S01]  /*df10*/  FMUL.FTZ R65, R2, R65 ;  /* 0x0000004102417220 */ /* 0x000fe20000410000 */
[----:B------:R-:W3:Y:S01]  /*df20*/  MUFU.EX2 R209, R4 ;  /* 0x0000000400d17308 */ /* 0x000ee20000000800 */
[C---:B-1----:R-:W-:Y:S02]  /*df30*/  FMUL.FTZ R10, R0.reuse, R114 ;  /* 0x00000072000a7220 */ /* 0x042fe40000410000 */
[C---:B------:R-:W-:Y:S02]  /*df40*/  FMUL.FTZ R11, R0.reuse, R115 ;  /* 0x00000073000b7220 */ /* 0x040fe40000410000 */
[----:B------:R-:W1:Y:S01]  /*df50*/  LDSM.16.MT88.4 R112, [R185] ;  /* 0x00000000b970783b */ /* 0x000e620000004200 */
[C---:B------:R-:W-:Y:S02]  /*df60*/  FMUL.FTZ R19, R0.reuse, R107 ;  /* 0x0000006b00137220 */ /* 0x040fe40000410000 */
[C---:B------:R-:W-:Y:S02]  /*df70*/  FMUL.FTZ R6, R0.reuse, R118 ;  /* 0x0000007600067220 */ /* 0x040fe40000410000 */
[----:B------:R-:W-:Y:S01]  /*df80*/  FMUL.FTZ R7, R0, R119 ;  /* 0x0000007700077220 */ /* 0x000fe20000410000 */
[----:B---3--:R-:W-:Y:S01]  /*df90*/  F2FP.BF16.PACK_AB R129, R209, R210 ;  /* 0x000000d2d181723e */ /* 0x008fe200000010ff */
[--C-:B------:R-:W-:Y:S02]  /*dfa0*/  FFMA.FTZ R4, R139, c[0x0][0x2d0], -R142.reuse ;  /* 0x0000b4008b047a23 */ /* 0x100fe4000001088e */
[----:B------:R-:W-:Y:S02]  /*dfb0*/  FFMA.FTZ R139, R18, c[0x0][0x2d0], -R5 ;  /* 0x0000b400128b7a23 */ /* 0x000fe40000010805 */
[----:B------:R3:W-:Y:S01]  /*dfc0*/  MUFU.EX2 R217, R4 ;  /* 0x0000000400d97308 */ /* 0x0007e20000000800 */
[----:B------:R-:W-:Y:S02]  /*dfd0*/  FMUL.FTZ R18, R0, R106 ;  /* 0x0000006a00127220 */ /* 0x000fe40000410000 */
[----:B------:R-:W4:Y:S01]  /*dfe0*/  LDSM.16.MT88.4 R104, [R184] ;  /* 0x00000000b868783b */ /* 0x000f220000004200 */
[----:B------:R-:W-:Y:S02]  /*dff0*/  FMUL.FTZ R5, R2, R117 ;  /* 0x0000007502057220 */ /* 0x000fe40000410000 */
[C---:B------:R-:W-:Y:S02]  /*e000*/  FMUL.FTZ R26, R0.reuse, R98 ;  /* 0x00000062001a7220 */ /* 0x040fe40000410000 */
[C---:B------:R-:W-:Y:S02]  /*e010*/  FMUL.FTZ R27, R0.reuse, R99 ;  /* 0x00000063001b7220 */ /* 0x040fe40000410000 */
[C---:B------:R-:W-:Y:S01]  /*e020*/  FMUL.FTZ R14, R0.reuse, R110 ;  /* 0x0000006e000e7220 */ /* 0x040fe20000410000 */
[----:B------:R-:W5:Y:S01]  /*e030*/  LDSM.16.MT88.4 R96, [R187] ;  /* 0x00000000bb60783b */ /* 0x000f620000004200 */
[C---:B------:R-:W-:Y:S02]  /*e040*/  FMUL.FTZ R15, R0.reuse, R111 ;  /* 0x0000006f000f7220 */ /* 0x040fe40000410000 */
[C---:B------:R-:W-:Y:S02]  /*e050*/  FMUL.FTZ R34, R0.reuse, R90 ;  /* 0x0000005a00227220 */ /* 0x040fe40000410000 */
[C---:B------:R-:W-:Y:S02]  /*e060*/  FMUL.FTZ R35, R0.reuse, R91 ;  /* 0x0000005b00237220 */ /* 0x040fe40000410000 */
[C---:B------:R-:W-:Y:S01]  /*e070*/  FMUL.FTZ R22, R0.reuse, R102 ;  /* 0x0000006600167220 */ /* 0x040fe20000410000 */
[----:B------:R-:W1:Y:S01]  /*e080*/  LDSM.16.MT88.4 R88, [R183+0x3000] ;  /* 0x00300000b758783b */ /* 0x000e620000004200 */
[C---:B------:R-:W-:Y:S01]  /*e090*/  FMUL.FTZ R23, R0.reuse, R103 ;  /* 0x0000006700177220 */ /* 0x040fe20000410000 */
[----:B------:R-:W-:Y:S01]  /*e0a0*/  MUFU.EX2 R102, R143 ;  /* 0x0000008f00667308 */ /* 0x000fe20000000800 */
[----:B------:R-:W-:Y:S02]  /*e0b0*/  FMUL.FTZ R42, R0, R82 ;  /* 0x00000052002a7220 */ /* 0x000fe40000410000 */
[--C-:B---3--:R-:W-:Y:S02]  /*e0c0*/  FFMA.FTZ R4, R138, c[0x0][0x2d0], -R142.reuse ;  /* 0x0000b4008a047a23 */ /* 0x108fe4000001088e */
[C---:B------:R-:W-:Y:S02]  /*e0d0*/  FMUL.FTZ R43, R0.reuse, R83 ;  /* 0x00000053002b7220 */ /* 0x040fe40000410000 */
[----:B------:R-:W3:Y:S01]  /*e0e0*/  LDSM.16.MT88.4 R80, [R185+0x3000] ;  /* 0x00300000b950783b */ /* 0x000ee20000004200 */
[C---:B------:R-:W-:Y:S02]  /*e0f0*/  FMUL.FTZ R30, R0.reuse, R94 ;  /* 0x0000005e001e7220 */ /* 0x040fe40000410000 */
[----:B------:R-:W2:Y:S01]  /*e100*/  MUFU.EX2 R138, R4 ;  /* 0x00000004008a7308 */ /* 0x000ea20000000800 */
[C---:B------:R-:W-:Y:S02]  /*e110*/  FMUL.FTZ R31, R0.reuse, R95 ;  /* 0x0000005f001f7220 */ /* 0x040fe40000410000 */
[C---:B------:R-:W-:Y:S02]  /*e120*/  FMUL.FTZ R50, R0.reuse, R74 ;  /* 0x0000004a00327220 */ /* 0x040fe40000410000 */
[C---:B------:R-:W-:Y:S02]  /*e130*/  FMUL.FTZ R51, R0.reuse, R75 ;  /* 0x0000004b00337220 */ /* 0x040fe40000410000 */
[----:B------:R-:W1:Y:S01]  /*e140*/  LDSM.16.MT88.4 R72, [R184+0x3000] ;  /* 0x00300000b848783b */ /* 0x000e620000004200 */
[C---:B------:R-:W-:Y:S02]  /*e150*/  FMUL.FTZ R38, R0.reuse, R86 ;  /* 0x0000005600267220 */ /* 0x040fe40000410000 */
        /* <DEDUP_REMOVED lines=8> */
[C---:B------:R-:W-:Y:S02]  /*e1e0*/  FMUL.FTZ R58, R0.reuse, R58 ;  /* 0x0000003a003a7220 */ /* 0x040fe40000410000 */
[----:B------:R-:W-:Y:S01]  /*e1f0*/  FMUL.FTZ R59, R0, R59 ;  /* 0x0000003b003b7220 */ /* 0x000fe20000410000 */
[----:B--2---:R-:W-:Y:S01]  /*e200*/  F2FP.BF16.PACK_AB R131, R138, R217 ;  /* 0x000000d98a83723e */ /* 0x004fe200000010ff */
[----:B------:R-:W-:Y:S01]  /*e210*/  FMUL.FTZ R4, R2, R116 ;  /* 0x0000007402047220 */ /* 0x000fe20000410000 */
[----:B------:R-:W-:Y:S01]  /*e220*/  LDSM.16.MT88.4 R76, [R183+0x800] ;  /* 0x00080000b74c783b */ /* 0x000fe20000004200 */
[----:B------:R-:W-:Y:S02]  /*e230*/  FFMA.FTZ R2, R145, c[0x0][0x2d0], -R142 ;  /* 0x0000b40091027a23 */ /* 0x000fe4000001088e */
[C---:B------:R-:W-:Y:S01]  /*e240*/  FMUL.FTZ R62, R0.reuse, R62 ;  /* 0x0000003e003e7220 */ /* 0x040fe20000410000 */
[----:B------:R-:W-:Y:S01]  /*e250*/  MUFU.EX2 R143, R216 ;  /* 0x000000d8008f7308 */ /* 0x000fe20000000800 */
[C---:B------:R-:W-:Y:S01]  /*e260*/  FMUL.FTZ R63, R0.reuse, R63 ;  /* 0x0000003f003f7220 */ /* 0x040fe20000410000 */
[C---:B------:R-:W-:Y:S05]  /*e270*/  HMMA.16816.F32.BF16 R4, R128.reuse, R132, R4 ;  /* 0x000000848004723c */ /* 0x040fea0000041804 */
[C---:B------:R-:W-:Y:S02]  /*e280*/  FMUL.FTZ R66, R0.reuse, R66 ;  /* 0x0000004200427220 */ /* 0x040fe40000410000 */
[C---:B------:R-:W-:Y:S01]  /*e290*/  FMUL.FTZ R67, R0.reuse, R67 ;  /* 0x0000004300437220 */ /* 0x040fe20000410000 */
[C---:B------:R-:W-:Y:S01]  /*e2a0*/  HMMA.16816.F32.BF16 R8, R128.reuse, R134, R8 ;  /* 0x000000868008723c */ /* 0x040fe20000041808 */
[----:B------:R2:W-:Y:S03]  /*e2b0*/  MUFU.EX2 R70, R2 ;  /* 0x0000000200467308 */ /* 0x0005e60000000800 */
[----:B------:R-:W-:Y:S04]  /*e2c0*/  FFMA.FTZ R0, R0, R228, R210 ;  /* 0x000000e400007223 */ /* 0x000fe800000100d2 */
[C---:B-1----:R-:W-:Y:S03]  /*e2d0*/  HMMA.16816.F32.BF16 R12, R128.reuse, R112, R12 ;  /* 0x00000070800c723c */ /* 0x042fe6000004180c */
[----:B------:R-:W-:Y:S05]  /*e2e0*/  MUFU.EX2 R145, R214 ;  /* 0x000000d600917308 */ /* 0x000fea0000000800 */
[C---:B------:R-:W-:Y:S01]  /*e2f0*/  HMMA.16816.F32.BF16 R16, R128.reuse, R114, R16 ;  /* 0x000000728010723c */ /* 0x040fe20000041810 */
[----:B------:R-:W-:Y:S04]  /*e300*/  LDSM.16.MT88.4 R112, [R183+0x2800] ;  /* 0x00280000b770783b */ /* 0x000fe80000004200 */
[----:B------:R-:W-:Y:S03]  /*e310*/  MUFU.EX2 R134, R223 ;  /* 0x000000df00867308 */ /* 0x000fe60000000800 */
[C---:B----4-:R-:W-:Y:S04]  /*e320*/  HMMA.16816.F32.BF16 R20, R128.reuse, R104, R20 ;  /* 0x000000688014723c */ /* 0x050fe80000041814 */
[--C-:B--2---:R-:W-:Y:S03]  /*e330*/  FFMA.FTZ R2, R146, c[0x0][0x2d0], -R142.reuse ;  /* 0x0000b40092027a23 */ /* 0x104fe6000001088e */
[----:B------:R-:W-:Y:S01]  /*e340*/  MUFU.EX2 R146, R213 ;  /* 0x000000d500927308 */ /* 0x000fe20000000800 */
[C---:B------:R-:W-:Y:S01]  /*e350*/  HMMA.16816.F32.BF16 R24, R128.reuse, R106, R24 ;  /* 0x0000006a8018723c */ /* 0x040fe20000041818 */
[----:B------:R-:W-:Y:S07]  /*e360*/  LDSM.16.MT88.4 R104, [R185+0x2800] ;  /* 0x00280000b968783b */ /* 0x000fee0000004200 */
[C---:B-----5:R-:W-:Y:S01]  /*e370*/  HMMA.16816.F32.BF16 R28, R128.reuse, R96, R28 ;  /* 0x00000060801c723c */ /* 0x060fe2000004181c */
[----:B------:R-:W-:Y:S06]  /*e380*/  MUFU.EX2 R135, R222 ;  /* 0x000000de00877308 */ /* 0x000fec0000000800 */
[--C-:B------:R-:W-:Y:S01]  /*e390*/  FFMA.FTZ R97, R201, c[0x0][0x2d0], -R142.reuse ;  /* 0x0000b400c9617a23 */ /* 0x100fe2000001088e */
[C---:B------:R-:W-:Y:S03]  /*e3a0*/  HMMA.16816.F32.BF16 R32, R128.reuse, R98, R32 ;  /* 0x000000628020723c */ /* 0x040fe60000041820 */
[----:B------:R-:W-:Y:S05]  /*e3b0*/  MUFU.EX2 R98, R149 ;  /* 0x0000009500627308 */ /* 0x000fea0000000800 */
[C---:B------:R-:W-:Y:S05]  /*e3c0*/  HMMA.16816.F32.BF16 R36, R128.reuse, R88, R36 ;  /* 0x000000588024723c */ /* 0x040fea0000041824 */
[----:B------:R1:W-:Y:S03]  /*e3d0*/  MUFU.EX2 R89, R2 ;  /* 0x0000000200597308 */ /* 0x0003e60000000800 */
[C---:B------:R-:W-:Y:S07]  /*e3e0*/  HMMA.16816.F32.BF16 R40, R128.reuse, R90, R40 ;  /* 0x0000005a8028723c */ /* 0x040fee0000041828 */
[----:B------:R-:W-:Y:S01]  /*e3f0*/  MUFU.EX2 R88, R140 ;  /* 0x0000008c00587308 */ /* 0x000fe20000000800 */
[C---:B---3--:R-:W-:Y:S08]  /*e400*/  HMMA.16816.F32.BF16 R44, R128.reuse, R80, R44 ;  /* 0x00000050802c723c */ /* 0x048ff0000004182c */
[C---:B------:R-:W-:Y:S01]  /*e410*/  HMMA.16816.F32.BF16 R48, R128.reuse, R82, R48 ;  /* 0x000000528030723c */ /* 0x040fe20000041830 */
[----:B------:R-:W-:Y:S01]  /*e420*/  LDSM.16.MT88.4 R80, [R185+0x800] ;  /* 0x00080000b950783b */ /* 0x000fe20000004200 */
[----:B------:R-:W2:Y:S02]  /*e430*/  MUFU.EX2 R90, R137 ;  /* 0x00000089005a7308 */ /* 0x000ea40000000800 */
[--C-:B-1----:R-:W-:Y:S04]  /*e440*/  FFMA.FTZ R2, R144, c[0x0][0x2d0], -R142.reuse ;  /* 0x0000b40090027a23 */ /* 0x102fe8000001088e */
[C---:B------:R-:W-:Y:S04]  /*e450*/  HMMA.16816.F32.BF16 R52, R128.reuse, R72, R52 ;  /* 0x000000488034723c */ /* 0x040fe80000041834 */
[----:B------:R1:W-:Y:S04]  /*e460*/  MUFU.EX2 R93, R2 ;  /* 0x00000002005d7308 */ /* 0x0003e80000000800 */
[C---:B------:R-:W-:Y:S01]  /*e470*/  HMMA.16816.F32.BF16 R56, R128.reuse, R74, R56 ;  /* 0x0000004a8038723c */ /* 0x040fe20000041838 */
[----:B------:R-:W3:Y:S05]  /*e480*/  LDSM.16.MT88.4 R72, [R186+0x3000] ;  /* 0x00300000ba48783b */ /* 0x000eea0000004200 */
[----:B------:R-:W-:Y:S10]  /*e490*/  MUFU.EX2 R144, R215 ;  /* 0x000000d700907308 */ /* 0x000ff40000000800 */
[----:B------:R-:W-:Y:S01]  /*e4a0*/  MUFU.EX2 R136, R220 ;  /* 0x000000dc00887308 */ /* 0x000fe20000000800 */
[----:B-1----:R-:W-:Y:S09]  /*e4b0*/  FFMA.FTZ R2, R147, c[0x0][0x2d0], -R142 ;  /* 0x0000b40093027a23 */ /* 0x002ff2000001088e */
[----:B------:R1:W4:Y:S10]  /*e4c0*/  MUFU.EX2 R103, R2 ;  /* 0x0000000200677308 */ /* 0x0003340000000800 */
[----:B------:R-:W5:Y:S01]  /*e4d0*/  MUFU.EX2 R137, R218 ;  /* 0x000000da00897308 */ /* 0x000f620000000800 */
[C---:B---3--:R-:W-:Y:S07]  /*e4e0*/  HMMA.16816.F32.BF16 R60, R128.reuse, R72, R60 ;  /* 0x00000048803c723c */ /* 0x048fee000004183c */
[----:B--2---:R-:W-:Y:S01]  /*e4f0*/  F2FP.BF16.PACK_AB R72, R90, R88 ;  /* 0x000000585a48723e */ /* 0x004fe200000010ff */
[----:B------:R-:W-:Y:S04]  /*e500*/  HMMA.16816.F32.BF16 R64, R128, R74, R64 ;  /* 0x0000004a8040723c */ /* 0x000fe80000041840 */
[----:B------:R-:W-:Y:S01]  /*e510*/  F2FP.BF16.PACK_AB R73, R89, R70 ;  /* 0x000000465949723e */ /* 0x000fe200000010ff */
[----:B-1----:R-:W-:Y:S02]  /*e520*/  FADD.FTZ R2, R212, R69 ;  /* 0x00000045d4027221 */ /* 0x002fe40000010000 */
[----:B------:R-:W-:Y:S01]  /*e530*/  F2FP.BF16.PACK_AB R74, R95, R94 ;  /* 0x0000005e5f4a723e */ /* 0x000fe200000010ff */
[----:B------:R-:W-:Y:S01]  /*e540*/  FADD.FTZ R69, R209, R0 ;  /* 0x00000000d1457221 */ /* 0x000fe20000010000 */
[----:B----4-:R-:W-:Y:S01]  /*e550*/  F2FP.BF16.PACK_AB R75, R103, R93 ;  /* 0x0000005d674b723e */ /* 0x010fe200000010ff */
[----:B------:R-:W-:Y:S02]  /*e560*/  MUFU.EX2 R212, R141 ;  /* 0x0000008d00d47308 */ /* 0x000fe40000000800 */
[----:B------:R-:W-:Y:S01]  /*e570*/  FFMA.FTZ R0, R151, c[0x0][0x2d0], -R142 ;  /* 0x0000b40097007a23 */ /* 0x000fe2000001088e */
[----:B------:R-:W-:Y:S01]  /*e580*/  F2FP.BF16.PACK_AB R128, R135, R134 ;  /* 0x000000868780723e */ /* 0x000fe200000010ff */
[----:B------:R-:W-:Y:S01]  /*e590*/  FADD.FTZ R2, R224, R2 ;  /* 0x00000002e0027221 */ /* 0x000fe20000010000 */
[----:B-----5:R-:W-:Y:S01]  /*e5a0*/  F2FP.BF16.PACK_AB R130, R137, R136 ;  /* 0x000000888982723e */ /* 0x020fe200000010ff */
[C---:B------:R-:W-:Y:S04]  /*e5b0*/  HMMA.16816.F32.BF16 R4, R72.reuse, R76, R4 ;  /* 0x0000004c4804723c */ /* 0x040fe80000041804 */
[----:B------:R1:W-:Y:S04]  /*e5c0*/  MUFU.EX2 R99, R0 ;  /* 0x0000000000637308 */ /* 0x0003e80000000800 */
[C---:B------:R-:W-:Y:S01]  /*e5d0*/  HMMA.16816.F32.BF16 R8, R72.reuse, R78, R8 ;  /* 0x0000004e4808723c */ /* 0x040fe20000041808 */
[----:B------:R-:W2:Y:S05]  /*e5e0*/  LDSM.16.MT88.4 R76, [R184+0x800] ;  /* 0x00080000b84c783b */ /* 0x000eaa0000004200 */
[----:B------:R-:W-:Y:S02]  /*e5f0*/  MUFU.EX2 R151, R139 ;  /* 0x0000008b00977308 */ /* 0x000fe40000000800 */
[C---:B------:R-:W-:Y:S08]  /*e600*/  HMMA.16816.F32.BF16 R12, R72.reuse, R80, R12 ;  /* 0x00000050480c723c */ /* 0x040ff0000004180c */
[C---:B------:R-:W-:Y:S01]  /*e610*/  HMMA.16816.F32.BF16 R16, R72.reuse, R82, R16 ;  /* 0x000000524810723c */ /* 0x040fe20000041810 */
[----:B------:R-:W3:Y:S03]  /*e620*/  LDSM.16.MT88.4 R80, [R186+0x800] ;  /* 0x00080000ba50783b */ /* 0x000ee60000004200 */
[--C-:B-1----:R-:W-:Y:S02]  /*e630*/  FFMA.FTZ R0, R176, c[0x0][0x2d0], -R142.reuse ;  /* 0x0000b400b0007a23 */ /* 0x102fe4000001088e */
[----:B------:R-:W-:Y:S10]  /*e640*/  MUFU.EX2 R176, R198 ;  /* 0x000000c600b07308 */ /* 0x000ff40000000800 */
[----:B------:R1:W4:Y:S01]  /*e650*/  MUFU.EX2 R101, R0 ;  /* 0x0000000000657308 */ /* 0x0003220000000800 */
[C---:B--2---:R-:W-:Y:S08]  /*e660*/  HMMA.16816.F32.BF16 R20, R72.reuse, R76, R20 ;  /* 0x0000004c4814723c */ /* 0x044ff00000041814 */
[C---:B------:R-:W-:Y:S01]  /*e670*/  HMMA.16816.F32.BF16 R24, R72.reuse, R78, R24 ;  /* 0x0000004e4818723c */ /* 0x040fe20000041818 */
[----:B------:R-:W2:Y:S03]  /*e680*/  LDSM.16.MT88.4 R76, [R183+0x3800] ;  /* 0x00380000b74c783b */ /* 0x000ea60000004200 */
[--C-:B-1----:R-:W-:Y:S04]  /*e690*/  FFMA.FTZ R0, R150, c[0x0][0x2d0], -R142.reuse ;  /* 0x0000b40096007a23 */ /* 0x102fe8000001088e */
[C---:B---3--:R-:W-:Y:S01]  /*e6a0*/  HMMA.16816.F32.BF16 R28, R72.reuse, R80, R28 ;  /* 0x00000050481c723c */ /* 0x048fe2000004181c */
[----:B------:R1:W-:Y:S07]  /*e6b0*/  MUFU.EX2 R210, R0 ;  /* 0x0000000000d27308 */ /* 0x0003ee0000000800 */
[C---:B------:R-:W-:Y:S01]  /*e6c0*/  HMMA.16816.F32.BF16 R32, R72.reuse, R82, R32 ;  /* 0x000000524820723c */ /* 0x040fe20000041820 */
[----:B------:R-:W3:Y:S03]  /*e6d0*/  LDSM.16.MT88.4 R80, [R185+0x3800] ;  /* 0x00380000b950783b */ /* 0x000ee60000004200 */
[----:B-1----:R-:W-:Y:S02]  /*e6e0*/  FFMA.FTZ R0, R177, c[0x0][0x2d0], -R142 ;  /* 0x0000b400b1007a23 */ /* 0x002fe4000001088e */
[----:B------:R-:W-:Y:S02]  /*e6f0*/  MUFU.EX2 R177, R197 ;  /* 0x000000c500b17308 */ /* 0x000fe40000000800 */
[C---:B--2---:R-:W-:Y:S08]  /*e700*/  HMMA.16816.F32.BF16 R36, R72.reuse, R76, R36 ;  /* 0x0000004c4824723c */ /* 0x044ff00000041824 */
[----:B------:R1:W2:Y:S01]  /*e710*/  MUFU.EX2 R209, R0 ;  /* 0x0000000000d17308 */ /* 0x0002a20000000800 */
[C---:B------:R-:W-:Y:S01]  /*e720*/  HMMA.16816.F32.BF16 R40, R72.reuse, R78, R40 ;  /* 0x0000004e4828723c */ /* 0x040fe20000041828 */
[----:B------:R-:W5:Y:S07]  /*e730*/  LDSM.16.MT88.4 R76, [R184+0x3800] ;  /* 0x00380000b84c783b */ /* 0x000f6e0000004200 */
[C---:B---3--:R-:W-:Y:S08]  /*e740*/  HMMA.16816.F32.BF16 R44, R72.reuse, R80, R44 ;  /* 0x00000050482c723c */ /* 0x048ff0000004182c */
[C---:B------:R-:W-:Y:S01]  /*e750*/  HMMA.16816.F32.BF16 R48, R72.reuse, R82, R48 ;  /* 0x000000524830723c */ /* 0x040fe20000041830 */
[----:B------:R-:W3:Y:S03]  /*e760*/  LDSM.16.MT88.4 R80, [R186+0x3800] ;  /* 0x00380000ba50783b */ /* 0x000ee60000004200 */
[----:B-1----:R-:W-:Y:S02]  /*e770*/  FADD.FTZ R0, R217, R69 ;  /* 0x00000045d9007221 */ /* 0x002fe40000010000 */
[----:B------:R-:W-:Y:S06]  /*e780*/  FADD.FTZ R69, R225, R2 ;  /* 0x00000002e1457221 */ /* 0x000fec0000010000 */
[----:B------:R-:W-:Y:S02]  /*e790*/  FADD.FTZ R69, R88, R69 ;  /* 0x0000004558457221 */ /* 0x000fe40000010000 */
[----:B------:R-:W-:Y:S02]  /*e7a0*/  FADD.FTZ R2, R138, R0 ;  /* 0x000000008a027221 */ /* 0x000fe40000010000 */
[----:B------:R-:W-:Y:S02]  /*e7b0*/  FADD.FTZ R69, R90, R69 ;  /* 0x000000455a457221 */ /* 0x000fe40000010000 */
[----:B------:R-:W-:Y:S02]  /*e7c0*/  FADD.FTZ R2, R70, R2 ;  /* 0x0000000246027221 */ /* 0x000fe40000010000 */
[----:B------:R-:W-:Y:S02]  /*e7d0*/  FFMA.FTZ R0, R179, c[0x0][0x2d0], -R142 ;  /* 0x0000b400b3007a23 */ /* 0x000fe4000001088e */
[----:B------:R-:W-:Y:S02]  /*e7e0*/  FADD.FTZ R92, R89, R2 ;  /* 0x00000002595c7221 */ /* 0x000fe40000010000 */
[----:B------:R-:W-:Y:S01]  /*e7f0*/  LDSM.16.MT88.4 R88, [R184+0x1800] ;  /* 0x00180000b858783b */ /* 0x000fe20000004200 */
[C---:B-----5:R-:W-:Y:S01]  /*e800*/  HMMA.16816.F32.BF16 R52, R72.reuse, R76, R52 ;  /* 0x0000004c4834723c */ /* 0x060fe20000041834 */
[----:B------:R1:W5:Y:S02]  /*e810*/  MUFU.EX2 R150, R0 ;  /* 0x0000000000967308 */ /* 0x0003640000000800 */
[----:B------:R-:W-:Y:S02]  /*e820*/  FADD.FTZ R96, R93, R92 ;  /* 0x0000005c5d607221 */ /* 0x000fe40000010000 */
[--C-:B------:R-:W-:Y:S02]  /*e830*/  FFMA.FTZ R2, R207, c[0x0][0x2d0], -R142.reuse ;  /* 0x0000b400cf027a23 */ /* 0x100fe4000001088e */
[--C-:B------:R-:W-:Y:S01]  /*e840*/  FFMA.FTZ R70, R202, c[0x0][0x2d0], -R142.reuse ;  /* 0x0000b400ca467a23 */ /* 0x100fe2000001088e */
[C---:B------:R-:W-:Y:S01]  /*e850*/  HMMA.16816.F32.BF16 R56, R72.reuse, R78, R56 ;  /* 0x0000004e4838723c */ /* 0x040fe20000041838 */
[----:B------:R-:W5:Y:S02]  /*e860*/  LDSM.16.MT88.4 R76, [R183+0x1000] ;  /* 0x00100000b74c783b */ /* 0x000f640000004200 */
[----:B------:R2:W-:Y:S05]  /*e870*/  MUFU.EX2 R133, R2 ;  /* 0x0000000200857308 */ /* 0x0005ea0000000800 */
[C---:B---3--:R-:W-:Y:S05]  /*e880*/  HMMA.16816.F32.BF16 R60, R72.reuse, R80, R60 ;  /* 0x00000050483c723c */ /* 0x048fea000004183c */
[----:B------:R-:W-:Y:S03]  /*e890*/  MUFU.EX2 R70, R70 ;  /* 0x0000004600467308 */ /* 0x000fe60000000800 */
[----:B------:R-:W-:Y:S01]  /*e8a0*/  HMMA.16816.F32.BF16 R64, R72, R82, R64 ;  /* 0x000000524840723c */ /* 0x000fe20000041840 */
[----:B------:R-:W3:Y:S03]  /*e8b0*/  LDSM.16.MT88.4 R80, [R185+0x1000] ;  /* 0x00100000b950783b */ /* 0x000ee60000004200 */
[----:B-1----:R-:W-:Y:S03]  /*e8c0*/  FFMA.FTZ R0, R193, c[0x0][0x2d0], -R142 ;  /* 0x0000b400c1007a23 */ /* 0x002fe6000001088e */
[----:B------:R-:W-:Y:S01]  /*e8d0*/  F2FP.BF16.PACK_AB R72, R100, R98 ;  /* 0x000000626448723e */ /* 0x000fe200000010ff */
[----:B------:R1:W1:Y:S01]  /*e8e0*/  MUFU.EX2 R149, R0 ;  /* 0x0000000000957308 */ /* 0x0002620000000800 */
[----:B----4-:R-:W-:Y:S03]  /*e8f0*/  F2FP.BF16.PACK_AB R73, R101, R99 ;  /* 0x000000636549723e */ /* 0x010fe600000010ff */
[----:B------:R-:W-:Y:S01]  /*e900*/  F2FP.BF16.PACK_AB R74, R212, R102 ;  /* 0x00000066d44a723e */ /* 0x000fe200000010ff */
[----:B--2---:R-:W-:Y:S01]  /*e910*/  FADD.FTZ R2, R103, R96 ;  /* 0x0000006067027221 */ /* 0x004fe20000010000 */
[----:B------:R-:W-:Y:S03]  /*e920*/  F2FP.BF16.PACK_AB R75, R209, R210 ;  /* 0x000000d2d14b723e */ /* 0x000fe600000010ff */
[----:B------:R-:W-:Y:S04]  /*e930*/  FADD.FTZ R2, R99, R2 ;  /* 0x0000000263027221 */ /* 0x000fe80000010000 */
[----:B------:R-:W-:Y:S01]  /*e940*/  FADD.FTZ R2, R101, R2 ;  /* 0x0000000265027221 */ /* 0x000fe20000010000 */
[C---:B-----5:R-:W-:Y:S03]  /*e950*/  HMMA.16816.F32.BF16 R4, R72.reuse, R76, R4 ;  /* 0x0000004c4804723c */ /* 0x060fe60000041804 */
[----:B------:R-:W-:Y:S02]  /*e960*/  FADD.FTZ R2, R210, R2 ;  /* 0x00000002d2027221 */ /* 0x000fe40000010000 */
[----:B-1----:R-:W-:Y:S03]  /*e970*/  FFMA.FTZ R0, R178, c[0x0][0x2d0], -R142 ;  /* 0x0000b400b2007a23 */ /* 0x002fe6000001088e */
[C---:B------:R-:W-:Y:S01]  /*e980*/  HMMA.16816.F32.BF16 R8, R72.reuse, R78, R8 ;  /* 0x0000004e4808723c */ /* 0x040fe20000041808 */
[----:B------:R-:W1:Y:S01]  /*e990*/  LDSM.16.MT88.4 R76, [R186+0x1000] ;  /* 0x00100000ba4c783b */ /* 0x000e620000004200 */
[----:B------:R2:W4:Y:S02]  /*e9a0*/  MUFU.EX2 R148, R0 ;  /* 0x0000000000947308 */ /* 0x0005240000000800 */
[----:B------:R-:W-:Y:S04]  /*e9b0*/  FADD.FTZ R2, R209, R2 ;  /* 0x00000002d1027221 */ /* 0x000fe80000010000 */
[C---:B---3--:R-:W-:Y:S04]  /*e9c0*/  HMMA.16816.F32.BF16 R12, R72.reuse, R80, R12 ;  /* 0x00000050480c723c */ /* 0x048fe8000004180c */
[----:B------:R-:W-:Y:S04]  /*e9d0*/  FADD.FTZ R2, R150, R2 ;  /* 0x0000000296027221 */ /* 0x000fe80000010000 */
[C---:B------:R-:W-:Y:S01]  /*e9e0*/  HMMA.16816.F32.BF16 R16, R72.reuse, R82, R16 ;  /* 0x000000524810723c */ /* 0x040fe20000041810 */
[----:B------:R-:W3:Y:S03]  /*e9f0*/  LDSM.16.MT88.4 R80, [R183+0x4000] ;  /* 0x00400000b750783b */ /* 0x000ee60000004200 */
[----:B------:R-:W-:Y:S04]  /*ea00*/  FADD.FTZ R2, R149, R2 ;  /* 0x0000000295027221 */ /* 0x000fe80000010000 */
[C---:B------:R-:W-:Y:S04]  /*ea10*/  HMMA.16816.F32.BF16 R20, R72.reuse, R84, R20 ;  /* 0x000000544814723c */ /* 0x040fe80000041814 */
[----:B--2---:R-:W-:Y:S02]  /*ea20*/  FFMA.FTZ R0, R194, c[0x0][0x2d0], -R142 ;  /* 0x0000b400c2007a23 */ /* 0x004fe4000001088e */
[----:B----4-:R-:W-:Y:S02]  /*ea30*/  FADD.FTZ R2, R148, R2 ;  /* 0x0000000294027221 */ /* 0x010fe40000010000 */
[C---:B------:R-:W-:Y:S01]  /*ea40*/  HMMA.16816.F32.BF16 R24, R72.reuse, R86, R24 ;  /* 0x000000564818723c */ /* 0x040fe20000041818 */
[----:B------:R-:W2:Y:S01]  /*ea50*/  LDSM.16.MT88.4 R84, [R185+0x4000] ;  /* 0x00400000b954783b */ /* 0x000ea20000004200 */
[----:B------:R4:W5:Y:S06]  /*ea60*/  MUFU.EX2 R147, R0 ;  /* 0x0000000000937308 */ /* 0x00096c0000000800 */
[C---:B-1----:R-:W-:Y:S08]  /*ea70*/  HMMA.16816.F32.BF16 R28, R72.reuse, R76, R28 ;  /* 0x0000004c481c723c */ /* 0x042ff0000004181c */
[C---:B------:R-:W-:Y:S01]  /*ea80*/  HMMA.16816.F32.BF16 R32, R72.reuse, R78, R32 ;  /* 0x0000004e4820723c */ /* 0x040fe20000041820 */
[----:B------:R-:W1:Y:S07]  /*ea90*/  LDSM.16.MT88.4 R76, [R184+0x4000] ;  /* 0x00400000b84c783b */ /* 0x000e6e0000004200 */
[C---:B---3--:R-:W-:Y:S04]  /*eaa0*/  HMMA.16816.F32.BF16 R36, R72.reuse, R80, R36 ;  /* 0x000000504824723c */ /* 0x048fe80000041824 */
[----:B----4-:R-:W-:Y:S02]  /*eab0*/  FFMA.FTZ R0, R203, c[0x0][0x2d0], -R142 ;  /* 0x0000b400cb007a23 */ /* 0x010fe4000001088e */
[----:B-----5:R-:W-:Y:S02]  /*eac0*/  FADD.FTZ R2, R147, R2 ;  /* 0x0000000293027221 */ /* 0x020fe40000010000 */
[C---:B------:R-:W-:Y:S01]  /*ead0*/  HMMA.16816.F32.BF16 R40, R72.reuse, R82, R40 ;  /* 0x000000524828723c */ /* 0x040fe20000041828 */
[----:B------:R-:W3:Y:S01]  /*eae0*/  LDSM.16.MT88.4 R80, [R186+0x4000] ;  /* 0x00400000ba50783b */ /* 0x000ee20000004200 */
[----:B------:R4:W5:Y:S06]  /*eaf0*/  MUFU.EX2 R141, R0 ;  /* 0x00000000008d7308 */ /* 0x00096c0000000800 */
[C---:B--2---:R-:W-:Y:S08]  /*eb00*/  HMMA.16816.F32.BF16 R44, R72.reuse, R84, R44 ;  /* 0x00000054482c723c */ /* 0x044ff0000004182c */
[C---:B------:R-:W-:Y:S01]  /*eb10*/  HMMA.16816.F32.BF16 R48, R72.reuse, R86, R48 ;  /* 0x000000564830723c */ /* 0x040fe20000041830 */
[----:B------:R-:W2:Y:S07]  /*eb20*/  LDSM.16.MT88.4 R84, [R183+0x1800] ;  /* 0x00180000b754783b */ /* 0x000eae0000004200 */
[C---:B-1----:R-:W-:Y:S04]  /*eb30*/  HMMA.16816.F32.BF16 R52, R72.reuse, R76, R52 ;  /* 0x0000004c4834723c */ /* 0x042fe80000041834 */
[----:B----4-:R-:W-:Y:S02]  /*eb40*/  FFMA.FTZ R0, R205, c[0x0][0x2d0], -R142 ;  /* 0x0000b400cd007a23 */ /* 0x010fe4000001088e */
[----:B-----5:R-:W-:Y:S02]  /*eb50*/  FADD.FTZ R2, R141, R2 ;  /* 0x000000028d027221 */ /* 0x020fe40000010000 */
[----:B------:R1:W4:Y:S01]  /*eb60*/  MUFU.EX2 R140, R0 ;  /* 0x00000000008c7308 */ /* 0x0003220000000800 */
[C---:B------:R-:W-:Y:S01]  /*eb70*/  HMMA.16816.F32.BF16 R56, R72.reuse, R78, R56 ;  /* 0x0000004e4838723c */ /* 0x040fe20000041838 */
[----:B------:R-:W5:Y:S07]  /*eb80*/  LDSM.16.MT88.4 R76, [R185+0x1800] ;  /* 0x00180000b94c783b */ /* 0x000f6e0000004200 */
[C---:B---3--:R-:W-:Y:S08]  /*eb90*/  HMMA.16816.F32.BF16 R60, R72.reuse, R80, R60 ;  /* 0x00000050483c723c */ /* 0x048ff0000004183c */
[----:B------:R-:W-:Y:S01]  /*eba0*/  HMMA.16816.F32.BF16 R64, R72, R82, R64 ;  /* 0x000000524840723c */ /* 0x000fe20000041840 */
[----:B------:R-:W3:Y:S06]  /*ebb0*/  LDSM.16.MT88.4 R80, [R186+0x1800] ;  /* 0x00180000ba50783b */ /* 0x000eec0000004200 */
[----:B------:R-:W-:Y:S01]  /*ebc0*/  F2FP.BF16.PACK_AB R72, R196, R177 ;  /* 0x000000b1c448723e */ /* 0x000fe200000010ff */
[----:B-1----:R-:W-:Y:S01]  /*ebd0*/  FFMA.FTZ R0, R200, c[0x0][0x2d0], -R142 ;  /* 0x0000b400c8007a23 */ /* 0x002fe2000001088e */
[----:B------:R-:W-:Y:S03]  /*ebe0*/  F2FP.BF16.PACK_AB R74, R151, R176 ;  /* 0x000000b0974a723e */ /* 0x000fe600000010ff */
[----:B------:R-:W-:Y:S01]  /*ebf0*/  F2FP.BF16.PACK_AB R73, R149, R150 ;  /* 0x000000969549723e */ /* 0x000fe200000010ff */
[----:B------:R1:W1:Y:S01]  /*ec00*/  MUFU.EX2 R139, R0 ;  /* 0x00000000008b7308 */ /* 0x0002620000000800 */
[----:B------:R-:W-:Y:S01]  /*ec10*/  F2FP.BF16.PACK_AB R75, R147, R148 ;  /* 0x00000094934b723e */ /* 0x000fe200000010ff */
[----:B----4-:R-:W-:Y:S06]  /*ec20*/  FADD.FTZ R2, R140, R2 ;  /* 0x000000028c027221 */ /* 0x010fec0000010000 */
[C---:B--2---:R-:W-:Y:S08]  /*ec30*/  HMMA.16816.F32.BF16 R4, R72.reuse, R84, R4 ;  /* 0x000000544804723c */ /* 0x044ff00000041804 */
[C---:B------:R-:W-:Y:S01]  /*ec40*/  HMMA.16816.F32.BF16 R8, R72.reuse, R86, R8 ;  /* 0x000000564808723c */ /* 0x040fe20000041808 */
[----:B------:R-:W2:Y:S07]  /*ec50*/  LDSM.16.MT88.4 R84, [R183+0x4800] ;  /* 0x00480000b754783b */ /* 0x000eae0000004200 */
[C---:B-----5:R-:W-:Y:S04]  /*ec60*/  HMMA.16816.F32.BF16 R12, R72.reuse, R76, R12 ;  /* 0x0000004c480c723c */ /* 0x060fe8000004180c */
[----:B-1----:R-:W-:Y:S02]  /*ec70*/  FFMA.FTZ R0, R208, c[0x0][0x2d0], -R142 ;  /* 0x0000b400d0007a23 */ /* 0x002fe4000001088e */
[----:B------:R-:W-:Y:S02]  /*ec80*/  FADD.FTZ R2, R139, R2 ;  /* 0x000000028b027221 */ /* 0x000fe40000010000 */
[C---:B------:R-:W-:Y:S01]  /*ec90*/  HMMA.16816.F32.BF16 R16, R72.reuse, R78, R16 ;  /* 0x0000004e4810723c */ /* 0x040fe20000041810 */
[----:B------:R-:W1:Y:S01]  /*eca0*/  LDSM.16.MT88.4 R76, [R185+0x4800] ;  /* 0x00480000b94c783b */ /* 0x000e620000004200 */
[----:B------:R4:W-:Y:S06]  /*ecb0*/  MUFU.EX2 R138, R0 ;  /* 0x00000000008a7308 */ /* 0x0009ec0000000800 */
[C---:B------:R-:W-:Y:S08]  /*ecc0*/  HMMA.16816.F32.BF16 R20, R72.reuse, R88, R20 ;  /* 0x000000584814723c */ /* 0x040ff00000041814 */
[C---:B------:R-:W-:Y:S01]  /*ecd0*/  HMMA.16816.F32.BF16 R24, R72.reuse, R90, R24 ;  /* 0x0000005a4818723c */ /* 0x040fe20000041818 */
[----:B------:R-:W5:Y:S07]  /*ece0*/  LDSM.16.MT88.4 R88, [R184+0x4800] ;  /* 0x00480000b858783b */ /* 0x000f6e0000004200 */
[C---:B---3--:R-:W-:Y:S04]  /*ecf0*/  HMMA.16816.F32.BF16 R28, R72.reuse, R80, R28 ;  /* 0x00000050481c723c */ /* 0x048fe8000004181c */
[----:B----4-:R-:W-:Y:S02]  /*ed00*/  FADD.FTZ R0, R94, R69 ;  /* 0x000000455e007221 */ /* 0x010fe40000010000 */
[----:B------:R-:W-:Y:S02]  /*ed10*/  FFMA.FTZ R69, R206, c[0x0][0x2d0], -R142 ;  /* 0x0000b400ce457a23 */ /* 0x000fe4000001088e */
[C---:B------:R-:W-:Y:S01]  /*ed20*/  HMMA.16816.F32.BF16 R32, R72.reuse, R82, R32 ;  /* 0x000000524820723c */ /* 0x040fe20000041820 */
[----:B------:R-:W3:Y:S01]  /*ed30*/  LDSM.16.MT88.4 R80, [R186+0x4800] ;  /* 0x00480000ba50783b */ /* 0x000ee20000004200 */
[----:B------:R-:W4:Y:S02]  /*ed40*/  MUFU.EX2 R132, R69 ;  /* 0x0000004500847308 */ /* 0x000f240000000800 */
[----:B------:R-:W-:Y:S04]  /*ed50*/  FADD.FTZ R0, R95, R0 ;  /* 0x000000005f007221 */ /* 0x000fe80000010000 */
[C---:B--2---:R-:W-:Y:S01]  /*ed60*/  HMMA.16816.F32.BF16 R36, R72.reuse, R84, R36 ;  /* 0x000000544824723c */ /* 0x044fe20000041824 */
[----:B------:R-:W-:Y:S03]  /*ed70*/  LDSM.16.MT88.4 R92, [R186+0x2000] ;  /* 0x00200000ba5c783b */ /* 0x000fe60000004200 */
[----:B------:R-:W2:Y:S01]  /*ed80*/  MUFU.EX2 R69, R97 ;  /* 0x0000006100457308 */ /* 0x000ea20000000800 */
[----:B------:R-:W-:Y:S03]  /*ed90*/  FADD.FTZ R0, R98, R0 ;  /* 0x0000000062007221 */ /* 0x000fe60000010000 */
[C---:B------:R-:W-:Y:S01]  /*eda0*/  HMMA.16816.F32.BF16 R40, R72.reuse, R86, R40 ;  /* 0x000000564828723c */ /* 0x040fe20000041828 */
[----:B------:R-:W-:Y:S03]  /*edb0*/  LDSM.16.MT88.4 R84, [R185+0x2000] ;  /* 0x00200000b954783b */ /* 0x000fe60000004200 */
[----:B------:R-:W-:Y:S04]  /*edc0*/  FADD.FTZ R0, R100, R0 ;  /* 0x0000000064007221 */ /* 0x000fe80000010000 */
[C---:B-1----:R-:W-:Y:S04]  /*edd0*/  HMMA.16816.F32.BF16 R44, R72.reuse, R76, R44 ;  /* 0x0000004c482c723c */ /* 0x042fe8000004182c */
[----:B----4-:R-:W-:Y:S01]  /*ede0*/  F2FP.BF16.PACK_AB R129, R132, R133 ;  /* 0x000000858481723e */ /* 0x010fe200000010ff */
[----:B------:R-:W-:Y:S03]  /*edf0*/  FADD.FTZ R0, R102, R0 ;  /* 0x0000000066007221 */ /* 0x000fe60000010000 */
[C---:B------:R-:W-:Y:S01]  /*ee00*/  HMMA.16816.F32.BF16 R48, R72.reuse, R78, R48 ;  /* 0x0000004e4830723c */ /* 0x040fe20000041830 */
[----:B------:R-:W1:Y:S03]  /*ee10*/  LDSM.16.MT88.4 R76, [R183+0x2000] ;  /* 0x00200000b74c783b */ /* 0x000e660000004200 */
[----:B--2---:R-:W-:Y:S01]  /*ee20*/  F2FP.BF16.PACK_AB R131, R69, R70 ;  /* 0x000000464583723e */ /* 0x004fe200000010ff */
[----:B------:R-:W-:Y:S03]  /*ee30*/  FADD.FTZ R0, R212, R0 ;  /* 0x00000000d4007221 */ /* 0x000fe60000010000 */
[C---:B-----5:R-:W-:Y:S01]  /*ee40*/  HMMA.16816.F32.BF16 R52, R72.reuse, R88, R52 ;  /* 0x000000584834723c */ /* 0x060fe20000041834 */
[----:B------:R-:W-:Y:S03]  /*ee50*/  LDSM.16.MT88.4 R96, [R184+0x2800] ;  /* 0x00280000b860783b */ /* 0x000fe60000004200 */
[----:B------:R-:W-:Y:S04]  /*ee60*/  FADD.FTZ R0, R177, R0 ;  /* 0x00000000b1007221 */ /* 0x000fe80000010000 */
[C---:B------:R-:W-:Y:S01]  /*ee70*/  HMMA.16816.F32.BF16 R56, R72.reuse, R90, R56 ;  /* 0x0000005a4838723c */ /* 0x040fe20000041838 */
[----:B------:R-:W2:Y:S03]  /*ee80*/  LDSM.16.MT88.4 R88, [R184+0x2000] ;  /* 0x00200000b858783b */ /* 0x000ea60000004200 */
[----:B------:R-:W-:Y:S04]  /*ee90*/  FADD.FTZ R0, R196, R0 ;  /* 0x00000000c4007221 */ /* 0x000fe80000010000 */
        /* <DEDUP_REMOVED lines=13> */
[----:B------:R-:W-:Y:S05]  /*ef70*/  FADD.FTZ R0, R144, R0 ;  /* 0x0000000090007221 */ /* 0x000fea0000010000 */
[C---:B------:R-:W-:Y:S01]  /*ef80*/  HMMA.16816.F32.BF16 R8, R72.reuse, R78, R8 ;  /* 0x0000004e4808723c */ /* 0x040fe20000041808 */
[----:B------:R-:W1:Y:S07]  /*ef90*/  LDSM.16.MT88.4 R76, [R183+0x5000] ;  /* 0x00500000b74c783b */ /* 0x000e6e0000004200 */
[C---:B------:R-:W-:Y:S08]  /*efa0*/  HMMA.16816.F32.BF16 R12, R72.reuse, R84, R12 ;  /* 0x00000054480c723c */ /* 0x040ff0000004180c */
[C---:B------:R-:W-:Y:S01]  /*efb0*/  HMMA.16816.F32.BF16 R16, R72.reuse, R86, R16 ;  /* 0x000000564810723c */ /* 0x040fe20000041810 */
[----:B------:R-:W3:Y:S07]  /*efc0*/  LDSM.16.MT88.4 R84, [R184+0x5000] ;  /* 0x00500000b854783b */ /* 0x000eee0000004200 */
[C---:B--2---:R-:W-:Y:S08]  /*efd0*/  HMMA.16816.F32.BF16 R20, R72.reuse, R88, R20 ;  /* 0x000000584814723c */ /* 0x044ff00000041814 */
[C---:B------:R-:W-:Y:S01]  /*efe0*/  HMMA.16816.F32.BF16 R24, R72.reuse, R90, R24 ;  /* 0x0000005a4818723c */ /* 0x040fe20000041818 */
[----:B------:R-:W2:Y:S07]  /*eff0*/  LDSM.16.MT88.4 R88, [R186+0x5000] ;  /* 0x00500000ba58783b */ /* 0x000eae0000004200 */
[C---:B------:R-:W-:Y:S08]  /*f000*/  HMMA.16816.F32.BF16 R28, R72.reuse, R92, R28 ;  /* 0x0000005c481c723c */ /* 0x040ff0000004181c */
[C---:B------:R-:W-:Y:S08]  /*f010*/  HMMA.16816.F32.BF16 R32, R72.reuse, R94, R32 ;  /* 0x0000005e4820723c */ /* 0x040ff00000041820 */
[C---:B-1----:R-:W-:Y:S08]  /*f020*/  HMMA.16816.F32.BF16 R36, R72.reuse, R76, R36 ;  /* 0x0000004c4824723c */ /* 0x042ff00000041824 */
[C---:B------:R-:W-:Y:S01]  /*f030*/  HMMA.16816.F32.BF16 R40, R72.reuse, R78, R40 ;  /* 0x0000004e4828723c */ /* 0x040fe20000041828 */
[----:B------:R-:W1:Y:S07]  /*f040*/  LDSM.16.MT88.4 R76, [R186+0x2800] ;  /* 0x00280000ba4c783b */ /* 0x000e6e0000004200 */
[C---:B------:R-:W-:Y:S08]  /*f050*/  HMMA.16816.F32.BF16 R44, R72.reuse, R80, R44 ;  /* 0x00000050482c723c */ /* 0x040ff0000004182c */
[C---:B------:R-:W-:Y:S01]  /*f060*/  HMMA.16816.F32.BF16 R48, R72.reuse, R82, R48 ;  /* 0x000000524830723c */ /* 0x040fe20000041830 */
[----:B------:R-:W4:Y:S07]  /*f070*/  LDSM.16.MT88.4 R80, [R183+0x5800] ;  /* 0x00580000b750783b */ /* 0x000f2e0000004200 */
[C---:B---3--:R-:W-:Y:S08]  /*f080*/  HMMA.16816.F32.BF16 R52, R72.reuse, R84, R52 ;  /* 0x000000544834723c */ /* 0x048ff00000041834 */
        /* <DEDUP_REMOVED lines=12> */
[C---:B-1----:R-:W-:Y:S08]  /*f150*/  HMMA.16816.F32.BF16 R92, R128.reuse, R76, R28 ;  /* 0x0000004c805c723c */ /* 0x042ff0000004181c */
[C---:B------:R-:W-:Y:S08]  /*f160*/  HMMA.16816.F32.BF16 R88, R128.reuse, R78, R32 ;  /* 0x0000004e8058723c */ /* 0x040ff00000041820 */
[C---:B----4-:R-:W-:Y:S08]  /*f170*/  HMMA.16816.F32.BF16 R84, R128.reuse, R80, R36 ;  /* 0x000000508054723c */ /* 0x050ff00000041824 */
[C---:B------:R-:W-:Y:S08]  /*f180*/  HMMA.16816.F32.BF16 R80, R128.reuse, R82, R40 ;  /* 0x000000528050723c */ /* 0x040ff00000041828 */
[C---:B--2---:R-:W-:Y:S08]  /*f190*/  HMMA.16816.F32.BF16 R76, R128.reuse, R72, R44 ;  /* 0x00000048804c723c */ /* 0x044ff0000004182c */
        /* <DEDUP_REMOVED lines=18> */
.L_x_739:
[----:B------:R-:W-:-:S13]  /*f2c0*/  ISETP.GE.AND P0, PT, R199, R230, PT ;  /* 0x000000e6c700720c */ /* 0x000fda0003f06270 */
[----:B------:R-:W-:Y:S05]  /*f2d0*/  @!P0 BRA `(.L_x_751) ;  /* 0x0000474000008947 */ /* 0x000fea0003800000 */
[----:B------:R-:W-:Y:S02]  /*f2e0*/  MOV R70, R5 ;  /* 0x0000000500467202 */ /* 0x000fe40000000f00 */
[----:B------:R-:W-:Y:S02]  /*f2f0*/  MOV R69, R68 ;  /* 0x0000004400457202 */ /* 0x000fe40000000f00 */
.L_x_769:
[----:B------:R-:W-:Y:S04]  /*f300*/  DEPBAR.LE SB0, 0x0 ;  /* 0x000080000000791a */ /* 0x000fe80000000000 */
[----:B------:R-:W-:Y:S01]  /*f310*/  WARPSYNC 0xffffffff ;  /* 0xffffffff00007948 */ /* 0x000fe20003800000 */
[----:B------:R-:W-:Y:S01]  /*f320*/  BAR.SYNC.DEFER_BLOCKING 0x0 ;  /* 0x0000000000007b1d */ /* 0x000fe20000010000 */
[----:B------:R-:W-:Y:S01]  /*f330*/  SHF.R.S32.HI R0, RZ, 0x1f, R211 ;  /* 0x0000001fff007819 */ /* 0x000fe200000114d3 */
[----:B------:R-:W-:Y:S01]  /*f340*/  IMAD.WIDE.U32 R2, R211, c[0x0][0x208], RZ ;  /* 0x00008200d3027a25 */ /* 0x000fe200078e00ff */
[----:B------:R-:W-:Y:S02]  /*f350*/  SHF.R.S32.HI R7, RZ, 0x1f, R221 ;  /* 0x0000001fff077819 */ /* 0x000fe400000114dd */
[----:B------:R-:W-:Y:S01]  /*f360*/  SHF.R.S32.HI R6, RZ, 0x1f, R219 ;  /* 0x0000001fff067819 */ /* 0x000fe200000114db */
[----:B------:R-:W-:Y:S01]  /*f370*/  IMAD R0, R0, c[0x0][0x208], RZ ;  /* 0x0000820000007a24 */ /* 0x000fe200078e02ff */
[----:B------:R-:W-:Y:S01]  /*f380*/  IADD3 R179, R71, 0x5800, RZ ;  /* 0x0000580047b37810 */ /* 0x000fe20007ffe0ff */
[----:B------:R-:W-:Y:S01]  /*f390*/  IMAD.SHL.U32 R46, R221, 0x2, RZ ;  /* 0x00000002dd2e7824 */ /* 0x000fe200078e00ff */
[----:B------:R-:W-:Y:S01]  /*f3a0*/  IADD3 R178, R71, 0x5000, RZ ;  /* 0x0000500047b27810 */ /* 0x000fe20007ffe0ff */
[----:B------:R-:W-:Y:S01]  /*f3b0*/  IMAD R0, R211, c[0x0][0x20c], R0 ;  /* 0x00008300d3007a24 */ /* 0x000fe200078e0200 */
[----:B------:R-:W-:Y:S01]  /*f3c0*/  IADD3 R177, R71, 0x4800, RZ ;  /* 0x0000480047b17810 */ /* 0x000fe20007ffe0ff */
[----:B------:R-:W-:Y:S01]  /*f3d0*/  IMAD.SHL.U32 R13, R219, 0x2, RZ ;  /* 0x00000002db0d7824 */ /* 0x000fe200078e00ff */
[----:B------:R-:W-:Y:S01]  /*f3e0*/  IADD3 R176, R71, 0x4000, RZ ;  /* 0x0000400047b07810 */ /* 0x000fe20007ffe0ff */
[----:B------:R-:W-:Y:S01]  /*f3f0*/  IMAD.IADD R3, R3, 0x1, R0 ;  /* 0x0000000103037824 */ /* 0x000fe200078e0200 */
[----:B------:R-:W-:Y:S02]  /*f400*/  SHF.R.S32.HI R0, RZ, 0x1f, R204 ;  /* 0x0000001fff007819 */ /* 0x000fe400000114cc */
[----:B------:R-:W-:Y:S01]  /*f410*/  IADD3 R68, R71, 0x3800, RZ ;  /* 0x0000380047447810 */ /* 0x000fe20007ffe0ff */
[----:B------:R-:W-:Y:S01]  /*f420*/  IMAD.WIDE.U32 R2, R204, c[0x0][0x218], R2 ;  /* 0x00008600cc027a25 */ /* 0x000fe200078e0002 */
[----:B------:R-:W-:Y:S02]  /*f430*/  SHF.L.U64.HI R21, R221, 0x1, R7 ;  /* 0x00000001dd157819 */ /* 0x000fe40000010207 */
[----:B------:R-:W-:Y:S01]  /*f440*/  SHF.L.U64.HI R20, R219, 0x1, R6 ;  /* 0x00000001db147819 */ /* 0x000fe20000010206 */
[----:B------:R-:W-:Y:S01]  /*f450*/  IMAD R4, R0, c[0x0][0x218], RZ ;  /* 0x0000860000047a24 */ /* 0x000fe200078e02ff */
[----:B------:R-:W-:Y:S01]  /*f460*/  IADD3 R0, P0, R240, R2, RZ ;  /* 0x00000002f0007210 */ /* 0x000fe20007f1e0ff */
[----:B------:R1:W2:Y:S02]  /*f470*/  LDSM.16.M88.4 R8, [R180] ;  /* 0x00000000b408783b */ /* 0x0002a40000000200 */
[----:B------:R-:W-:Y:S02]  /*f480*/  IMAD R4, R204, c[0x0][0x21c], R4 ;  /* 0x00008700cc047a24 */ /* 0x000fe400078e0204 */
[----:B------:R1:W3:Y:S03]  /*f490*/  LDSM.16.M88.4 R16, [R180+0x800] ;  /* 0x00080000b410783b */ /* 0x0002e60000000200 */
[----:B------:R-:W-:Y:S01]  /*f4a0*/  IADD3.X R2, R243, R3, R4, P0, !PT ;  /* 0x00000003f3027210 */ /* 0x000fe200007fe404 */
[----:B------:R1:W4:Y:S01]  /*f4b0*/  LDSM.16.M88.4 R24, [R180+0x1000] ;  /* 0x00100000b418783b */ /* 0x0003220000000200 */
[C---:B------:R-:W-:Y:S03]  /*f4c0*/  LEA R5, P0, R0.reuse, c[0x0][0x1f8], 0x1 ;  /* 0x00007e0000057a11 */ /* 0x040fe600078008ff */
[----:B------:R1:W1:Y:S01]  /*f4d0*/  LDSM.16.M88.4 R32, [R180+0x1800] ;  /* 0x00180000b420783b */ /* 0x0002620000000200 */
[----:B------:R-:W-:Y:S02]  /*f4e0*/  LEA.HI.X R4, R0, c[0x0][0x1fc], R2, 0x1, P0 ;  /* 0x00007f0000047a11 */ /* 0x000fe400000f0c02 */
[----:B------:R-:W-:Y:S01]  /*f4f0*/  IADD3 R0, R71, 0x3000, RZ ;  /* 0x0000300047007810 */ /* 0x000fe20007ffe0ff */
        /* <DEDUP_REMOVED lines=8> */
[----:B------:R-:W-:-:S05]  /*f580*/  BRA.DIV ~URZ, `(.L_x_752) ;  /* 0x0000a6427f007947 */ /* 0x000fca000b800000 */
[----:B--23--:R2:W3:Y:S02]  /*f590*/  SHFL.IDX PT, R12, R4, RZ, 0x181f ;  /* 0x00181fff040c7589 */ /* 0x00c4e400000e0000 */
.L_x_857:
[----:B------:R-:W5:Y:S01]  /*f5a0*/  SHFL.IDX PT, R2, R5, 0x2, 0x181f ;  /* 0x00581f0005027f89 */ /* 0x000f6200000e0000 */
[----:B------:R-:W-:Y:S01]  /*f5b0*/  ISETP.GE.AND P2, PT, R219, c[0x0][0x1d4], PT ;  /* 0x00007500db007a0c */ /* 0x000fe20003f46270 */
[----:B------:R-:W-:Y:S01]  /*f5c0*/  BSSY B0, `(.L_x_753) ;  /* 0x0000153000007945 */ /* 0x000fe20003800000 */
[----:B------:R-:W-:Y:S02]  /*f5d0*/  ISETP.GE.AND P3, PT, R221, c[0x0][0x1d4], PT ;  /* 0x00007500dd007a0c */ /* 0x000fe40003f66270 */
[----:B------:R-:W-:Y:S02]  /*f5e0*/  SEL R193, RZ, 0x10, P2 ;  /* 0x00000010ffc17807 */ /* 0x000fe40001000000 */
[----:B------:R-:W-:Y:S01]  /*f5f0*/  SEL R29, RZ, 0x10, P3 ;  /* 0x00000010ff1d7807 */ /* 0x000fe20001800000 */
[----:B------:R-:W2:Y:S01]  /*f600*/  SHFL.IDX PT, R3, R4, 0x2, 0x181f ;  /* 0x00581f0004037f89 */ /* 0x000ea200000e0000 */
[----:B------:R-:W-:Y:S04]  /*f610*/  IADD3 R6, -R193, 0x10, RZ ;  /* 0x00000010c1067810 */ /* 0x000fe80007ffe1ff */
[----:B------:R-:W-:Y:S03]  /*f620*/  LOP3.LUT R6, R6, 0xf, RZ, 0xc0, !PT ;  /* 0x0000000f06067812 */ /* 0x000fe600078ec0ff */
[----:B------:R-:W-:Y:S01]  /*f630*/  SHFL.IDX PT, R28, R5, 0x1, 0x181f ;  /* 0x00381f00051c7f89 */ /* 0x000fe200000e0000 */
[-C--:B-----5:R-:W-:Y:S02]  /*f640*/  IADD3 R38, P1, P0, R6, R2.reuse, R13 ;  /* 0x0000000206267210 */ /* 0x0a0fe4000783e00d */
[----:B------:R-:W-:Y:S04]  /*f650*/  IADD3 R6, -R29, 0x10, RZ ;  /* 0x000000101d067810 */ /* 0x000fe80007ffe1ff */
[----:B------:R-:W-:Y:S02]  /*f660*/  LOP3.LUT R6, R6, 0xf, RZ, 0xc0, !PT ;  /* 0x0000000f06067812 */ /* 0x000fe400078ec0ff */
[-C--:B--2---:R-:W-:Y:S02]  /*f670*/  IADD3.X R39, RZ, R3.reuse, R20, P1, P0 ;  /* 0x00000003ff277210 */ /* 0x084fe40000fe0414 */
[----:B------:R-:W-:Y:S02]  /*f680*/  IADD3 R44, P1, P0, R6, R2, R46 ;  /* 0x00000002062c7210 */ /* 0x000fe4000783e02e */
[----:B------:R-:W2:Y:S02]  /*f690*/  SHFL.IDX PT, R2, R5, RZ, 0x181f ;  /* 0x00181fff05027589 */ /* 0x000ea400000e0000 */
[----:B------:R-:W-:Y:S02]  /*f6a0*/  IADD3.X R45, RZ, R3, R21, P1, P0 ;  /* 0x00000003ff2d7210 */ /* 0x000fe40000fe0415 */
[----:B------:R-:W-:Y:S04]  /*f6b0*/  ISETP.NE.U32.AND P1, PT, R193, RZ, PT ;  /* 0x000000ffc100720c */ /* 0x000fe80003f25070 */
[----:B------:R5:W4:Y:S01]  /*f6c0*/  SHFL.IDX PT, R3, R4, 0x1, 0x181f ;  /* 0x00381f0004037f89 */ /* 0x000b2200000e0000 */
[----:B--2---:R-:W-:Y:S04]  /*f6d0*/  IADD3 R22, P0, R2, R13, RZ ;  /* 0x0000000d02167210 */ /* 0x004fe80007f1e0ff */
[----:B---3--:R-:W-:Y:S02]  /*f6e0*/  IADD3.X R23, R12, R20, RZ, P0, !PT ;  /* 0x000000140c177210 */ /* 0x008fe400007fe4ff */
[----:B------:R-:W-:Y:S01]  /*f6f0*/  IADD3 R30, P0, R2, R46, RZ ;  /* 0x0000002e021e7210 */ /* 0x000fe20007f1e0ff */
[C---:B-----5:R-:W-:Y:S02]  /*f700*/  HMMA.16816.F32.BF16 R4, R120.reuse, R8, RZ ;  /* 0x000000087804723c */ /* 0x060fe400000418ff */
[----:B------:R2:W-:Y:S01]  /*f710*/  LDGSTS.E.BYPASS.LTC128B.128 [R195+0x100], [R22.64], !P2 ;  /* 0x0010000016c37fae */ /* 0x0005e2000d101d46 */
[----:B------:R-:W-:Y:S02]  /*f720*/  IADD3.X R31, R12, R21, RZ, P0, !PT ;  /* 0x000000150c1f7210 */ /* 0x000fe400007fe4ff */
[C---:B------:R-:W-:Y:S03]  /*f730*/  IADD3 R36, P0, R28.reuse, R13, RZ ;  /* 0x0000000d1c247210 */ /* 0x040fe60007f1e0ff */
[C---:B------:R-:W-:Y:S01]  /*f740*/  HMMA.16816.F32.BF16 R8, R120.reuse, R10, RZ ;  /* 0x0000000a7808723c */ /* 0x040fe200000418ff */
[C---:B----4-:R-:W-:Y:S01]  /*f750*/  IADD3.X R37, R3.reuse, R20, RZ, P0, !PT ;  /* 0x0000001403257210 */ /* 0x050fe200007fe4ff */
[----:B------:R3:W-:Y:S02]  /*f760*/  LDGSTS.E.BYPASS.LTC128B.128 [R195+0x3100], [R30.64], !P3 ;  /* 0x031000001ec37fae */ /* 0x0007e4000d901d46 */
[----:B------:R-:W-:Y:S04]  /*f770*/  IADD3 R2, P0, R28, R46, RZ ;  /* 0x0000002e1c027210 */ /* 0x000fe80007f1e0ff */
[C---:B------:R-:W-:Y:S01]  /*f780*/  HMMA.16816.F32.BF16 R12, R120.reuse, R16, RZ ;  /* 0x00000010780c723c */ /* 0x040fe200000418ff */
[----:B------:R-:W-:Y:S01]  /*f790*/  IADD3.X R3, R3, R21, RZ, P0, !PT ;  /* 0x0000001503037210 */ /* 0x000fe200007fe4ff */
[----:B------:R4:W-:Y:S01]  /*f7a0*/  LDGSTS.E.BYPASS.LTC128B.128 [R195+0x1100], [R36.64], !P2 ;  /* 0x0110000024c37fae */ /* 0x0009e2000d101d46 */
[----:B------:R-:W-:Y:S05]  /*f7b0*/  ISETP.NE.U32.AND P0, PT, R29, RZ, PT ;  /* 0x000000ff1d00720c */ /* 0x000fea0003f05070 */
[C---:B------:R-:W-:Y:S02]  /*f7c0*/  HMMA.16816.F32.BF16 R16, R120.reuse, R18, RZ ;  /* 0x000000127810723c */ /* 0x040fe400000418ff */
[----:B------:R5:W-:Y:S06]  /*f7d0*/  LDGSTS.E.BYPASS.LTC128B.128 [R195+0x4100], [R2.64], !P3 ;  /* 0x0410000002c37fae */ /* 0x000bec000d901d46 */
[C---:B--2---:R-:W-:Y:S02]  /*f7e0*/  HMMA.16816.F32.BF16 R20, R120.reuse, R24, RZ ;  /* 0x000000187814723c */ /* 0x044fe400000418ff */
[----:B------:R4:W-:Y:S06]  /*f7f0*/  LDGSTS.E.BYPASS.LTC128B.128.ZFILL [R195+0x2100], [R38.64], P1 ;  /* 0x0210000026c37fae */ /* 0x0009ec0008941d46 */
[C---:B------:R-:W-:Y:S02]  /*f800*/  HMMA.16816.F32.BF16 R24, R120.reuse, R26, RZ ;  /* 0x0000001a7818723c */ /* 0x040fe400000418ff */
[----:B------:R2:W-:Y:S01]  /*f810*/  LDGSTS.E.BYPASS.LTC128B.128.ZFILL [R195+0x5100], [R44.64], P0 ;  /* 0x051000002cc37fae */ /* 0x0005e20008141d46 */
[----:B------:R-:W-:Y:S05]  /*f820*/  ISETP.GT.AND P0, PT, R199, R230, PT ;  /* 0x000000e6c700720c */ /* 0x000fea0003f04270 */
[C---:B-1-3--:R-:W-:Y:S02]  /*f830*/  HMMA.16816.F32.BF16 R28, R120.reuse, R32, RZ ;  /* 0x00000020781c723c */ /* 0x04afe400000418ff */
[----:B------:R-:W0:Y:S06]  /*f840*/  LDGDEPBAR ;  /* 0x00000000000079af */ /* 0x000e2c0000000000 */
[C---:B------:R-:W-:Y:S08]  /*f850*/  HMMA.16816.F32.BF16 R32, R120.reuse, R34, RZ ;  /* 0x000000227820723c */ /* 0x040ff000000418ff */
[C---:B----4-:R-:W-:Y:S08]  /*f860*/  HMMA.16816.F32.BF16 R36, R120.reuse, R40, RZ ;  /* 0x000000287824723c */ /* 0x050ff000000418ff */
[C---:B------:R-:W-:Y:S08]  /*f870*/  HMMA.16816.F32.BF16 R40, R120.reuse, R42, RZ ;  /* 0x0000002a7828723c */ /* 0x040ff000000418ff */
[C---:B--2---:R-:W-:Y:S08]  /*f880*/  HMMA.16816.F32.BF16 R44, R120.reuse, R48, RZ ;  /* 0x00000030782c723c */ /* 0x044ff000000418ff */
        /* <DEDUP_REMOVED lines=15> */
[----:B------:R-:W-:Y:S07]  /*f980*/  LDSM.16.M88.4 R144, [R181+-0x3000] ;  /* 0xffd00000b590783b */ /* 0x000fee0000000200 */
[C---:B------:R-:W-:Y:S08]  /*f990*/  HMMA.16816.F32.BF16 R44, R124.reuse, R148, R44 ;  /* 0x000000947c2c723c */ /* 0x040ff0000004182c */
[----:B------:R-:W-:Y:S01]  /*f9a0*/  HMMA.16816.F32.BF16 R48, R124, R150, R48 ;  /* 0x000000967c30723c */ /* 0x000fe20000041830 */
[----:B------:R-:W-:Y:S07]  /*f9b0*/  LDSM.16.M88.4 R148, [R0] ;  /* 0x000000000094783b */ /* 0x000fee0000000200 */
        /* <DEDUP_REMOVED lines=8> */
[----:B------:R-:W3:Y:S07]  /*fa40*/  LDSM.16.M88.4 R136, [R181+-0x2800] ;  /* 0xffd80000b588783b */ /* 0x000eee0000000200 */
[C---:B-1----:R-:W-:Y:S08]  /*fa50*/  HMMA.16816.F32.BF16 R28, R152.reuse, R128, R28 ;  /* 0x00000080981c723c */ /* 0x042ff0000004181c */
[C---:B------:R-:W-:Y:S01]  /*fa60*/  HMMA.16816.F32.BF16 R32, R152.reuse, R130, R32 ;  /* 0x000000829820723c */ /* 0x040fe20000041820 */
[----:B------:R-:W1:Y:S07]  /*fa70*/  LDSM.16.M88.4 R128, [R181+-0x2000] ;  /* 0xffe00000b580783b */ /* 0x000e6e0000000200 */
[C---:B--2---:R-:W-:Y:S08]  /*fa80*/  HMMA.16816.F32.BF16 R36, R152.reuse, R132, R36 ;  /* 0x000000849824723c */ /* 0x044ff00000041824 */
[C---:B------:R-:W-:Y:S01]  /*fa90*/  HMMA.16816.F32.BF16 R40, R152.reuse, R134, R40 ;  /* 0x000000869828723c */ /* 0x040fe20000041828 */
[----:B------:R-:W2:Y:S07]  /*faa0*/  LDSM.16.M88.4 R132, [R181+-0x1800] ;  /* 0xffe80000b584783b */ /* 0x000eae0000000200 */
[C---:B------:R-:W-:Y:S08]  /*fab0*/  HMMA.16816.F32.BF16 R44, R152.reuse, R140, R44 ;  /* 0x0000008c982c723c */ /* 0x040ff0000004182c */
[----:B------:R-:W-:Y:S01]  /*fac0*/  HMMA.16816.F32.BF16 R48, R152, R142, R48 ;  /* 0x0000008e9830723c */ /* 0x000fe20000041830 */
[----:B------:R-:W4:Y:S07]  /*fad0*/  LDSM.16.M88.4 R140, [R181+-0x1000] ;  /* 0xfff00000b58c783b */ /* 0x000f2e0000000200 */
[C---:B------:R-:W-:Y:S08]  /*fae0*/  HMMA.16816.F32.BF16 R4, R156.reuse, R144, R4 ;  /* 0x000000909c04723c */ /* 0x040ff00000041804 */
[C---:B------:R-:W-:Y:S01]  /*faf0*/  HMMA.16816.F32.BF16 R8, R156.reuse, R146, R8 ;  /* 0x000000929c08723c */ /* 0x040fe20000041808 */
[----:B------:R-:W4:Y:S07]  /*fb00*/  LDSM.16.M88.4 R144, [R181+-0x800] ;  /* 0xfff80000b590783b */ /* 0x000f2e0000000200 */
[C---:B---3--:R-:W-:Y:S08]  /*fb10*/  HMMA.16816.F32.BF16 R12, R156.reuse, R136, R12 ;  /* 0x000000889c0c723c */ /* 0x048ff0000004180c */
[C---:B------:R-:W-:Y:S01]  /*fb20*/  HMMA.16816.F32.BF16 R16, R156.reuse, R138, R16 ;  /* 0x0000008a9c10723c */ /* 0x040fe20000041810 */
[----:B------:R-:W3:Y:S07]  /*fb30*/  LDSM.16.M88.4 R136, [R180+0x3000] ;  /* 0x00300000b488783b */ /* 0x000eee0000000200 */
[C---:B-1----:R-:W-:Y:S08]  /*fb40*/  HMMA.16816.F32.BF16 R20, R156.reuse, R128, R20 ;  /* 0x000000809c14723c */ /* 0x042ff00000041814 */
[C---:B------:R-:W-:Y:S01]  /*fb50*/  HMMA.16816.F32.BF16 R24, R156.reuse, R130, R24 ;  /* 0x000000829c18723c */ /* 0x040fe20000041818 */
[----:B------:R-:W1:Y:S07]  /*fb60*/  LDSM.16.M88.4 R128, [R180+0x3800] ;  /* 0x00380000b480783b */ /* 0x000e6e0000000200 */
[C---:B--2---:R-:W-:Y:S08]  /*fb70*/  HMMA.16816.F32.BF16 R28, R156.reuse, R132, R28 ;  /* 0x000000849c1c723c */ /* 0x044ff0000004181c */
[C---:B------:R-:W-:Y:S01]  /*fb80*/  HMMA.16816.F32.BF16 R32, R156.reuse, R134, R32 ;  /* 0x000000869c20723c */ /* 0x040fe20000041820 */
[----:B------:R-:W2:Y:S07]  /*fb90*/  LDSM.16.M88.4 R132, [R180+0x4000] ;  /* 0x00400000b484783b */ /* 0x000eae0000000200 */
[C---:B----4-:R-:W-:Y:S08]  /*fba0*/  HMMA.16816.F32.BF16 R36, R156.reuse, R140, R36 ;  /* 0x0000008c9c24723c */ /* 0x050ff00000041824 */
[C---:B------:R-:W-:Y:S01]  /*fbb0*/  HMMA.16816.F32.BF16 R40, R156.reuse, R142, R40 ;  /* 0x0000008e9c28723c */ /* 0x040fe20000041828 */
[----:B------:R-:W4:Y:S07]  /*fbc0*/  LDSM.16.M88.4 R140, [R180+0x4800] ;  /* 0x00480000b48c783b */ /* 0x000f2e0000000200 */
[C---:B------:R-:W-:Y:S08]  /*fbd0*/  HMMA.16816.F32.BF16 R44, R156.reuse, R144, R44 ;  /* 0x000000909c2c723c */ /* 0x040ff0000004182c */
[----:B------:R-:W-:Y:S01]  /*fbe0*/  HMMA.16816.F32.BF16 R48, R156, R146, R48 ;  /* 0x000000929c30723c */ /* 0x000fe20000041830 */
[----:B------:R-:W4:Y:S07]  /*fbf0*/  LDSM.16.M88.4 R144, [R180+0x5000] ;  /* 0x00500000b490783b */ /* 0x000f2e0000000200 */
[C---:B---3--:R-:W-:Y:S08]  /*fc00*/  HMMA.16816.F32.BF16 R4, R160.reuse, R136, R4 ;  /* 0x00000088a004723c */ /* 0x048ff00000041804 */
[C---:B------:R-:W-:Y:S01]  /*fc10*/  HMMA.16816.F32.BF16 R8, R160.reuse, R138, R8 ;  /* 0x0000008aa008723c */ /* 0x040fe20000041808 */
[----:B------:R-:W3:Y:S07]  /*fc20*/  LDSM.16.M88.4 R136, [R180+0x5800] ;  /* 0x00580000b488783b */ /* 0x000eee0000000200 */
[C---:B-1----:R-:W-:Y:S08]  /*fc30*/  HMMA.16816.F32.BF16 R12, R160.reuse, R128, R12 ;  /* 0x00000080a00c723c */ /* 0x042ff0000004180c */
[C---:B------:R-:W-:Y:S01]  /*fc40*/  HMMA.16816.F32.BF16 R16, R160.reuse, R130, R16 ;  /* 0x00000082a010723c */ /* 0x040fe20000041810 */
[----:B------:R-:W1:Y:S07]  /*fc50*/  LDSM.16.M88.4 R128, [R68] ;  /* 0x000000004480783b */ /* 0x000e6e0000000200 */
[C---:B--2---:R-:W-:Y:S08]  /*fc60*/  HMMA.16816.F32.BF16 R20, R160.reuse, R132, R20 ;  /* 0x00000084a014723c */ /* 0x044ff00000041814 */
[C---:B------:R-:W-:Y:S01]  /*fc70*/  HMMA.16816.F32.BF16 R24, R160.reuse, R134, R24 ;  /* 0x00000086a018723c */ /* 0x040fe20000041818 */
[----:B------:R-:W2:Y:S07]  /*fc80*/  LDSM.16.M88.4 R132, [R176] ;  /* 0x00000000b084783b */ /* 0x000eae0000000200 */
[C---:B----4-:R-:W-:Y:S08]  /*fc90*/  HMMA.16816.F32.BF16 R28, R160.reuse, R140, R28 ;  /* 0x0000008ca01c723c */ /* 0x050ff0000004181c */
[C---:B------:R-:W-:Y:S01]  /*fca0*/  HMMA.16816.F32.BF16 R32, R160.reuse, R142, R32 ;  /* 0x0000008ea020723c */ /* 0x040fe20000041820 */
[----:B------:R-:W4:Y:S07]  /*fcb0*/  LDSM.16.M88.4 R140, [R177] ;  /* 0x00000000b18c783b */ /* 0x000f2e0000000200 */
[C---:B------:R-:W-:Y:S08]  /*fcc0*/  HMMA.16816.F32.BF16 R36, R160.reuse, R144, R36 ;  /* 0x00000090a024723c */ /* 0x040ff00000041824 */
[C---:B------:R-:W-:Y:S01]  /*fcd0*/  HMMA.16816.F32.BF16 R40, R160.reuse, R146, R40 ;  /* 0x00000092a028723c */ /* 0x040fe20000041828 */
[----:B------:R-:W2:Y:S07]  /*fce0*/  LDSM.16.M88.4 R144, [R178] ;  /* 0x00000000b290783b */ /* 0x000eae0000000200 */
[C---:B---3--:R-:W-:Y:S01]  /*fcf0*/  HMMA.16816.F32.BF16 R44, R160.reuse, R136, R44 ;  /* 0x00000088a02c723c */ /* 0x048fe2000004182c */
[----:B------:R-:W3:Y:S07]  /*fd00*/  LDSM.16.M88.4 R176, [R179] ;  /* 0x00000000b3b0783b */ /* 0x000eee0000000200 */
[----:B------:R-:W-:Y:S01]  /*fd10*/  HMMA.16816.F32.BF16 R48, R160, R138, R48 ;  /* 0x0000008aa030723c */ /* 0x000fe20000041830 */
[----:B------:R-:W3:Y:S07]  /*fd20*/  LDSM.16.M88.4 R136, [R182+0x3000] ;  /* 0x00300000b688783b */ /* 0x000eee0000000200 */
        /* <DEDUP_REMOVED lines=13> */
[C---:B------:R-:W-:Y:S01]  /*fe00*/  HMMA.16816.F32.BF16 R40, R164.reuse, R146, R40 ;  /* 0x00000092a428723c */ /* 0x040fe20000041828 */
[----:B------:R-:W2:Y:S07]  /*fe10*/  LDSM.16.M88.4 R144, [R182+0x5000] ;  /* 0x00500000b690783b */ /* 0x000eae0000000200 */
[C---:B---3--:R-:W-:Y:S08]  /*fe20*/  HMMA.16816.F32.BF16 R44, R164.reuse, R176, R44 ;  /* 0x000000b0a42c723c */ /* 0x048ff0000004182c */
[----:B------:R-:W-:Y:S01]  /*fe30*/  HMMA.16816.F32.BF16 R48, R164, R178, R48 ;  /* 0x000000b2a430723c */ /* 0x000fe20000041830 */
[----:B------:R-:W3:Y:S07]  /*fe40*/  LDSM.16.M88.4 R176, [R181] ;  /* 0x00000000b5b0783b */ /* 0x000eee0000000200 */
[C---:B------:R-:W-:Y:S08]  /*fe50*/  HMMA.16816.F32.BF16 R4, R168.reuse, R136, R4 ;  /* 0x00000088a804723c */ /* 0x040ff00000041804 */
[C---:B------:R-:W-:Y:S08]  /*fe60*/  HMMA.16816.F32.BF16 R8, R168.reuse, R138, R8 ;  /* 0x0000008aa808723c */ /* 0x040ff00000041808 */
[C---:B-1----:R-:W-:Y:S08]  /*fe70*/  HMMA.16816.F32.BF16 R12, R168.reuse, R128, R12 ;  /* 0x00000080a80c723c */ /* 0x042ff0000004180c */
[C---:B------:R-:W-:Y:S01]  /*fe80*/  HMMA.16816.F32.BF16 R16, R168.reuse, R130, R16 ;  /* 0x00000082a810723c */ /* 0x040fe20000041810 */
[----:B------:R-:W1:Y:S07]  /*fe90*/  LDSM.16.M88.4 R128, [R181+0x800] ;  /* 0x00080000b580783b */ /* 0x000e6e0000000200 */
[C---:B--2---:R-:W-:Y:S08]  /*fea0*/  HMMA.16816.F32.BF16 R20, R168.reuse, R132, R20 ;  /* 0x00000084a814723c */ /* 0x044ff00000041814 */
[C---:B------:R-:W-:Y:S08]  /*feb0*/  HMMA.16816.F32.BF16 R24, R168.reuse, R134, R24 ;  /* 0x00000086a818723c */ /* 0x040ff00000041818 */
[C---:B----4-:R-:W-:Y:S08]  /*fec0*/  HMMA.16816.F32.BF16 R28, R168.reuse, R140, R28 ;  /* 0x0000008ca81c723c */ /* 0x050ff0000004181c */
[C---:B------:R-:W-:Y:S08]  /*fed0*/  HMMA.16816.F32.BF16 R32, R168.reuse, R142, R32 ;  /* 0x0000008ea820723c */ /* 0x040ff00000041820 */
[C---:B------:R-:W-:Y:S08]  /*fee0*/  HMMA.16816.F32.BF16 R36, R168.reuse, R144, R36 ;  /* 0x00000090a824723c */ /* 0x040ff00000041824 */
[C---:B------:R-:W-:Y:S08]  /*fef0*/  HMMA.16816.F32.BF16 R40, R168.reuse, R146, R40 ;  /* 0x00000092a828723c */ /* 0x040ff00000041828 */
[C---:B------:R-:W-:Y:S08]  /*ff00*/  HMMA.16816.F32.BF16 R44, R168.reuse, R148, R44 ;  /* 0x00000094a82c723c */ /* 0x040ff0000004182c */
[----:B------:R-:W-:Y:S08]  /*ff10*/  HMMA.16816.F32.BF16 R48, R168, R150, R48 ;  /* 0x00000096a830723c */ /* 0x000ff00000041830 */
[C---:B---3--:R-:W-:Y:S08]  /*ff20*/  HMMA.16816.F32.BF16 R4, R172.reuse, R176, R4 ;  /* 0x000000b0ac04723c */ /* 0x048ff00000041804 */
[C---:B------:R-:W-:Y:S08]  /*ff30*/  HMMA.16816.F32.BF16 R8, R172.reuse, R178, R8 ;  /* 0x000000b2ac08723c */ /* 0x040ff00000041808 */
[C---:B-1----:R-:W-:Y:S08]  /*ff40*/  HMMA.16816.F32.BF16 R12, R172.reuse, R128, R12 ;  /* 0x00000080ac0c723c */ /* 0x042ff0000004180c */
[----:B------:R-:W-:Y:S01]  /*ff50*/  FMUL.FTZ R0, R4, c[0x0][0x320] ;  /* 0x0000c80004007a20 */ /* 0x000fe20000410000 */
[C---:B------:R-:W-:Y:S03]  /*ff60*/  HMMA.16816.F32.BF16 R16, R172.reuse, R130, R16 ;  /* 0x00000082ac10723c */ /* 0x040fe60000041810 */
[----:B------:R1:W2:Y:S04]  /*ff70*/  MUFU.TANH R144, R0 ;  /* 0x0000000000907308 */ /* 0x0002a80000002400 */
[----:B-----5:R-:W-:Y:S06]  /*ff80*/  FMUL.FTZ R2, R11, c[0x0][0x320] ;  /* 0x0000c8000b027a20 */ /* 0x020fec0000410000 */
        /* <DEDUP_REMOVED lines=35> */
[----:B-----5:R-:W-:Y:S04]  /*101c0*/  FMUL.FTZ R0, R14, c[0x0][0x320] ;  /* 0x0000c8000e007a20 */ /* 0x020fe80000410000 */
        /* <DEDUP_REMOVED lines=111> */
.L_x_858:
[----:B------:R-:W-:-:S05]  /*108c0*/  BRA.DIV ~URZ, `(.L_x_756) ;  /* 0x000093e27f007947 */ /* 0x000fca000b800000 */
[----:B------:R-:W3:Y:S01]  /*108d0*/  SHFL.IDX PT, R2, R4, RZ, 0x181f ;  /* 0x00181fff04027589 */ /* 0x000ee200000e0000 */
[C---:B------:R-:W-:Y:S02]  /*108e0*/  IADD3 R3, -R193.reuse, 0x10, RZ ;  /* 0x00000010c1037810 */ /* 0x040fe40007ffe1ff */
[----:B------:R-:W-:Y:S02]  /*108f0*/  ISETP.NE.U32.AND P2, PT, R193, RZ, PT ;  /* 0x000000ffc100720c */ /* 0x000fe40003f45070 */
[----:B------:R-:W-:Y:S04]  /*10900*/  LOP3.LUT R10, R3, 0xf, RZ, 0xc0, !PT ;  /* 0x0000000f030a7812 */ /* 0x000fe800078ec0ff */
[----:B---3--:R-:W-:Y:S04]  /*10910*/  IADD3 R8, P1, P0, R10, R2, R12 ;  /* 0x000000020a087210 */ /* 0x008fe8000783e00c */
[--C-:B--2---:R-:W-:Y:S02]  /*10920*/  IADD3.X R9, RZ, R7, R5.reuse, P1, P0 ;  /* 0x00000007ff097210 */ /* 0x104fe40000fe0405 */
[----:B------:R-:W-:Y:S03]  /*10930*/  IADD3 R2, P0, R2, R13, RZ ;  /* 0x0000000d02027210 */ /* 0x000fe60007f1e0ff */
[----:B------:R-:W-:Y:S01]  /*10940*/  @!PT LDS RZ, [RZ] ;  /* 0x00000000fffff984 */ /* 0x000fe20000000800 */
[----:B------:R-:W-:Y:S01]  /*10950*/  @!PT LDS RZ, [RZ] ;  /* 0x00000000fffff984 */ /* 0x000fe20000000800 */
[----:B------:R2:W-:Y:S02]  /*10960*/  LDGSTS.E.BYPASS.LTC128B.128.ZFILL [R195+0x8100], [R8.64], P2 ;  /* 0x0810000008c37fae */ /* 0x0005e40009141d46 */
[----:B------:R-:W-:Y:S02]  /*10970*/  IMAD.X R3, R7, 0x1, R6, P0 ;  /* 0x0000000107037824 */ /* 0x000fe400000e0606 */
[----:B------:R-:W3:Y:S04]  /*10980*/  SHFL.IDX PT, R7, R4, 0x1, 0x181f ;  /* 0x00381f0004077f89 */ /* 0x000ee800000e0000 */
[----:B------:R3:W-:Y:S04]  /*10990*/  LDGSTS.E.BYPASS.LTC128B.128 [R195+0xb100], [R2.64], !P3 ;  /* 0x0b10000002c37fae */ /* 0x0007e8000d901d46 */
[----:B--2---:R-:W2:Y:S04]  /*109a0*/  SHFL.IDX PT, R9, R0, 0x1, 0x181f ;  /* 0x00381f0000097f89 */ /* 0x004ea800000e0000 */
[----:B-1----:R-:W1:Y:S01]  /*109b0*/  SHFL.IDX PT, R0, R0, 0x2, 0x181f ;  /* 0x00581f0000007f89 */ /* 0x002e6200000e0000 */
[----:B---3--:R-:W-:Y:S04]  /*109c0*/  IADD3 R2, P1, P0, R10, R7, R12 ;  /* 0x000000070a027210 */ /* 0x008fe8000783e00c */
[----:B--2---:R-:W-:Y:S02]  /*109d0*/  IADD3.X R3, RZ, R9, R5, P1, P0 ;  /* 0x00000009ff037210 */ /* 0x004fe40000fe0405 */
[----:B------:R-:W-:Y:S03]  /*109e0*/  IADD3 R8, P0, R7, R13, RZ ;  /* 0x0000000d07087210 */ /* 0x000fe60007f1e0ff */
[----:B------:R2:W-:Y:S02]  /*109f0*/  LDGSTS.E.BYPASS.LTC128B.128.ZFILL [R195+0x9100], [R2.64], P2 ;  /* 0x0910000002c37fae */ /* 0x0005e40009141d46 */
[----:B------:R-:W-:Y:S05]  /*10a00*/  IMAD.X R9, R9, 0x1, R6, P0 ;  /* 0x0000000109097824 */ /* 0x000fea00000e0606 */
[----:B------:R3:W-:Y:S04]  /*10a10*/  LDGSTS.E.BYPASS.LTC128B.128 [R195+0xc100], [R8.64], !P3 ;  /* 0x0c10000008c37fae */ /* 0x0007e8000d901d46 */
[----:B--2---:R3:W2:Y:S02]  /*10a20*/  SHFL.IDX PT, R2, R4, 0x2, 0x181f ;  /* 0x00581f0004027f89 */ /* 0x0046a400000e0000 */
.L_x_859:
[----:B-1----:R-:W-:Y:S04]  /*10a30*/  IADD3 R3, -R193, 0x10, RZ ;  /* 0x00000010c1037810 */ /* 0x002fe80007ffe1ff */
[----:B------:R-:W-:Y:S04]  /*10a40*/  LOP3.LUT R3, R3, 0xf, RZ, 0xc0, !PT ;  /* 0x0000000f03037812 */ /* 0x000fe800078ec0ff */
[----:B--23--:R-:W-:Y:S04]  /*10a50*/  IADD3 R4, P1, P0, R3, R2, R12 ;  /* 0x0000000203047210 */ /* 0x00cfe8000783e00c */
[----:B------:R-:W-:Y:S02]  /*10a60*/  IADD3.X R5, RZ, R0, R5, P1, P0 ;  /* 0x00000000ff057210 */ /* 0x000fe40000fe0405 */
[----:B------:R-:W-:Y:S02]  /*10a70*/  ISETP.NE.U32.AND P0, PT, R193, RZ, PT ;  /* 0x000000ffc100720c */ /* 0x000fe40003f05070 */
[----:B------:R-:W-:Y:S05]  /*10a80*/  IADD3 R2, P1, R2, R13, RZ ;  /* 0x0000000d02027210 */ /* 0x000fea0007f3e0ff */
[----:B------:R-:W-:Y:S06]  /*10a90*/  IMAD.X R3, R0, 0x1, R6, P1 ;  /* 0x0000000100037824 */ /* 0x000fec00008e0606 */
[----:B------:R-:W-:Y:S01]  /*10aa0*/  @!PT LDS RZ, [RZ] ;  /* 0x00000000fffff984 */ /* 0x000fe20000000800 */
[----:B------:R-:W-:Y:S01]  /*10ab0*/  @!PT LDS RZ, [RZ] ;  /* 0x00000000fffff984 */ /* 0x000fe20000000800 */
[----:B------:R-:W-:Y:S01]  /*10ac0*/  @!PT LDS RZ, [RZ] ;  /* 0x00000000fffff984 */ /* 0x000fe20000000800 */
[----:B------:R1:W-:Y:S04]  /*10ad0*/  LDGSTS.E.BYPASS.LTC128B.128.ZFILL [R195+0xa100], [R4.64], P0 ;  /* 0x0a10000004c37fae */ /* 0x0003e80008141d46 */
[----:B------:R1:W-:Y:S02]  /*10ae0*/  LDGSTS.E.BYPASS.LTC128B.128 [R195+0xd100], [R2.64], !P3 ;  /* 0x0d10000002c37fae */ /* 0x0003e4000d901d46 */
.L_x_754:
[----:B--234-:R-:W-:Y:S05]  /*10af0*/  BSYNC B0 ;  /* 0x0000000000007941 */ /* 0x01cfea0003800000 */
.L_x_753:
        /* <DEDUP_REMOVED lines=13> */
.L_x_860:
        /* <DEDUP_REMOVED lines=19> */
.L_x_760:
[----:B------:R-:W-:Y:S04]  /*10d00*/  MOV R8, c[0x0][0x32c] ;  /* 0x0000cb0000087a02 */ /* 0x000fe80000000f00 */
[----:B------:R-:W-:Y:S11]  /*10d10*/  ISETP.NE.AND P0, PT, R8, 0x1, PT ;  /* 0x000000010800780c */ /* 0x000ff60003f05270 */
[----:B------:R-:W-:Y:S02]  /*10d20*/  @!UPT UIADD3 URZ, URZ, URZ, URZ ;  /* 0x0000003f3f3ff290 */ /* 0x000fe4000fffe03f */
[----:B------:R-:W-:Y:S05]  /*10d30*/  @P0 IMAD.HI.U32 R8, R4, c[0x0][0x330], RZ ;  /* 0x0000cc0004080a27 */ /* 0x000fea00078e00ff */
[----:B------:R-:W-:Y:S02]  /*10d40*/  @P0 SHF.R.U32.HI R4, RZ, c[0x0][0x334], R8 ;  /* 0x0000cd00ff040a19 */ /* 0x000fe40000011608 */
.L_x_761:
[----:B------:R-:W-:Y:S05]  /*10d50*/  BSYNC B0 ;  /* 0x0000000000007941 */ /* 0x000fea0003800000 */
.L_x_759:
[----:B------:R-:W-:Y:S04]  /*10d60*/  IMAD.IADD R8, R0, 0x1, -R233 ;  /* 0x0000000100087824 */ /* 0x000fe800078e0ae9 */
[----:B------:R-:W-:Y:S05]  /*10d70*/  IMAD R4, R4, c[0x0][0x32c], R8 ;  /* 0x0000cb0004047a24 */ /* 0x000fea00078e0208 */
[----:B------:R-:W-:Y:S02]  /*10d80*/  IADD3 R8, R4, c[0x0][0x32c], RZ ;  /* 0x0000cb0004087a10 */ /* 0x000fe40007ffe0ff */
[----:B------:R-:W-:Y:S02]  /*10d90*/  IMNMX R2, R2, R4, !PT ;  /* 0x0000000402027217 */ /* 0x000fe40007800200 */
[----:B------:R-:W-:Y:S02]  /*10da0*/  IMNMX R3, R3, R8, PT ;  /* 0x0000000803037217 */ /* 0x000fe40003800200 */
.L_x_758:
        /* <DEDUP_REMOVED lines=15> */
[C---:B------:R-:W-:Y:S02]  /*10ea0*/  ISETP.LT.OR P0, PT, R3.reuse, 0x2, P0 ;  /* 0x000000020300780c */ /* 0x040fe40000701670 */
        /* <DEDUP_REMOVED lines=88> */
[C---:B------:R-:W-:Y:S04]  /*11430*/  ISETP.LT.OR P0, PT, R3.reuse, 0x41, P0 ;  /* 0x000000410300780c */ /* 0x040fe80000701670 */
        /* <DEDUP_REMOVED lines=30> */
.L_x_861:
        /* <DEDUP_REMOVED lines=19> */
.L_x_765:
[----:B-12---:R-:W-:Y:S04]  /*11750*/  MOV R5, c[0x0][0x32c] ;  /* 0x0000cb0000057a02 */ /* 0x006fe80000000f00 */
[----:B------:R-:W-:Y:S11]  /*11760*/  ISETP.NE.AND P0, PT, R5, 0x1, PT ;  /* 0x000000010500780c */ /* 0x000ff60003f05270 */
[----:B------:R-:W-:Y:S02]  /*11770*/  @!UPT UIADD3 URZ, URZ, URZ, URZ ;  /* 0x0000003f3f3ff290 */ /* 0x000fe4000fffe03f */
[----:B------:R-:W-:Y:S05]  /*11780*/  @P0 IMAD.HI.U32 R5, R4, c[0x0][0x330], RZ ;  /* 0x0000cc0004050a27 */ /* 0x000fea00078e00ff */
[----:B------:R-:W-:Y:S02]  /*11790*/  @P0 SHF.R.U32.HI R4, RZ, c[0x0][0x334], R5 ;  /* 0x0000cd00ff040a19 */ /* 0x000fe40000011605 */
.L_x_766:
[----:B------:R-:W-:Y:S05]  /*117a0*/  BSYNC B0 ;  /* 0x0000000000007941 */ /* 0x000fea0003800000 */
.L_x_764:
[----:B------:R-:W-:Y:S04]  /*117b0*/  IMAD.IADD R0, R0, 0x1, -R233 ;  /* 0x0000000100007824 */ /* 0x000fe800078e0ae9 */
[----:B------:R-:W-:Y:S05]  /*117c0*/  IMAD R0, R4, c[0x0][0x32c], R0 ;  /* 0x0000cb0004007a24 */ /* 0x000fea00078e0200 */
[----:B------:R-:W-:Y:S02]  /*117d0*/  IADD3 R4, R0, c[0x0][0x32c], RZ ;  /* 0x0000cb0000047a10 */ /* 0x000fe40007ffe0ff */
[----:B------:R-:W-:Y:S02]  /*117e0*/  IMNMX R2, R2, R0, !PT ;  /* 0x0000000002027217 */ /* 0x000fe40007800200 */
[----:B------:R-:W-:Y:S02]  /*117f0*/  IMNMX R3, R3, R4, PT ;  /* 0x0000000403037217 */ /* 0x000fe40003800200 */
.L_x_763:
        /* <DEDUP_REMOVED lines=58> */
[C---:B------:R-:W-:Y:S02]  /*11ba0*/  ISETP.GT.AND P0, PT, R2.reuse, 0x20, !P0 ;  /* 0x000000200200780c */ /* 0x040fe40004704270 */
        /* <DEDUP_REMOVED lines=32> */
[C---:B------:R-:W-:Y:S04]  /*11db0*/  ISETP.LT.OR P0, PT, R3.reuse, 0x32, P0 ;  /* 0x000000320300780c */ /* 0x040fe80000701670 */
        /* <DEDUP_REMOVED lines=13> */
[C---:B------:R-:W-:Y:S04]  /*11e90*/  ISETP.GT.AND P0, PT, R2.reuse, 0x40, !P0 ;  /* 0x000000400200780c */ /* 0x040fe80004704270 */
[----:B------:R-:W-:Y:S04]  /*11ea0*/  ISETP.LT.OR P0, PT, R3, 0x41, P0 ;  /* 0x000000410300780c */ /* 0x000fe80000701670 */
[----:B------:R-:W-:Y:S02]  /*11eb0*/  FSEL R213, R27, -INF , !P0 ;  /* 0xff8000001bd57808 */ /* 0x000fe40004000000 */
[----:B------:R-:W-:Y:S02]  /*11ec0*/  ISETP.GT.AND P0, PT, R2, 0x41, !P6 ;  /* 0x000000410200780c */ /* 0x000fe40007704270 */
[----:B------:R-:W-:Y:S02]  /*11ed0*/  FMNMX.FTZ R4, R213, R4, !PT ;  /* 0x00000004d5047209 */ /* 0x000fe40007810000 */
[----:B------:R-:W-:Y:S02]  /*11ee0*/  ISETP.LT.OR P0, PT, R3, 0x42, P0 ;  /* 0x000000420300780c */ /* 0x000fe40000701670 */
[----:B------:R-:W-:Y:S02]  /*11ef0*/  LOP3.LUT P6, RZ, R192, 0x20000, RZ, 0xc0, !PT ;  /* 0x00020000c0ff7812 */ /* 0x000fe400078cc0ff */
[----:B------:R-:W-:Y:S02]  /*11f00*/  FSEL R214, R25, -INF , !P0 ;  /* 0xff80000019d67808 */ /* 0x000fe40004000000 */
[----:B------:R-:W-:Y:S02]  /*11f10*/  ISETP.GT.AND P0, PT, R2, 0x48, !P5 ;  /* 0x000000480200780c */ /* 0x000fe40006f04270 */
[----:B------:R-:W-:Y:S02]  /*11f20*/  FMNMX.FTZ R4, R214, R4, !PT ;  /* 0x00000004d6047209 */ /* 0x000fe40007810000 */
[----:B------:R-:W-:Y:S04]  /*11f30*/  ISETP.LT.OR P0, PT, R3, 0x49, P0 ;  /* 0x000000490300780c */ /* 0x000fe80000701670 */
[----:B------:R-:W-:Y:S02]  /*11f40*/  FSEL R215, R22, -INF , !P0 ;  /* 0xff80000016d77808 */ /* 0x000fe40004000000 */
[C---:B------:R-:W-:Y:S02]  /*11f50*/  ISETP.GT.AND P0, PT, R2.reuse, 0x49, !P4 ;  /* 0x000000490200780c */ /* 0x040fe40006704270 */
[----:B------:R-:W-:Y:S02]  /*11f60*/  FMNMX.FTZ R4, R215, R4, !PT ;  /* 0x00000004d7047209 */ /* 0x000fe40007810000 */
[----:B------:R-:W-:Y:S04]  /*11f70*/  ISETP.LT.OR P0, PT, R3, 0x4a, P0 ;  /* 0x0000004a0300780c */ /* 0x000fe80000701670 */
[----:B------:R-:W-:Y:S02]  /*11f80*/  FSEL R216, R21, -INF , !P0 ;  /* 0xff80000015d87808 */ /* 0x000fe40004000000 */
[C---:B------:R-:W-:Y:S02]  /*11f90*/  ISETP.GT.AND P0, PT, R2.reuse, 0x50, !P3 ;  /* 0x000000500200780c */ /* 0x040fe40005f04270 */
[----:B------:R-:W-:Y:S02]  /*11fa0*/  ISETP.GT.AND P3, PT, R2, 0x59, !P6 ;  /* 0x000000590200780c */ /* 0x000fe40007764270 */
[C---:B------:R-:W-:Y:S04]  /*11fb0*/  ISETP.LT.OR P0, PT, R3.reuse, 0x51, P0 ;  /* 0x000000510300780c */ /* 0x040fe80000701670 */
[----:B------:R-:W-:Y:S02]  /*11fc0*/  FSEL R217, R20, -INF , !P0 ;  /* 0xff80000014d97808 */ /* 0x000fe40004000000 */
[----:B------:R-:W-:Y:S02]  /*11fd0*/  ISETP.GT.AND P0, PT, R2, 0x58, !P2 ;  /* 0x000000580200780c */ /* 0x000fe40005704270 */
[C---:B------:R-:W-:Y:S02]  /*11fe0*/  ISETP.LT.OR P2, PT, R3.reuse, 0x52, P1 ;  /* 0x000000520300780c */ /* 0x040fe40000f41670 */
        /* <DEDUP_REMOVED lines=13> */
.L_x_862:
[----:B-12-4-:R-:W-:Y:S01]  /*120c0*/  FMNMX.FTZ R5, R4, R0, !PT ;  /* 0x0000000004057209 */ /* 0x016fe20007810000 */
[----:B------:R-:W-:-:S05]  /*120d0*/  BRA.DIV ~URZ, `(.L_x_768) ;  /* 0x000080427f007947 */ /* 0x000fca000b800000 */
[----:B------:R-:W-:Y:S04]  /*120e0*/  SHFL.BFLY PT, R0, R6, 0x2, 0x1f ;  /* 0x0c401f0006007f89 */ /* 0x000fe800000e0000 */
[----:B------:R-:W1:Y:S02]  /*120f0*/  SHFL.BFLY PT, R2, R5, 0x1, 0x1f ;  /* 0x0c201f0005027f89 */ /* 0x000e6400000e0000 */
[----:B-1----:R-:W-:Y:S02]  /*12100*/  FMNMX.FTZ R68, R5, R2, !PT ;  /* 0x0000000205447209 */ /* 0x002fe40007810000 */
[----:B---3--:R-:W-:Y:S05]  /*12110*/  FMNMX.FTZ R4, R6, R0, !PT ;  /* 0x0000000006047209 */ /* 0x008fea0007810000 */
[----:B------:R1:W2:Y:S02]  /*12120*/  SHFL.BFLY PT, R0, R4, 0x1, 0x1f ;  /* 0x0c201f0004007f89 */ /* 0x0002a400000e0000 */
.L_x_863:
        /* <DEDUP_REMOVED lines=9> */
[----:B------:R1:W-:Y:S10]  /*121c0*/  MUFU.EX2 R6, R2 ;  /* 0x0000000200067308 */ /* 0x0003f40000000800 */
[----:B------:R-:W-:Y:S01]  /*121d0*/  MUFU.EX2 R225, R5 ;  /* 0x0000000500e17308 */ /* 0x000fe20000000800 */
[--C-:B-1----:R-:W-:Y:S09]  /*121e0*/  FFMA.FTZ R2, R12, c[0x0][0x2d0], -R136.reuse ;  /* 0x0000b4000c027a23 */ /* 0x102ff20000010888 */
[----:B------:R1:W3:Y:S02]  /*121f0*/  MUFU.EX2 R220, R2 ;  /* 0x0000000200dc7308 */ /* 0x0002e40000000800 */
[----:B-1----:R-:W-:Y:S01]  /*12200*/  FFMA.FTZ R2, R13, c[0x0][0x2d0], -R136 ;  /* 0x0000b4000d027a23 */ /* 0x002fe20000010888 */
[----:B---3--:R-:W-:Y:S07]  /*12210*/  F2FP.BF16.PACK_AB R128, R220, R6 ;  /* 0x00000006dc80723e */ /* 0x008fee00000010ff */
[----:B------:R1:W3:Y:S02]  /*12220*/  MUFU.EX2 R224, R2 ;  /* 0x0000000200e07308 */ /* 0x0002e40000000800 */
[----:B-1----:R-:W-:Y:S02]  /*12230*/  FSEL R2, R68, RZ, P0 ;  /* 0x000000ff44027208 */ /* 0x002fe40000000000 */
[----:B------:R-:W-:Y:S02]  /*12240*/  FSETP.NEU.FTZ.AND P0, PT, R3, -INF , PT ;  /* 0xff8000000300780b */ /* 0x000fe40003f1d000 */
[----:B---3--:R-:W-:Y:S01]  /*12250*/  F2FP.BF16.PACK_AB R130, R225, R224 ;  /* 0x000000e0e182723e */ /* 0x008fe200000010ff */
[----:B------:R-:W-:Y:S01]  /*12260*/  FADD.FTZ R0, -R2, R69 ;  /* 0x0000004502007221 */ /* 0x000fe20000010100 */
[----:B------:R-:W-:Y:S03]  /*12270*/  FSEL R69, R4, RZ, P0 ;  /* 0x000000ff04457208 */ /* 0x000fe60000000000 */
        /* <DEDUP_REMOVED lines=9> */
[C---:B------:R-:W-:Y:S02]  /*12310*/  FMUL.FTZ R24, R2.reuse, R96 ;  /* 0x0000006002187220 */ /* 0x040fe40000410000 */
[--C-:B----4-:R-:W-:Y:S02]  /*12320*/  FFMA.FTZ R4, R11, c[0x0][0x2d0], -R69.reuse ;  /* 0x0000b4000b047a23 */ /* 0x110fe40000010845 */
[C---:B------:R-:W-:Y:S02]  /*12330*/  FMUL.FTZ R25, R2.reuse, R97 ;  /* 0x0000006102197220 */ /* 0x040fe40000410000 */
[----:B------:R4:W-:Y:S01]  /*12340*/  MUFU.EX2 R226, R4 ;  /* 0x0000000400e27308 */ /* 0x0009e20000000800 */
[C---:B------:R-:W-:Y:S02]  /*12350*/  FMUL.FTZ R32, R2.reuse, R88 ;  /* 0x0000005802207220 */ /* 0x040fe40000410000 */
[C---:B------:R-:W-:Y:S02]  /*12360*/  FMUL.FTZ R33, R2.reuse, R89 ;  /* 0x0000005902217220 */ /* 0x040fe40000410000 */
[C---:B------:R-:W-:Y:S02]  /*12370*/  FMUL.FTZ R40, R2.reuse, R80 ;  /* 0x0000005002287220 */ /* 0x040fe40000410000 */
[C---:B------:R-:W-:Y:S02]  /*12380*/  FMUL.FTZ R41, R2.reuse, R81 ;  /* 0x0000005102297220 */ /* 0x040fe40000410000 */
[C---:B------:R-:W-:Y:S02]  /*12390*/  FMUL.FTZ R44, R2.reuse, R76 ;  /* 0x0000004c022c7220 */ /* 0x040fe40000410000 */
[----:B------:R-:W-:Y:S02]  /*123a0*/  FMUL.FTZ R45, R2, R77 ;  /* 0x0000004d022d7220 */ /* 0x000fe40000410000 */
[----:B-1----:R-:W-:Y:S01]  /*123b0*/  FFMA.FTZ R0, R9, c[0x0][0x2d0], -R69 ;  /* 0x0000b40009007a23 */ /* 0x002fe20000010845 */
[----:B---3--:R-:W-:Y:S01]  /*123c0*/  F2FP.BF16.PACK_AB R129, R222, R218 ;  /* 0x000000dade81723e */ /* 0x008fe200000010ff */
[C---:B------:R-:W-:Y:S02]  /*123d0*/  FMUL.FTZ R9, R2.reuse, R113 ;  /* 0x0000007102097220 */ /* 0x040fe40000410000 */
[----:B------:R1:W3:Y:S01]  /*123e0*/  MUFU.EX2 R223, R0 ;  /* 0x0000000000df7308 */ /* 0x0002e20000000800 */
[C---:B------:R-:W-:Y:S02]  /*123f0*/  FMUL.FTZ R48, R2.reuse, R72 ;  /* 0x0000004802307220 */ /* 0x040fe40000410000 */
[C---:B------:R-:W-:Y:S02]  /*12400*/  FMUL.FTZ R49, R2.reuse, R73 ;  /* 0x0000004902317220 */ /* 0x040fe40000410000 */
[C---:B------:R-:W-:Y:S02]  /*12410*/  FMUL.FTZ R5, R2.reuse, R117 ;  /* 0x0000007502057220 */ /* 0x040fe40000410000 */
[C---:B----4-:R-:W-:Y:S02]  /*12420*/  FMUL.FTZ R4, R2.reuse, R116 ;  /* 0x0000007402047220 */ /* 0x050fe40000410000 */
[C---:B------:R-:W-:Y:S02]  /*12430*/  FMUL.FTZ R12, R2.reuse, R108 ;  /* 0x0000006c020c7220 */ /* 0x040fe40000410000 */
[C---:B------:R-:W-:Y:S02]  /*12440*/  FMUL.FTZ R13, R2.reuse, R109 ;  /* 0x0000006d020d7220 */ /* 0x040fe40000410000 */
[C---:B------:R-:W-:Y:S02]  /*12450*/  FMUL.FTZ R29, R2.reuse, R93 ;  /* 0x0000005d021d7220 */ /* 0x040fe40000410000 */
[C---:B------:R-:W-:Y:S02]  /*12460*/  FMUL.FTZ R36, R2.reuse, R84 ;  /* 0x0000005402247220 */ /* 0x040fe40000410000 */
[C---:B------:R-:W-:Y:S02]  /*12470*/  FMUL.FTZ R52, R2.reuse, R52 ;  /* 0x0000003402347220 */ /* 0x040fe40000410000 */
[C---:B------:R-:W-:Y:S02]  /*12480*/  FMUL.FTZ R53, R2.reuse, R53 ;  /* 0x0000003502357220 */ /* 0x040fe40000410000 */
[C---:B------:R-:W-:Y:S02]  /*12490*/  FMUL.FTZ R56, R2.reuse, R56 ;  /* 0x0000003802387220 */ /* 0x040fe40000410000 */
[C---:B------:R-:W-:Y:S01]  /*124a0*/  FMUL.FTZ R57, R2.reuse, R57 ;  /* 0x0000003902397220 */ /* 0x040fe20000410000 */
[----:B-1----:R-:W-:Y:S01]  /*124b0*/  FSEL R0, R3, RZ, P0 ;  /* 0x000000ff03007208 */ /* 0x002fe20000000000 */
[----:B------:R-:W-:Y:S01]  /*124c0*/  FMUL.FTZ R20, R2, R100 ;  /* 0x0000006402147220 */ /* 0x000fe20000410000 */
[----:B---3--:R-:W-:Y:S01]  /*124d0*/  F2FP.BF16.PACK_AB R131, R226, R223 ;  /* 0x000000dfe283723e */ /* 0x008fe200000010ff */
[----:B------:R-:W-:Y:S01]  /*124e0*/  FMUL.FTZ R21, R2, R101 ;  /* 0x0000006502157220 */ /* 0x000fe20000410000 */
[----:B------:R-:W-:Y:S01]  /*124f0*/  ISETP.GT.AND P0, PT, R199, R230, PT ;  /* 0x000000e6c700720c */ /* 0x000fe20003f04270 */
[----:B------:R-:W-:Y:S02]  /*12500*/  FADD.FTZ R0, -R0, R70 ;  /* 0x0000004600007221 */ /* 0x000fe40000010100 */
[----:B------:R-:W-:Y:S02]  /*12510*/  FMUL.FTZ R28, R2, R92 ;  /* 0x0000005c021c7220 */ /* 0x000fe40000410000 */
[----:B------:R-:W-:Y:S02]  /*12520*/  FMUL.FTZ R0, R0, c[0x0][0x2d0] ;  /* 0x0000b40000007a20 */ /* 0x000fe40000410000 */
[C---:B------:R-:W-:Y:S02]  /*12530*/  FMUL.FTZ R37, R2.reuse, R85 ;  /* 0x0000005502257220 */ /* 0x040fe40000410000 */
[C---:B------:R-:W-:Y:S02]  /*12540*/  FFMA.FTZ R85, R2.reuse, R227, R6 ;  /* 0x000000e302557223 */ /* 0x040fe40000010006 */
[----:B------:R-:W1:Y:S01]  /*12550*/  MUFU.EX2 R0, R0 ;  /* 0x0000000000007308 */ /* 0x000e620000000800 */
[C---:B------:R-:W-:Y:S02]  /*12560*/  FMUL.FTZ R60, R2.reuse, R60 ;  /* 0x0000003c023c7220 */ /* 0x040fe40000410000 */
[C---:B------:R-:W-:Y:S02]  /*12570*/  FMUL.FTZ R61, R2.reuse, R61 ;  /* 0x0000003d023d7220 */ /* 0x040fe40000410000 */
[C---:B------:R-:W-:Y:S02]  /*12580*/  FMUL.FTZ R64, R2.reuse, R64 ;  /* 0x0000004002407220 */ /* 0x040fe40000410000 */
[----:B------:R-:W-:Y:S02]  /*12590*/  FMUL.FTZ R65, R2, R65 ;  /* 0x0000004102417220 */ /* 0x000fe40000410000 */
[--C-:B------:R-:W-:Y:S02]  /*125a0*/  FFMA.FTZ R2, R140, c[0x0][0x2d0], -R136.reuse ;  /* 0x0000b4008c027a23 */ /* 0x100fe40000010888 */
[--C-:B------:R-:W-:Y:S02]  /*125b0*/  FFMA.FTZ R84, R178, c[0x0][0x2d0], -R136.reuse ;  /* 0x0000b400b2547a23 */ /* 0x100fe40000010888 */
[----:B------:R3:W-:Y:S01]  /*125c0*/  MUFU.EX2 R92, R2 ;  /* 0x00000002005c7308 */ /* 0x0007e20000000800 */
[----:B------:R-:W-:Y:S02]  /*125d0*/  FADD.FTZ R85, R220, R85 ;  /* 0x00000055dc557221 */ /* 0x000fe40000010000 */
[--C-:B------:R-:W-:Y:S02]  /*125e0*/  FFMA.FTZ R93, R150, c[0x0][0x2d0], -R136.reuse ;  /* 0x0000b400965d7a23 */ /* 0x100fe40000010888 */
[--C-:B------:R-:W-:Y:S02]  /*125f0*/  FFMA.FTZ R70, R193, c[0x0][0x2d0], -R136.reuse ;  /* 0x0000b400c1467a23 */ /* 0x100fe40000010888 */
[--C-:B------:R-:W-:Y:S03]  /*12600*/  FFMA.FTZ R100, R148, c[0x0][0x2d0], -R136.reuse ;  /* 0x0000b40094647a23 */ /* 0x100fe60000010888 */
[----:B------:R-:W-:Y:S01]  /*12610*/  MUFU.EX2 R108, R84 ;  /* 0x00000054006c7308 */ /* 0x000fe20000000800 */
[C---:B-1----:R-:W-:Y:S02]  /*12620*/  FMUL.FTZ R10, R0.reuse, R114 ;  /* 0x00000072000a7220 */ /* 0x042fe40000410000 */
[C---:B------:R-:W-:Y:S02]  /*12630*/  FMUL.FTZ R11, R0.reuse, R115 ;  /* 0x00000073000b7220 */ /* 0x040fe40000410000 */
[----:B------:R-:W1:Y:S01]  /*12640*/  LDSM.16.MT88.4 R112, [R185] ;  /* 0x00000000b970783b */ /* 0x000e620000004200 */
[C---:B------:R-:W-:Y:S02]  /*12650*/  FMUL.FTZ R18, R0.reuse, R106 ;  /* 0x0000006a00127220 */ /* 0x040fe40000410000 */
[C---:B------:R-:W-:Y:S02]  /*12660*/  FMUL.FTZ R19, R0.reuse, R107 ;  /* 0x0000006b00137220 */ /* 0x040fe40000410000 */
[C---:B------:R-:W-:Y:S02]  /*12670*/  FMUL.FTZ R6, R0.reuse, R118 ;  /* 0x0000007600067220 */ /* 0x040fe40000410000 */
[C---:B------:R-:W-:Y:S01]  /*12680*/  FMUL.FTZ R7, R0.reuse, R119 ;  /* 0x0000007700077220 */ /* 0x040fe20000410000 */
[----:B------:R-:W4:Y:S01]  /*12690*/  LDSM.16.MT88.4 R104, [R184] ;  /* 0x00000000b868783b */ /* 0x000f220000004200 */
[C---:B------:R-:W-:Y:S02]  /*126a0*/  FMUL.FTZ R26, R0.reuse, R98 ;  /* 0x00000062001a7220 */ /* 0x040fe40000410000 */
[C---:B------:R-:W-:Y:S02]  /*126b0*/  FMUL.FTZ R27, R0.reuse, R99 ;  /* 0x00000063001b7220 */ /* 0x040fe40000410000 */
[C---:B------:R-:W-:Y:S01]  /*126c0*/  FMUL.FTZ R34, R0.reuse, R90 ;  /* 0x0000005a00227220 */ /* 0x040fe20000410000 */
[C---:B--2---:R-:W-:Y:S02]  /*126d0*/  HMMA.16816.F32.BF16 R4, R128.reuse, R132, R4 ;  /* 0x000000848004723c */ /* 0x044fe40000041804 */
[----:B------:R-:W2:Y:S03]  /*126e0*/  LDSM.16.MT88.4 R96, [R187] ;  /* 0x00000000bb60783b */ /* 0x000ea60000004200 */
[--C-:B---3--:R-:W-:Y:S02]  /*126f0*/  FFMA.FTZ R2, R141, c[0x0][0x2d0], -R136.reuse ;  /* 0x0000b4008d027a23 */ /* 0x108fe40000010888 */
[C---:B------:R-:W-:Y:S01]  /*12700*/  FMUL.FTZ R35, R0.reuse, R91 ;  /* 0x0000005b00237220 */ /* 0x040fe20000410000 */
[C---:B------:R-:W-:Y:S01]  /*12710*/  HMMA.16816.F32.BF16 R8, R128.reuse, R134, R8 ;  /* 0x000000868008723c */ /* 0x040fe20000041808 */
[----:B------:R3:W5:Y:S01]  /*12720*/  MUFU.EX2 R101, R2 ;  /* 0x0000000200657308 */ /* 0x0007620000000800 */
[----:B------:R-:W2:Y:S02]  /*12730*/  LDSM.16.MT88.4 R88, [R183+0x3000] ;  /* 0x00300000b758783b */ /* 0x000ea40000004200 */
[C---:B------:R-:W-:Y:S02]  /*12740*/  FMUL.FTZ R14, R0.reuse, R110 ;  /* 0x0000006e000e7220 */ /* 0x040fe40000410000 */
[C---:B------:R-:W-:Y:S02]  /*12750*/  FMUL.FTZ R15, R0.reuse, R111 ;  /* 0x0000006f000f7220 */ /* 0x040fe40000410000 */
[C---:B------:R-:W-:Y:S03]  /*12760*/  FMUL.FTZ R42, R0.reuse, R82 ;  /* 0x00000052002a7220 */ /* 0x040fe60000410000 */
[----:B------:R-:W-:Y:S01]  /*12770*/  MUFU.EX2 R110, R70 ;  /* 0x00000046006e7308 */ /* 0x000fe20000000800 */
[C---:B------:R-:W-:Y:S02]  /*12780*/  FMUL.FTZ R43, R0.reuse, R83 ;  /* 0x00000053002b7220 */ /* 0x040fe40000410000 */
[----:B------:R-:W2:Y:S01]  /*12790*/  LDSM.16.MT88.4 R80, [R185+0x3000] ;  /* 0x00300000b950783b */ /* 0x000ea20000004200 */
[C---:B------:R-:W-:Y:S02]  /*127a0*/  FMUL.FTZ R50, R0.reuse, R74 ;  /* 0x0000004a00327220 */ /* 0x040fe40000410000 */
[C---:B------:R-:W-:Y:S01]  /*127b0*/  FMUL.FTZ R51, R0.reuse, R75 ;  /* 0x0000004b00337220 */ /* 0x040fe20000410000 */
[C---:B-1----:R-:W-:Y:S03]  /*127c0*/  HMMA.16816.F32.BF16 R12, R128.reuse, R112, R12 ;  /* 0x00000070800c723c */ /* 0x042fe6000004180c */
[C---:B------:R-:W-:Y:S01]  /*127d0*/  FMUL.FTZ R39, R0.reuse, R87 ;  /* 0x0000005700277220 */ /* 0x040fe20000410000 */
[----:B------:R-:W1:Y:S01]  /*127e0*/  LDSM.16.MT88.4 R72, [R184+0x3000] ;  /* 0x00300000b848783b */ /* 0x000e620000004200 */
[C---:B------:R-:W-:Y:S01]  /*127f0*/  FMUL.FTZ R46, R0.reuse, R78 ;  /* 0x0000004e002e7220 */ /* 0x040fe20000410000 */
[----:B------:R-:W-:Y:S01]  /*12800*/  MUFU.EX2 R135, R100 ;  /* 0x0000006400877308 */ /* 0x000fe20000000800 */
[C---:B------:R-:W-:Y:S01]  /*12810*/  FMUL.FTZ R47, R0.reuse, R79 ;  /* 0x0000004f002f7220 */ /* 0x040fe20000410000 */
[C---:B------:R-:W-:Y:S04]  /*12820*/  HMMA.16816.F32.BF16 R16, R128.reuse, R114, R16 ;  /* 0x000000728010723c */ /* 0x040fe80000041810 */
[C---:B------:R-:W-:Y:S01]  /*12830*/  FMUL.FTZ R22, R0.reuse, R102 ;  /* 0x0000006600167220 */ /* 0x040fe20000410000 */
[----:B------:R-:W-:Y:S01]  /*12840*/  LDSM.16.MT88.4 R76, [R183+0x800] ;  /* 0x00080000b74c783b */ /* 0x000fe20000004200 */
[----:B------:R-:W-:Y:S02]  /*12850*/  FMUL.FTZ R23, R0, R103 ;  /* 0x0000006700177220 */ /* 0x000fe40000410000 */
[--C-:B---3--:R-:W-:Y:S04]  /*12860*/  FFMA.FTZ R2, R142, c[0x0][0x2d0], -R136.reuse ;  /* 0x0000b4008e027a23 */ /* 0x108fe80000010888 */
[C---:B------:R-:W-:Y:S01]  /*12870*/  FMUL.FTZ R30, R0.reuse, R94 ;  /* 0x0000005e001e7220 */ /* 0x040fe20000410000 */
[C---:B----4-:R-:W-:Y:S01]  /*12880*/  HMMA.16816.F32.BF16 R20, R128.reuse, R104, R20 ;  /* 0x000000688014723c */ /* 0x050fe20000041814 */
[----:B------:R3:W-:Y:S01]  /*12890*/  MUFU.EX2 R105, R2 ;  /* 0x0000000200697308 */ /* 0x0007e20000000800 */
[----:B------:R-:W-:Y:S01]  /*128a0*/  LDSM.16.MT88.4 R112, [R183+0x2800] ;  /* 0x00280000b770783b */ /* 0x000fe20000004200 */
[--C-:B------:R-:W-:Y:S02]  /*128b0*/  FFMA.FTZ R94, R151, c[0x0][0x2d0], -R136.reuse ;  /* 0x0000b400975e7a23 */ /* 0x100fe40000010888 */
[----:B------:R-:W-:Y:S02]  /*128c0*/  FMUL.FTZ R31, R0, R95 ;  /* 0x0000005f001f7220 */ /* 0x000fe40000410000 */
[----:B------:R-:W-:Y:S01]  /*128d0*/  FFMA.FTZ R95, R176, c[0x0][0x2d0], -R136 ;  /* 0x0000b400b05f7a23 */ /* 0x000fe20000010888 */
[C---:B------:R-:W-:Y:S04]  /*128e0*/  HMMA.16816.F32.BF16 R24, R128.reuse, R106, R24 ;  /* 0x0000006a8018723c */ /* 0x040fe80000041818 */
[C---:B------:R-:W-:Y:S02]  /*128f0*/  FMUL.FTZ R38, R0.reuse, R86 ;  /* 0x0000005600267220 */ /* 0x040fe40000410000 */
[C---:B------:R-:W-:Y:S02]  /*12900*/  FFMA.FTZ R86, R0.reuse, R228, R218 ;  /* 0x000000e400567223 */ /* 0x040fe400000100da */
[C---:B--2---:R-:W-:Y:S04]  /*12910*/  HMMA.16816.F32.BF16 R28, R128.reuse, R96, R28 ;  /* 0x00000060801c723c */ /* 0x044fe8000004181c */
[C---:B------:R-:W-:Y:S02]  /*12920*/  FMUL.FTZ R54, R0.reuse, R54 ;  /* 0x0000003600367220 */ /* 0x040fe40000410000 */
[----:B------:R-:W-:Y:S02]  /*12930*/  FMUL.FTZ R55, R0, R55 ;  /* 0x0000003700377220 */ /* 0x000fe40000410000 */
[C---:B------:R-:W-:Y:S04]  /*12940*/  HMMA.16816.F32.BF16 R32, R128.reuse, R98, R32 ;  /* 0x000000628020723c */ /* 0x040fe80000041820 */
[--C-:B---3--:R-:W-:Y:S02]  /*12950*/  FFMA.FTZ R2, R144, c[0x0][0x2d0], -R136.reuse ;  /* 0x0000b40090027a23 */ /* 0x108fe40000010888 */
[----:B------:R-:W-:Y:S02]  /*12960*/  FMUL.FTZ R58, R0, R58 ;  /* 0x0000003a003a7220 */ /* 0x000fe40000410000 */
[C---:B------:R-:W-:Y:S01]  /*12970*/  HMMA.16816.F32.BF16 R36, R128.reuse, R88, R36 ;  /* 0x000000588024723c */ /* 0x040fe20000041824 */
[----:B------:R2:W-:Y:S03]  /*12980*/  MUFU.EX2 R107, R2 ;  /* 0x00000002006b7308 */ /* 0x0005e60000000800 */
[--C-:B------:R-:W-:Y:S02]  /*12990*/  FFMA.FTZ R99, R147, c[0x0][0x2d0], -R136.reuse ;  /* 0x0000b40093637a23 */ /* 0x100fe40000010888 */
[--C-:B------:R-:W-:Y:S02]  /*129a0*/  FFMA.FTZ R98, R146, c[0x0][0x2d0], -R136.reuse ;  /* 0x0000b40092627a23 */ /* 0x100fe40000010888 */
[C---:B------:R-:W-:Y:S03]  /*129b0*/  HMMA.16816.F32.BF16 R40, R128.reuse, R90, R40 ;  /* 0x0000005a8028723c */ /* 0x040fe60000041828 */
[----:B------:R-:W-:Y:S01]  /*129c0*/  MUFU.EX2 R146, R93 ;  /* 0x0000005d00927308 */ /* 0x000fe20000000800 */
[--C-:B------:R-:W-:Y:S02]  /*129d0*/  FFMA.FTZ R89, R196, c[0x0][0x2d0], -R136.reuse ;  /* 0x0000b400c4597a23 */ /* 0x100fe40000010888 */
[--C-:B------:R-:W-:Y:S02]  /*129e0*/  FFMA.FTZ R88, R194, c[0x0][0x2d0], -R136.reuse ;  /* 0x0000b400c2587a23 */ /* 0x100fe40000010888 */
[C---:B------:R-:W-:Y:S04]  /*129f0*/  HMMA.16816.F32.BF16 R44, R128.reuse, R80, R44 ;  /* 0x00000050802c723c */ /* 0x040fe8000004182c */
[--C-:B------:R-:W-:Y:S01]  /*12a00*/  FFMA.FTZ R90, R179, c[0x0][0x2d0], -R136.reuse ;  /* 0x0000b400b35a7a23 */ /* 0x100fe20000010888 */
[----:B------:R-:W-:Y:S01]  /*12a10*/  MUFU.EX2 R178, R88 ;  /* 0x0000005800b27308 */ /* 0x000fe20000000800 */
[--C-:B------:R-:W-:Y:S02]  /*12a20*/  FFMA.FTZ R91, R177, c[0x0][0x2d0], -R136.reuse ;  /* 0x0000b400b15b7a23 */ /* 0x100fe40000010888 */
[C---:B------:R-:W-:Y:S01]  /*12a30*/  HMMA.16816.F32.BF16 R48, R128.reuse, R82, R48 ;  /* 0x000000528030723c */ /* 0x040fe20000041830 */
[----:B------:R-:W-:Y:S03]  /*12a40*/  LDSM.16.MT88.4 R80, [R185+0x800] ;  /* 0x00080000b950783b */ /* 0x000fe60000004200 */
[--C-:B--2---:R-:W-:Y:S02]  /*12a50*/  FFMA.FTZ R2, R137, c[0x0][0x2d0], -R69.reuse ;  /* 0x0000b40089027a23 */ /* 0x104fe40000010845 */
[C---:B------:R-:W-:Y:S01]  /*12a60*/  FMUL.FTZ R59, R0.reuse, R59 ;  /* 0x0000003b003b7220 */ /* 0x040fe20000410000 */
[----:B------:R-:W-:Y:S01]  /*12a70*/  MUFU.EX2 R177, R89 ;  /* 0x0000005900b17308 */ /* 0x000fe20000000800 */
[C---:B-1----:R-:W-:Y:S04]  /*12a80*/  HMMA.16816.F32.BF16 R52, R128.reuse, R72, R52 ;  /* 0x000000488034723c */ /* 0x042fe80000041834 */
[--C-:B------:R-:W-:Y:S02]  /*12a90*/  FFMA.FTZ R96, R149, c[0x0][0x2d0], -R136.reuse ;  /* 0x0000b40095607a23 */ /* 0x100fe40000010888 */
[C---:B------:R-:W-:Y:S02]  /*12aa0*/  FMUL.FTZ R62, R0.reuse, R62 ;  /* 0x0000003e003e7220 */ /* 0x040fe40000410000 */
[C---:B------:R-:W-:Y:S01]  /*12ab0*/  HMMA.16816.F32.BF16 R56, R128.reuse, R74, R56 ;  /* 0x0000004a8038723c */ /* 0x040fe20000041838 */
[----:B------:R1:W-:Y:S01]  /*12ac0*/  MUFU.EX2 R97, R2 ;  /* 0x0000000200617308 */ /* 0x0003e20000000800 */
[----:B------:R-:W2:Y:S02]  /*12ad0*/  LDSM.16.MT88.4 R72, [R186+0x3000] ;  /* 0x00300000ba48783b */ /* 0x000ea40000004200 */
[C---:B------:R-:W-:Y:S02]  /*12ae0*/  FMUL.FTZ R63, R0.reuse, R63 ;  /* 0x0000003f003f7220 */ /* 0x040fe40000410000 */
[C---:B------:R-:W-:Y:S02]  /*12af0*/  FMUL.FTZ R66, R0.reuse, R66 ;  /* 0x0000004200427220 */ /* 0x040fe40000410000 */
[----:B------:R-:W-:Y:S03]  /*12b00*/  FMUL.FTZ R67, R0, R67 ;  /* 0x0000004300437220 */ /* 0x000fe60000410000 */
[----:B------:R-:W-:Y:S01]  /*12b10*/  MUFU.EX2 R176, R90 ;  /* 0x0000005a00b07308 */ /* 0x000fe20000000800 */
[--C-:B------:R-:W-:Y:S09]  /*12b20*/  FFMA.FTZ R0, R143, c[0x0][0x2d0], -R69.reuse ;  /* 0x0000b4008f007a23 */ /* 0x100ff20000010845 */
[----:B------:R3:W-:Y:S01]  /*12b30*/  MUFU.EX2 R106, R0 ;  /* 0x00000000006a7308 */ /* 0x0007e20000000800 */
[--C-:B-1----:R-:W-:Y:S09]  /*12b40*/  FFMA.FTZ R2, R138, c[0x0][0x2d0], -R69.reuse ;  /* 0x0000b4008a027a23 */ /* 0x102ff20000010845 */
[----:B------:R1:W4:Y:S10]  /*12b50*/  MUFU.EX2 R104, R2 ;  /* 0x0000000200687308 */ /* 0x0003340000000800 */
[----:B------:R4:W-:Y:S01]  /*12b60*/  MUFU.EX2 R151, R91 ;  /* 0x0000005b00977308 */ /* 0x0009e20000000800 */
[C---:B--2---:R-:W-:Y:S03]  /*12b70*/  HMMA.16816.F32.BF16 R60, R128.reuse, R72, R60 ;  /* 0x00000048803c723c */ /* 0x044fe6000004183c */
[--C-:B---3--:R-:W-:Y:S04]  /*12b80*/  FFMA.FTZ R0, R197, c[0x0][0x2d0], -R136.reuse ;  /* 0x0000b400c5007a23 */ /* 0x108fe80000010888 */
[----:B-----5:R-:W-:Y:S01]  /*12b90*/  F2FP.BF16.PACK_AB R72, R101, R92 ;  /* 0x0000005c6548723e */ /* 0x020fe200000010ff */
[----:B------:R-:W-:Y:S01]  /*12ba0*/  HMMA.16816.F32.BF16 R64, R128, R74, R64 ;  /* 0x0000004a8040723c */ /* 0x000fe20000041840 */
[----:B------:R2:W-:Y:S03]  /*12bb0*/  MUFU.EX2 R196, R0 ;  /* 0x0000000000c47308 */ /* 0x0005e60000000800 */
[--C-:B-1----:R-:W-:Y:S01]  /*12bc0*/  FFMA.FTZ R2, R139, c[0x0][0x2d0], -R69.reuse ;  /* 0x0000b4008b027a23 */ /* 0x102fe20000010845 */
[----:B----4-:R-:W-:Y:S02]  /*12bd0*/  F2FP.BF16.PACK_AB R73, R104, R97 ;  /* 0x000000616849723e */ /* 0x010fe400000010ff */
[----:B------:R-:W-:Y:S04]  /*12be0*/  F2FP.BF16.PACK_AB R74, R107, R105 ;  /* 0x000000696b4a723e */ /* 0x000fe800000010ff */
[----:B------:R-:W1:Y:S01]  /*12bf0*/  MUFU.EX2 R102, R2 ;  /* 0x0000000200667308 */ /* 0x000e620000000800 */
[----:B------:R-:W-:Y:S09]  /*12c00*/  LDSM.16.MT88.4 R88, [R184+0x1800] ;  /* 0x00180000b858783b */ /* 0x000ff20000004200 */
[----:B------:R-:W-:Y:S01]  /*12c10*/  MUFU.EX2 R143, R95 ;  /* 0x0000005f008f7308 */ /* 0x000fe20000000800 */
[--C-:B--2---:R-:W-:Y:S09]  /*12c20*/  FFMA.FTZ R0, R201, c[0x0][0x2d0], -R69.reuse ;  /* 0x0000b400c9007a23 */ /* 0x104ff20000010845 */
[----:B------:R2:W-:Y:S01]  /*12c30*/  MUFU.EX2 R103, R0 ;  /* 0x0000000000677308 */ /* 0x0005e20000000800 */
[----:B-1----:R-:W-:Y:S01]  /*12c40*/  F2FP.BF16.PACK_AB R75, R106, R102 ;  /* 0x000000666a4b723e */ /* 0x002fe200000010ff */
[--C-:B------:R-:W-:Y:S02]  /*12c50*/  FFMA.FTZ R2, R198, c[0x0][0x2d0], -R136.reuse ;  /* 0x0000b400c6027a23 */ /* 0x100fe40000010888 */
[----:B------:R-:W-:Y:S06]  /*12c60*/  FFMA.FTZ R136, R145, c[0x0][0x2d0], -R136 ;  /* 0x0000b40091887a23 */ /* 0x000fec0000010888 */
[----:B------:R-:W-:Y:S01]  /*12c70*/  MUFU.EX2 R145, R94 ;  /* 0x0000005e00917308 */ /* 0x000fe20000000800 */
[C---:B------:R-:W-:Y:S08]  /*12c80*/  HMMA.16816.F32.BF16 R4, R72.reuse, R76, R4 ;  /* 0x0000004c4804723c */ /* 0x040ff00000041804 */
[C---:B------:R-:W-:Y:S01]  /*12c90*/  HMMA.16816.F32.BF16 R8, R72.reuse, R78, R8 ;  /* 0x0000004e4808723c */ /* 0x040fe20000041808 */
[----:B------:R-:W1:Y:S01]  /*12ca0*/  LDSM.16.MT88.4 R76, [R184+0x800] ;  /* 0x00080000b84c783b */ /* 0x000e620000004200 */
[----:B------:R-:W3:Y:S02]  /*12cb0*/  MUFU.EX2 R137, R99 ;  /* 0x0000006300897308 */ /* 0x000ee40000000800 */
[--C-:B--2---:R-:W-:Y:S04]  /*12cc0*/  FFMA.FTZ R0, R202, c[0x0][0x2d0], -R69.reuse ;  /* 0x0000b400ca007a23 */ /* 0x104fe80000010845 */
[C---:B------:R-:W-:Y:S04]  /*12cd0*/  HMMA.16816.F32.BF16 R12, R72.reuse, R80, R12 ;  /* 0x00000050480c723c */ /* 0x040fe8000004180c */
[----:B------:R-:W-:Y:S04]  /*12ce0*/  MUFU.EX2 R138, R98 ;  /* 0x00000062008a7308 */ /* 0x000fe80000000800 */
[C---:B------:R-:W-:Y:S01]  /*12cf0*/  HMMA.16816.F32.BF16 R16, R72.reuse, R82, R16 ;  /* 0x000000524810723c */ /* 0x040fe20000041810 */
[----:B------:R-:W2:Y:S05]  /*12d00*/  LDSM.16.MT88.4 R80, [R186+0x800] ;  /* 0x00080000ba50783b */ /* 0x000eaa0000004200 */
[----:B------:R4:W-:Y:S01]  /*12d10*/  MUFU.EX2 R194, R2 ;  /* 0x0000000200c27308 */ /* 0x0009e20000000800 */
[----:B---3--:R-:W-:Y:S09]  /*12d20*/  F2FP.BF16.PACK_AB R128, R137, R135 ;  /* 0x000000878980723e */ /* 0x008ff200000010ff */
[----:B------:R3:W-:Y:S01]  /*12d30*/  MUFU.EX2 R144, R96 ;  /* 0x0000006000907308 */ /* 0x0007e20000000800 */
[C---:B-1----:R-:W-:Y:S09]  /*12d40*/  HMMA.16816.F32.BF16 R20, R72.reuse, R76, R20 ;  /* 0x0000004c4814723c */ /* 0x042ff20000041814 */
[----:B------:R1:W-:Y:S03]  /*12d50*/  MUFU.EX2 R109, R0 ;  /* 0x00000000006d7308 */ /* 0x0003e60000000800 */
[----:B----4-:R-:W-:Y:S01]  /*12d60*/  FADD.FTZ R2, R222, R86 ;  /* 0x00000056de027221 */ /* 0x010fe20000010000 */
[C---:B------:R-:W-:Y:S01]  /*12d70*/  HMMA.16816.F32.BF16 R24, R72.reuse, R78, R24 ;  /* 0x0000004e4818723c */ /* 0x040fe20000041818 */
[----:B------:R-:W4:Y:S05]  /*12d80*/  LDSM.16.MT88.4 R76, [R183+0x3800] ;  /* 0x00380000b74c783b */ /* 0x000f2a0000004200 */
[----:B------:R-:W5:Y:S01]  /*12d90*/  MUFU.EX2 R136, R136 ;  /* 0x0000008800887308 */ /* 0x000f620000000800 */
[----:B------:R-:W-:Y:S02]  /*12da0*/  FADD.FTZ R70, R223, R2 ;  /* 0x00000002df467221 */ /* 0x000fe40000010000 */
[--C-:B---3--:R-:W-:Y:S01]  /*12db0*/  FFMA.FTZ R96, R210, c[0x0][0x2d0], -R69.reuse ;  /* 0x0000b400d2607a23 */ /* 0x108fe20000010845 */
[C---:B--2---:R-:W-:Y:S03]  /*12dc0*/  HMMA.16816.F32.BF16 R28, R72.reuse, R80, R28 ;  /* 0x00000050481c723c */ /* 0x044fe6000004181c */
[----:B------:R-:W-:Y:S03]  /*12dd0*/  FADD.FTZ R70, R226, R70 ;  /* 0x00000046e2467221 */ /* 0x000fe60000010000 */
[----:B------:R-:W-:Y:S02]  /*12de0*/  MUFU.EX2 R132, R96 ;  /* 0x0000006000847308 */ /* 0x000fe40000000800 */
[C---:B------:R-:W-:Y:S01]  /*12df0*/  HMMA.16816.F32.BF16 R32, R72.reuse, R82, R32 ;  /* 0x000000524820723c */ /* 0x040fe20000041820 */
[----:B------:R-:W2:Y:S03]  /*12e00*/  LDSM.16.MT88.4 R80, [R185+0x3800] ;  /* 0x00380000b950783b */ /* 0x000ea60000004200 */
[----:B------:R-:W-:Y:S02]  /*12e10*/  FADD.FTZ R70, R97, R70 ;  /* 0x0000004661467221 */ /* 0x000fe40000010000 */
[--C-:B-1----:R-:W-:Y:S04]  /*12e20*/  FFMA.FTZ R0, R200, c[0x0][0x2d0], -R69.reuse ;  /* 0x0000b400c8007a23 */ /* 0x102fe80000010845 */
[----:B------:R1:W-:Y:S02]  /*12e30*/  MUFU.EX2 R193, R0 ;  /* 0x0000000000c17308 */ /* 0x0003e40000000800 */
[----:B-----5:R-:W-:Y:S01]  /*12e40*/  F2FP.BF16.PACK_AB R130, R136, R138 ;  /* 0x0000008a8882723e */ /* 0x020fe200000010ff */
[C---:B----4-:R-:W-:Y:S08]  /*12e50*/  HMMA.16816.F32.BF16 R36, R72.reuse, R76, R36 ;  /* 0x0000004c4824723c */ /* 0x050ff00000041824 */
[C---:B------:R-:W-:Y:S01]  /*12e60*/  HMMA.16816.F32.BF16 R40, R72.reuse, R78, R40 ;  /* 0x0000004e4828723c */ /* 0x040fe20000041828 */
[----:B------:R-:W3:Y:S03]  /*12e70*/  LDSM.16.MT88.4 R76, [R184+0x3800] ;  /* 0x00380000b84c783b */ /* 0x000ee60000004200 */
[----:B-1----:R-:W-:Y:S04]  /*12e80*/  FFMA.FTZ R0, R203, c[0x0][0x2d0], -R69 ;  /* 0x0000b400cb007a23 */ /* 0x002fe80000010845 */
[C---:B--2---:R-:W-:Y:S01]  /*12e90*/  HMMA.16816.F32.BF16 R44, R72.reuse, R80, R44 ;  /* 0x00000050482c723c */ /* 0x044fe2000004182c */
[----:B------:R1:W2:Y:S07]  /*12ea0*/  MUFU.EX2 R179, R0 ;  /* 0x0000000000b37308 */ /* 0x0002ae0000000800 */
[C---:B------:R-:W-:Y:S01]  /*12eb0*/  HMMA.16816.F32.BF16 R48, R72.reuse, R82, R48 ;  /* 0x000000524830723c */ /* 0x040fe20000041830 */
[----:B------:R-:W4:Y:S03]  /*12ec0*/  LDSM.16.MT88.4 R80, [R186+0x3800] ;  /* 0x00380000ba50783b */ /* 0x000f260000004200 */
[----:B-1----:R-:W-:Y:S05]  /*12ed0*/  FADD.FTZ R0, R224, R85 ;  /* 0x00000055e0007221 */ /* 0x002fea0000010000 */
[----:B------:R-:W-:Y:S03]  /*12ee0*/  LDSM.16.MT88.4 R84, [R184+0x1000] ;  /* 0x00100000b854783b */ /* 0x000fe60000004200 */
[----:B------:R-:W-:Y:S02]  /*12ef0*/  FADD.FTZ R2, R225, R0 ;  /* 0x00000000e1027221 */ /* 0x000fe40000010000 */
[--C-:B------:R-:W-:Y:S01]  /*12f00*/  FFMA.FTZ R0, R205, c[0x0][0x2d0], -R69.reuse ;  /* 0x0000b400cd007a23 */ /* 0x100fe20000010845 */
[C---:B---3--:R-:W-:Y:S03]  /*12f10*/  HMMA.16816.F32.BF16 R52, R72.reuse, R76, R52 ;  /* 0x0000004c4834723c */ /* 0x048fe60000041834 */
[----:B------:R1:W-:Y:S01]  /*12f20*/  MUFU.EX2 R150, R0 ;  /* 0x0000000000967308 */ /* 0x0003e20000000800 */
[----:B------:R-:W-:Y:S04]  /*12f30*/  FADD.FTZ R2, R92, R2 ;  /* 0x000000025c027221 */ /* 0x000fe80000010000 */
[----:B------:R-:W-:Y:S01]  /*12f40*/  FADD.FTZ R92, R101, R2 ;  /* 0x00000002655c7221 */ /* 0x000fe20000010000 */
[C---:B------:R-:W-:Y:S01]  /*12f50*/  HMMA.16816.F32.BF16 R56, R72.reuse, R78, R56 ;  /* 0x0000004e4838723c */ /* 0x040fe20000041838 */
[----:B------:R-:W3:Y:S02]  /*12f60*/  LDSM.16.MT88.4 R76, [R183+0x1000] ;  /* 0x00100000b74c783b */ /* 0x000ee40000004200 */
[----:B------:R-:W-:Y:S02]  /*12f70*/  FADD.FTZ R97, R105, R92 ;  /* 0x0000005c69617221 */ /* 0x000fe40000010000 */
[--C-:B------:R-:W-:Y:S03]  /*12f80*/  FFMA.FTZ R2, R217, c[0x0][0x2d0], -R69.reuse ;  /* 0x0000b400d9027a23 */ /* 0x100fe60000010845 */
[C---:B----4-:R-:W-:Y:S01]  /*12f90*/  HMMA.16816.F32.BF16 R60, R72.reuse, R80, R60 ;  /* 0x00000050483c723c */ /* 0x050fe2000004183c */
[----:B------:R-:W-:Y:S01]  /*12fa0*/  LDSM.16.MT88.4 R92, [R186+0x2000] ;  /* 0x00200000ba5c783b */ /* 0x000fe20000004200 */
[----:B------:R4:W-:Y:S06]  /*12fb0*/  MUFU.EX2 R134, R2 ;  /* 0x0000000200867308 */ /* 0x0009ec0000000800 */
[----:B------:R-:W-:Y:S01]  /*12fc0*/  HMMA.16816.F32.BF16 R64, R72, R82, R64 ;  /* 0x000000524840723c */ /* 0x000fe20000041840 */
[----:B------:R-:W5:Y:S03]  /*12fd0*/  LDSM.16.MT88.4 R80, [R185+0x1000] ;  /* 0x00100000b950783b */ /* 0x000f660000004200 */
[----:B-1----:R-:W-:Y:S03]  /*12fe0*/  FFMA.FTZ R0, R206, c[0x0][0x2d0], -R69 ;  /* 0x0000b400ce007a23 */ /* 0x002fe60000010845 */
[----:B------:R-:W-:Y:S01]  /*12ff0*/  F2FP.BF16.PACK_AB R72, R110, R108 ;  /* 0x0000006c6e48723e */ /* 0x000fe200000010ff */
[----:B------:R1:W1:Y:S01]  /*13000*/  MUFU.EX2 R149, R0 ;  /* 0x0000000000957308 */ /* 0x0002620000000800 */
[----:B------:R-:W-:Y:S03]  /*13010*/  F2FP.BF16.PACK_AB R74, R196, R194 ;  /* 0x000000c2c44a723e */ /* 0x000fe600000010ff */
[----:B------:R-:W-:Y:S02]  /*13020*/  F2FP.BF16.PACK_AB R73, R109, R103 ;  /* 0x000000676d49723e */ /* 0x000fe400000010ff */
[----:B--2---:R-:W-:Y:S01]  /*13030*/  F2FP.BF16.PACK_AB R75, R179, R193 ;  /* 0x000000c1b34b723e */ /* 0x004fe200000010ff */
[----:B----4-:R-:W-:Y:S02]  /*13040*/  FADD.FTZ R2, R107, R97 ;  /* 0x000000616b027221 */ /* 0x010fe40000010000 */
[----:B------:R-:W-:Y:S02]  /*13050*/  LDSM.16.MT88.4 R96, [R184+0x2800] ;  /* 0x00280000b860783b */ /* 0x000fe40000004200 */
[----:B------:R-:W-:Y:S02]  /*13060*/  FADD.FTZ R2, R108, R2 ;  /* 0x000000026c027221 */ /* 0x000fe40000010000 */
[C---:B---3--:R-:W-:Y:S03]  /*13070*/  HMMA.16816.F32.BF16 R4, R72.reuse, R76, R4 ;  /* 0x0000004c4804723c */ /* 0x048fe60000041804 */
[----:B------:R-:W-:Y:S02]  /*13080*/  FADD.FTZ R2, R110, R2 ;  /* 0x000000026e027221 */ /* 0x000fe40000010000 */
[--C-:B-1----:R-:W-:Y:S03]  /*13090*/  FFMA.FTZ R0, R207, c[0x0][0x2d0], -R69.reuse ;  /* 0x0000b400cf007a23 */ /* 0x102fe60000010845 */
[C---:B------:R-:W-:Y:S01]  /*130a0*/  HMMA.16816.F32.BF16 R8, R72.reuse, R78, R8 ;  /* 0x0000004e4808723c */ /* 0x040fe20000041808 */
[----:B------:R-:W1:Y:S01]  /*130b0*/  LDSM.16.MT88.4 R76, [R186+0x1000] ;  /* 0x00100000ba4c783b */ /* 0x000e620000004200 */
[----:B------:R2:W-:Y:S06]  /*130c0*/  MUFU.EX2 R148, R0 ;  /* 0x0000000000947308 */ /* 0x0005ec0000000800 */
[C---:B-----5:R-:W-:Y:S08]  /*130d0*/  HMMA.16816.F32.BF16 R12, R72.reuse, R80, R12 ;  /* 0x00000050480c723c */ /* 0x060ff0000004180c */
[C---:B------:R-:W-:Y:S01]  /*130e0*/  HMMA.16816.F32.BF16 R16, R72.reuse, R82, R16 ;  /* 0x000000524810723c */ /* 0x040fe20000041810 */
[----:B------:R-:W3:Y:S07]  /*130f0*/  LDSM.16.MT88.4 R80, [R183+0x4000] ;  /* 0x00400000b750783b */ /* 0x000eee0000004200 */
[C---:B------:R-:W-:Y:S04]  /*13100*/  HMMA.16816.F32.BF16 R20, R72.reuse, R84, R20 ;  /* 0x000000544814723c */ /* 0x040fe80000041814 */
[--C-:B--2---:R-:W-:Y:S04]  /*13110*/  FFMA.FTZ R0, R208, c[0x0][0x2d0], -R69.reuse ;  /* 0x0000b400d0007a23 */ /* 0x104fe80000010845 */
[C---:B------:R-:W-:Y:S01]  /*13120*/  HMMA.16816.F32.BF16 R24, R72.reuse, R86, R24 ;  /* 0x000000564818723c */ /* 0x040fe20000041818 */
[----:B------:R-:W2:Y:S01]  /*13130*/  LDSM.16.MT88.4 R84, [R185+0x4000] ;  /* 0x00400000b954783b */ /* 0x000ea20000004200 */
[----:B------:R4:W5:Y:S06]  /*13140*/  MUFU.EX2 R147, R0 ;  /* 0x0000000000937308 */ /* 0x00096c0000000800 */
[C---:B-1----:R-:W-:Y:S08]  /*13150*/  HMMA.16816.F32.BF16 R28, R72.reuse, R76, R28 ;  /* 0x0000004c481c723c */ /* 0x042ff0000004181c */
[C---:B------:R-:W-:Y:S01]  /*13160*/  HMMA.16816.F32.BF16 R32, R72.reuse, R78, R32 ;  /* 0x0000004e4820723c */ /* 0x040fe20000041820 */
[----:B------:R-:W1:Y:S07]  /*13170*/  LDSM.16.MT88.4 R76, [R184+0x4000] ;  /* 0x00400000b84c783b */ /* 0x000e6e0000004200 */
[C---:B---3--:R-:W-:Y:S04]  /*13180*/  HMMA.16816.F32.BF16 R36, R72.reuse, R80, R36 ;  /* 0x000000504824723c */ /* 0x048fe80000041824 */
[--C-:B----4-:R-:W-:Y:S04]  /*13190*/  FFMA.FTZ R0, R213, c[0x0][0x2d0], -R69.reuse ;  /* 0x0000b400d5007a23 */ /* 0x110fe80000010845 */
[C---:B------:R-:W-:Y:S01]  /*131a0*/  HMMA.16816.F32.BF16 R40, R72.reuse, R82, R40 ;  /* 0x000000524828723c */ /* 0x040fe20000041828 */
[----:B------:R-:W3:Y:S01]  /*131b0*/  LDSM.16.MT88.4 R80, [R186+0x4000] ;  /* 0x00400000ba50783b */ /* 0x000ee20000004200 */
[----:B------:R4:W-:Y:S06]  /*131c0*/  MUFU.EX2 R142, R0 ;  /* 0x00000000008e7308 */ /* 0x0009ec0000000800 */
[C---:B--2---:R-:W-:Y:S08]  /*131d0*/  HMMA.16816.F32.BF16 R44, R72.reuse, R84, R44 ;  /* 0x00000054482c723c */ /* 0x044ff0000004182c */
[C---:B------:R-:W-:Y:S01]  /*131e0*/  HMMA.16816.F32.BF16 R48, R72.reuse, R86, R48 ;  /* 0x000000564830723c */ /* 0x040fe20000041830 */
[----:B------:R-:W2:Y:S07]  /*131f0*/  LDSM.16.MT88.4 R84, [R183+0x1800] ;  /* 0x00180000b754783b */ /* 0x000eae0000004200 */
[C---:B-1----:R-:W-:Y:S04]  /*13200*/  HMMA.16816.F32.BF16 R52, R72.reuse, R76, R52 ;  /* 0x0000004c4834723c */ /* 0x042fe80000041834 */
[--C-:B----4-:R-:W-:Y:S04]  /*13210*/  FFMA.FTZ R0, R214, c[0x0][0x2d0], -R69.reuse ;  /* 0x0000b400d6007a23 */ /* 0x110fe80000010845 */
[----:B------:R1:W-:Y:S01]  /*13220*/  MUFU.EX2 R141, R0 ;  /* 0x00000000008d7308 */ /* 0x0003e20000000800 */
[C---:B------:R-:W-:Y:S01]  /*13230*/  HMMA.16816.F32.BF16 R56, R72.reuse, R78, R56 ;  /* 0x0000004e4838723c */ /* 0x040fe20000041838 */
[----:B------:R-:W4:Y:S07]  /*13240*/  LDSM.16.MT88.4 R76, [R185+0x1800] ;  /* 0x00180000b94c783b */ /* 0x000f2e0000004200 */
[C---:B---3--:R-:W-:Y:S08]  /*13250*/  HMMA.16816.F32.BF16 R60, R72.reuse, R80, R60 ;  /* 0x00000050483c723c */ /* 0x048ff0000004183c */
[----:B------:R-:W-:Y:S01]  /*13260*/  HMMA.16816.F32.BF16 R64, R72, R82, R64 ;  /* 0x000000524840723c */ /* 0x000fe20000041840 */
[----:B------:R-:W3:Y:S06]  /*13270*/  LDSM.16.MT88.4 R80, [R186+0x1800] ;  /* 0x00180000ba50783b */ /* 0x000eec0000004200 */
[----:B------:R-:W-:Y:S01]  /*13280*/  F2FP.BF16.PACK_AB R72, R178, R177 ;  /* 0x000000b1b248723e */ /* 0x000fe200000010ff */
[--C-:B-1----:R-:W-:Y:S01]  /*13290*/  FFMA.FTZ R0, R215, c[0x0][0x2d0], -R69.reuse ;  /* 0x0000b400d7007a23 */ /* 0x102fe20000010845 */
[----:B------:R-:W-:Y:S03]  /*132a0*/  F2FP.BF16.PACK_AB R74, R151, R176 ;  /* 0x000000b0974a723e */ /* 0x000fe600000010ff */
[----:B------:R-:W-:Y:S01]  /*132b0*/  F2FP.BF16.PACK_AB R73, R149, R150 ;  /* 0x000000969549723e */ /* 0x000fe200000010ff */
[----:B------:R1:W-:Y:S01]  /*132c0*/  MUFU.EX2 R140, R0 ;  /* 0x00000000008c7308 */ /* 0x0003e20000000800 */
[----:B-----5:R-:W-:Y:S07]  /*132d0*/  F2FP.BF16.PACK_AB R75, R147, R148 ;  /* 0x00000094934b723e */ /* 0x020fee00000010ff */
[C---:B--2---:R-:W-:Y:S08]  /*132e0*/  HMMA.16816.F32.BF16 R4, R72.reuse, R84, R4 ;  /* 0x000000544804723c */ /* 0x044ff00000041804 */
[C---:B------:R-:W-:Y:S01]  /*132f0*/  HMMA.16816.F32.BF16 R8, R72.reuse, R86, R8 ;  /* 0x000000564808723c */ /* 0x040fe20000041808 */
[----:B------:R-:W2:Y:S07]  /*13300*/  LDSM.16.MT88.4 R84, [R183+0x4800] ;  /* 0x00480000b754783b */ /* 0x000eae0000004200 */
[C---:B----4-:R-:W-:Y:S04]  /*13310*/  HMMA.16816.F32.BF16 R12, R72.reuse, R76, R12 ;  /* 0x0000004c480c723c */ /* 0x050fe8000004180c */
[--C-:B-1----:R-:W-:Y:S04]  /*13320*/  FFMA.FTZ R0, R216, c[0x0][0x2d0], -R69.reuse ;  /* 0x0000b400d8007a23 */ /* 0x102fe80000010845 */
        /* <DEDUP_REMOVED lines=8> */
[--C-:B------:R-:W-:Y:S02]  /*133b0*/  FFMA.FTZ R70, R212, c[0x0][0x2d0], -R69.reuse ;  /* 0x0000b400d4467a23 */ /* 0x100fe40000010845 */
[C---:B------:R-:W-:Y:S01]  /*133c0*/  HMMA.16816.F32.BF16 R32, R72.reuse, R82, R32 ;  /* 0x000000524820723c */ /* 0x040fe20000041820 */
[----:B------:R-:W3:Y:S01]  /*133d0*/  LDSM.16.MT88.4 R80, [R186+0x4800] ;  /* 0x00480000ba50783b */ /* 0x000ee20000004200 */
[----:B------:R-:W4:Y:S02]  /*133e0*/  MUFU.EX2 R133, R70 ;  /* 0x0000004600857308 */ /* 0x000f240000000800 */
[----:B------:R-:W-:Y:S02]  /*133f0*/  FADD.FTZ R0, R102, R0 ;  /* 0x0000000066007221 */ /* 0x000fe40000010000 */
[----:B------:R-:W-:Y:S02]  /*13400*/  FFMA.FTZ R69, R209, c[0x0][0x2d0], -R69 ;  /* 0x0000b400d1457a23 */ /* 0x000fe40000010845 */
[C---:B--2---:R-:W-:Y:S04]  /*13410*/  HMMA.16816.F32.BF16 R36, R72.reuse, R84, R36 ;  /* 0x000000544824723c */ /* 0x044fe80000041824 */
[----:B------:R-:W-:Y:S01]  /*13420*/  FADD.FTZ R0, R106, R0 ;  /* 0x000000006a007221 */ /* 0x000fe20000010000 */
[----:B------:R-:W2:Y:S01]  /*13430*/  MUFU.EX2 R70, R69 ;  /* 0x0000004500467308 */ /* 0x000ea20000000800 */
[----:B------:R-:W-:Y:S02]  /*13440*/  LDSM.16.MT88.4 R104, [R185+0x2800] ;  /* 0x00280000b968783b */ /* 0x000fe40000004200 */
[C---:B------:R-:W-:Y:S04]  /*13450*/  HMMA.16816.F32.BF16 R40, R72.reuse, R86, R40 ;  /* 0x000000564828723c */ /* 0x040fe80000041828 */
[----:B------:R-:W-:Y:S02]  /*13460*/  FADD.FTZ R0, R103, R0 ;  /* 0x0000000067007221 */ /* 0x000fe40000010000 */
[----:B------:R-:W-:Y:S02]  /*13470*/  LDSM.16.MT88.4 R84, [R185+0x2000] ;  /* 0x00200000b954783b */ /* 0x000fe40000004200 */
[C---:B-1----:R-:W-:Y:S04]  /*13480*/  HMMA.16816.F32.BF16 R44, R72.reuse, R76, R44 ;  /* 0x0000004c482c723c */ /* 0x042fe8000004182c */
[----:B----4-:R-:W-:Y:S04]  /*13490*/  F2FP.BF16.PACK_AB R129, R133, R134 ;  /* 0x000000868581723e */ /* 0x010fe800000010ff */
[C---:B------:R-:W-:Y:S01]  /*134a0*/  HMMA.16816.F32.BF16 R48, R72.reuse, R78, R48 ;  /* 0x0000004e4830723c */ /* 0x040fe20000041830 */
[----:B------:R-:W1:Y:S03]  /*134b0*/  LDSM.16.MT88.4 R76, [R183+0x2000] ;  /* 0x00200000b74c783b */ /* 0x000e660000004200 */
[----:B--2---:R-:W-:Y:S01]  /*134c0*/  F2FP.BF16.PACK_AB R131, R70, R132 ;  /* 0x000000844683723e */ /* 0x004fe200000010ff */
[----:B------:R-:W-:Y:S03]  /*134d0*/  FADD.FTZ R69, R109, R0 ;  /* 0x000000006d457221 */ /* 0x000fe60000010000 */
[C---:B-----5:R-:W-:Y:S04]  /*134e0*/  HMMA.16816.F32.BF16 R52, R72.reuse, R88, R52 ;  /* 0x000000584834723c */ /* 0x060fe80000041834 */
[----:B------:R-:W-:Y:S02]  /*134f0*/  FADD.FTZ R0, R194, R2 ;  /* 0x00000002c2007221 */ /* 0x000fe40000010000 */
[----:B------:R-:W-:Y:S01]  /*13500*/  FADD.FTZ R2, R193, R69 ;  /* 0x00000045c1027221 */ /* 0x000fe20000010000 */
[----:B------:R-:W-:Y:S01]  /*13510*/  MOV R69, R68 ;  /* 0x0000004400457202 */ /* 0x000fe20000000f00 */
[C---:B------:R-:W-:Y:S01]  /*13520*/  HMMA.16816.F32.BF16 R56, R72.reuse, R90, R56 ;  /* 0x0000005a4838723c */ /* 0x040fe20000041838 */
[----:B------:R-:W2:Y:S03]  /*13530*/  LDSM.16.MT88.4 R88, [R184+0x2000] ;  /* 0x00200000b858783b */ /* 0x000ea60000004200 */
[----:B------:R-:W-:Y:S02]  /*13540*/  FADD.FTZ R0, R196, R0 ;  /* 0x00000000c4007221 */ /* 0x000fe40000010000 */
[----:B------:R-:W-:Y:S02]  /*13550*/  FADD.FTZ R2, R179, R2 ;  /* 0x00000002b3027221 */ /* 0x000fe40000010000 */
[C---:B---3--:R-:W-:Y:S04]  /*13560*/  HMMA.16816.F32.BF16 R60, R72.reuse, R80, R60 ;  /* 0x00000050483c723c */ /* 0x048fe8000004183c */
[----:B------:R-:W-:Y:S02]  /*13570*/  FADD.FTZ R0, R177, R0 ;  /* 0x00000000b1007221 */ /* 0x000fe40000010000 */
[----:B------:R-:W-:Y:S02]  /*13580*/  FADD.FTZ R2, R150, R2 ;  /* 0x0000000296027221 */ /* 0x000fe40000010000 */
[----:B------:R-:W-:Y:S01]  /*13590*/  HMMA.16816.F32.BF16 R64, R72, R82, R64 ;  /* 0x000000524840723c */ /* 0x000fe20000041840 */
[----:B------:R-:W-:Y:S03]  /*135a0*/  LDSM.16.MT88.4 R80, [R185+0x5000] ;  /* 0x00500000b950783b */ /* 0x000fe60000004200 */
[----:B------:R-:W-:Y:S02]  /*135b0*/  FADD.FTZ R0, R178, R0 ;  /* 0x00000000b2007221 */ /* 0x000fe40000010000 */
[----:B------:R-:W-:Y:S01]  /*135c0*/  FADD.FTZ R2, R149, R2 ;  /* 0x0000000295027221 */ /* 0x000fe20000010000 */
        /* <DEDUP_REMOVED lines=11> */
[----:B------:R-:W-:Y:S02]  /*13680*/  FADD.FTZ R0, R145, R0 ;  /* 0x0000000091007221 */ /* 0x000fe40000010000 */
[----:B------:R-:W-:Y:S01]  /*13690*/  FADD.FTZ R2, R141, R2 ;  /* 0x000000028d027221 */ /* 0x000fe20000010000 */
[C---:B------:R-:W-:Y:S01]  /*136a0*/  HMMA.16816.F32.BF16 R8, R72.reuse, R78, R8 ;  /* 0x0000004e4808723c */ /* 0x040fe20000041808 */
[----:B------:R-:W1:Y:S03]  /*136b0*/  LDSM.16.MT88.4 R76, [R183+0x5000] ;  /* 0x00500000b74c783b */ /* 0x000e660000004200 */
[----:B------:R-:W-:Y:S02]  /*136c0*/  FADD.FTZ R0, R146, R0 ;  /* 0x0000000092007221 */ /* 0x000fe40000010000 */
[----:B------:R-:W-:Y:S02]  /*136d0*/  FADD.FTZ R2, R140, R2 ;  /* 0x000000028c027221 */ /* 0x000fe40000010000 */
[C---:B------:R-:W-:Y:S04]  /*136e0*/  HMMA.16816.F32.BF16 R12, R72.reuse, R84, R12 ;  /* 0x00000054480c723c */ /* 0x040fe8000004180c */
[----:B------:R-:W-:Y:S04]  /*136f0*/  FADD.FTZ R0, R144, R0 ;  /* 0x0000000090007221 */ /* 0x000fe80000010000 */
        /* <DEDUP_REMOVED lines=44> */
[----:B------:R-:W-:Y:S01]  /*139c0*/  IADD3 R0, R199, -0x1, RZ ;  /* 0xffffffffc7007810 */ /* 0x000fe20007ffe0ff */
[----:B------:R-:W-:Y:S02]  /*139d0*/  FADD.FTZ R227, R136, R4 ;  /* 0x0000000488e37221 */ /* 0x000fe40000010000 */
[----:B------:R-:W-:Y:S03]  /*139e0*/  FADD.FTZ R228, R70, R2 ;  /* 0x0000000246e47221 */ /* 0x000fe60000010000 */
[----:B------:R-:W-:Y:S02]  /*139f0*/  MOV R199, R0 ;  /* 0x0000000000c77202 */ /* 0x000fe40000000f00 */
[----:B------:R-:W-:Y:S01]  /*13a00*/  MOV R70, R3 ;  /* 0x0000000300467202 */ /* 0x000fe20000000f00 */
[----:B------:R-:W-:-:S05]  /*13a10*/  @P0 BRA `(.L_x_769) ;  /* 0xffffb8e000000947 */ /* 0x000fca000383ffff */
.L_x_751:
[----:B------:R-:W-:Y:S05]  /*13a20*/  BRA.DIV ~URZ, `(.L_x_770) ;  /* 0x000067d27f007947 */ /* 0x000fea000b800000 */
[----:B------:R1:W2:Y:S02]  /*13a30*/  SHFL.BFLY PT, R0, R227, 0x2, 0x1f ;  /* 0x0c401f00e3007f89 */ /* 0x0002a400000e0000 */
.L_x_864:
[----:B--2---:R-:W-:Y:S01]  /*13a40*/  FADD.FTZ R6, R0, R227 ;  /* 0x000000e300067221 */ /* 0x004fe20000010000 */
[----:B------:R-:W-:Y:S05]  /*13a50*/  BRA.DIV ~URZ, `(.L_x_771) ;  /* 0x000067f27f007947 */ /* 0x000fea000b800000 */
[----:B------:R-:W2:Y:S04]  /*13a60*/  SHFL.BFLY PT, R0, R228, 0x2, 0x1f ;  /* 0x0c401f00e4007f89 */ /* 0x000ea800000e0000 */
[----:B------:R-:W3:Y:S01]  /*13a70*/  SHFL.BFLY PT, R2, R6, 0x1, 0x1f ;  /* 0x0c201f0006027f89 */ /* 0x000ee200000e0000 */
[----:B--2---:R-:W-:-:S02]  /*13a80*/  FADD.FTZ R4, R0, R228 ;  /* 0x000000e400047221 */ /* 0x004fc40000010000 */
[----:B---3--:R-:W-:-:S03]  /*13a90*/  FADD.FTZ R6, R6, R2 ;  /* 0x0000000206067221 */ /* 0x008fc60000010000 */
[----:B------:R2:W3:Y:S04]  /*13aa0*/  SHFL.BFLY PT, R3, R4, 0x1, 0x1f ;  /* 0x0c201f0004037f89 */ /* 0x0004e800000e0000 */
.L_x_865:
[----:B------:R-:W-:Y:S01]  /*13ab0*/  FSETP.NE.FTZ.AND P1, PT, R6, RZ, PT ;  /* 0x000000ff0600720b */ /* 0x000fe20003f35000 */
[----:B---3--:R-:W-:Y:S01]  /*13ac0*/  FADD.FTZ R3, R3, R4 ;  /* 0x0000000403037221 */ /* 0x008fe20000010000 */
[----:B------:R-:W-:Y:S02]  /*13ad0*/  MOV R2, RZ ;  /* 0x000000ff00027202 */ /* 0x000fe40000000f00 */
[----:B------:R-:W-:Y:S02]  /*13ae0*/  MOV R0, RZ ;  /* 0x000000ff00007202 */ /* 0x000fe40000000f00 */
[----:B------:R-:W-:Y:S02]  /*13af0*/  FSETP.NE.FTZ.AND P0, PT, R3, RZ, PT ;  /* 0x000000ff0300720b */ /* 0x000fe40003f15000 */
[----:B------:R-:W-:Y:S02]  /*13b00*/  MOV R23, 0xff800000 ;  /* 0xff80000000177802 */ /* 0x000fe40000000f00 */
[----:B------:R-:W-:-:S03]  /*13b10*/  MOV R22, 0xff800000 ;  /* 0xff80000000167802 */ /* 0x000fc60000000f00 */
[----:B------:R-:W3:Y:S01]  /*13b20*/  @P1 MUFU.LG2 R7, R6 ;  /* 0x0000000600071308 */ /* 0x000ee20000000c00 */
[----:B--2---:R-:W-:-:S05]  /*13b30*/  @P1 MOV R4, 0x3f317218 ;  /* 0x3f31721800041802 */ /* 0x004fca0000000f00 */
[----:B------:R-:W-:Y:S02]  /*13b40*/  @P1 FMUL.FTZ R4, R4, c[0x0][0x2d0] ;  /* 0x0000b40004041a20 */ /* 0x000fe40000410000 */
[----:B------:R-:W2:Y:S01]  /*13b50*/  @P1 MUFU.RCP R2, R6 ;  /* 0x0000000600021308 */ /* 0x000ea20000001000 */
[----:B---3--:R-:W-:-:S07]  /*13b60*/  @P1 FMUL.FTZ R7, R7, 0.69314718246459960938 ;  /* 0x3f31721807071820 */ /* 0x008fce0000410000 */
[----:B------:R-:W3:Y:S01]  /*13b70*/  @P0 MUFU.RCP R0, R3 ;  /* 0x0000000300000308 */ /* 0x000ee20000001000 */
[----:B------:R-:W-:Y:S01]  /*13b80*/  @P1 FFMA.FTZ R23, R4, R68, R7 ;  /* 0x0000004404171223 */ /* 0x000fe20000010007 */
[----:B------:R-:W-:Y:S01]  /*13b90*/  MOV R4, 0x1 ;  /* 0x0000000100047802 */ /* 0x000fe20000000f00 */
        /* <DEDUP_REMOVED lines=31> */
[----:B------:R-:W-:Y:S02]  /*13d90*/  FMUL.FTZ R25, R2, R65 ;  /* 0x0000004102197220 */ /* 0x000fe40000410000 */
[----:B------:R2:W4:Y:S01]  /*13da0*/  @P0 MUFU.LG2 R2, R3 ;  /* 0x0000000300020308 */ /* 0x0005220000000c00 */
[C---:B---3--:R-:W-:Y:S02]  /*13db0*/  FMUL.FTZ R60, R0.reuse, R86 ;  /* 0x00000056003c7220 */ /* 0x048fe40000410000 */
[C---:B------:R-:W-:Y:S02]  /*13dc0*/  FMUL.FTZ R61, R0.reuse, R87 ;  /* 0x00000057003d7220 */ /* 0x040fe40000410000 */
[----:B------:R-:W-:-:S02]  /*13dd0*/  FMUL.FTZ R86, R0, R74 ;  /* 0x0000004a00567220 */ /* 0x000fc40000410000 */
[C---:B------:R-:W-:Y:S02]  /*13de0*/  FMUL.FTZ R87, R0.reuse, R75 ;  /* 0x0000004b00577220 */ /* 0x040fe40000410000 */
[C---:B------:R-:W-:Y:S02]  /*13df0*/  FMUL.FTZ R74, R0.reuse, R54 ;  /* 0x00000036004a7220 */ /* 0x040fe40000410000 */
[C---:B------:R-:W-:Y:S02]  /*13e00*/  FMUL.FTZ R75, R0.reuse, R55 ;  /* 0x00000037004b7220 */ /* 0x040fe40000410000 */
[C---:B------:R-:W-:Y:S02]  /*13e10*/  FMUL.FTZ R84, R0.reuse, R118 ;  /* 0x0000007600547220 */ /* 0x040fe40000410000 */
[----:B------:R-:W-:Y:S01]  /*13e20*/  FMUL.FTZ R85, R0, R119 ;  /* 0x0000007700557220 */ /* 0x000fe20000410000 */
[----:B--2---:R-:W-:Y:S01]  /*13e30*/  @P0 MOV R3, 0x3f317218 ;  /* 0x3f31721800030802 */ /* 0x004fe20000000f00 */
[----:B----4-:R-:W-:-:S02]  /*13e40*/  @P0 FMUL.FTZ R2, R2, 0.69314718246459960938 ;  /* 0x3f31721802020820 */ /* 0x010fc40000410000 */
[C---:B------:R-:W-:Y:S02]  /*13e50*/  FMUL.FTZ R64, R0.reuse, R114 ;  /* 0x0000007200407220 */ /* 0x040fe40000410000 */
[----:B------:R-:W-:Y:S02]  /*13e60*/  @P0 FMUL.FTZ R3, R3, c[0x0][0x2d0] ;  /* 0x0000b40003030a20 */ /* 0x000fe40000410000 */
        /* <DEDUP_REMOVED lines=25> */
.L_x_692:
[----:B------:R-:W2:Y:S01]  /*14000*/  S2R R2, SR_TID.X ;  /* 0x0000000000027919 */ /* 0x000ea20000002100 */
[----:B------:R-:W-:Y:S01]  /*14010*/  BSSY B0, `(.L_x_772) ;  /* 0x0000010000007945 */ /* 0x000fe20003800000 */
[----:B--2---:R-:W-:-:S13]  /*14020*/  LOP3.LUT P0, RZ, R2, 0xff, RZ, 0xc0, !PT ;  /* 0x000000ff02ff7812 */ /* 0x004fda000780c0ff */
[----:B------:R-:W-:Y:S05]  /*14030*/  @P0 BRA `(.L_x_773) ;  /* 0x000000d000000947 */ /* 0x000fea0003800000 */
[----:B------:R-:W2:Y:S01]  /*14040*/  S2R R4, SR_LANEID ;  /* 0x0000000000047919 */ /* 0x000ea20000000000 */
        /* <DEDUP_REMOVED lines=11> */
[----:B---3--:R-:W-:-:S06]  /*14100*/  IADD3 R248, R3, c[0x0][0xc], R2 ;  /* 0x0000030003f87a10 */ /* 0x008fcc0007ffe002 */
.L_x_773:
[----:B------:R-:W-:Y:S05]  /*14110*/  BSYNC B0 ;  /* 0x0000000000007941 */ /* 0x000fea0003800000 */
.L_x_772:
[----:B------:R-:W-:Y:S01]  /*14120*/  PRMT R0, R0, 0x9910, RZ ;  /* 0x0000991000007816 */ /* 0x000fe200000000ff */
[----:B------:R-:W-:Y:S01]  /*14130*/  BSSY B1, `(.L_x_774) ;  /* 0x00002d9000017945 */ /* 0x000fe20003800000 */
[----:B------:R-:W-:Y:S02]  /*14140*/  IMAD.MOV.U32 R62, RZ, RZ, R248 ;  /* 0x000000ffff3e7224 */ /* 0x000fe400078e00f8 */
[----:B------:R-:W-:-:S13]  /*14150*/  ISETP.NE.AND P0, PT, R0, RZ, PT ;  /* 0x000000ff0000720c */ /* 0x000fda0003f05270 */
[----:B------:R-:W-:Y:S05]  /*14160*/  @!P0 BRA `(.L_x_775) ;  /* 0x0000220000008947 */ /* 0x000fea0003800000 */
[----:B------:R-:W2:Y:S04]  /*14170*/  LDL R12, [R1] ;  /* 0x00000000010c7983 */ /* 0x000ea80000100800 */
        /* <DEDUP_REMOVED lines=8> */
[----:B------:R-:W-:Y:S01]  /*14200*/  F2FP.BF16.PACK_AB R0, R71, R70 ;  /* 0x000000464700723e */ /* 0x000fe200000010ff */
[----:B------:R-:W-:Y:S01]  /*14210*/  IMAD.MOV.U32 R15, RZ, RZ, c[0x0][0x388] ;  /* 0x0000e200ff0f7624 */ /* 0x000fe200078e00ff */
[----:B------:R-:W-:Y:S01]  /*14220*/  BAR.SYNC.DEFER_BLOCKING 0x1, 0x100 ;  /* 0x0044000000007b1d */ /* 0x000fe20000010000 */
[----:B------:R-:W-:-:S02]  /*14230*/  F2FP.BF16.PACK_AB R2, R85, R84 ;  /* 0x000000545502723e */ /* 0x000fc400000010ff */
[----:B------:R-:W-:Y:S02]  /*14240*/  F2FP.BF16.PACK_AB R3, R27, R26 ;  /* 0x0000001a1b03723e */ /* 0x000fe400000010ff */
[----:B------:R-:W-:Y:S02]  /*14250*/  F2FP.BF16.PACK_AB R4, R57, R56 ;  /* 0x000000383904723e */ /* 0x000fe400000010ff */
[----:B------:R-:W-:Y:S02]  /*14260*/  ISETP.NE.U32.AND P0, PT, RZ, c[0x0][0x508], PT ;  /* 0x00014200ff007a0c */ /* 0x000fe40003f05070 */
[----:B------:R-:W-:Y:S02]  /*14270*/  ISETP.NE.U32.AND P2, PT, RZ, c[0x0][0x500], PT ;  /* 0x00014000ff007a0c */ /* 0x000fe40003f45070 */
[----:B------:R-:W-:Y:S02]  /*14280*/  ISETP.NE.AND.EX P1, PT, RZ, c[0x0][0x50c], PT, P0 ;  /* 0x00014300ff007a0c */ /* 0x000fe40003f25300 */
[----:B------:R-:W-:Y:S01]  /*14290*/  ISETP.NE.AND.EX P2, PT, RZ, c[0x0][0x504], PT, P2 ;  /* 0x00014100ff007a0c */ /* 0x000fe20003f45320 */
[----:B--2---:R2:W-:Y:S04]  /*142a0*/  STS [R12], R0 ;  /* 0x000000000c007388 */ /* 0x0045e80000000800 */
[----:B------:R1:W-:Y:S04]  /*142b0*/  STS [R12+0x400], R2 ;  /* 0x000400020c007388 */ /* 0x0003e80000000800 */
[----:B---3--:R3:W-:Y:S01]  /*142c0*/  STS [R5], R3 ;  /* 0x0000000305007388 */ /* 0x0087e20000000800 */
[----:B--2---:R-:W-:-:S02]  /*142d0*/  F2FP.BF16.PACK_AB R0, R65, R64 ;  /* 0x000000404100723e */ /* 0x004fc400000010ff */
[----:B-1----:R-:W-:-:S03]  /*142e0*/  F2FP.BF16.PACK_AB R2, R29, R28 ;  /* 0x0000001c1d02723e */ /* 0x002fc600000010ff */
        /* <DEDUP_REMOVED lines=21> */
[----:B------:R3:W-:Y:S04]  /*14440*/  STS [R8], R4 ;  /* 0x0000000408007388 */ /* 0x0007e80000000800 */
[----:B------:R4:W-:Y:S01]  /*14450*/  STS [R8+0x400], R2 ;  /* 0x0004000208007388 */ /* 0x0009e20000000800 */
[----:B-1----:R-:W-:Y:S02]  /*14460*/  F2FP.BF16.PACK_AB R0, R69, R68 ;  /* 0x000000444500723e */ /* 0x002fe400000010ff */
[----:B--2---:R-:W-:-:S03]  /*14470*/  F2FP.BF16.PACK_AB R3, R41, R40 ;  /* 0x000000282903723e */ /* 0x004fc600000010ff */
[----:B------:R1:W-:Y:S01]  /*14480*/  STS [R12+0x4000], R0 ;  /* 0x004000000c007388 */ /* 0x0003e20000000800 */
[----:B---3--:R-:W-:Y:S02]  /*14490*/  F2FP.BF16.PACK_AB R4, R61, R60 ;  /* 0x0000003c3d04723e */ /* 0x008fe400000010ff */
[----:B----4-:R-:W-:-:S03]  /*144a0*/  F2FP.BF16.PACK_AB R2, R83, R82 ;  /* 0x000000525302723e */ /* 0x010fc600000010ff */
[----:B------:R2:W-:Y:S04]  /*144b0*/  STS [R12+0x4400], R4 ;  /* 0x004400040c007388 */ /* 0x0005e80000000800 */
[----:B------:R3:W-:Y:S04]  /*144c0*/  STS [R5+0x4000], R3 ;  /* 0x0040000305007388 */ /* 0x0007e80000000800 */
[----:B------:R4:W-:Y:S01]  /*144d0*/  STS [R5+0x4400], R2 ;  /* 0x0044000205007388 */ /* 0x0009e20000000800 */
[----:B-1----:R-:W-:-:S05]  /*144e0*/  F2FP.BF16.PACK_AB R0, R43, R42 ;  /* 0x0000002a2b00723e */ /* 0x002fca00000010ff */
[----:B------:R1:W-:Y:S01]  /*144f0*/  STS [R11+0x4000], R0 ;  /* 0x004000000b007388 */ /* 0x0003e20000000800 */
[----:B--2---:R-:W-:Y:S02]  /*14500*/  F2FP.BF16.PACK_AB R4, R79, R78 ;  /* 0x0000004e4f04723e */ /* 0x004fe400000010ff */
[----:B---3--:R-:W-:-:S03]  /*14510*/  F2FP.BF16.PACK_AB R3, R87, R86 ;  /* 0x000000565703723e */ /* 0x008fc600000010ff */
[----:B------:R2:W-:Y:S01]  /*14520*/  STS [R11+0x4400], R4 ;  /* 0x004400040b007388 */ /* 0x0005e20000000800 */
[----:B----4-:R-:W-:Y:S02]  /*14530*/  F2FP.BF16.PACK_AB R5, R47, R46 ;  /* 0x0000002e2f05723e */ /* 0x010fe400000010ff */
[----:B------:R-:W-:-:S03]  /*14540*/  F2FP.BF16.PACK_AB R2, R81, R80 ;  /* 0x000000505102723e */ /* 0x000fc600000010ff */
[----:B------:R-:W-:Y:S04]  /*14550*/  STS [R10+0x4000], R5 ;  /* 0x004000050a007388 */ /* 0x000fe80000000800 */
[----:B------:R3:W-:Y:S04]  /*14560*/  STS [R10+0x4400], R3 ;  /* 0x004400030a007388 */ /* 0x0007e80000000800 */
[----:B------:R4:W-:Y:S01]  /*14570*/  STS [R9+0x4000], R2 ;  /* 0x0040000209007388 */ /* 0x0009e20000000800 */
[----:B-1----:R-:W-:-:S05]  /*14580*/  F2FP.BF16.PACK_AB R0, R75, R74 ;  /* 0x0000004a4b00723e */ /* 0x002fca00000010ff */
[----:B------:R1:W-:Y:S01]  /*14590*/  STS [R9+0x4400], R0 ;  /* 0x0044000009007388 */ /* 0x0003e20000000800 */
[----:B--2---:R-:W-:-:S05]  /*145a0*/  F2FP.BF16.PACK_AB R4, R73, R72 ;  /* 0x000000484904723e */ /* 0x004fca00000010ff */
[----:B------:R2:W-:Y:S01]  /*145b0*/  STS [R7+0x4000], R4 ;  /* 0x0040000407007388 */ /* 0x0005e20000000800 */
[----:B---3--:R-:W-:Y:S02]  /*145c0*/  F2FP.BF16.PACK_AB R3, R59, R58 ;  /* 0x0000003a3b03723e */ /* 0x008fe400000010ff */
[----:B----4-:R-:W-:-:S03]  /*145d0*/  F2FP.BF16.PACK_AB R2, R49, R48 ;  /* 0x000000303102723e */ /* 0x010fc600000010ff */
[----:B------:R3:W-:Y:S04]  /*145e0*/  STS [R7+0x4400], R3 ;  /* 0x0044000307007388 */ /* 0x0007e80000000800 */
[----:B------:R4:W-:Y:S01]  /*145f0*/  STS [R6+0x4000], R2 ;  /* 0x0040000206007388 */ /* 0x0009e20000000800 */
[----:B-1----:R-:W-:-:S05]  /*14600*/  F2FP.BF16.PACK_AB R0, R55, R54 ;  /* 0x000000363700723e */ /* 0x002fca00000010ff */
[----:B------:R1:W-:Y:S01]  /*14610*/  STS [R6+0x4400], R0 ;  /* 0x0044000006007388 */ /* 0x0003e20000000800 */
[----:B--2---:R-:W-:Y:S01]  /*14620*/  IMAD.MOV.U32 R4, RZ, RZ, 0x4 ;  /* 0x00000004ff047424 */ /* 0x004fe200078e00ff */
[----:B---3--:R-:W-:Y:S01]  /*14630*/  F2FP.BF16.PACK_AB R3, R25, R24 ;  /* 0x000000181903723e */ /* 0x008fe200000010ff */
[----:B----4-:R-:W-:-:S04]  /*14640*/  IMAD.MOV.U32 R2, RZ, RZ, RZ ;  /* 0x000000ffff027224 */ /* 0x010fc800078e00ff */
[----:B------:R2:W-:Y:S01]  /*14650*/  STS [R8+0x4000], R3 ;  /* 0x0040000308007388 */ /* 0x0005e20000000800 */
[----:B-1----:R-:W-:Y:S01]  /*14660*/  F2FP.BF16.PACK_AB R0, R51, R50 ;  /* 0x000000323300723e */ /* 0x002fe200000010ff */
[----:B------:R-:W-:-:S04]  /*14670*/  @P1 IMAD.WIDE R6, R251, R4, c[0x0][0x508] ;  /* 0x00014200fb061625 */ /* 0x000fc800078e0204 */
[----:B------:R1:W-:Y:S01]  /*14680*/  STS [R8+0x4400], R0 ;  /* 0x0044000008007388 */ /* 0x0003e20000000800 */
[----:B------:R-:W-:-:S03]  /*14690*/  IMAD.WIDE R4, R251, R4, c[0x0][0x500] ;  /* 0x00014000fb047625 */ /* 0x000fc600078e0204 */
[----:B------:R-:W-:Y:S06]  /*146a0*/  BAR.SYNC.DEFER_BLOCKING 0x1, 0x100 ;  /* 0x0044000000007b1d */ /* 0x000fec0000010000 */
[----:B------:R1:W5:Y:S04]  /*146b0*/  @P1 LDG.E R15, [R6.64] ;  /* 0x00000006060f1981 */ /* 0x000368000c1e1900 */
[----:B------:R1:W5:Y:S01]  /*146c0*/  @P2 LDG.E R2, [R4.64] ;  /* 0x0000000604022981 */ /* 0x000362000c1e1900 */
[----:B------:R-:W-:-:S04]  /*146d0*/  ISETP.NE.AND P0, PT, R247, RZ, PT ;  /* 0x000000fff700720c */ /* 0x000fc80003f05270 */
[----:B--2---:R-:W-:Y:S01]  /*146e0*/  SEL R3, R247, c[0x0][0x3d4], P0 ;  /* 0x0000f500f7037a07 */ /* 0x004fe20000000000 */
[----:B------:R-:W-:Y:S05]  /*146f0*/  @P1 BRA `(.L_x_776) ;  /* 0x0000004000001947 */ /* 0x000fea0003800000 */
[----:B------:R-:W-:Y:S05]  /*14700*/  @!P2 BRA `(.L_x_776) ;  /* 0x000000300000a947 */ /* 0x000fea0003800000 */
[----:B-1----:R1:W2:Y:S04]  /*14710*/  LDG.E R0, [R4.64] ;  /* 0x0000000604007981 */ /* 0x0022a8000c1e1900 */
[----:B-1----:R-:W2:Y:S02]  /*14720*/  LDG.E R4, [R4.64+0x4] ;  /* 0x0000040604047981 */ /* 0x002ea4000c1e1900 */
[----:B--2--5:R-:W-:Y:S02]  /*14730*/  IADD3 R15, -R0, R4, RZ ;  /* 0x00000004000f7210 */ /* 0x024fe40007ffe1ff */
.L_x_776:
[----:B------:R-:W2:Y:S01]  /*14740*/  LDL R45, [R1+0x24] ;  /* 0x00002400012d7983 */ /* 0x000ea20000100800 */
[----:B------:R-:W-:Y:S01]  /*14750*/  IMAD.MOV.U32 R9, RZ, RZ, 0x368 ;  /* 0x00000368ff097424 */ /* 0x000fe200078e00ff */
[----:B------:R-:W-:Y:S01]  /*14760*/  ISETP.GT.AND P2, PT, R3, 0x1, PT ;  /* 0x000000010300780c */ /* 0x000fe20003f44270 */
[----:B-1----:R-:W-:Y:S01]  /*14770*/  IMAD.MOV.U32 R0, RZ, RZ, c[0x0][0x4e8] ;  /* 0x00013a00ff007624 */ /* 0x002fe200078e00ff */
[----:B------:R-:W-:Y:S01]  /*14780*/  ISETP.NE.U32.AND P0, PT, RZ, c[0x0][0x500], PT ;  /* 0x00014000ff007a0c */ /* 0x000fe20003f05070 */
[----:B------:R-:W-:Y:S01]  /*14790*/  IMAD.IADD R11, R246, 0x1, R244 ;  /* 0x00000001f60b7824 */ /* 0x000fe200078e02f4 */
[----:B------:R-:W-:Y:S01]  /*147a0*/  SEL R9, R9, 0x328, P2 ;  /* 0x0000032809097807 */ /* 0x000fe20001000000 */
[----:B------:R-:W1:Y:S01]  /*147b0*/  S2R R63, SR_TID.X ;  /* 0x00000000003f7919 */ /* 0x000e620000002100 */
[----:B------:R-:W-:-:S02]  /*147c0*/  ISETP.NE.AND P3, PT, R0, 0x1, PT ;  /* 0x000000010000780c */ /* 0x000fc40003f65270 */
[----:B------:R-:W3:Y:S01]  /*147d0*/  LDC.64 R6, c[0x0][R9+0x170] ;  /* 0x00005c0009067b82 */ /* 0x000ee20000000a00 */
[----:B------:R-:W-:Y:S02]  /*147e0*/  ISETP.NE.AND.EX P0, PT, RZ, c[0x0][0x504], PT, P0 ;  /* 0x00014100ff007a0c */ /* 0x000fe40003f05300 */
[----:B------:R-:W-:Y:S02]  /*147f0*/  SHF.R.S32.HI R3, RZ, 0x1f, R251 ;  /* 0x0000001fff037819 */ /* 0x000fe400000114fb */
[----:B------:R-:W-:Y:S02]  /*14800*/  SEL R0, R251, RZ, !P0 ;  /* 0x000000fffb007207 */ /* 0x000fe40004000000 */
[----:B------:R-:W-:Y:S01]  /*14810*/  SEL R4, R3, RZ, !P0 ;  /* 0x000000ff03047207 */ /* 0x000fe20004000000 */
[----:B------:R-:W4:Y:S01]  /*14820*/  LDC.64 R16, c[0x0][R9+0x168] ;  /* 0x00005a0009107b82 */ /* 0x000f220000000a00 */
[----:B------:R-:W-:Y:S02]  /*14830*/  LOP3.LUT R10, R250, 0xffff, RZ, 0xc0, !PT ;  /* 0x0000fffffa0a7812 */ /* 0x000fe400078ec0ff */
[----:B------:R-:W-:-:S05]  /*14840*/  @P3 IMAD.HI.U32 R8, R11, c[0x0][0x4ec], RZ ;  /* 0x00013b000b083a27 */ /* 0x000fca00078e00ff */
[----:B------:R3:W4:Y:S01]  /*14850*/  LDC.64 R18, c[0x0][R9+0x178] ;  /* 0x00005e0009127b82 */ /* 0x0007220000000a00 */
[----:B-1----:R-:W-:-:S07]  /*14860*/  SHF.R.S32.HI R44, RZ, 0x1f, R63 ;  /* 0x0000001fff2c7819 */ /* 0x002fce000001143f */
[----:B------:R1:W1:Y:S01]  /*14870*/  LDC.64 R20, c[0x0][R9+0x160] ;  /* 0x0000580009147b82 */ /* 0x0002620000000a00 */
[----:B------:R-:W-:-:S04]  /*14880*/  LEA.HI R44, R44, R63, RZ, 0x5 ;  /* 0x0000003f2c2c7211 */ /* 0x000fc800078f28ff */
[----:B------:R-:W-:-:S05]  /*14890*/  LOP3.LUT R44, R44, 0xffffffe0, RZ, 0xc0, !PT ;  /* 0xffffffe02c2c7812 */ /* 0x000fca00078ec0ff */
[----:B------:R-:W-:Y:S02]  /*148a0*/  IMAD.IADD R44, R63, 0x1, -R44 ;  /* 0x000000013f2c7824 */ /* 0x000fe400078e0a2c */
[----:B---3--:R-:W-:-:S04]  /*148b0*/  IMAD R3, R7, R0, RZ ;  /* 0x0000000007037224 */ /* 0x008fc800078e02ff */
[C---:B------:R-:W-:Y:S02]  /*148c0*/  IMAD R12, R6.reuse, R4, R3 ;  /* 0x00000004060c7224 */ /* 0x040fe400078e0203 */
[----:B------:R-:W-:-:S04]  /*148d0*/  IMAD.WIDE.U32 R4, R6, R0, RZ ;  /* 0x0000000006047225 */ /* 0x000fc800078e00ff */
[----:B----4-:R-:W-:-:S04]  /*148e0*/  IMAD.WIDE.U32 R6, R16, R10, RZ ;  /* 0x0000000a10067225 */ /* 0x010fc800078e00ff */
[----:B------:R-:W-:Y:S01]  /*148f0*/  IMAD.MOV.U32 R3, RZ, RZ, R11 ;  /* 0x000000ffff037224 */ /* 0x000fe200078e000b */
[----:B------:R-:W-:Y:S01]  /*14900*/  @P3 SHF.R.U32.HI R3, RZ, c[0x0][0x4f0], R8 ;  /* 0x00013c00ff033a19 */ /* 0x000fe20000011608 */
[----:B-1----:R-:W-:Y:S01]  /*14910*/  IMAD R9, R17, R10, RZ ;  /* 0x0000000a11097224 */ /* 0x002fe200078e02ff */
[----:B------:R-:W-:Y:S01]  /*14920*/  SEL R8, R249, RZ, P2 ;  /* 0x000000fff9087207 */ /* 0x000fe20001000000 */
[----:B------:R-:W-:Y:S01]  /*14930*/  IMAD.IADD R13, R5, 0x1, R12 ;  /* 0x00000001050d7824 */ /* 0x000fe200078e020c */
[--C-:B-----5:R-:W-:Y:S01]  /*14940*/  IADD3 R14, P1, P0, R4, R6, R2.reuse ;  /* 0x00000006040e7210 */ /* 0x120fe2000783e002 */
[----:B------:R-:W-:Y:S01]  /*14950*/  IMAD.IADD R4, R7, 0x1, R9 ;  /* 0x0000000107047824 */ /* 0x000fe200078e0209 */
[----:B------:R-:W-:Y:S01]  /*14960*/  SHF.R.S32.HI R12, RZ, 0x1f, R2 ;  /* 0x0000001fff0c7819 */ /* 0x000fe20000011402 */
[----:B------:R-:W-:Y:S02]  /*14970*/  IMAD R9, R19, R8, RZ ;  /* 0x0000000813097224 */ /* 0x000fe400078e02ff */
[----:B------:R-:W-:Y:S01]  /*14980*/  IMAD.MOV R5, RZ, RZ, -R3 ;  /* 0x000000ffff057224 */ /* 0x000fe200078e0a03 */
[----:B------:R-:W-:Y:S01]  /*14990*/  IADD3.X R13, R13, R4, R12, P1, P0 ;  /* 0x000000040d0d7210 */ /* 0x000fe20000fe040c */
[----:B------:R-:W-:-:S04]  /*149a0*/  IMAD.WIDE.U32 R6, R18, R8, RZ ;  /* 0x0000000812067225 */ /* 0x000fc800078e00ff */
        /* <DEDUP_REMOVED lines=11> */
[----:B------:R-:W-:Y:S02]  /*14a60*/  IMAD.MOV.U32 R7, RZ, RZ, c[0x0][0x4ac] ;  /* 0x00012b00ff077624 */ /* 0x000fe400078e00ff */
[----:B------:R-:W-:Y:S01]  /*14a70*/  IMAD.IADD R5, R5, 0x1, R3 ;  /* 0x0000000105057824 */ /* 0x000fe200078e0203 */
[----:B------:R-:W-:Y:S01]  /*14a80*/  LEA R3, P0, R4, R6, 0x2 ;  /* 0x0000000604037211 */ /* 0x000fe200078010ff */
[----:B------:R-:W-:Y:S01]  /*14a90*/  IMAD R9, R15, c[0x0][0x4e8], RZ ;  /* 0x00013a000f097a24 */ /* 0x000fe200078e02ff */
[----:B------:R-:W-:-:S03]  /*14aa0*/  SEL R7, R7, c[0x0][0x454], P2 ;  /* 0x0001150007077a07 */ /* 0x000fc60001000000 */
[----:B------:R-:W-:Y:S01]  /*14ab0*/  SHFL.IDX PT, R6, R3, RZ, 0x1c1f ;  /* 0x001c1fff03067589 */ /* 0x000fe200000e0000 */
[----:B------:R-:W-:Y:S02]  /*14ac0*/  LEA.HI.X R5, R4, R7, R5, 0x2, P0 ;  /* 0x0000000704057211 */ /* 0x000fe400000f1405 */
[----:B------:R-:W-:Y:S01]  /*14ad0*/  LOP3.LUT P0, RZ, R44, 0x3, RZ, 0xc0, !PT ;  /* 0x000000032cff7812 */ /* 0x000fe2000780c0ff */
[----:B------:R2:W-:Y:S04]  /*14ae0*/  SHFL.IDX PT, R4, R3, 0x1, 0x1c1f ;  /* 0x003c1f0003047f89 */ /* 0x0005e800000e0000 */
[----:B------:R-:W1:Y:S04]  /*14af0*/  SHFL.IDX PT, R7, R5, RZ, 0x1c1f ;  /* 0x001c1fff05077589 */ /* 0x000e6800000e0000 */
[----:B------:R-:W3:Y:S01]  /*14b00*/  SHFL.IDX PT, R5, R5, 0x1, 0x1c1f ;  /* 0x003c1f0005057f89 */ /* 0x000ee200000e0000 */
[----:B--2---:R-:W-:-:S05]  /*14b10*/  IMAD.IADD R3, R45, 0x1, R244 ;  /* 0x000000012d037824 */ /* 0x004fca00078e02f4 */
        /* <DEDUP_REMOVED lines=11> */
[----:B-1----:R-:W-:Y:S01]  /*14bd0*/  IMAD.WIDE.U32 R4, R2, c[0x0][0x3a0], RZ ;  /* 0x0000e80002047a25 */ /* 0x002fe200078e00ff */
[----:B------:R-:W-:Y:S01]  /*14be0*/  SHF.R.S32.HI R7, RZ, 0x1f, R0 ;  /* 0x0000001fff077819 */ /* 0x000fe20000011400 */
[----:B------:R1:W2:Y:S01]  /*14bf0*/  LDS.128 R16, [R195+0x80] ;  /* 0x00008000c3107984 */ /* 0x0002a20000000c00 */
[----:B------:R-:W-:Y:S01]  /*14c00*/  IADD3 R6, R44, R244, RZ ;  /* 0x000000f42c067210 */ /* 0x000fe20007ffe0ff */
[----:B------:R-:W-:-:S02]  /*14c10*/  IMAD R2, R2, c[0x0][0x3a4], R12 ;  /* 0x0000e90002027a24 */ /* 0x000fc400078e020c */
[----:B------:R1:W3:Y:S03]  /*14c20*/  LDS.128 R24, [R195+0x1080] ;  /* 0x00108000c3187984 */ /* 0x0002e60000000c00 */
[----:B------:R-:W-:Y:S01]  /*14c30*/  IADD3 R3, R5, R2, RZ ;  /* 0x0000000205037210 */ /* 0x000fe20007ffe0ff */
[----:B------:R1:W4:Y:S01]  /*14c40*/  LDS.128 R32, [R195+0x2080] ;  /* 0x00208000c3207984 */ /* 0x0003220000000c00 */
[----:B------:R-:W-:-:S03]  /*14c50*/  MOV R2, R4 ;  /* 0x0000000400027202 */ /* 0x000fc60000000f00 */
[----:B------:R1:W1:Y:S02]  /*14c60*/  LDS.128 R36, [R195+0x3080] ;  /* 0x00308000c3247984 */ /* 0x0002640000000c00 */
[----:B------:R-:W-:Y:S01]  /*14c70*/  IMAD.WIDE.U32 R4, R10, c[0x0][0x3e8], R2 ;  /* 0x0000fa000a047a25 */ /* 0x000fe200078e0002 */
[----:B------:R-:W-:Y:S01]  /*14c80*/  MOV R2, R6 ;  /* 0x0000000600027202 */ /* 0x000fe20000000f00 */
[----:B------:R1:W1:Y:S02]  /*14c90*/  LDS.128 R12, [R195+0x4080] ;  /* 0x00408000c30c7984 */ /* 0x0002640000000c00 */
[----:B------:R-:W-:Y:S02]  /*14ca0*/  IMAD R3, R7, c[0x0][0x3f0], RZ ;  /* 0x0000fc0007037a24 */ /* 0x000fe400078e02ff */
[----:B------:R-:W-:Y:S01]  /*14cb0*/  @P3 IMAD.HI.U32 R7, R6, c[0x0][0x4ec], RZ ;  /* 0x00013b0006073a27 */ /* 0x000fe200078e00ff */
[----:B------:R1:W1:Y:S03]  /*14cc0*/  LDS.128 R20, [R195+0x5080] ;  /* 0x00508000c3147984 */ /* 0x0002660000000c00 */
[----:B------:R-:W-:Y:S01]  /*14cd0*/  IMAD R5, R10, c[0x0][0x3ec], R5 ;  /* 0x0000fb000a057a24 */ /* 0x000fe200078e0205 */
[----:B------:R1:W1:Y:S01]  /*14ce0*/  LDS.128 R28, [R195+0x6080] ;  /* 0x00608000c31c7984 */ /* 0x0002620000000c00 */
[----:B------:R-:W-:Y:S01]  /*14cf0*/  @P3 SHF.R.U32.HI R2, RZ, c[0x0][0x4f0], R7 ;  /* 0x00013c00ff023a19 */ /* 0x000fe20000011607 */
[----:B------:R-:W-:-:S02]  /*14d00*/  IMAD R7, R0, c[0x0][0x3f4], R3 ;  /* 0x0000fd0000077a24 */ /* 0x000fc400078e0203 */
[----:B------:R1:W1:Y:S01]  /*14d10*/  LDS.128 R40, [R195+0x7080] ;  /* 0x00708000c3287984 */ /* 0x0002620000000c00 */
[----:B------:R-:W-:Y:S01]  /*14d20*/  IMAD.WIDE.U32 R4, R0, c[0x0][0x3f0], R4 ;  /* 0x0000fc0000047a25 */ /* 0x000fe200078e0004 */
[----:B------:R-:W-:Y:S02]  /*14d30*/  SHF.R.S32.HI R3, RZ, 0x1f, R2 ;  /* 0x0000001fff037819 */ /* 0x000fe40000011402 */
[----:B------:R-:W-:Y:S02]  /*14d40*/  IADD3 R0, -R2, RZ, RZ ;  /* 0x000000ff02007210 */ /* 0x000fe40007ffe1ff */
[----:B------:R-:W-:Y:S01]  /*14d50*/  IADD3 R5, R5, R7, RZ ;  /* 0x0000000705057210 */ /* 0x000fe20007ffe0ff */
[----:B------:R-:W-:Y:S02]  /*14d60*/  IMAD R3, R3, c[0x0][0x3e0], RZ ;  /* 0x0000f80003037a24 */ /* 0x000fe400078e02ff */
[----:B------:R-:W-:Y:S02]  /*14d70*/  IMAD R0, R0, c[0x0][0x4e8], R6 ;  /* 0x00013a0000007a24 */ /* 0x000fe400078e0206 */
[----:B------:R-:W-:-:S02]  /*14d80*/  IMAD R6, R2, c[0x0][0x3e4], R3 ;  /* 0x0000f90002067a24 */ /* 0x000fc400078e0203 */
        /* <DEDUP_REMOVED lines=11> */
.L_x_866:
[----:B------:R-:W-:Y:S05]  /*14e40*/  BRA.DIV ~URZ, `(.L_x_779) ;  /* 0x000055627f007947 */ /* 0x000fea000b800000 */
[----:B------:R4:W2:Y:S02]  /*14e50*/  SHFL.IDX PT, R0, R8, RZ, 0x181f ;  /* 0x00181fff08007589 */ /* 0x0008a400000e0000 */
.L_x_867:
[----:B------:R-:W-:Y:S01]  /*14e60*/  IADD3 R6, R245, R244, RZ ;  /* 0x000000f4f5067210 */ /* 0x000fe20007ffe0ff */
        /* <DEDUP_REMOVED lines=13> */
.L_x_781:
[----:B------:R-:W-:Y:S05]  /*14f40*/  BSYNC B0 ;  /* 0x0000000000007941 */ /* 0x000fea0003800000 */
.L_x_780:
[----:B------:R-:W-:Y:S05]  /*14f50*/  BRA.DIV ~URZ, `(.L_x_782) ;  /* 0x000054c27f007947 */ /* 0x000fea000b800000 */
[----:B---3--:R3:W4:Y:S04]  /*14f60*/  SHFL.IDX PT, R10, R7, 0x1, 0x181f ;  /* 0x00381f00070a7f89 */ /* 0x00872800000e0000 */
[----:B--2---:R3:W2:Y:S02]  /*14f70*/  SHFL.IDX PT, R0, R8, 0x1, 0x181f ;  /* 0x00381f0008007f89 */ /* 0x0046a400000e0000 */
.L_x_868:
        /* <DEDUP_REMOVED lines=14> */
.L_x_784:
[----:B------:R-:W-:Y:S05]  /*15060*/  BSYNC B0 ;  /* 0x0000000000007941 */ /* 0x000fea0003800000 */
.L_x_783:
[----:B------:R-:W-:Y:S05]  /*15070*/  BRA.DIV ~URZ, `(.L_x_785) ;  /* 0x000054727f007947 */ /* 0x000fea000b800000 */
[----:B----4-:R4:W3:Y:S02]  /*15080*/  SHFL.IDX PT, R10, R7, 0x2, 0x181f ;  /* 0x00581f00070a7f89 */ /* 0x0108e400000e0000 */
.L_x_869:
[----:B------:R-:W-:Y:S05]  /*15090*/  BRA.DIV ~URZ, `(.L_x_786) ;  /* 0x000054c27f007947 */ /* 0x000fea000b800000 */
[----:B--2---:R2:W4:Y:S02]  /*150a0*/  SHFL.IDX PT, R0, R8, 0x2, 0x181f ;  /* 0x00581f0008007f89 */ /* 0x00452400000e0000 */
.L_x_870:
        /* <DEDUP_REMOVED lines=14> */
.L_x_788:
[----:B------:R-:W-:Y:S05]  /*15190*/  BSYNC B0 ;  /* 0x0000000000007941 */ /* 0x000fea0003800000 */
.L_x_787:
[----:B------:R-:W-:Y:S05]  /*151a0*/  BRA.DIV ~URZ, `(.L_x_789) ;  /* 0x000054227f007947 */ /* 0x000fea000b800000 */
[----:B---34-:R-:W3:Y:S04]  /*151b0*/  SHFL.IDX PT, R7, R7, 0x3, 0x181f ;  /* 0x00781f0007077f89 */ /* 0x018ee800000e0000 */
[----:B------:R4:W1:Y:S02]  /*151c0*/  SHFL.IDX PT, R0, R8, 0x3, 0x181f ;  /* 0x00781f0008007f89 */ /* 0x00086400000e0000 */
.L_x_871:
        /* <DEDUP_REMOVED lines=15> */
.L_x_777:
[----:B------:R-:W-:Y:S02]  /*152c0*/  IMAD R12, R12, c[0x0][0x408], RZ ;  /* 0x000102000c0c7a24 */ /* 0x000fe400078e02ff */
[----:B-1----:R-:W-:-:S04]  /*152d0*/  IMAD.WIDE.U32 R4, R2, c[0x0][0x408], RZ ;  /* 0x0001020002047a25 */ /* 0x002fc800078e00ff */
[----:B------:R-:W-:-:S05]  /*152e0*/  IMAD R2, R2, c[0x0][0x40c], R12 ;  /* 0x0001030002027a24 */ /* 0x000fca00078e020c */
[----:B------:R-:W-:Y:S02]  /*152f0*/  IADD3 R3, R5, R2, RZ ;  /* 0x0000000205037210 */ /* 0x000fe40007ffe0ff */
[----:B------:R-:W-:Y:S02]  /*15300*/  MOV R2, R4 ;  /* 0x0000000400027202 */ /* 0x000fe40000000f00 */
[----:B------:R-:W-:-:S03]  /*15310*/  SHF.R.S32.HI R5, RZ, 0x1f, R0 ;  /* 0x0000001fff057819 */ /* 0x000fc60000011400 */
[----:B------:R-:W-:-:S04]  /*15320*/  IMAD.WIDE.U32 R2, R10, c[0x0][0x438], R2 ;  /* 0x00010e000a027a25 */ /* 0x000fc800078e0002 */
[----:B------:R-:W-:Y:S02]  /*15330*/  IMAD R4, R5, c[0x0][0x440], RZ ;  /* 0x0001100005047a24 */ /* 0x000fe400078e02ff */
        /* <DEDUP_REMOVED lines=8> */
[----:B------:R-:W-:Y:S01]  /*153c0*/  IADD3 R4, -R0, RZ, RZ ;  /* 0x000000ff00047210 */ /* 0x000fe20007ffe1ff */
[----:B------:R-:W-:-:S04]  /*153d0*/  IMAD.WIDE.U32 R2, R249, c[0x0][0x448], R2 ;  /* 0x00011200f9027a25 */ /* 0x000fc800078e0002 */
[----:B------:R-:W-:Y:S02]  /*153e0*/  IMAD R5, R5, c[0x0][0x430], RZ ;  /* 0x00010c0005057a24 */ /* 0x000fe400078e02ff */
[----:B------:R-:W-:Y:S02]  /*153f0*/  IMAD R3, R249, c[0x0][0x44c], R3 ;  /* 0x00011300f9037a24 */ /* 0x000fe400078e0203 */
        /* <DEDUP_REMOVED lines=13> */
.L_x_872:
[----:B------:R-:W-:Y:S05]  /*154d0*/  BRA.DIV ~URZ, `(.L_x_792) ;  /* 0x000052327f007947 */ /* 0x000fea000b800000 */
[----:B------:R3:W4:Y:S02]  /*154e0*/  SHFL.IDX PT, R0, R12, RZ, 0x1c1f ;  /* 0x001c1fff0c007589 */ /* 0x00072400000e0000 */
.L_x_873:
[----:B------:R-:W-:Y:S01]  /*154f0*/  BSSY B0, `(.L_x_793) ;  /* 0x000006e000007945 */ /* 0x000fe20003800000 */
[----:B------:R-:W-:Y:S05]  /*15500*/  @P0 BRA `(.L_x_794) ;  /* 0x000006c000000947 */ /* 0x000fea0003800000 */
[C---:B------:R-:W-:Y:S02]  /*15510*/  IADD3 R9, R233.reuse, 0x8, RZ ;  /* 0x00000008e9097810 */ /* 0x040fe40007ffe0ff */
[----:B------:R-:W-:Y:S02]  /*15520*/  ISETP.GE.AND P1, PT, R233, c[0x0][0x3c8], PT ;  /* 0x0000f200e9007a0c */ /* 0x000fe40003f26270 */
[----:B------:R-:W-:Y:S02]  /*15530*/  ISETP.GE.AND P0, PT, R9, c[0x0][0x3c8], PT ;  /* 0x0000f20009007a0c */ /* 0x000fe40003f06270 */
[C---:B------:R-:W-:Y:S02]  /*15540*/  IADD3 R10, R233.reuse, 0x10, RZ ;  /* 0x00000010e90a7810 */ /* 0x040fe40007ffe0ff */
[----:B------:R-:W-:-:S02]  /*15550*/  IADD3 R8, R233, 0x18, RZ ;  /* 0x00000018e9087810 */ /* 0x000fc40007ffe0ff */
[----:B------:R-:W-:Y:S02]  /*15560*/  IADD3 R11, R233, 0x8, RZ ;  /* 0x00000008e90b7810 */ /* 0x000fe40007ffe0ff */
[----:B------:R-:W-:Y:S02]  /*15570*/  ISETP.GE.AND P3, PT, R10, c[0x0][0x3c8], PT ;  /* 0x0000f2000a007a0c */ /* 0x000fe40003f66270 */
[----:B------:R-:W-:Y:S01]  /*15580*/  ISETP.GE.AND P4, PT, R8, c[0x0][0x3c8], PT ;  /* 0x0000f20008007a0c */ /* 0x000fe20003f86270 */
[----:B----4-:R-:W-:Y:S01]  /*15590*/  @!P1 IMAD.MOV.U32 R6, RZ, RZ, R0 ;  /* 0x000000ffff069224 */ /* 0x010fe200078e0000 */
[----:B------:R-:W-:Y:S01]  /*155a0*/  SHF.R.S32.HI R11, RZ, 0x1f, R11 ;  /* 0x0000001fff0b7819 */ /* 0x000fe2000001140b */
[----:B--2---:R-:W-:Y:S01]  /*155b0*/  @!P1 IMAD.MOV.U32 R7, RZ, RZ, R4 ;  /* 0x000000ffff079224 */ /* 0x004fe200078e0004 */
[----:B------:R-:W-:Y:S02]  /*155c0*/  @!P0 LEA R2, P2, R9, R0, 0x2 ;  /* 0x0000000009028211 */ /* 0x000fe400078410ff */
[C---:B------:R-:W-:Y:S01]  /*155d0*/  IADD3 R15, R233.reuse, 0x20, RZ ;  /* 0x00000020e90f7810 */ /* 0x040fe20007ffe0ff */
[----:B------:R-:W-:Y:S01]  /*155e0*/  @!P1 IMAD.WIDE R6, R233, 0x4, R6 ;  /* 0x00000004e9069825 */ /* 0x000fe200078e0206 */
[----:B------:R-:W-:-:S02]  /*155f0*/  @!P0 LEA.HI.X R3, R9, R4, R11, 0x2, P2 ;  /* 0x0000000409038211 */ /* 0x000fc400010f140b */
[C---:B------:R-:W-:Y:S02]  /*15600*/  IADD3 R9, R233.reuse, 0x28, RZ ;  /* 0x00000028e9097810 */ /* 0x040fe40007ffe0ff */
[----:B------:R-:W-:Y:S01]  /*15610*/  IADD3 R14, R233, 0x10, RZ ;  /* 0x00000010e90e7810 */ /* 0x000fe20007ffe0ff */
[----:B------:R2:W-:Y:S01]  /*15620*/  @!P1 ST.E.64 [R6.64], R70 ;  /* 0x0000004606009985 */ /* 0x0005e2000c101b06 */
[----:B------:R-:W-:Y:S02]  /*15630*/  ISETP.GE.AND P2, PT, R15, c[0x0][0x3c8], PT ;  /* 0x0000f2000f007a0c */ /* 0x000fe40003f46270 */
[----:B------:R-:W-:Y:S01]  /*15640*/  IADD3 R11, R233, 0x18, RZ ;  /* 0x00000018e90b7810 */ /* 0x000fe20007ffe0ff */
[----:B------:R4:W-:Y:S01]  /*15650*/  @!P0 ST.E.64 [R2.64], R26 ;  /* 0x0000001a02008985 */ /* 0x0009e2000c101b06 */
[----:B------:R-:W-:Y:S02]  /*15660*/  ISETP.GE.AND P1, PT, R9, c[0x0][0x3c8], PT ;  /* 0x0000f20009007a0c */ /* 0x000fe40003f26270 */
[----:B------:R-:W-:-:S02]  /*15670*/  SHF.R.S32.HI R14, RZ, 0x1f, R14 ;  /* 0x0000001fff0e7819 */ /* 0x000fc4000001140e */
[----:B------:R-:W-:Y:S02]  /*15680*/  SHF.R.S32.HI R11, RZ, 0x1f, R11 ;  /* 0x0000001fff0b7819 */ /* 0x000fe4000001140b */
[C---:B------:R-:W-:Y:S02]  /*15690*/  IADD3 R16, R233.reuse, 0x20, RZ ;  /* 0x00000020e9107810 */ /* 0x040fe40007ffe0ff */
[C---:B------:R-:W-:Y:S02]  /*156a0*/  IADD3 R17, R233.reuse, 0x40, RZ ;  /* 0x00000040e9117810 */ /* 0x040fe40007ffe0ff */
[----:B------:R-:W-:Y:S02]  /*156b0*/  SHF.R.S32.HI R16, RZ, 0x1f, R16 ;  /* 0x0000001fff107819 */ /* 0x000fe40000011410 */
[----:B------:R-:W-:Y:S02]  /*156c0*/  SHF.R.S32.HI R17, RZ, 0x1f, R17 ;  /* 0x0000001fff117819 */ /* 0x000fe40000011411 */
[----:B------:R-:W-:-:S04]  /*156d0*/  IADD3 R18, R233, 0x68, RZ ;  /* 0x00000068e9127810 */ /* 0x000fc80007ffe0ff */
[----:B------:R-:W-:Y:S02]  /*156e0*/  SHF.R.S32.HI R18, RZ, 0x1f, R18 ;  /* 0x0000001fff127819 */ /* 0x000fe40000011412 */
[-C--:B--2---:R-:W-:Y:S02]  /*156f0*/  @!P3 LEA R6, P5, R10, R0.reuse, 0x2 ;  /* 0x000000000a06b211 */ /* 0x084fe400078a10ff */
[----:B----4-:R-:W-:Y:S02]  /*15700*/  @!P4 LEA R2, P0, R8, R0, 0x2 ;  /* 0x000000000802c211 */ /* 0x010fe400078010ff */
[-C--:B------:R-:W-:Y:S02]  /*15710*/  @!P3 LEA.HI.X R7, R10, R4.reuse, R14, 0x2, P5 ;  /* 0x000000040a07b211 */ /* 0x080fe400028f140e */
[----:B------:R-:W-:Y:S02]  /*15720*/  @!P4 LEA.HI.X R3, R8, R4, R11, 0x2, P0 ;  /* 0x000000040803c211 */ /* 0x000fe400000f140b */
[C---:B------:R-:W-:Y:S01]  /*15730*/  IADD3 R10, R233.reuse, 0x30, RZ ;  /* 0x00000030e90a7810 */ /* 0x040fe20007ffe0ff */
[----:B------:R2:W-:Y:S01]  /*15740*/  @!P3 ST.E.64 [R6.64], R28 ;  /* 0x0000001c0600b985 */ /* 0x0005e2000c101b06 */
[----:B------:R-:W-:-:S02]  /*15750*/  IADD3 R8, R233, 0x38, RZ ;  /* 0x00000038e9087810 */ /* 0x000fc40007ffe0ff */
[C---:B------:R-:W-:Y:S01]  /*15760*/  IADD3 R11, R233.reuse, 0x28, RZ ;  /* 0x00000028e90b7810 */ /* 0x040fe20007ffe0ff */
[----:B------:R4:W-:Y:S01]  /*15770*/  @!P4 ST.E.64 [R2.64], R30 ;  /* 0x0000001e0200c985 */ /* 0x0009e2000c101b06 */
[----:B------:R-:W-:Y:S02]  /*15780*/  ISETP.GE.AND P3, PT, R10, c[0x0][0x3c8], PT ;  /* 0x0000f2000a007a0c */ /* 0x000fe40003f66270 */
[----:B------:R-:W-:Y:S02]  /*15790*/  ISETP.GE.AND P4, PT, R8, c[0x0][0x3c8], PT ;  /* 0x0000f20008007a0c */ /* 0x000fe40003f86270 */
[----:B------:R-:W-:Y:S02]  /*157a0*/  SHF.R.S32.HI R11, RZ, 0x1f, R11 ;  /* 0x0000001fff0b7819 */ /* 0x000fe4000001140b */
[----:B------:R-:W-:Y:S02]  /*157b0*/  IADD3 R14, R233, 0x40, RZ ;  /* 0x00000040e90e7810 */ /* 0x000fe40007ffe0ff */
[----:B--2---:R-:W-:-:S02]  /*157c0*/  @!P2 LEA R6, P5, R15, R0, 0x2 ;  /* 0x000000000f06a211 */ /* 0x004fc400078a10ff */
[----:B----4-:R-:W-:Y:S02]  /*157d0*/  @!P1 LEA R2, P0, R9, R0, 0x2 ;  /* 0x0000000009029211 */ /* 0x010fe400078010ff */
[-C--:B------:R-:W-:Y:S02]  /*157e0*/  @!P2 LEA.HI.X R7, R15, R4.reuse, R16, 0x2, P5 ;  /* 0x000000040f07a211 */ /* 0x080fe400028f1410 */
[----:B------:R-:W-:Y:S02]  /*157f0*/  @!P1 LEA.HI.X R3, R9, R4, R11, 0x2, P0 ;  /* 0x0000000409039211 */ /* 0x000fe400000f140b */
[C---:B------:R-:W-:Y:S01]  /*15800*/  IADD3 R15, R233.reuse, 0x48, RZ ;  /* 0x00000048e90f7810 */ /* 0x040fe20007ffe0ff */
[----:B------:R2:W-:Y:S01]  /*15810*/  @!P2 ST.E.64 [R6.64], R32 ;  /* 0x000000200600a985 */ /* 0x0005e2000c101b06 */
[C---:B------:R-:W-:Y:S02]  /*15820*/  IADD3 R16, R233.reuse, 0x30, RZ ;  /* 0x00000030e9107810 */ /* 0x040fe40007ffe0ff */
[----:B------:R-:W-:Y:S01]  /*15830*/  IADD3 R9, R233, 0x38, RZ ;  /* 0x00000038e9097810 */ /* 0x000fe20007ffe0ff */
[----:B------:R4:W-:Y:S01]  /*15840*/  @!P1 ST.E.64 [R2.64], R34 ;  /* 0x0000002202009985 */ /* 0x0009e2000c101b06 */
[----:B------:R-:W-:-:S02]  /*15850*/  ISETP.GE.AND P1, PT, R15, c[0x0][0x3c8], PT ;  /* 0x0000f2000f007a0c */ /* 0x000fc40003f26270 */
[----:B------:R-:W-:Y:S02]  /*15860*/  ISETP.GE.AND P2, PT, R14, c[0x0][0x3c8], PT ;  /* 0x0000f2000e007a0c */ /* 0x000fe40003f46270 */
[----:B------:R-:W-:Y:S02]  /*15870*/  SHF.R.S32.HI R16, RZ, 0x1f, R16 ;  /* 0x0000001fff107819 */ /* 0x000fe40000011410 */
[----:B------:R-:W-:Y:S02]  /*15880*/  SHF.R.S32.HI R9, RZ, 0x1f, R9 ;  /* 0x0000001fff097819 */ /* 0x000fe40000011409 */
[----:B------:R-:W-:-:S04]  /*15890*/  IADD3 R11, R233, 0x50, RZ ;  /* 0x00000050e90b7810 */ /* 0x000fc80007ffe0ff */
[----:B------:R-:W-:Y:S02]  /*158a0*/  ISETP.GE.AND P6, PT, R11, c[0x0][0x3c8], PT ;  /* 0x0000f2000b007a0c */ /* 0x000fe40003fc6270 */
[-C--:B--2---:R-:W-:Y:S02]  /*158b0*/  @!P3 LEA R6, P5, R10, R0.reuse, 0x2 ;  /* 0x000000000a06b211 */ /* 0x084fe400078a10ff */
[----:B----4-:R-:W-:Y:S02]  /*158c0*/  @!P4 LEA R2, P0, R8, R0, 0x2 ;  /* 0x000000000802c211 */ /* 0x010fe400078010ff */
[-C--:B------:R-:W-:Y:S02]  /*158d0*/  @!P3 LEA.HI.X R7, R10, R4.reuse, R16, 0x2, P5 ;  /* 0x000000040a07b211 */ /* 0x080fe400028f1410 */
[----:B------:R-:W-:Y:S02]  /*158e0*/  @!P4 LEA.HI.X R3, R8, R4, R9, 0x2, P0 ;  /* 0x000000040803c211 */ /* 0x000fe400000f1409 */
[C---:B------:R-:W-:Y:S01]  /*158f0*/  IADD3 R16, R233.reuse, 0x48, RZ ;  /* 0x00000048e9107810 */ /* 0x040fe20007ffe0ff */
[----:B------:R2:W-:Y:S01]  /*15900*/  @!P3 ST.E.64 [R6.64], R36 ;  /* 0x000000240600b985 */ /* 0x0005e2000c101b06 */
[----:B------:R-:W-:-:S02]  /*15910*/  IADD3 R10, R233, 0x58, RZ ;  /* 0x00000058e90a7810 */ /* 0x000fc40007ffe0ff */
[----:B------:R-:W-:Y:S01]  /*15920*/  SHF.R.S32.HI R16, RZ, 0x1f, R16 ;  /* 0x0000001fff107819 */ /* 0x000fe20000011410 */
[----:B------:R4:W-:Y:S01]  /*15930*/  @!P4 ST.E.64 [R2.64], R38 ;  /* 0x000000260200c985 */ /* 0x0009e2000c101b06 */
[----:B------:R-:W-:Y:S02]  /*15940*/  @!P2 LEA R8, P0, R14, R0, 0x2 ;  /* 0x000000000e08a211 */ /* 0x000fe400078010ff */
[----:B------:R-:W-:Y:S02]  /*15950*/  ISETP.GE.AND P5, PT, R10, c[0x0][0x3c8], PT ;  /* 0x0000f2000a007a0c */ /* 0x000fe40003fa6270 */
[----:B------:R-:W-:Y:S02]  /*15960*/  @!P2 LEA.HI.X R9, R14, R4, R17, 0x2, P0 ;  /* 0x000000040e09a211 */ /* 0x000fe400000f1411 */
[C---:B------:R-:W-:Y:S02]  /*15970*/  IADD3 R14, R233.reuse, 0x60, RZ ;  /* 0x00000060e90e7810 */ /* 0x040fe40007ffe0ff */
[----:B------:R-:W-:Y:S01]  /*15980*/  IADD3 R17, R233, 0x68, RZ ;  /* 0x00000068e9117810 */ /* 0x000fe20007ffe0ff */
[----:B------:R-:W-:Y:S01]  /*15990*/  @!P2 ST.E.64 [R8.64], R68 ;  /* 0x000000440800a985 */ /* 0x000fe2000c101b06 */
[----:B------:R-:W-:-:S02]  /*159a0*/  ISETP.GE.AND P4, PT, R14, c[0x0][0x3c8], PT ;  /* 0x0000f2000e007a0c */ /* 0x000fc40003f86270 */
[----:B------:R-:W-:Y:S02]  /*159b0*/  ISETP.GE.AND P2, PT, R17, c[0x0][0x3c8], PT ;  /* 0x0000f20011007a0c */ /* 0x000fe40003f46270 */
[-C--:B--2---:R-:W-:Y:S02]  /*159c0*/  @!P6 LEA R6, P0, R11, R0.reuse, 0x2 ;  /* 0x000000000b06e211 */ /* 0x084fe400078010ff */
[----:B----4-:R-:W-:-:S04]  /*159d0*/  @!P1 LEA R2, P3, R15, R0, 0x2 ;  /* 0x000000000f029211 */ /* 0x010fc800078610ff */
[-C--:B------:R-:W-:Y:S02]  /*159e0*/  @!P1 LEA.HI.X R3, R15, R4.reuse, R16, 0x2, P3 ;  /* 0x000000040f039211 */ /* 0x080fe400018f1410 */
[C---:B------:R-:W-:Y:S02]  /*159f0*/  IADD3 R16, R233.reuse, 0x50, RZ ;  /* 0x00000050e9107810 */ /* 0x040fe40007ffe0ff */
[----:B------:R-:W-:Y:S01]  /*15a00*/  IADD3 R15, R233, 0x70, RZ ;  /* 0x00000070e90f7810 */ /* 0x000fe20007ffe0ff */
[----:B------:R2:W-:Y:S01]  /*15a10*/  @!P1 ST.E.64 [R2.64], R40 ;  /* 0x0000002802009985 */ /* 0x0005e2000c101b06 */
[----:B------:R-:W-:Y:S02]  /*15a20*/  SHF.R.S32.HI R16, RZ, 0x1f, R16 ;  /* 0x0000001fff107819 */ /* 0x000fe40000011410 */
[----:B------:R-:W-:Y:S02]  /*15a30*/  ISETP.GE.AND P1, PT, R15, c[0x0][0x3c8], PT ;  /* 0x0000f2000f007a0c */ /* 0x000fe40003f26270 */
[----:B------:R-:W-:-:S02]  /*15a40*/  @!P6 LEA.HI.X R7, R11, R4, R16, 0x2, P0 ;  /* 0x000000040b07e211 */ /* 0x000fc400000f1410 */
[C---:B------:R-:W-:Y:S02]  /*15a50*/  IADD3 R11, R233.reuse, 0x58, RZ ;  /* 0x00000058e90b7810 */ /* 0x040fe40007ffe0ff */
[----:B------:R-:W-:Y:S01]  /*15a60*/  IADD3 R16, R233, 0x60, RZ ;  /* 0x00000060e9107810 */ /* 0x000fe20007ffe0ff */
[----:B------:R4:W-:Y:S01]  /*15a70*/  @!P6 ST.E.64 [R6.64], R42 ;  /* 0x0000002a0600e985 */ /* 0x0009e2000c101b06 */
[----:B------:R-:W-:Y:S02]  /*15a80*/  SHF.R.S32.HI R11, RZ, 0x1f, R11 ;  /* 0x0000001fff0b7819 */ /* 0x000fe4000001140b */
[----:B------:R-:W-:Y:S02]  /*15a90*/  ISETP.GE.AND P0, PT, R252, c[0x0][0x3c8], PT ;  /* 0x0000f200fc007a0c */ /* 0x000fe40003f06270 */
[----:B------:R-:W-:Y:S02]  /*15aa0*/  SHF.R.S32.HI R16, RZ, 0x1f, R16 ;  /* 0x0000001fff107819 */ /* 0x000fe40000011410 */
[----:B--2---:R-:W-:-:S04]  /*15ab0*/  @!P5 LEA R2, P3, R10, R0, 0x2 ;  /* 0x000000000a02d211 */ /* 0x004fc800078610ff */
[----:B------:R-:W-:Y:S02]  /*15ac0*/  @!P5 LEA.HI.X R3, R10, R4, R11, 0x2, P3 ;  /* 0x000000040a03d211 */ /* 0x000fe400018f140b */
[CC--:B------:R-:W-:Y:S02]  /*15ad0*/  @!P4 LEA R10, P6, R14.reuse, R0.reuse, 0x2 ;  /* 0x000000000e0ac211 */ /* 0x0c0fe400078c10ff */
[----:B------:R-:W-:Y:S01]  /*15ae0*/  @!P2 LEA R8, P3, R17, R0, 0x2 ;  /* 0x000000001108a211 */ /* 0x000fe200078610ff */
[----:B------:R2:W-:Y:S01]  /*15af0*/  @!P5 ST.E.64 [R2.64], R46 ;  /* 0x0000002e0200d985 */ /* 0x0005e2000c101b06 */
[----:B------:R-:W-:Y:S02]  /*15b00*/  @!P4 LEA.HI.X R11, R14, R4, R16, 0x2, P6 ;  /* 0x000000040e0bc211 */ /* 0x000fe400030f1410 */
[----:B------:R-:W-:Y:S02]  /*15b10*/  IADD3 R16, R233, 0x70, RZ ;  /* 0x00000070e9107810 */ /* 0x000fe40007ffe0ff */
[----:B----4-:R-:W-:Y:S01]  /*15b20*/  @!P1 LEA R6, P5, R15, R0, 0x2 ;  /* 0x000000000f069211 */ /* 0x010fe200078a10ff */
[----:B------:R4:W-:Y:S01]  /*15b30*/  @!P4 ST.E.64 [R10.64], R80 ;  /* 0x000000500a00c985 */ /* 0x0009e2000c101b06 */
[----:B------:R-:W-:-:S02]  /*15b40*/  SHF.R.S32.HI R16, RZ, 0x1f, R16 ;  /* 0x0000001fff107819 */ /* 0x000fc40000011410 */
[-C--:B------:R-:W-:Y:S02]  /*15b50*/  @!P2 LEA.HI.X R9, R17, R4.reuse, R18, 0x2, P3 ;  /* 0x000000041109a211 */ /* 0x080fe400018f1412 */
[----:B------:R-:W-:Y:S02]  /*15b60*/  SHF.R.S32.HI R14, RZ, 0x1f, R252 ;  /* 0x0000001fff0e7819 */ /* 0x000fe400000114fc */
[----:B------:R-:W-:Y:S01]  /*15b70*/  @!P1 LEA.HI.X R7, R15, R4, R16, 0x2, P5 ;  /* 0x000000040f079211 */ /* 0x000fe200028f1410 */
[----:B------:R4:W-:Y:S04]  /*15b80*/  @!P2 ST.E.64 [R8.64], R72 ;  /* 0x000000480800a985 */ /* 0x0009e8000c101b06 */
[----:B------:R4:W-:Y:S01]  /*15b90*/  @!P1 ST.E.64 [R6.64], R48 ;  /* 0x0000003006009985 */ /* 0x0009e2000c101b06 */
[----:B--2---:R-:W-:-:S04]  /*15ba0*/  @!P0 LEA R2, P3, R252, R0, 0x2 ;  /* 0x00000000fc028211 */ /* 0x004fc800078610ff */
[----:B------:R-:W-:-:S05]  /*15bb0*/  @!P0 LEA.HI.X R3, R252, R4, R14, 0x2, P3 ;  /* 0x00000004fc038211 */ /* 0x000fca00018f140e */
[----:B------:R4:W-:Y:S04]  /*15bc0*/  @!P0 ST.E.64 [R2.64], R24 ;  /* 0x0000001802008985 */ /* 0x0009e8000c101b06 */
.L_x_794:
[----:B------:R-:W-:Y:S05]  /*15bd0*/  BSYNC B0 ;  /* 0x0000000000007941 */ /* 0x000fea0003800000 */
.L_x_793:
[----:B------:R-:W-:Y:S05]  /*15be0*/  BRA.DIV ~URZ, `(.L_x_795) ;  /* 0x00004b927f007947 */ /* 0x000fea000b800000 */
[----:B--2---:R2:W1:Y:S04]  /*15bf0*/  SHFL.IDX PT, R4, R5, 0x1, 0x1c1f ;  /* 0x003c1f0005047f89 */ /* 0x00446800000e0000 */
[----:B----4-:R2:W4:Y:S02]  /*15c00*/  SHFL.IDX PT, R0, R12, 0x1, 0x1c1f ;  /* 0x003c1f000c007f89 */ /* 0x01052400000e0000 */
.L_x_874:
[----:B------:R-:W-:-:S13]  /*15c10*/  ISETP.NE.AND P0, PT, R13, RZ, PT ;  /* 0x000000ff0d00720c */ /* 0x000fda0003f05270 */
[----:B------:R-:W-:Y:S05]  /*15c20*/  @P0 BRA `(.L_x_790) ;  /* 0x0000129000000947 */ /* 0x000fea0003800000 */
[C---:B------:R-:W-:Y:S02]  /*15c30*/  IADD3 R14, R233.reuse, 0x8, RZ ;  /* 0x00000008e90e7810 */ /* 0x040fe40007ffe0ff */
[C---:B------:R-:W-:Y:S02]  /*15c40*/  ISETP.GE.AND P2, PT, R233.reuse, c[0x0][0x3c8], PT ;  /* 0x0000f200e9007a0c */ /* 0x040fe40003f46270 */
[----:B------:R-:W-:Y:S02]  /*15c50*/  ISETP.GE.AND P1, PT, R14, c[0x0][0x3c8], PT ;  /* 0x0000f2000e007a0c */ /* 0x000fe40003f26270 */
[C---:B------:R-:W-:Y:S02]  /*15c60*/  IADD3 R11, R233.reuse, 0x10, RZ ;  /* 0x00000010e90b7810 */ /* 0x040fe40007ffe0ff */
[----:B------:R-:W-:Y:S02]  /*15c70*/  IADD3 R15, R233, 0x20, RZ ;  /* 0x00000020e90f7810 */ /* 0x000fe40007ffe0ff */
[----:B------:R-:W-:-:S02]  /*15c80*/  ISETP.GE.AND P0, PT, R11, c[0x0][0x3c8], PT ;  /* 0x0000f2000b007a0c */ /* 0x000fc40003f06270 */
[----:B------:R-:W-:Y:S02]  /*15c90*/  IADD3 R16, R233, 0x8, RZ ;  /* 0x00000008e9107810 */ /* 0x000fe40007ffe0ff */
[----:B------:R-:W-:Y:S01]  /*15ca0*/  ISETP.GE.AND P4, PT, R15, c[0x0][0x3c8], PT ;  /* 0x0000f2000f007a0c */ /* 0x000fe20003f86270 */
[----:B----4-:R-:W-:Y:S01]  /*15cb0*/  @!P2 IMAD.MOV.U32 R8, RZ, RZ, R0 ;  /* 0x000000ffff08a224 */ /* 0x010fe200078e0000 */
[----:B------:R-:W-:Y:S01]  /*15cc0*/  SHF.R.S32.HI R16, RZ, 0x1f, R16 ;  /* 0x0000001fff107819 */ /* 0x000fe20000011410 */
[----:B-1----:R-:W-:Y:S01]  /*15cd0*/  @!P2 IMAD.MOV.U32 R9, RZ, RZ, R4 ;  /* 0x000000ffff09a224 */ /* 0x002fe200078e0004 */
[C---:B------:R-:W-:Y:S02]  /*15ce0*/  @!P1 LEA R6, P3, R14.reuse, R0, 0x2 ;  /* 0x000000000e069211 */ /* 0x040fe400078610ff */
[C---:B--23--:R-:W-:Y:S01]  /*15cf0*/  IADD3 R12, R233.reuse, 0x10, RZ ;  /* 0x00000010e90c7810 */ /* 0x04cfe20007ffe0ff */
[----:B------:R-:W-:Y:S01]  /*15d00*/  @!P2 IMAD.WIDE R8, R233, 0x4, R8 ;  /* 0x00000004e908a825 */ /* 0x000fe200078e0208 */
[----:B------:R-:W-:-:S02]  /*15d10*/  @!P1 LEA.HI.X R7, R14, R4, R16, 0x2, P3 ;  /* 0x000000040e079211 */ /* 0x000fc400018f1410 */
[----:B------:R-:W-:Y:S02]  /*15d20*/  IADD3 R5, R233, 0x18, RZ ;  /* 0x00000018e9057810 */ /* 0x000fe40007ffe0ff */
[----:B------:R-:W-:Y:S01]  /*15d30*/  @!P0 LEA R2, P6, R11, R0, 0x2 ;  /* 0x000000000b028211 */ /* 0x000fe200078c10ff */
[----:B------:R1:W-:Y:S01]  /*15d40*/  @!P2 ST.E.64 [R8.64], R84 ;  /* 0x000000540800a985 */ /* 0x0003e2000c101b06 */
[----:B------:R-:W-:Y:S02]  /*15d50*/  SHF.R.S32.HI R12, RZ, 0x1f, R12 ;  /* 0x0000001fff0c7819 */ /* 0x000fe4000001140c */
[----:B------:R-:W-:Y:S01]  /*15d60*/  ISETP.GE.AND P5, PT, R5, c[0x0][0x3c8], PT ;  /* 0x0000f20005007a0c */ /* 0x000fe20003fa6270 */
[----:B------:R2:W-:Y:S01]  /*15d70*/  @!P1 ST.E.64 [R6.64], R64 ;  /* 0x0000004006009985 */ /* 0x0005e2000c101b06 */
[----:B------:R-:W-:Y:S02]  /*15d80*/  @!P0 LEA.HI.X R3, R11, R4, R12, 0x2, P6 ;  /* 0x000000040b038211 */ /* 0x000fe400030f140c */
[----:B------:R-:W-:-:S02]  /*15d90*/  IADD3 R14, R233, 0x18, RZ ;  /* 0x00000018e90e7810 */ /* 0x000fc40007ffe0ff */
[C---:B------:R-:W-:Y:S01]  /*15da0*/  IADD3 R10, R233.reuse, 0x28, RZ ;  /* 0x00000028e90a7810 */ /* 0x040fe20007ffe0ff */
[----:B------:R3:W-:Y:S01]  /*15db0*/  @!P0 ST.E.64 [R2.64], R52 ;  /* 0x0000003402008985 */ /* 0x0007e2000c101b06 */
[C---:B------:R-:W-:Y:S02]  /*15dc0*/  IADD3 R12, R233.reuse, 0x38, RZ ;  /* 0x00000038e90c7810 */ /* 0x040fe40007ffe0ff */
[----:B------:R-:W-:Y:S02]  /*15dd0*/  SHF.R.S32.HI R14, RZ, 0x1f, R14 ;  /* 0x0000001fff0e7819 */ /* 0x000fe4000001140e */
[----:B------:R-:W-:Y:S02]  /*15de0*/  IADD3 R16, R233, 0x20, RZ ;  /* 0x00000020e9107810 */ /* 0x000fe40007ffe0ff */
[----:B------:R-:W-:Y:S02]  /*15df0*/  ISETP.GE.AND P3, PT, R10, c[0x0][0x3c8], PT ;  /* 0x0000f2000a007a0c */ /* 0x000fe40003f66270 */
[----:B------:R-:W-:-:S02]  /*15e00*/  ISETP.GE.AND P1, PT, R12, c[0x0][0x3c8], PT ;  /* 0x0000f2000c007a0c */ /* 0x000fc40003f26270 */
[----:B------:R-:W-:Y:S02]  /*15e10*/  SHF.R.S32.HI R16, RZ, 0x1f, R16 ;  /* 0x0000001fff107819 */ /* 0x000fe40000011410 */
[C---:B------:R-:W-:Y:S02]  /*15e20*/  IADD3 R11, R233.reuse, 0x30, RZ ;  /* 0x00000030e90b7810 */ /* 0x040fe40007ffe0ff */
[----:B------:R-:W-:Y:S02]  /*15e30*/  IADD3 R13, R233, 0x38, RZ ;  /* 0x00000038e90d7810 */ /* 0x000fe40007ffe0ff */
[----:B------:R-:W-:Y:S02]  /*15e40*/  ISETP.GE.AND P2, PT, R11, c[0x0][0x3c8], PT ;  /* 0x0000f2000b007a0c */ /* 0x000fe40003f46270 */
[----:B-1----:R-:W-:Y:S02]  /*15e50*/  @!P5 LEA R8, P0, R5, R0, 0x2 ;  /* 0x000000000508d211 */ /* 0x002fe400078010ff */
[----:B------:R-:W-:-:S02]  /*15e60*/  SHF.R.S32.HI R13, RZ, 0x1f, R13 ;  /* 0x0000001fff0d7819 */ /* 0x000fc4000001140d */
[----:B--2---:R-:W-:Y:S02]  /*15e70*/  @!P4 LEA R6, P6, R15, R0, 0x2 ;  /* 0x000000000f06c211 */ /* 0x004fe400078c10ff */
[----:B------:R-:W-:Y:S02]  /*15e80*/  @!P5 LEA.HI.X R9, R5, R4, R14, 0x2, P0 ;  /* 0x000000040509d211 */ /* 0x000fe400000f140e */
[C---:B------:R-:W-:Y:S02]  /*15e90*/  IADD3 R14, R233.reuse, 0x28, RZ ;  /* 0x00000028e90e7810 */ /* 0x040fe40007ffe0ff */
[----:B------:R-:W-:Y:S01]  /*15ea0*/  IADD3 R5, R233, 0x40, RZ ;  /* 0x00000040e9057810 */ /* 0x000fe20007ffe0ff */
[----:B------:R1:W-:Y:S01]  /*15eb0*/  @!P5 ST.E.64 [R8.64], R88 ;  /* 0x000000580800d985 */ /* 0x0003e2000c101b06 */
[----:B------:R-:W-:-:S05]  /*15ec0*/  SHF.R.S32.HI R14, RZ, 0x1f, R14 ;  /* 0x0000001fff0e7819 */ /* 0x000fca000001140e */
[----:B---3--:R-:W-:-:S04]  /*15ed0*/  P2R R2, PR, RZ, 0x40 ;  /* 0x00000040ff027803 */ /* 0x008fc80000000000 */
[----:B------:R-:W-:Y:S02]  /*15ee0*/  ISETP.NE.AND P0, PT, R2, RZ, PT ;  /* 0x000000ff0200720c */ /* 0x000fe40003f05270 */
[C---:B------:R-:W-:Y:S02]  /*15ef0*/  @!P3 LEA R2, P6, R10.reuse, R0, 0x2 ;  /* 0x000000000a02b211 */ /* 0x040fe400078c10ff */
[-C--:B------:R-:W-:Y:S02]  /*15f00*/  @!P4 LEA.HI.X R7, R15, R4.reuse, R16, 0x2, P0 ;  /* 0x000000040f07c211 */ /* 0x080fe400000f1410 */
[----:B------:R-:W-:Y:S02]  /*15f10*/  @!P3 LEA.HI.X R3, R10, R4, R14, 0x2, P6 ;  /* 0x000000040a03b211 */ /* 0x000fe400030f140e */
[----:B------:R-:W-:Y:S01]  /*15f20*/  ISETP.GE.AND P0, PT, R5, c[0x0][0x3c8], PT ;  /* 0x0000f20005007a0c */ /* 0x000fe20003f06270 */
[----:B------:R2:W-:Y:S01]  /*15f30*/  @!P4 ST.E.64 [R6.64], R76 ;  /* 0x0000004c0600c985 */ /* 0x0005e2000c101b06 */
[----:B------:R-:W-:-:S02]  /*15f40*/  IADD3 R15, R233, 0x30, RZ ;  /* 0x00000030e90f7810 */ /* 0x000fc40007ffe0ff */
[C---:B------:R-:W-:Y:S01]  /*15f50*/  IADD3 R14, R233.reuse, 0x48, RZ ;  /* 0x00000048e90e7810 */ /* 0x040fe20007ffe0ff */
[----:B------:R3:W-:Y:S01]  /*15f60*/  @!P3 ST.E.64 [R2.64], R56 ;  /* 0x000000380200b985 */ /* 0x0007e2000c101b06 */
[----:B------:R-:W-:Y:S02]  /*15f70*/  SHF.R.S32.HI R15, RZ, 0x1f, R15 ;  /* 0x0000001fff0f7819 */ /* 0x000fe4000001140f */
[----:B------:R-:W-:Y:S02]  /*15f80*/  ISETP.GE.AND P5, PT, R14, c[0x0][0x3c8], PT ;  /* 0x0000f2000e007a0c */ /* 0x000fe40003fa6270 */
[----:B------:R-:W-:Y:S02]  /*15f90*/  IADD3 R10, R233, 0x50, RZ ;  /* 0x00000050e90a7810 */ /* 0x000fe40007ffe0ff */
[----:B-1----:R-:W-:Y:S02]  /*15fa0*/  @!P2 LEA R8, P3, R11, R0, 0x2 ;  /* 0x000000000b08a211 */ /* 0x002fe400078610ff */
[----:B------:R-:W-:-:S02]  /*15fb0*/  IADD3 R16, R233, 0x48, RZ ;  /* 0x00000048e9107810 */ /* 0x000fc40007ffe0ff */
[----:B------:R-:W-:Y:S02]  /*15fc0*/  @!P2 LEA.HI.X R9, R11, R4, R15, 0x2, P3 ;  /* 0x000000040b09a211 */ /* 0x000fe400018f140f */
[C---:B------:R-:W-:Y:S02]  /*15fd0*/  IADD3 R11, R233.reuse, 0x40, RZ ;  /* 0x00000040e90b7810 */ /* 0x040fe40007ffe0ff */
[----:B------:R-:W-:Y:S01]  /*15fe0*/  SHF.R.S32.HI R16, RZ, 0x1f, R16 ;  /* 0x0000001fff107819 */ /* 0x000fe20000011410 */
[----:B------:R-:W-:Y:S01]  /*15ff0*/  @!P2 ST.E.64 [R8.64], R94 ;  /* 0x0000005e0800a985 */ /* 0x000fe2000c101b06 */
[----:B------:R-:W-:Y:S02]  /*16000*/  SHF.R.S32.HI R11, RZ, 0x1f, R11 ;  /* 0x0000001fff0b7819 */ /* 0x000fe4000001140b */
[----:B------:R-:W-:-:S04]  /*16010*/  IADD3 R15, R233, 0x60, RZ ;  /* 0x00000060e90f7810 */ /* 0x000fc80007ffe0ff */
[----:B------:R-:W-:Y:S02]  /*16020*/  ISETP.GE.AND P2, PT, R15, c[0x0][0x3c8], PT ;  /* 0x0000f2000f007a0c */ /* 0x000fe40003f46270 */
[-C--:B--2---:R-:W-:Y:S02]  /*16030*/  @!P1 LEA R6, P4, R12, R0.reuse, 0x2 ;  /* 0x000000000c069211 */ /* 0x084fe400078810ff */
[----:B---3--:R-:W-:-:S11]  /*16040*/  @!P0 LEA R2, P6, R5, R0, 0x2 ;  /* 0x0000000005028211 */ /* 0x008fd600078c10ff */
[----:B------:R-:W-:Y:S02]  /*16050*/  P2R R3, PR, RZ, 0x10 ;  /* 0x00000010ff037803 */ /* 0x000fe40000000000 */
[----:B------:R-:W-:Y:S02]  /*16060*/  ISETP.GE.AND P4, PT, R10, c[0x0][0x3c8], PT ;  /* 0x0000f2000a007a0c */ /* 0x000fe40003f86270 */
[----:B------:R-:W-:Y:S02]  /*16070*/  ISETP.NE.AND P3, PT, R3, RZ, PT ;  /* 0x000000ff0300720c */ /* 0x000fe40003f65270 */
[-C--:B------:R-:W-:Y:S02]  /*16080*/  @!P0 LEA.HI.X R3, R5, R4.reuse, R11, 0x2, P6 ;  /* 0x0000000405038211 */ /* 0x080fe400030f140b */
[----:B------:R-:W-:Y:S02]  /*16090*/  @!P1 LEA.HI.X R7, R12, R4, R13, 0x2, P3 ;  /* 0x000000040c079211 */ /* 0x000fe400018f140d */
[----:B------:R-:W-:-:S02]  /*160a0*/  IADD3 R12, R233, 0x58, RZ ;  /* 0x00000058e90c7810 */ /* 0x000fc40007ffe0ff */
[C---:B------:R-:W-:Y:S01]  /*160b0*/  IADD3 R11, R233.reuse, 0x50, RZ ;  /* 0x00000050e90b7810 */ /* 0x040fe20007ffe0ff */
[----:B------:R1:W-:Y:S01]  /*160c0*/  @!P1 ST.E.64 [R6.64], R90 ;  /* 0x0000005a06009985 */ /* 0x0003e2000c101b06 */
[----:B------:R-:W-:Y:S02]  /*160d0*/  ISETP.GE.AND P3, PT, R12, c[0x0][0x3c8], PT ;  /* 0x0000f2000c007a0c */ /* 0x000fe40003f66270 */
[----:B------:R-:W-:Y:S01]  /*160e0*/  SHF.R.S32.HI R11, RZ, 0x1f, R11 ;  /* 0x0000001fff0b7819 */ /* 0x000fe2000001140b */
[----:B------:R2:W-:Y:S01]  /*160f0*/  @!P0 ST.E.64 [R2.64], R60 ;  /* 0x0000003c02008985 */ /* 0x0005e2000c101b06 */
[C---:B------:R-:W-:Y:S02]  /*16100*/  IADD3 R13, R233.reuse, 0x68, RZ ;  /* 0x00000068e90d7810 */ /* 0x040fe40007ffe0ff */
[----:B------:R-:W-:Y:S02]  /*16110*/  IADD3 R5, R233, 0x70, RZ ;  /* 0x00000070e9057810 */ /* 0x000fe40007ffe0ff */
[----:B------:R-:W-:-:S02]  /*16120*/  ISETP.GE.AND P1, PT, R13, c[0x0][0x3c8], PT ;  /* 0x0000f2000d007a0c */ /* 0x000fc40003f26270 */
[----:B-1----:R-:W-:-:S04]  /*16130*/  @!P5 LEA R6, P0, R14, R0, 0x2 ;  /* 0x000000000e06d211 */ /* 0x002fc800078010ff */
[----:B------:R-:W-:Y:S02]  /*16140*/  @!P5 LEA.HI.X R7, R14, R4, R16, 0x2, P0 ;  /* 0x000000040e07d211 */ /* 0x000fe400000f1410 */
[C---:B--2---:R-:W-:Y:S02]  /*16150*/  @!P4 LEA R2, P6, R10.reuse, R0, 0x2 ;  /* 0x000000000a02c211 */ /* 0x044fe400078c10ff */
[----:B------:R-:W-:Y:S01]  /*16160*/  IADD3 R14, R233, 0x58, RZ ;  /* 0x00000058e90e7810 */ /* 0x000fe20007ffe0ff */
[----:B------:R-:W-:Y:S01]  /*16170*/  @!P5 ST.E.64 [R6.64], R82 ;  /* 0x000000520600d985 */ /* 0x000fe2000c101b06 */
[----:B------:R-:W-:Y:S02]  /*16180*/  @!P4 LEA.HI.X R3, R10, R4, R11, 0x2, P6 ;  /* 0x000000040a03c211 */ /* 0x000fe400030f140b */
[----:B------:R-:W-:Y:S02]  /*16190*/  @!P3 LEA R10, P5, R12, R0, 0x2 ;  /* 0x000000000c0ab211 */ /* 0x000fe400078a10ff */
[----:B------:R-:W-:Y:S01]  /*161a0*/  ISETP.GE.AND P0, PT, R5, c[0x0][0x3c8], PT ;  /* 0x0000f20005007a0c */ /* 0x000fe20003f06270 */
[----:B------:R1:W-:Y:S01]  /*161b0*/  @!P4 ST.E.64 [R2.64], R78 ;  /* 0x0000004e0200c985 */ /* 0x0003e2000c101b06 */
[----:B------:R-:W-:-:S02]  /*161c0*/  SHF.R.S32.HI R14, RZ, 0x1f, R14 ;  /* 0x0000001fff0e7819 */ /* 0x000fc4000001140e */
[----:B------:R-:W-:Y:S02]  /*161d0*/  IADD3 R16, R233, 0x60, RZ ;  /* 0x00000060e9107810 */ /* 0x000fe40007ffe0ff */
[----:B------:R-:W-:Y:S02]  /*161e0*/  @!P2 LEA R8, P6, R15, R0, 0x2 ;  /* 0x000000000f08a211 */ /* 0x000fe400078c10ff */
[----:B------:R-:W-:-:S04]  /*161f0*/  SHF.R.S32.HI R16, RZ, 0x1f, R16 ;  /* 0x0000001fff107819 */ /* 0x000fc80000011410 */
[----:B------:R-:W-:Y:S02]  /*16200*/  @!P2 LEA.HI.X R9, R15, R4, R16, 0x2, P6 ;  /* 0x000000040f09a211 */ /* 0x000fe400030f1410 */
[----:B-1----:R-:W-:Y:S02]  /*16210*/  P2R R2, PR, RZ, 0x20 ;  /* 0x00000020ff027803 */ /* 0x002fe40000000000 */
[----:B------:R-:W-:Y:S02]  /*16220*/  @!P1 LEA R6, P5, R13, R0, 0x2 ;  /* 0x000000000d069211 */ /* 0x000fe400078a10ff */
[----:B------:R-:W-:-:S04]  /*16230*/  ISETP.NE.AND P4, PT, R2, RZ, PT ;  /* 0x000000ff0200720c */ /* 0x000fc80003f85270 */
[----:B------:R-:W-:Y:S02]  /*16240*/  @!P3 LEA.HI.X R11, R12, R4, R14, 0x2, P4 ;  /* 0x000000040c0bb211 */ /* 0x000fe400020f140e */
[C---:B------:R-:W-:Y:S02]  /*16250*/  IADD3 R14, R233.reuse, 0x68, RZ ;  /* 0x00000068e90e7810 */ /* 0x040fe40007ffe0ff */
[----:B------:R-:W-:Y:S01]  /*16260*/  IADD3 R12, R233, 0x70, RZ ;  /* 0x00000070e90c7810 */ /* 0x000fe20007ffe0ff */
[----:B------:R1:W-:Y:S01]  /*16270*/  @!P3 ST.E.64 [R10.64], R86 ;  /* 0x000000560a00b985 */ /* 0x0003e2000c101b06 */
[----:B------:R-:W-:Y:S02]  /*16280*/  SHF.R.S32.HI R14, RZ, 0x1f, R14 ;  /* 0x0000001fff0e7819 */ /* 0x000fe4000001140e */
[----:B------:R-:W-:Y:S01]  /*16290*/  SHF.R.S32.HI R12, RZ, 0x1f, R12 ;  /* 0x0000001fff0c7819 */ /* 0x000fe2000001140c */
[----:B------:R1:W-:Y:S01]  /*162a0*/  @!P2 ST.E.64 [R8.64], R74 ;  /* 0x0000004a0800a985 */ /* 0x0003e2000c101b06 */
[----:B------:R-:W-:-:S02]  /*162b0*/  @!P0 LEA R2, P4, R5, R0, 0x2 ;  /* 0x0000000005028211 */ /* 0x000fc400078810ff */
[-C--:B------:R-:W-:Y:S02]  /*162c0*/  @!P1 LEA.HI.X R7, R13, R4.reuse, R14, 0x2, P5 ;  /* 0x000000040d079211 */ /* 0x080fe400028f140e */
[----:B------:R-:W-:-:S03]  /*162d0*/  @!P0 LEA.HI.X R3, R5, R4, R12, 0x2, P4 ;  /* 0x0000000405038211 */ /* 0x000fc600020f140c */
[----:B------:R1:W-:Y:S04]  /*162e0*/  @!P1 ST.E.64 [R6.64], R58 ;  /* 0x0000003a06009985 */ /* 0x0003e8000c101b06 */
[----:B------:R1:W-:Y:S01]  /*162f0*/  @!P0 ST.E.64 [R2.64], R54 ;  /* 0x0000003602008985 */ /* 0x0003e2000c101b06 */
[----:B------:R-:W-:-:S13]  /*16300*/  ISETP.GE.AND P0, PT, R252, c[0x0][0x3c8], PT ;  /* 0x0000f200fc007a0c */ /* 0x000fda0003f06270 */
[----:B------:R-:W-:Y:S05]  /*16310*/  @P0 BRA `(.L_x_790) ;  /* 0x00000ba000000947 */ /* 0x000fea0003800000 */
[----:B------:R-:W-:Y:S02]  /*16320*/  SHF.R.S32.HI R5, RZ, 0x1f, R252 ;  /* 0x0000001fff057819 */ /* 0x000fe400000114fc */
[----:B-1----:R-:W-:-:S04]  /*16330*/  LEA R2, P0, R252, R0, 0x2 ;  /* 0x00000000fc027211 */ /* 0x002fc800078010ff */
[----:B------:R-:W-:-:S05]  /*16340*/  LEA.HI.X R3, R252, R4, R5, 0x2, P0 ;  /* 0x00000004fc037211 */ /* 0x000fca00000f1405 */
[----:B------:R1:W-:Y:S01]  /*16350*/  ST.E.64 [R2.64], R50 ;  /* 0x0000003202007985 */ /* 0x0003e2000c101b06 */
[----:B------:R-:W-:Y:S05]  /*16360*/  BRA `(.L_x_790) ;  /* 0x00000b5000007947 */ /* 0x000fea0003800000 */
.L_x_775:
[----:B------:R-:W-:Y:S01]  /*16370*/  ISETP.NE.U32.AND P0, PT, RZ, c[0x0][0x508], PT ;  /* 0x00014200ff007a0c */ /* 0x000fe20003f05070 */
[----:B------:R-:W-:Y:S01]  /*16380*/  IMAD.MOV.U32 R4, RZ, RZ, 0x4 ;  /* 0x00000004ff047424 */ /* 0x000fe200078e00ff */
[----:B------:R-:W-:Y:S01]  /*16390*/  ISETP.NE.U32.AND P2, PT, RZ, c[0x0][0x500], PT ;  /* 0x00014000ff007a0c */ /* 0x000fe20003f45070 */
[----:B------:R-:W-:Y:S01]  /*163a0*/  IMAD.MOV.U32 R20, RZ, RZ, c[0x0][0x388] ;  /* 0x0000e200ff147624 */ /* 0x000fe200078e00ff */
[----:B------:R-:W-:Y:S01]  /*163b0*/  ISETP.NE.AND.EX P0, PT, RZ, c[0x0][0x50c], PT, P0 ;  /* 0x00014300ff007a0c */ /* 0x000fe20003f05300 */
[----:B------:R-:W-:Y:S01]  /*163c0*/  IMAD.MOV.U32 R6, RZ, RZ, RZ ;  /* 0x000000ffff067224 */ /* 0x000fe200078e00ff */
[----:B------:R-:W-:Y:S01]  /*163d0*/  ISETP.NE.AND.EX P2, PT, RZ, c[0x0][0x504], PT, P2 ;  /* 0x00014100ff007a0c */ /* 0x000fe20003f45320 */
[----:B------:R-:W-:-:S10]  /*163e0*/  IMAD.WIDE R2, R251, R4, c[0x0][0x500] ;  /* 0x00014000fb027625 */ /* 0x000fd400078e0204 */
[----:B------:R-:W-:Y:S02]  /*163f0*/  @P0 IMAD.WIDE R4, R251, R4, c[0x0][0x508] ;  /* 0x00014200fb040625 */ /* 0x000fe400078e0204 */
[----:B------:R2:W5:Y:S04]  /*16400*/  @P2 LDG.E R6, [R2.64] ;  /* 0x0000000602062981 */ /* 0x000568000c1e1900 */
[----:B------:R2:W5:Y:S01]  /*16410*/  @P0 LDG.E R20, [R4.64] ;  /* 0x0000000604140981 */ /* 0x000562000c1e1900 */
[----:B------:R-:W-:-:S04]  /*16420*/  ISETP.NE.AND P1, PT, R247, RZ, PT ;  /* 0x000000fff700720c */ /* 0x000fc80003f25270 */
[----:B------:R-:W-:Y:S01]  /*16430*/  SEL R19, R247, c[0x0][0x3d4], P1 ;  /* 0x0000f500f7137a07 */ /* 0x000fe20000800000 */
[----:B------:R-:W-:Y:S05]  /*16440*/  @P0 BRA `(.L_x_796) ;  /* 0x0000004000000947 */ /* 0x000fea0003800000 */
[----:B------:R-:W-:Y:S05]  /*16450*/  @!P2 BRA `(.L_x_796) ;  /* 0x000000300000a947 */ /* 0x000fea0003800000 */
[----:B------:R3:W4:Y:S04]  /*16460*/  LDG.E R0, [R2.64] ;  /* 0x0000000602007981 */ /* 0x000728000c1e1900 */
[----:B--23--:R-:W4:Y:S02]  /*16470*/  LDG.E R2, [R2.64+0x4] ;  /* 0x0000040602027981 */ /* 0x00cf24000c1e1900 */
[----:B----45:R-:W-:Y:S02]  /*16480*/  IADD3 R20, -R0, R2, RZ ;  /* 0x0000000200147210 */ /* 0x030fe40007ffe1ff */
.L_x_796:
[----:B--2---:R-:W2:Y:S01]  /*16490*/  S2R R2, SR_TID.X ;  /* 0x0000000000027919 */ /* 0x004ea20000002100 */
[----:B------:R-:W-:Y:S01]  /*164a0*/  SHF.R.S32.HI R0, RZ, 0x1f, R251 ;  /* 0x0000001fff007819 */ /* 0x000fe200000114fb */
[----:B------:R-:W-:Y:S01]  /*164b0*/  BSSY B0, `(.L_x_797) ;  /* 0x0000036000007945 */ /* 0x000fe20003800000 */
[----:B------:R-:W-:-:S02]  /*164c0*/  LOP3.LUT R15, R250, 0xffff, RZ, 0xc0, !PT ;  /* 0x0000fffffa0f7812 */ /* 0x000fc400078ec0ff */
[----:B-----5:R-:W-:Y:S02]  /*164d0*/  SHF.R.S32.HI R18, RZ, 0x1f, R6 ;  /* 0x0000001fff127819 */ /* 0x020fe40000011406 */
[----:B------:R-:W-:Y:S02]  /*164e0*/  SEL R16, R251, RZ, !P2 ;  /* 0x000000fffb107207 */ /* 0x000fe40005000000 */
[----:B------:R-:W-:Y:S02]  /*164f0*/  SEL R21, R0, RZ, !P2 ;  /* 0x000000ff00157207 */ /* 0x000fe40005000000 */
[----:B--2---:R-:W-:-:S13]  /*16500*/  ISETP.GT.AND P0, PT, R2, 0x7f, PT ;  /* 0x0000007f0200780c */ /* 0x004fda0003f04270 */
[----:B------:R-:W-:Y:S05]  /*16510*/  @P0 BRA `(.L_x_798) ;  /* 0x000002f000000947 */ /* 0x000fea0003800000 */
[----:B------:R-:W-:Y:S01]  /*16520*/  IMAD R0, R20, c[0x0][0x4e8], RZ ;  /* 0x00013a0014007a24 */ /* 0x000fe200078e02ff */
[----:B------:R-:W-:-:S04]  /*16530*/  IADD3 R14, R244, R2, RZ ;  /* 0x00000002f40e7210 */ /* 0x000fc80007ffe0ff */
[----:B------:R-:W-:-:S13]  /*16540*/  ISETP.GE.AND P0, PT, R14, R0, PT ;  /* 0x000000000e00720c */ /* 0x000fda0003f06270 */
[----:B------:R-:W-:Y:S05]  /*16550*/  @P0 BRA `(.L_x_798) ;  /* 0x000002b000000947 */ /* 0x000fea0003800000 */
[----:B------:R-:W-:Y:S01]  /*16560*/  IMAD.MOV.U32 R0, RZ, RZ, 0x368 ;  /* 0x00000368ff007424 */ /* 0x000fe200078e00ff */
[----:B------:R-:W-:-:S04]  /*16570*/  ISETP.GT.AND P2, PT, R19, 0x1, PT ;  /* 0x000000011300780c */ /* 0x000fc80003f44270 */
[----:B------:R-:W-:-:S04]  /*16580*/  SEL R0, R0, 0x328, P2 ;  /* 0x0000032800007807 */ /* 0x000fc80001000000 */
[----:B------:R2:W3:Y:S08]  /*16590*/  LDC.64 R8, c[0x0][R0+0x170] ;  /* 0x00005c0000087b82 */ /* 0x0004f00000000a00 */
[----:B------:R2:W4:Y:S08]  /*165a0*/  LDC.64 R4, c[0x0][R0+0x168] ;  /* 0x00005a0000047b82 */ /* 0x0005300000000a00 */
[----:B------:R2:W5:Y:S08]  /*165b0*/  LDC.64 R12, c[0x0][R0+0x178] ;  /* 0x00005e00000c7b82 */ /* 0x0005700000000a00 */
[----:B------:R2:W1:Y:S02]  /*165c0*/  LDC.64 R10, c[0x0][R0+0x160] ;  /* 0x00005800000a7b82 */ /* 0x0004640000000a00 */
[----:B--2---:R-:W-:-:S02]  /*165d0*/  IMAD.MOV.U32 R0, RZ, RZ, c[0x0][0x4e8] ;  /* 0x00013a00ff007624 */ /* 0x004fc400078e00ff */
[-C--:B---3--:R-:W-:Y:S02]  /*165e0*/  IMAD R7, R9, R16.reuse, RZ ;  /* 0x0000001009077224 */ /* 0x088fe400078e02ff */
[----:B------:R-:W-:Y:S01]  /*165f0*/  IMAD.WIDE.U32 R2, R8, R16, RZ ;  /* 0x0000001008027225 */ /* 0x000fe200078e00ff */
[----:B------:R-:W-:Y:S02]  /*16600*/  ISETP.NE.AND P0, PT, R0, 0x1, PT ;  /* 0x000000010000780c */ /* 0x000fe40003f05270 */
[----:B------:R-:W-:Y:S01]  /*16610*/  MOV R0, R14 ;  /* 0x0000000e00007202 */ /* 0x000fe20000000f00 */
[----:B------:R-:W-:Y:S01]  /*16620*/  IMAD R8, R8, R21, R7 ;  /* 0x0000001508087224 */ /* 0x000fe200078e0207 */
[----:B------:R-:W-:Y:S01]  /*16630*/  SEL R7, R249, RZ, P2 ;  /* 0x000000fff9077207 */ /* 0x000fe20001000000 */
[-C--:B----4-:R-:W-:Y:S02]  /*16640*/  IMAD R9, R5, R15.reuse, RZ ;  /* 0x0000000f05097224 */ /* 0x090fe400078e02ff */
[----:B------:R-:W-:Y:S01]  /*16650*/  IMAD.WIDE.U32 R4, R4, R15, RZ ;  /* 0x0000000f04047225 */ /* 0x000fe200078e00ff */
[----:B------:R-:W-:-:S03]  /*16660*/  IADD3 R3, R3, R8, RZ ;  /* 0x0000000803037210 */ /* 0x000fc60007ffe0ff */
[----:B------:R-:W-:Y:S02]  /*16670*/  IMAD.IADD R9, R5, 0x1, R9 ;  /* 0x0000000105097824 */ /* 0x000fe400078e0209 */
[----:B------:R-:W-:-:S04]  /*16680*/  @P0 IMAD.HI.U32 R17, R14, c[0x0][0x4ec], RZ ;  /* 0x00013b000e110a27 */ /* 0x000fc800078e00ff */
[-C--:B-----5:R-:W-:Y:S01]  /*16690*/  IMAD R8, R13, R7.reuse, RZ ;  /* 0x000000070d087224 */ /* 0x0a0fe200078e02ff */
[----:B------:R-:W-:Y:S02]  /*166a0*/  @P0 SHF.R.U32.HI R0, RZ, c[0x0][0x4f0], R17 ;  /* 0x00013c00ff000a19 */ /* 0x000fe40000011611 */
[----:B------:R-:W-:Y:S01]  /*166b0*/  IADD3 R17, P1, P0, R2, R4, R6 ;  /* 0x0000000402117210 */ /* 0x000fe2000783e006 */
[----:B------:R-:W-:-:S03]  /*166c0*/  IMAD.WIDE.U32 R4, R12, R7, RZ ;  /* 0x000000070c047225 */ /* 0x000fc600078e00ff */
[----:B------:R-:W-:Y:S01]  /*166d0*/  IADD3.X R9, R3, R9, R18, P1, P0 ;  /* 0x0000000903097210 */ /* 0x000fe20000fe0412 */
[----:B------:R-:W-:Y:S01]  /*166e0*/  IMAD.MOV R2, RZ, RZ, -R0 ;  /* 0x000000ffff027224 */ /* 0x000fe200078e0a00 */
[----:B------:R-:W-:Y:S01]  /*166f0*/  IADD3 R5, R5, R8, RZ ;  /* 0x0000000805057210 */ /* 0x000fe20007ffe0ff */
[----:B------:R-:W-:Y:S01]  /*16700*/  IMAD.MOV.U32 R8, RZ, RZ, c[0x0][0x4a8] ;  /* 0x00012a00ff087624 */ /* 0x000fe200078e00ff */
[----:B------:R-:W-:Y:S01]  /*16710*/  IADD3 R4, P1, P0, R0, R17, R4 ;  /* 0x0000001100047210 */ /* 0x000fe2000783e004 */
[----:B------:R-:W-:Y:S01]  /*16720*/  IMAD R2, R2, c[0x0][0x4e8], R14 ;  /* 0x00013a0002027a24 */ /* 0x000fe200078e020e */
[----:B------:R-:W-:-:S03]  /*16730*/  SHF.R.S32.HI R3, RZ, 0x1f, R0 ;  /* 0x0000001fff037819 */ /* 0x000fc60000011400 */
[----:B-1----:R-:W-:Y:S01]  /*16740*/  IMAD R0, R11, R2, RZ ;  /* 0x000000020b007224 */ /* 0x002fe200078e02ff */
[----:B------:R-:W-:Y:S02]  /*16750*/  SHF.R.S32.HI R7, RZ, 0x1f, R2 ;  /* 0x0000001fff077819 */ /* 0x000fe40000011402 */
        /* <DEDUP_REMOVED lines=11> */
.L_x_798:
[----:B------:R-:W-:Y:S05]  /*16810*/  BSYNC B0 ;  /* 0x0000000000007941 */ /* 0x000fea0003800000 */
.L_x_797:
        /* <DEDUP_REMOVED lines=8> */
[----:B------:R-:W-:-:S03]  /*168a0*/  IADD3 R4, R4, R244, RZ ;  /* 0x000000f404047210 */ /* 0x000fc60007ffe0ff */
        /* <DEDUP_REMOVED lines=26> */
.L_x_875:
[----:B------:R-:W-:Y:S05]  /*16a50*/  BRA.DIV ~URZ, `(.L_x_800) ;  /* 0x00003e627f007947 */ /* 0x000fea000b800000 */
[----:B------:R3:W4:Y:S02]  /*16a60*/  SHFL.IDX PT, R0, R10, RZ, 0x181f ;  /* 0x00181fff0a007589 */ /* 0x00072400000e0000 */
.L_x_876:
[----:B------:R-:W-:Y:S01]  /*16a70*/  IMAD R8, R20, c[0x0][0x4e8], RZ ;  /* 0x00013a0014087a24 */ /* 0x000fe200078e02ff */
        /* <DEDUP_REMOVED lines=14> */
.L_x_802:
[----:B------:R-:W-:Y:S05]  /*16b60*/  BSYNC B0 ;  /* 0x0000000000007941 */ /* 0x000fea0003800000 */
.L_x_801:
[----:B------:R-:W-:Y:S05]  /*16b70*/  BRA.DIV ~URZ, `(.L_x_803) ;  /* 0x00003db27f007947 */ /* 0x000fea000b800000 */
[----:B--2---:R2:W1:Y:S04]  /*16b80*/  SHFL.IDX PT, R9, R7, 0x1, 0x181f ;  /* 0x00381f0007097f89 */ /* 0x00446800000e0000 */
[----:B----4-:R2:W4:Y:S02]  /*16b90*/  SHFL.IDX PT, R0, R10, 0x1, 0x181f ;  /* 0x00381f000a007f89 */ /* 0x01052400000e0000 */
.L_x_877:
        /* <DEDUP_REMOVED lines=14> */
.L_x_805:
[----:B------:R-:W-:Y:S05]  /*16c80*/  BSYNC B0 ;  /* 0x0000000000007941 */ /* 0x000fea0003800000 */
.L_x_804:
[----:B------:R-:W-:Y:S05]  /*16c90*/  BRA.DIV ~URZ, `(.L_x_806) ;  /* 0x00003d627f007947 */ /* 0x000fea000b800000 */
[----:B-1----:R1:W2:Y:S02]  /*16ca0*/  SHFL.IDX PT, R9, R7, 0x2, 0x181f ;  /* 0x00581f0007097f89 */ /* 0x0022a400000e0000 */
.L_x_878:
[----:B------:R-:W-:Y:S05]  /*16cb0*/  BRA.DIV ~URZ, `(.L_x_807) ;  /* 0x00003db27f007947 */ /* 0x000fea000b800000 */
[----:B----4-:R4:W1:Y:S02]  /*16cc0*/  SHFL.IDX PT, R0, R10, 0x2, 0x181f ;  /* 0x00581f000a007f89 */ /* 0x01086400000e0000 */
.L_x_879:
        /* <DEDUP_REMOVED lines=14> */
.L_x_809:
[----:B------:R-:W-:Y:S05]  /*16db0*/  BSYNC B0 ;  /* 0x0000000000007941 */ /* 0x000fea0003800000 */
.L_x_808:
[----:B------:R-:W-:Y:S05]  /*16dc0*/  BRA.DIV ~URZ, `(.L_x_810) ;  /* 0x00003d127f007947 */ /* 0x000fea000b800000 */
[----:B-12---:R-:W1:Y:S04]  /*16dd0*/  SHFL.IDX PT, R7, R7, 0x3, 0x181f ;  /* 0x00781f0007077f89 */ /* 0x006e6800000e0000 */
[----:B------:R2:W3:Y:S02]  /*16de0*/  SHFL.IDX PT, R0, R10, 0x3, 0x181f ;  /* 0x00781f000a007f89 */ /* 0x0004e400000e0000 */
.L_x_880:
        /* <DEDUP_REMOVED lines=13> */
.L_x_790:
[----:B------:R-:W-:Y:S05]  /*16ec0*/  BSYNC B1 ;  /* 0x0000000000017941 */ /* 0x000fea0003800000 */
.L_x_774:
[----:B-1-34-:R-:W3:Y:S02]  /*16ed0*/  LDL R0, [R1+0x20] ;  /* 0x0000200001007983 */ /* 0x01aee40000100800 */
[----:B---3--:R-:W-:-:S13]  /*16ee0*/  ISETP.NE.AND P0, PT, R0, RZ, PT ;  /* 0x000000ff0000720c */ /* 0x008fda0003f05270 */
[----:B------:R-:W-:Y:S01]  /*16ef0*/  @P0 WARPSYNC 0xffffffff ;  /* 0xffffffff00000948 */ /* 0x000fe20003800000 */
[----:B------:R-:W-:Y:S06]  /*16f00*/  @P0 BAR.SYNC.DEFER_BLOCKING 0x5, 0x100 ;  /* 0x0144000000000b1d */ /* 0x000fec0000010000 */
[----:B------:R-:W1:Y:S04]  /*16f10*/  @P0 LDS.128 R248, [0xe100] ;  /* 0x00e10000fff80984 */ /* 0x000e680000000c00 */
[----:B------:R-:W-:Y:S06]  /*16f20*/  @P0 BAR.ARV 0x4, 0x100 ;  /* 0x0104000000000b1d */ /* 0x000fec0000002000 */
[----:B------:R-:W-:Y:S05]  /*16f30*/  @P0 BRA `(.L_x_811) ;  /* 0x00000f6000000947 */ /* 0x000fea0003800000 */
[----:B------:R-:W3:Y:S01]  /*16f40*/  S2R R0, SR_TID.X ;  /* 0x0000000000007919 */ /* 0x000ee20000002100 */
[----:B------:R-:W-:Y:S01]  /*16f50*/  IMAD.MOV.U32 R7, RZ, RZ, RZ ;  /* 0x000000ffff077224 */ /* 0x000fe200078e00ff */
[----:B--23--:R-:W-:-:S04]  /*16f60*/  LOP3.LUT R12, R0, 0x1f, RZ, 0xc0, !PT ;  /* 0x0000001f000c7812 */ /* 0x00cfc800078ec0ff */
[----:B------:R-:W-:Y:S01]  /*16f70*/  ISETP.NE.AND P6, PT, R12, 0x1f, PT ;  /* 0x0000001f0c00780c */ /* 0x000fe20003fc5270 */
[----:B------:R-:W-:Y:S10]  /*16f80*/  BRA.DIV ~URZ, `(.L_x_812) ;  /* 0x00003c227f007947 */ /* 0x000ff4000b800000 */
[----:B------:R2:W3:Y:S02]  /*16f90*/  SHFL.IDX PT, R9, R62, RZ, 0x1f ;  /* 0x00001fff3e097589 */ /* 0x0004e400000e0000 */
.L_x_881:
[----:B------:R-:W-:Y:S05]  /*16fa0*/  BRA.DIV ~URZ, `(.L_x_813) ;  /* 0x00003c727f007947 */ /* 0x000fea000b800000 */
[----:B------:R4:W2:Y:S02]  /*16fb0*/  SHFL.IDX PT, R8, R62, 0x1, 0x1f ;  /* 0x00201f003e087f89 */ /* 0x0008a400000e0000 */
.L_x_882:
[----:B-1----:R-:W-:Y:S02]  /*16fc0*/  IMAD.IADD R0, R251, 0x1, R12 ;  /* 0x00000001fb007824 */ /* 0x002fe400078e020c */
        /* <DEDUP_REMOVED lines=16> */
[----:B------:R1:W4:Y:S02]  /*170d0*/  SHFL.UP PT, R4, R0, 0x1, RZ ;  /* 0x0420000000047989 */ /* 0x00032400000e00ff */
.L_x_883:
[----:B----4-:R-:W-:-:S04]  /*170e0*/  SEL R4, R4, RZ, P5 ;  /* 0x000000ff04047207 */ /* 0x010fc80002800000 */
        /* <DEDUP_REMOVED lines=14> */
[----:B------:R1:W4:Y:S02]  /*171d0*/  SHFL.IDX PT, R0, R4, 0x1f, 0x1f ;  /* 0x03e01f0004007f89 */ /* 0x00032400000e0000 */
.L_x_884:
[----:B----4-:R-:W-:Y:S01]  /*171e0*/  IMAD R0, R0, c[0x0][0x538], RZ ;  /* 0x00014e0000007a24 */ /* 0x010fe200078e02ff */
[----:B------:R-:W-:Y:S04]  /*171f0*/  BSSY B1, `(.L_x_816) ;  /* 0x00000c5000017945 */ /* 0x000fe80003800000 */
[----:B--2---:R-:W-:-:S04]  /*17200*/  IADD3 R8, R0, R8, RZ ;  /* 0x0000000800087210 */ /* 0x004fc80007ffe0ff */
[----:B---3--:R-:W-:-:S13]  /*17210*/  ISETP.GT.AND P0, PT, R8, R9, PT ;  /* 0x000000090800720c */ /* 0x008fda0003f04270 */
[----:B------:R-:W-:Y:S05]  /*17220*/  @P0 BRA `(.L_x_817) ;  /* 0x0000024000000947 */ /* 0x000fea0003800000 */
.L_x_821:
        /* <DEDUP_REMOVED lines=16> */
.L_x_885:
        /* <DEDUP_REMOVED lines=16> */
.L_x_886:
[----:B--2---:R-:W-:-:S05]  /*17430*/  IMAD R0, R0, c[0x0][0x538], RZ ;  /* 0x00014e0000007a24 */ /* 0x004fca00078e02ff */
[----:B------:R-:W-:-:S04]  /*17440*/  IADD3 R8, R0, R8, RZ ;  /* 0x0000000800087210 */ /* 0x000fc80007ffe0ff */
[----:B------:R-:W-:-:S13]  /*17450*/  ISETP.GT.AND P0, PT, R8, R9, PT ;  /* 0x000000090800720c */ /* 0x000fda0003f04270 */
[----:B-1----:R-:W-:Y:S05]  /*17460*/  @!P0 BRA `(.L_x_821) ;  /* 0xfffffdc000008947 */ /* 0x002fea000383ffff */
.L_x_817:
[----:B------:R-:W-:-:S05]  /*17470*/  IADD3 R8, -R0, R8, RZ ;  /* 0x0000000800087210 */ /* 0x000fca0007ffe1ff */
[----:B------:R-:W-:-:S05]  /*17480*/  IMAD R0, R4, c[0x0][0x538], R8 ;  /* 0x00014e0004007a24 */ /* 0x000fca00078e0208 */
[----:B------:R-:W-:Y:S01]  /*17490*/  ISETP.GT.AND P0, PT, R0, R9, PT ;  /* 0x000000090000720c */ /* 0x000fe20003f04270 */
[----:B------:R-:W-:-:S12]  /*174a0*/  BRA.DIV ~URZ, `(.L_x_822) ;  /* 0x00003bd27f007947 */ /* 0x000fd8000b800000 */
[----:B------:R-:W-:-:S04]  /*174b0*/  VOTE.ANY R5, PT, !P0 ;  /* 0x0000000000057806 */ /* 0x000fc800040e0100 */
.L_x_887:
[----:B------:R-:W2:Y:S02]  /*174c0*/  POPC R0, R5 ;  /* 0x0000000500007309 */ /* 0x000ea40000000000 */
[----:B--2---:R-:W-:Y:S01]  /*174d0*/  IADD3 R251, R0, R251, RZ ;  /* 0x000000fb00fb7210 */ /* 0x004fe20007ffe0ff */
[----:B------:R-:W-:Y:S05]  /*174e0*/  BRA.DIV ~URZ, `(.L_x_823) ;  /* 0x00003be27f007947 */ /* 0x000fea000b800000 */
[----:B------:R2:W3:Y:S04]  /*174f0*/  SHFL.IDX PT, R10, R6, R0, 0x1f ;  /* 0x00001f00060a7589 */ /* 0x0004e800000e0000 */
[----:B------:R2:W4:Y:S02]  /*17500*/  SHFL.IDX PT, R7, R7, R0, 0x1f ;  /* 0x00001f0007077589 */ /* 0x00052400000e0000 */
.L_x_888:
[----:B------:R-:W-:Y:S01]  /*17510*/  ISETP.NE.AND P0, PT, R5, RZ, PT ;  /* 0x000000ff0500720c */ /* 0x000fe20003f05270 */
[----:B------:R-:W-:-:S12]  /*17520*/  BSSY B0, `(.L_x_824) ;  /* 0x0000005000007945 */ /* 0x000fd80003800000 */
[----:B------:R-:W-:Y:S05]  /*17530*/  @!P0 BRA `(.L_x_825) ;  /* 0x0000003000008947 */ /* 0x000fea0003800000 */
[----:B--2---:R-:W-:Y:S01]  /*17540*/  IADD3 R0, R0, -0x1, RZ ;  /* 0xffffffff00007810 */ /* 0x004fe20007ffe0ff */
[----:B------:R-:W-:Y:S05]  /*17550*/  BRA.DIV ~URZ, `(.L_x_826) ;  /* 0x00003c427f007947 */ /* 0x000fea000b800000 */
[----:B------:R2:W1:Y:S02]  /*17560*/  SHFL.IDX PT, R11, R4, R0, 0x1f ;  /* 0x00001f00040b7589 */ /* 0x00046400000e0000 */
.L_x_825:
[----:B------:R-:W-:Y:S05]  /*17570*/  BSYNC B0 ;  /* 0x0000000000007941 */ /* 0x000fea0003800000 */
.L_x_824:
[----:B----4-:R-:W-:Y:S01]  /*17580*/  ISETP.NE.AND P0, PT, R7, 0x1, PT ;  /* 0x000000010700780c */ /* 0x010fe20003f05270 */
[----:B-1----:R-:W-:Y:S01]  /*17590*/  IMAD R248, R11, c[0x0][0x538], R8 ;  /* 0x00014e000bf87a24 */ /* 0x002fe200078e0208 */
[----:B------:R-:W-:Y:S04]  /*175a0*/  BSSY B0, `(.L_x_827) ;  /* 0x0000082000007945 */ /* 0x000fe80003800000 */
[----:B------:R-:W-:-:S07]  /*175b0*/  IADD3 R8, -R248, R9, RZ ;  /* 0x00000009f8087210 */ /* 0x000fce0007ffe1ff */
[----:B------:R-:W-:Y:S05]  /*175c0*/  @!P0 BRA `(.L_x_828) ;  /* 0x000003d000008947 */ /* 0x000fea0003800000 */
[-C--:B---3--:R-:W-:Y:S02]  /*175d0*/  IABS R2, R10.reuse ;  /* 0x0000000a00027213 */ /* 0x088fe40000000000 */
[----:B------:R-:W-:Y:S02]  /*175e0*/  IABS R9, R10 ;  /* 0x0000000a00097213 */ /* 0x000fe40000000000 */
[----:B--2---:R-:W1:Y:S08]  /*175f0*/  I2F.RP R0, R2 ;  /* 0x0000000200007306 */ /* 0x004e700000209400 */
[----:B-1----:R-:W1:Y:S02]  /*17600*/  MUFU.RCP R0, R0 ;  /* 0x0000000000007308 */ /* 0x002e640000001000 */
[----:B-1----:R-:W-:-:S06]  /*17610*/  IADD3 R0, R0, 0xffffffe, RZ ;  /* 0x0ffffffe00007810 */ /* 0x002fcc0007ffe0ff */
[----:B------:R-:W1:Y:S02]  /*17620*/  F2I.FTZ.U32.TRUNC.NTZ R5, R0 ;  /* 0x0000000000057305 */ /* 0x000e64000021f000 */
[----:B-1----:R-:W-:Y:S01]  /*17630*/  IMAD.MOV R3, RZ, RZ, -R5 ;  /* 0x000000ffff037224 */ /* 0x002fe200078e0a05 */
[----:B------:R-:W-:-:S03]  /*17640*/  IABS R0, R7 ;  /* 0x0000000700007213 */ /* 0x000fc60000000000 */
[----:B------:R-:W-:Y:S01]  /*17650*/  IMAD.MOV.U32 R4, RZ, RZ, R3 ;  /* 0x000000ffff047224 */ /* 0x000fe200078e0003 */
[----:B------:R-:W-:Y:S01]  /*17660*/  IABS R3, R8 ;  /* 0x0000000800037213 */ /* 0x000fe20000000000 */
[----:B------:R-:W-:Y:S02]  /*17670*/  IMAD.MOV.U32 R6, RZ, RZ, R0 ;  /* 0x000000ffff067224 */ /* 0x000fe400078e0000 */
[----:B------:R-:W-:Y:S02]  /*17680*/  IMAD R0, R4, R2, RZ ;  /* 0x0000000204007224 */ /* 0x000fe400078e02ff */
[----:B------:R-:W-:Y:S01]  /*17690*/  IMAD.MOV.U32 R4, RZ, RZ, RZ ;  /* 0x000000ffff047224 */ /* 0x000fe200078e00ff */
[----:B------:R-:W1:Y:S03]  /*176a0*/  I2F.RP R11, R6 ;  /* 0x00000006000b7306 */ /* 0x000e660000209400 */
[----:B------:R-:W-:-:S04]  /*176b0*/  IMAD.HI.U32 R5, R5, R0, R4 ;  /* 0x0000000005057227 */ /* 0x000fc800078e0004 */
[----:B------:R-:W-:-:S05]  /*176c0*/  IMAD.MOV R0, RZ, RZ, -R9 ;  /* 0x000000ffff007224 */ /* 0x000fca00078e0a09 */
[----:B------:R-:W-:Y:S01]  /*176d0*/  MOV R4, R0 ;  /* 0x0000000000047202 */ /* 0x000fe20000000f00 */
[----:B------:R-:W-:-:S04]  /*176e0*/  IMAD.HI.U32 R0, R5, R3, RZ ;  /* 0x0000000305007227 */ /* 0x000fc800078e00ff */
[----:B------:R-:W-:Y:S02]  /*176f0*/  IMAD R3, R0, R4, R3 ;  /* 0x0000000400037224 */ /* 0x000fe400078e0203 */
[----:B-1----:R-:W1:Y:S03]  /*17700*/  MUFU.RCP R4, R11 ;  /* 0x0000000b00047308 */ /* 0x002e660000001000 */
[----:B------:R-:W-:-:S13]  /*17710*/  ISETP.GT.U32.AND P0, PT, R2, R3, PT ;  /* 0x000000030200720c */ /* 0x000fda0003f04070 */
[----:B------:R-:W-:Y:S01]  /*17720*/  @!P0 IMAD.IADD R3, R3, 0x1, -R2 ;  /* 0x0000000103038824 */ /* 0x000fe200078e0a02 */
[----:B-1----:R-:W-:Y:S02]  /*17730*/  IADD3 R4, R4, 0xffffffe, RZ ;  /* 0x0ffffffe04047810 */ /* 0x002fe40007ffe0ff */
[----:B------:R-:W-:Y:S02]  /*17740*/  @!P0 IADD3 R0, R0, 0x1, RZ ;  /* 0x0000000100008810 */ /* 0x000fe40007ffe0ff */
[----:B------:R-:W-:Y:S02]  /*17750*/  ISETP.GE.U32.AND P2, PT, R3, R2, PT ;  /* 0x000000020300720c */ /* 0x000fe40003f46070 */
[----:B------:R-:W1:Y:S01]  /*17760*/  F2I.FTZ.U32.TRUNC.NTZ R3, R4 ;  /* 0x0000000400037305 */ /* 0x000e62000021f000 */
[----:B------:R-:W-:Y:S02]  /*17770*/  LOP3.LUT R2, R8, R10, RZ, 0x3c, !PT ;  /* 0x0000000a08027212 */ /* 0x000fe400078e3cff */
[----:B------:R-:W-:-:S02]  /*17780*/  ISETP.NE.AND P0, PT, R10, RZ, PT ;  /* 0x000000ff0a00720c */ /* 0x000fc40003f05270 */
[----:B------:R-:W-:-:S06]  /*17790*/  ISETP.GE.AND P1, PT, R2, RZ, PT ;  /* 0x000000ff0200720c */ /* 0x000fcc0003f26270 */
[----:B------:R-:W-:Y:S01]  /*177a0*/  @P2 IADD3 R0, R0, 0x1, RZ ;  /* 0x0000000100002810 */ /* 0x000fe20007ffe0ff */
[----:B-1----:R-:W-:-:S06]  /*177b0*/  IMAD.MOV R2, RZ, RZ, -R3 ;  /* 0x000000ffff027224 */ /* 0x002fcc00078e0a03 */
[----:B------:R-:W-:Y:S01]  /*177c0*/  @!P1 IMAD.MOV R0, RZ, RZ, -R0 ;  /* 0x000000ffff009224 */ /* 0x000fe200078e0a00 */
[----:B------:R-:W-:Y:S02]  /*177d0*/  @!P0 LOP3.LUT R0, RZ, R10, RZ, 0x33, !PT ;  /* 0x0000000aff008212 */ /* 0x000fe400078e33ff */
[----:B------:R-:W-:Y:S02]  /*177e0*/  MOV R4, R2 ;  /* 0x0000000200047202 */ /* 0x000fe40000000f00 */
[----:B------:R-:W-:Y:S02]  /*177f0*/  IABS R2, R7 ;  /* 0x0000000700027213 */ /* 0x000fe40000000000 */
[----:B------:R-:W-:Y:S01]  /*17800*/  IABS R9, R0 ;  /* 0x0000000000097213 */ /* 0x000fe20000000000 */
[----:B------:R-:W-:Y:S02]  /*17810*/  IMAD R4, R4, R6, RZ ;  /* 0x0000000604047224 */ /* 0x000fe400078e02ff */
[----:B------:R-:W-:-:S02]  /*17820*/  IMAD.MOV R5, RZ, RZ, -R2 ;  /* 0x000000ffff057224 */ /* 0x000fc400078e0a02 */
[----:B------:R-:W-:-:S04]  /*17830*/  IMAD.MOV.U32 R2, RZ, RZ, RZ ;  /* 0x000000ffff027224 */ /* 0x000fc800078e00ff */
[----:B------:R-:W-:Y:S01]  /*17840*/  IMAD.HI.U32 R2, R3, R4, R2 ;  /* 0x0000000403027227 */ /* 0x000fe200078e0002 */
[----:B------:R-:W-:-:S03]  /*17850*/  MOV R4, R5 ;  /* 0x0000000500047202 */ /* 0x000fc60000000f00 */
[----:B------:R-:W-:-:S04]  /*17860*/  IMAD.MOV.U32 R3, RZ, RZ, R9 ;  /* 0x000000ffff037224 */ /* 0x000fc800078e0009 */
[----:B------:R-:W-:-:S04]  /*17870*/  IMAD.HI.U32 R2, R2, R3, RZ ;  /* 0x0000000302027227 */ /* 0x000fc800078e00ff */
[----:B------:R-:W-:Y:S01]  /*17880*/  IMAD R3, R2, R4, R3 ;  /* 0x0000000402037224 */ /* 0x000fe200078e0203 */
[----:B------:R-:W-:-:S04]  /*17890*/  IADD3 R4, -R0, RZ, RZ ;  /* 0x000000ff00047210 */ /* 0x000fc80007ffe1ff */
        /* <DEDUP_REMOVED lines=9> */
[----:B------:R-:W-:-:S05]  /*17930*/  @!P0 LOP3.LUT R2, RZ, R7, RZ, 0x33, !PT ;  /* 0x00000007ff028212 */ /* 0x000fca00078e33ff */
[----:B------:R-:W-:-:S04]  /*17940*/  IMAD.MOV R3, RZ, RZ, -R2 ;  /* 0x000000ffff037224 */ /* 0x000fc800078e0a02 */
[C---:B------:R-:W-:Y:S02]  /*17950*/  IMAD R3, R7.reuse, R3, R0 ;  /* 0x0000000307037224 */ /* 0x040fe400078e0200 */
[----:B------:R-:W-:Y:S02]  /*17960*/  IMAD R0, R7, 0x1000000, R2 ;  /* 0x0100000007007824 */ /* 0x000fe400078e0202 */
[----:B------:R-:W-:Y:S02]  /*17970*/  IMAD R2, R10, R4, R8 ;  /* 0x000000040a027224 */ /* 0x000fe400078e0208 */
[----:B------:R-:W-:Y:S01]  /*17980*/  IMAD R250, R3, 0x10000, R0 ;  /* 0x0001000003fa7824 */ /* 0x000fe200078e0200 */
[----:B------:R-:W-:Y:S05]  /*17990*/  BRA `(.L_x_829) ;  /* 0x0000042000007947 */ /* 0x000fea0003800000 */
.L_x_828:
[----:B------:R-:W-:-:S04]  /*179a0*/  IMAD.MOV.U32 R2, RZ, RZ, 0x4 ;  /* 0x00000004ff027424 */ /* 0x000fc800078e00ff */
[----:B------:R-:W-:-:S05]  /*179b0*/  IMAD.WIDE R2, R251, R2, c[0x0][0x590] ;  /* 0x00016400fb027625 */ /* 0x000fca00078e0202 */
[----:B--2---:R-:W2:Y:S02]  /*179c0*/  LDG.E R4, [R2.64] ;  /* 0x0000000602047981 */ /* 0x004ea4000c1e1900 */
[----:B--23--:R-:W-:-:S05]  /*179d0*/  IMAD R9, R4, R10, RZ ;  /* 0x0000000a04097224 */ /* 0x00cfca00078e02ff */
        /* <DEDUP_REMOVED lines=28> */
[----:B------:R-:W-:Y:S02]  /*17ba0*/  IMAD R11, R4, R2, RZ ;  /* 0x00000002040b7224 */ /* 0x000fe400078e02ff */
[----:B------:R-:W-:-:S03]  /*17bb0*/  IMAD.MOV R2, RZ, RZ, -R2 ;  /* 0x000000ffff027224 */ /* 0x000fc600078e0a02 */
[----:B------:R-:W-:Y:S01]  /*17bc0*/  IADD3 R0, -R11, c[0x0][0x538], RZ ;  /* 0x00014e000b007a10 */ /* 0x000fe20007ffe1ff */
[----:B------:R-:W-:-:S03]  /*17bd0*/  IMAD R6, R9, R2, R8 ;  /* 0x0000000209067224 */ /* 0x000fc600078e0208 */
[----:B------:R-:W-:Y:S02]  /*17be0*/  IMNMX R0, R4, R0, PT ;  /* 0x0000000004007217 */ /* 0x000fe40003800200 */
[----:B------:R-:W-:Y:S02]  /*17bf0*/  IABS R2, R6 ;  /* 0x0000000600027213 */ /* 0x000fe40000000000 */
[-C--:B------:R-:W-:Y:S02]  /*17c00*/  IABS R3, R0.reuse ;  /* 0x0000000000037213 */ /* 0x080fe40000000000 */
[----:B------:R-:W-:Y:S02]  /*17c10*/  IABS R9, R0 ;  /* 0x0000000000097213 */ /* 0x000fe40000000000 */
[----:B------:R-:W1:Y:S01]  /*17c20*/  I2F.RP R4, R3 ;  /* 0x0000000300047306 */ /* 0x000e620000209400 */
[----:B------:R-:W-:Y:S02]  /*17c30*/  MOV R7, R2 ;  /* 0x0000000200077202 */ /* 0x000fe40000000f00 */
[----:B------:R-:W-:-:S05]  /*17c40*/  IMAD.MOV R2, RZ, RZ, -R9 ;  /* 0x000000ffff027224 */ /* 0x000fca00078e0a09 */
[----:B-1----:R-:W1:Y:S02]  /*17c50*/  MUFU.RCP R4, R4 ;  /* 0x0000000400047308 */ /* 0x002e640000001000 */
[----:B-1----:R-:W-:-:S06]  /*17c60*/  IADD3 R4, R4, 0xffffffe, RZ ;  /* 0x0ffffffe04047810 */ /* 0x002fcc0007ffe0ff */
[----:B------:R-:W1:Y:S02]  /*17c70*/  F2I.FTZ.U32.TRUNC.NTZ R5, R4 ;  /* 0x0000000400057305 */ /* 0x000e64000021f000 */
[----:B-1----:R-:W-:-:S04]  /*17c80*/  IMAD.MOV R4, RZ, RZ, -R5 ;  /* 0x000000ffff047224 */ /* 0x002fc800078e0a05 */
[----:B------:R-:W-:Y:S02]  /*17c90*/  IMAD R8, R4, R3, RZ ;  /* 0x0000000304087224 */ /* 0x000fe400078e02ff */
[----:B------:R-:W-:-:S04]  /*17ca0*/  IMAD.MOV.U32 R4, RZ, RZ, RZ ;  /* 0x000000ffff047224 */ /* 0x000fc800078e00ff */
[----:B------:R-:W-:-:S04]  /*17cb0*/  IMAD.HI.U32 R5, R5, R8, R4 ;  /* 0x0000000805057227 */ /* 0x000fc800078e0004 */
[----:B------:R-:W-:Y:S02]  /*17cc0*/  IMAD.MOV.U32 R4, RZ, RZ, R2 ;  /* 0x000000ffff047224 */ /* 0x000fe400078e0002 */
[----:B------:R-:W-:-:S04]  /*17cd0*/  IMAD.HI.U32 R2, R5, R7, RZ ;  /* 0x0000000705027227 */ /* 0x000fc800078e00ff */
[----:B------:R-:W-:-:S05]  /*17ce0*/  IMAD R4, R2, R4, R7 ;  /* 0x0000000402047224 */ /* 0x000fca00078e0207 */
[----:B------:R-:W-:-:S13]  /*17cf0*/  ISETP.GT.U32.AND P0, PT, R3, R4, PT ;  /* 0x000000040300720c */ /* 0x000fda0003f04070 */
[-C--:B------:R-:W-:Y:S02]  /*17d00*/  @!P0 IADD3 R4, R4, -R3.reuse, RZ ;  /* 0x8000000304048210 */ /* 0x080fe40007ffe0ff */
[----:B------:R-:W-:Y:S02]  /*17d10*/  @!P0 IADD3 R2, R2, 0x1, RZ ;  /* 0x0000000102028810 */ /* 0x000fe40007ffe0ff */
[----:B------:R-:W-:Y:S02]  /*17d20*/  ISETP.GE.U32.AND P2, PT, R4, R3, PT ;  /* 0x000000030400720c */ /* 0x000fe40003f46070 */
[----:B------:R-:W-:Y:S02]  /*17d30*/  LOP3.LUT R3, R6, R0, RZ, 0x3c, !PT ;  /* 0x0000000006037212 */ /* 0x000fe400078e3cff */
[----:B------:R-:W-:Y:S02]  /*17d40*/  ISETP.NE.AND P0, PT, R0, RZ, PT ;  /* 0x000000ff0000720c */ /* 0x000fe40003f05270 */
[----:B------:R-:W-:Y:S01]  /*17d50*/  ISETP.GE.AND P1, PT, R3, RZ, PT ;  /* 0x000000ff0300720c */ /* 0x000fe20003f26270 */
[----:B------:R-:W-:Y:S01]  /*17d60*/  IMAD.MOV R3, RZ, RZ, -R0 ;  /* 0x000000ffff037224 */ /* 0x000fe200078e0a00 */
[----:B------:R-:W-:-:S05]  /*17d70*/  IADD3 R6, R11, 0x1000000, R6 ;  /* 0x010000000b067810 */ /* 0x000fca0007ffe006 */
[----:B------:R-:W-:-:S06]  /*17d80*/  @P2 IADD3 R2, R2, 0x1, RZ ;  /* 0x0000000102022810 */ /* 0x000fcc0007ffe0ff */
[----:B------:R-:W-:Y:S01]  /*17d90*/  @!P1 IMAD.MOV R2, RZ, RZ, -R2 ;  /* 0x000000ffff029224 */ /* 0x000fe200078e0a02 */
[----:B------:R-:W-:-:S05]  /*17da0*/  @!P0 LOP3.LUT R2, RZ, R0, RZ, 0x33, !PT ;  /* 0x00000000ff028212 */ /* 0x000fca00078e33ff */
[----:B------:R-:W-:Y:S02]  /*17db0*/  IMAD R250, R2, R3, R6 ;  /* 0x0000000302fa7224 */ /* 0x000fe400078e0206 */
.L_x_829:
[----:B------:R-:W-:Y:S05]  /*17dc0*/  BSYNC B0 ;  /* 0x0000000000007941 */ /* 0x000fea0003800000 */
.L_x_827:
[----:B------:R-:W-:-:S04]  /*17dd0*/  LOP3.LUT R2, RZ, R2, RZ, 0x33, !PT ;  /* 0x00000002ff027212 */ /* 0x000fc800078e33ff */
[----:B------:R-:W-:Y:S01]  /*17de0*/  IADD3 R249, R2, R10, RZ ;  /* 0x0000000a02f97210 */ /* 0x000fe20007ffe0ff */
[----:B------:R-:W-:Y:S05]  /*17df0*/  BRA `(.L_x_830) ;  /* 0x0000004000007947 */ /* 0x000fea0003800000 */
.L_x_818:
[----:B------:R-:W-:Y:S01]  /*17e00*/  IMAD.MOV.U32 R248, RZ, RZ, R9 ;  /* 0x000000fffff87224 */ /* 0x000fe200078e0009 */
[----:B------:R-:W-:Y:S01]  /*17e10*/  MOV R250, RZ ;  /* 0x000000ff00fa7202 */ /* 0x000fe20000000f00 */
[----:B------:R-:W-:Y:S01]  /*17e20*/  IMAD.MOV.U32 R249, RZ, RZ, RZ ;  /* 0x000000fffff97224 */ /* 0x000fe200078e00ff */
[----:B------:R-:W-:Y:S02]  /*17e30*/  MOV R251, c[0x0][0x53c] ;  /* 0x00014f0000fb7a02 */ /* 0x000fe40000000f00 */
.L_x_830:
[----:B------:R-:W-:Y:S05]  /*17e40*/  BSYNC B1 ;  /* 0x0000000000017941 */ /* 0x000fea0003800000 */
.L_x_816:
[----:B------:R-:W-:Y:S01]  /*17e50*/  WARPSYNC 0xffffffff ;  /* 0xffffffff00007948 */ /* 0x000fe20003800000 */
[----:B------:R-:W-:Y:S01]  /*17e60*/  BAR.SYNC.DEFER_BLOCKING 0x4, 0x100 ;  /* 0x0104000000007b1d */ /* 0x000fe20000010000 */
[----:B------:R-:W-:-:S13]  /*17e70*/  ISETP.NE.AND P0, PT, R12, RZ, PT ;  /* 0x000000ff0c00720c */ /* 0x000fda0003f05270 */
[----:B------:R2:W-:Y:S04]  /*17e80*/  @!P0 STS.128 [0xe100], R248 ;  /* 0x00e100f8ff008388 */ /* 0x0005e80000000c00 */
[----:B------:R-:W-:Y:S06]  /*17e90*/  BAR.ARV 0x5, 0x100 ;  /* 0x0144000000007b1d */ /* 0x000fec0000002000 */
.L_x_811:
[----:B-1----:R-:W-:-:S13]  /*17ea0*/  ISETP.GE.AND P0, PT, R251, c[0x0][0x53c], PT ;  /* 0x00014f00fb007a0c */ /* 0x002fda0003f06270 */
[----:B--2---:R-:W-:Y:S01]  /*17eb0*/  @P0 CALL.REL.NOINC `(.L_x_831) ;  /* 0x0000001000000944 */ /* 0x004fe20003c00000 */
[----:B------:R-:W-:Y:S05]  /*17ec0*/  BRA `(.L_x_832) ;  /* 0xfffe9ab000007947 */ /* 0x000fea000383ffff */
.L_x_831:
[----:B------:R-:W-:Y:S05]  /*17ed0*/  EXIT ;  /* 0x000000000000794d */ /* 0x000fea0003800000 */
.L_x_667:
[----:B------:R-:W-:Y:S01]  /*17ee0*/  IMAD.MOV.U32 R0, RZ, RZ, R5 ;  /* 0x000000ffff007224 */ /* 0x000fe200078e0005 */
[----:B------:R-:W-:Y:S02]  /*17ef0*/  MOV R2, 0x1 ;  /* 0x0000000100027802 */ /* 0x000fe40000000f00 */
[----:B------:R-:W-:Y:S02]  /*17f00*/  MOV R3, 0x17f20 ;  /* 0x00017f2000037802 */ /* 0x000fe40000000f00 */
[----:B--2---:R-:W-:Y:S05]  /*17f10*/  CALL.REL.NOINC `($__internal_12_$__cuda_sm70_shflsync_up_p) ;  /* 0x000033b000007944 */ /* 0x004fea0003c00000 */
[----:B------:R-:W-:Y:S01]  /*17f20*/  MOV R0, R4 ;  /* 0x0000000400007202 */ /* 0x000fe20000000f00 */
[----:B------:R-:W-:Y:S05]  /*17f30*/  BRA `(.L_x_833) ;  /* 0xfffe850000007947 */ /* 0x000fea000383ffff */
.L_x_668:
[----:B------:R-:W-:Y:S01]  /*17f40*/  IMAD.MOV.U32 R0, RZ, RZ, R5 ;  /* 0x000000ffff007224 */ /* 0x000fe200078e0005 */
[----:B------:R-:W-:Y:S02]  /*17f50*/  MOV R2, 0x2 ;  /* 0x0000000200027802 */ /* 0x000fe40000000f00 */
[----:B------:R-:W-:Y:S02]  /*17f60*/  MOV R3, 0x17f80 ;  /* 0x00017f8000037802 */ /* 0x000fe40000000f00 */
[----:B--2---:R-:W-:Y:S05]  /*17f70*/  CALL.REL.NOINC `($__internal_12_$__cuda_sm70_shflsync_up_p) ;  /* 0x0000335000007944 */ /* 0x004fea0003c00000 */
[----:B------:R-:W-:Y:S01]  /*17f80*/  SEL R0, R4, RZ, P4 ;  /* 0x000000ff04007207 */ /* 0x000fe20002000000 */
[----:B------:R-:W-:Y:S01]  /*17f90*/  IMAD.MOV.U32 R2, RZ, RZ, 0x4 ;  /* 0x00000004ff027424 */ /* 0x000fe200078e00ff */
[----:B------:R-:W-:-:S03]  /*17fa0*/  MOV R3, 0x17fd0 ;  /* 0x00017fd000037802 */ /* 0x000fc60000000f00 */
[----:B------:R-:W-:Y:S02]  /*17fb0*/  IMAD.IADD R0, R5, 0x1, R0 ;  /* 0x0000000105007824 */ /* 0x000fe400078e0200 */
[----:B------:R-:W-:Y:S05]  /*17fc0*/  CALL.REL.NOINC `($__internal_12_$__cuda_sm70_shflsync_up_p) ;  /* 0x0000330000007944 */ /* 0x000fea0003c00000 */
        /* <DEDUP_REMOVED lines=12> */
[----:B------:R-:W-:Y:S02]  /*18090*/  MOV R45, 0x1f ;  /* 0x0000001f002d7802 */ /* 0x000fe40000000f00 */
[----:B------:R-:W-:Y:S01]  /*180a0*/  MOV R3, 0x180e0 ;  /* 0x000180e000037802 */ /* 0x000fe20000000f00 */
[----:B------:R-:W-:-:S04]  /*180b0*/  IMAD.IADD R4, R0, 0x1, R4 ;  /* 0x0000000100047824 */ /* 0x000fc800078e0204 */
[----:B------:R-:W-:Y:S02]  /*180c0*/  IMAD.MOV.U32 R44, RZ, RZ, R4 ;  /* 0x000000ffff2c7224 */ /* 0x000fe400078e0004 */
[----:B------:R-:W-:Y:S05]  /*180d0*/  CALL.REL.NOINC `($__internal_11_$__cuda_sm70_shflsync_idx_p) ;  /* 0x0000319000007944 */ /* 0x000fea0003c00000 */
[----:B------:R-:W-:Y:S01]  /*180e0*/  MOV R0, R45 ;  /* 0x0000002d00007202 */ /* 0x000fe20000000f00 */
[----:B------:R-:W-:Y:S05]  /*180f0*/  BRA `(.L_x_834) ;  /* 0xfffe844000007947 */ /* 0x000fea000383ffff */
.L_x_670:
[----:B------:R-:W-:Y:S02]  /*18100*/  SEL R0, RZ, 0x1, P0 ;  /* 0x00000001ff007807 */ /* 0x000fe40000000000 */
[----:B------:R-:W-:Y:S02]  /*18110*/  MOV R2, 0x18130 ;  /* 0x0001813000027802 */ /* 0x000fe40000000f00 */
[----:B--2---:R-:W-:Y:S05]  /*18120*/  CALL.REL.NOINC `($__internal_13_$__cuda_sm70_votesync_ballot) ;  /* 0x0000321000007944 */ /* 0x004fea0003c00000 */
[----:B------:R-:W-:Y:S01]  /*18130*/  MOV R6, R0 ;  /* 0x0000000000067202 */ /* 0x000fe20000000f00 */
[----:B------:R-:W-:Y:S05]  /*18140*/  BRA `(.L_x_835) ;  /* 0xfffe848000007947 */ /* 0x000fea000383ffff */
.L_x_671:
[----:B------:R-:W-:Y:S01]  /*18150*/  IMAD.MOV.U32 R44, RZ, RZ, R9 ;  /* 0x000000ffff2c7224 */ /* 0x000fe200078e0009 */
[----:B------:R-:W-:Y:S01]  /*18160*/  MOV R2, R0 ;  /* 0x0000000000027202 */ /* 0x000fe20000000f00 */
[----:B------:R-:W-:Y:S01]  /*18170*/  IMAD.MOV.U32 R45, RZ, RZ, 0x1f ;  /* 0x0000001fff2d7424 */ /* 0x000fe200078e00ff */
[----:B------:R-:W-:Y:S02]  /*18180*/  MOV R3, 0x181a0 ;  /* 0x000181a000037802 */ /* 0x000fe40000000f00 */
[----:B------:R-:W-:Y:S05]  /*18190*/  CALL.REL.NOINC `($__internal_11_$__cuda_sm70_shflsync_idx_p) ;  /* 0x000030d000007944 */ /* 0x000fea0003c00000 */
[----:B------:R-:W-:Y:S01]  /*181a0*/  IMAD.MOV.U32 R12, RZ, RZ, R45 ;  /* 0x000000ffff0c7224 */ /* 0x000fe200078e002d */
[----:B------:R-:W-:Y:S01]  /*181b0*/  MOV R44, R8 ;  /* 0x00000008002c7202 */ /* 0x000fe20000000f00 */
[----:B------:R-:W-:Y:S01]  /*181c0*/  IMAD.MOV.U32 R5, RZ, RZ, RZ ;  /* 0x000000ffff057224 */ /* 0x000fe200078e00ff */
[----:B------:R-:W-:Y:S01]  /*181d0*/  MOV R2, R0 ;  /* 0x0000000000027202 */ /* 0x000fe20000000f00 */
[----:B------:R-:W-:Y:S01]  /*181e0*/  IMAD.MOV.U32 R45, RZ, RZ, 0x1f ;  /* 0x0000001fff2d7424 */ /* 0x000fe200078e00ff */
[----:B------:R-:W-:-:S02]  /*181f0*/  MOV R3, 0x18210 ;  /* 0x0001821000037802 */ /* 0x000fc40000000f00 */
[----:B------:R-:W-:Y:S05]  /*18200*/  CALL.REL.NOINC `($__internal_11_$__cuda_sm70_shflsync_idx_p) ;  /* 0x0000306000007944 */ /* 0x000fea0003c00000 */
[----:B------:R-:W-:Y:S01]  /*18210*/  MOV R9, R45 ;  /* 0x0000002d00097202 */ /* 0x000fe20000000f00 */
[----:B------:R-:W-:Y:S05]  /*18220*/  BRA `(.L_x_836) ;  /* 0xfffe840000007947 */ /* 0x000fea000383ffff */
.L_x_674:
[----:B------:R-:W-:Y:S01]  /*18230*/  IMAD.MOV.U32 R44, RZ, RZ, R4 ;  /* 0x000000ffff2c7224 */ /* 0x000fe200078e0004 */
[----:B------:R-:W-:Y:S01]  /*18240*/  MOV R2, R0 ;  /* 0x0000000000027202 */ /* 0x000fe20000000f00 */
[----:B------:R-:W-:Y:S01]  /*18250*/  IMAD.MOV.U32 R45, RZ, RZ, 0x1f ;  /* 0x0000001fff2d7424 */ /* 0x000fe200078e00ff */
[----:B------:R-:W-:-:S02]  /*18260*/  MOV R3, 0x18280 ;  /* 0x0001828000037802 */ /* 0x000fc40000000f00 */
[----:B--23--:R-:W-:Y:S05]  /*18270*/  CALL.REL.NOINC `($__internal_11_$__cuda_sm70_shflsync_idx_p) ;  /* 0x00002ff000007944 */ /* 0x00cfea0003c00000 */
[----:B------:R-:W-:Y:S01]  /*18280*/  MOV R5, R45 ;  /* 0x0000002d00057202 */ /* 0x000fe20000000f00 */
[----:B------:R-:W-:Y:S05]  /*18290*/  BRA `(.L_x_673) ;  /* 0xfffe83f000007947 */ /* 0x000fea000383ffff */
.L_x_695:
[----:B------:R-:W-:Y:S01]  /*182a0*/  IMAD.MOV.U32 R44, RZ, RZ, R0 ;  /* 0x000000ffff2c7224 */ /* 0x000fe200078e0000 */
[----:B------:R-:W-:Y:S01]  /*182b0*/  MOV R2, RZ ;  /* 0x000000ff00027202 */ /* 0x000fe20000000f00 */
[----:B------:R-:W-:Y:S01]  /*182c0*/  IMAD.MOV.U32 R45, RZ, RZ, 0x181f ;  /* 0x0000181fff2d7424 */ /* 0x000fe200078e00ff */
[----:B------:R-:W-:-:S02]  /*182d0*/  MOV R3, 0x182f0 ;  /* 0x000182f000037802 */ /* 0x000fc40000000f00 */
[----:B------:R-:W-:Y:S05]  /*182e0*/  CALL.REL.NOINC `($__internal_11_$__cuda_sm70_shflsync_idx_p) ;  /* 0x00002f8000007944 */ /* 0x000fea0003c00000 */
[----:B------:R-:W-:Y:S01]  /*182f0*/  MOV R7, R45 ;  /* 0x0000002d00077202 */ /* 0x000fe20000000f00 */
[----:B------:R-:W-:Y:S05]  /*18300*/  BRA `(.L_x_837) ;  /* 0xfffec27000007947 */ /* 0x000fea000383ffff */
.L_x_696:
[----:B------:R-:W-:Y:S01]  /*18310*/  IMAD.MOV.U32 R44, RZ, RZ, R5 ;  /* 0x000000ffff2c7224 */ /* 0x000fe200078e0005 */
[----:B------:R-:W-:Y:S01]  /*18320*/  MOV R2, RZ ;  /* 0x000000ff00027202 */ /* 0x000fe20000000f00 */
[----:B------:R-:W-:Y:S01]  /*18330*/  IMAD.MOV.U32 R45, RZ, RZ, 0x181f ;  /* 0x0000181fff2d7424 */ /* 0x000fe200078e00ff */
[----:B------:R-:W-:-:S02]  /*18340*/  MOV R3, 0x18360 ;  /* 0x0001836000037802 */ /* 0x000fc40000000f00 */
[----:B-12---:R-:W-:Y:S05]  /*18350*/  CALL.REL.NOINC `($__internal_11_$__cuda_sm70_shflsync_idx_p) ;  /* 0x00002f1000007944 */ /* 0x006fea0003c00000 */
[----:B------:R-:W-:Y:S01]  /*18360*/  IADD3 R8, P2, R45, R143, RZ ;  /* 0x0000008f2d087210 */ /* 0x000fe20007f5e0ff */
[----:B------:R-:W-:Y:S01]  /*18370*/  IMAD.MOV.U32 R44, RZ, RZ, R0 ;  /* 0x000000ffff2c7224 */ /* 0x000fe200078e0000 */
[----:B------:R-:W-:-:S02]  /*18380*/  ISETP.GE.AND P1, PT, R219, c[0x0][0x1d4], PT ;  /* 0x00007500db007a0c */ /* 0x000fc40003f26270 */
[----:B------:R-:W-:Y:S01]  /*18390*/  ISETP.GE.AND P0, PT, R221, c[0x0][0x1d4], PT ;  /* 0x00007500dd007a0c */ /* 0x000fe20003f06270 */
[----:B------:R-:W-:Y:S01]  /*183a0*/  IMAD.X R9, R7, 0x1, R68, P2 ;  /* 0x0000000107097824 */ /* 0x000fe200010e0644 */
[----:B------:R-:W-:Y:S01]  /*183b0*/  IADD3 R2, P2, R45, R144, RZ ;  /* 0x000000902d027210 */ /* 0x000fe20007f5e0ff */
[----:B------:R-:W-:-:S04]  /*183c0*/  IMAD.MOV.U32 R45, RZ, RZ, 0x181f ;  /* 0x0000181fff2d7424 */ /* 0x000fc800078e00ff */
[----:B------:R-:W-:-:S04]  /*183d0*/  IMAD.X R3, R7, 0x1, R69, P2 ;  /* 0x0000000107037824 */ /* 0x000fc800010e0645 */
[----:B------:R-:W-:Y:S01]  /*183e0*/  @!PT LDS RZ, [RZ] ;  /* 0x00000000fffff984 */ /* 0x000fe20000000800 */
[----:B------:R-:W-:Y:S01]  /*183f0*/  @!PT LDS RZ, [RZ] ;  /* 0x00000000fffff984 */ /* 0x000fe20000000800 */
[----:B------:R-:W-:Y:S01]  /*18400*/  @!PT LDS RZ, [RZ] ;  /* 0x00000000fffff984 */ /* 0x000fe20000000800 */
[----:B------:R1:W-:Y:S04]  /*18410*/  LDGSTS.E.BYPASS.LTC128B.128 [R195+0x8100], [R8.64], !P1 ;  /* 0x0810000008c37fae */ /* 0x0003e8000c901d46 */
[----:B------:R2:W-:Y:S01]  /*18420*/  LDGSTS.E.BYPASS.LTC128B.128 [R195+0xb100], [R2.64], !P0 ;  /* 0x0b10000002c37fae */ /* 0x0005e2000c101d46 */
[----:B-1----:R-:W-:Y:S02]  /*18430*/  SEL R9, RZ, 0x10, P1 ;  /* 0x00000010ff097807 */ /* 0x002fe40000800000 */
[----:B------:R-:W-:Y:S01]  /*18440*/  SEL R8, RZ, 0x10, P0 ;  /* 0x00000010ff087807 */ /* 0x000fe20000000000 */
[----:B--2---:R-:W-:Y:S01]  /*18450*/  IMAD.MOV.U32 R2, RZ, RZ, 0x1 ;  /* 0x00000001ff027424 */ /* 0x004fe200078e00ff */
[----:B------:R-:W-:Y:S02]  /*18460*/  MOV R3, 0x18480 ;  /* 0x0001848000037802 */ /* 0x000fe40000000f00 */
[----:B------:R-:W-:Y:S05]  /*18470*/  CALL.REL.NOINC `($__internal_11_$__cuda_sm70_shflsync_idx_p) ;  /* 0x00002df000007944 */ /* 0x000fea0003c00000 */
[----:B------:R-:W-:Y:S01]  /*18480*/  IMAD.MOV.U32 R10, RZ, RZ, R45 ;  /* 0x000000ffff0a7224 */ /* 0x000fe200078e002d */
[----:B------:R-:W-:Y:S01]  /*18490*/  MOV R2, 0x1 ;  /* 0x0000000100027802 */ /* 0x000fe20000000f00 */
[----:B------:R-:W-:Y:S01]  /*184a0*/  IMAD.MOV.U32 R44, RZ, RZ, R5 ;  /* 0x000000ffff2c7224 */ /* 0x000fe200078e0005 */
[----:B------:R-:W-:-:S02]  /*184b0*/  MOV R45, 0x181f ;  /* 0x0000181f002d7802 */ /* 0x000fc40000000f00 */
[----:B------:R-:W-:Y:S02]  /*184c0*/  MOV R3, 0x184e0 ;  /* 0x000184e000037802 */ /* 0x000fe40000000f00 */
[----:B------:R-:W-:Y:S05]  /*184d0*/  CALL.REL.NOINC `($__internal_11_$__cuda_sm70_shflsync_idx_p) ;  /* 0x00002d9000007944 */ /* 0x000fea0003c00000 */
[C---:B------:R-:W-:Y:S01]  /*184e0*/  IADD3 R6, -R9.reuse, 0x10, RZ ;  /* 0x0000001009067810 */ /* 0x040fe20007ffe1ff */
[----:B------:R-:W-:Y:S01]  /*184f0*/  IMAD.MOV.U32 R44, RZ, RZ, R0 ;  /* 0x000000ffff2c7224 */ /* 0x000fe200078e0000 */
[----:B------:R-:W-:Y:S02]  /*18500*/  IADD3 R2, -R8, 0x10, RZ ;  /* 0x0000001008027810 */ /* 0x000fe40007ffe1ff */
[----:B------:R-:W-:Y:S02]  /*18510*/  LOP3.LUT R6, R6, 0xf, RZ, 0xc0, !PT ;  /* 0x0000000f06067812 */ /* 0x000fe400078ec0ff */
[----:B------:R-:W-:Y:S02]  /*18520*/  LOP3.LUT R2, R2, 0xf, RZ, 0xc0, !PT ;  /* 0x0000000f02027812 */ /* 0x000fe400078ec0ff */
[----:B------:R-:W-:Y:S02]  /*18530*/  IADD3 R6, P1, P0, R6, R45, R143 ;  /* 0x0000002d06067210 */ /* 0x000fe4000783e08f */
[----:B------:R-:W-:-:S02]  /*18540*/  ISETP.NE.U32.AND P2, PT, R9, RZ, PT ;  /* 0x000000ff0900720c */ /* 0x000fc40003f45070 */
[----:B------:R-:W-:Y:S02]  /*18550*/  IADD3.X R7, RZ, R10, R68, P1, P0 ;  /* 0x0000000aff077210 */ /* 0x000fe40000fe0444 */
[----:B------:R-:W-:Y:S01]  /*18560*/  IADD3 R2, P1, P0, R2, R45, R144 ;  /* 0x0000002d02027210 */ /* 0x000fe2000783e090 */
[----:B------:R-:W-:-:S03]  /*18570*/  IMAD.MOV.U32 R45, RZ, RZ, 0x181f ;  /* 0x0000181fff2d7424 */ /* 0x000fc600078e00ff */
[----:B------:R-:W-:Y:S02]  /*18580*/  IADD3.X R3, RZ, R10, R69, P1, P0 ;  /* 0x0000000aff037210 */ /* 0x000fe40000fe0445 */
[----:B------:R-:W-:-:S03]  /*18590*/  ISETP.NE.U32.AND P0, PT, R8, RZ, PT ;  /* 0x000000ff0800720c */ /* 0x000fc60003f05070 */
[----:B------:R-:W-:Y:S01]  /*185a0*/  @!PT LDS RZ, [RZ] ;  /* 0x00000000fffff984 */ /* 0x000fe20000000800 */
[----:B------:R-:W-:Y:S01]  /*185b0*/  @!PT LDS RZ, [RZ] ;  /* 0x00000000fffff984 */ /* 0x000fe20000000800 */
[----:B------:R-:W-:Y:S01]  /*185c0*/  @!PT LDS RZ, [RZ] ;  /* 0x00000000fffff984 */ /* 0x000fe20000000800 */
[----:B------:R1:W-:Y:S10]  /*185d0*/  LDGSTS.E.BYPASS.LTC128B.128.ZFILL [R195+0x9100], [R6.64], P2 ;  /* 0x0910000006c37fae */ /* 0x0003f40009141d46 */
[----:B------:R2:W-:Y:S02]  /*185e0*/  LDGSTS.E.BYPASS.LTC128B.128.ZFILL [R195+0xc100], [R2.64], P0 ;  /* 0x0c10000002c37fae */ /* 0x0005e40008141d46 */
[----:B--2---:R-:W-:Y:S01]  /*185f0*/  IMAD.MOV.U32 R2, RZ, RZ, 0x2 ;  /* 0x00000002ff027424 */ /* 0x004fe200078e00ff */
[----:B------:R-:W-:-:S02]  /*18600*/  MOV R3, 0x18620 ;  /* 0x0001862000037802 */ /* 0x000fc40000000f00 */
[----:B-1----:R-:W-:Y:S05]  /*18610*/  CALL.REL.NOINC `($__internal_11_$__cuda_sm70_shflsync_idx_p) ;  /* 0x00002c5000007944 */ /* 0x002fea0003c00000 */
[----:B------:R-:W-:Y:S01]  /*18620*/  IMAD.MOV.U32 R10, RZ, RZ, R45 ;  /* 0x000000ffff0a7224 */ /* 0x000fe200078e002d */
[----:B------:R-:W-:Y:S01]  /*18630*/  MOV R2, 0x2 ;  /* 0x0000000200027802 */ /* 0x000fe20000000f00 */
[----:B------:R-:W-:Y:S01]  /*18640*/  IMAD.MOV.U32 R44, RZ, RZ, R5 ;  /* 0x000000ffff2c7224 */ /* 0x000fe200078e0005 */
[----:B------:R-:W-:-:S02]  /*18650*/  MOV R45, 0x181f ;  /* 0x0000181f002d7802 */ /* 0x000fc40000000f00 */
[----:B------:R-:W-:Y:S02]  /*18660*/  MOV R3, 0x18680 ;  /* 0x0001868000037802 */ /* 0x000fe40000000f00 */
[----:B------:R-:W-:Y:S05]  /*18670*/  CALL.REL.NOINC `($__internal_11_$__cuda_sm70_shflsync_idx_p) ;  /* 0x00002bf000007944 */ /* 0x000fea0003c00000 */
[----:B------:R-:W-:Y:S01]  /*18680*/  MOV R0, R45 ;  /* 0x0000002d00007202 */ /* 0x000fe20000000f00 */
[----:B------:R-:W-:Y:S05]  /*18690*/  BRA `(.L_x_838) ;  /* 0xfffec04000007947 */ /* 0x000fea000383ffff */
.L_x_697:
[----:B------:R-:W-:Y:S01]  /*186a0*/  IMAD.MOV.U32 R44, RZ, RZ, R5 ;  /* 0x000000ffff2c7224 */ /* 0x000fe200078e0005 */
[----:B------:R-:W-:Y:S01]  /*186b0*/  MOV R2, RZ ;  /* 0x000000ff00027202 */ /* 0x000fe20000000f00 */
[----:B------:R-:W-:Y:S01]  /*186c0*/  IMAD.MOV.U32 R45, RZ, RZ, 0x1c1f ;  /* 0x00001c1fff2d7424 */ /* 0x000fe200078e00ff */
[----:B------:R-:W-:Y:S02]  /*186d0*/  MOV R3, 0x186f0 ;  /* 0x000186f000037802 */ /* 0x000fe40000000f00 */
[----:B------:R-:W-:Y:S05]  /*186e0*/  CALL.REL.NOINC `($__internal_11_$__cuda_sm70_shflsync_idx_p) ;  /* 0x00002b8000007944 */ /* 0x000fea0003c00000 */
[----:B------:R-:W-:Y:S01]  /*186f0*/  MOV R3, R45 ;  /* 0x0000002d00037202 */ /* 0x000fe20000000f00 */
[----:B------:R-:W-:Y:S05]  /*18700*/  BRA `(.L_x_839) ;  /* 0xfffec1e000007947 */ /* 0x000fea000383ffff */
.L_x_702:
[----:B------:R-:W-:Y:S01]  /*18710*/  IMAD.MOV.U32 R44, RZ, RZ, R5 ;  /* 0x000000ffff2c7224 */ /* 0x000fe200078e0005 */
[----:B------:R-:W-:Y:S01]  /*18720*/  MOV R2, 0x1 ;  /* 0x0000000100027802 */ /* 0x000fe20000000f00 */
[----:B------:R-:W-:Y:S01]  /*18730*/  IMAD.MOV.U32 R45, RZ, RZ, 0x1c1f ;  /* 0x00001c1fff2d7424 */ /* 0x000fe200078e00ff */
[----:B------:R-:W-:Y:S02]  /*18740*/  MOV R3, 0x18760 ;  /* 0x0001876000037802 */ /* 0x000fe40000000f00 */
[----:B-1----:R-:W-:Y:S05]  /*18750*/  CALL.REL.NOINC `($__internal_11_$__cuda_sm70_shflsync_idx_p) ;  /* 0x00002b1000007944 */ /* 0x002fea0003c00000 */
[----:B------:R-:W-:Y:S01]  /*18760*/  MOV R3, R45 ;  /* 0x0000002d00037202 */ /* 0x000fe20000000f00 */
[----:B------:R-:W-:Y:S05]  /*18770*/  BRA `(.L_x_840) ;  /* 0xfffecb7000007947 */ /* 0x000fea000383ffff */
.L_x_707:
[----:B------:R-:W-:Y:S02]  /*18780*/  MOV R0, 0x2 ;  /* 0x0000000200007802 */ /* 0x000fe40000000f00 */
[----:B------:R-:W-:-:S02]  /*18790*/  MOV R2, 0x187b0 ;  /* 0x000187b000027802 */ /* 0x000fc40000000f00 */
[----:B------:R-:W-:Y:S05]  /*187a0*/  CALL.REL.NOINC `($__internal_10_$__cuda_sm70_shflsync_bfly_p) ;  /* 0x00002a6000007944 */ /* 0x000fea0003c00000 */
[----:B------:R-:W-:Y:S05]  /*187b0*/  BRA `(.L_x_841) ;  /* 0xfffed57000007947 */ /* 0x000fea000383ffff */
.L_x_708:
[----:B------:R-:W-:Y:S02]  /*187c0*/  MOV R0, 0x1 ;  /* 0x0000000100007802 */ /* 0x000fe40000000f00 */
[----:B------:R-:W-:-:S02]  /*187d0*/  MOV R2, 0x187f0 ;  /* 0x000187f000027802 */ /* 0x000fc40000000f00 */
[----:B------:R-:W-:Y:S05]  /*187e0*/  CALL.REL.NOINC `($__internal_10_$__cuda_sm70_shflsync_bfly_p) ;  /* 0x00002a2000007944 */ /* 0x000fea0003c00000 */
[----:B------:R-:W-:Y:S01]  /*187f0*/  FMNMX.FTZ R68, R4, R0, !PT ;  /* 0x0000000004447209 */ /* 0x000fe20007810000 */
[----:B------:R-:W-:Y:S01]  /*18800*/  IMAD.MOV.U32 R4, RZ, RZ, R5 ;  /* 0x000000ffff047224 */ /* 0x000fe200078e0005 */
[----:B------:R-:W-:Y:S01]  /*18810*/  MOV R2, 0x18840 ;  /* 0x0001884000027802 */ /* 0x000fe20000000f00 */
[----:B------:R-:W-:-:S02]  /*18820*/  IMAD.MOV.U32 R0, RZ, RZ, 0x2 ;  /* 0x00000002ff007424 */ /* 0x000fc400078e00ff */
[----:B------:R-:W-:Y:S05]  /*18830*/  CALL.REL.NOINC `($__internal_10_$__cuda_sm70_shflsync_bfly_p) ;  /* 0x000029d000007944 */ /* 0x000fea0003c00000 */
[----:B------:R-:W-:Y:S01]  /*18840*/  FMNMX.FTZ R5, R5, R0, !PT ;  /* 0x0000000005057209 */ /* 0x000fe20007810000 */
[----:B------:R-:W-:Y:S01]  /*18850*/  IMAD.MOV.U32 R0, RZ, RZ, 0x1 ;  /* 0x00000001ff007424 */ /* 0x000fe200078e00ff */
[----:B------:R-:W-:-:S03]  /*18860*/  MOV R2, 0x18890 ;  /* 0x0001889000027802 */ /* 0x000fc60000000f00 */
[----:B------:R-:W-:Y:S02]  /*18870*/  IMAD.MOV.U32 R4, RZ, RZ, R5 ;  /* 0x000000ffff047224 */ /* 0x000fe400078e0005 */
[----:B------:R-:W-:Y:S05]  /*18880*/  CALL.REL.NOINC `($__internal_10_$__cuda_sm70_shflsync_bfly_p) ;  /* 0x0000298000007944 */ /* 0x000fea0003c00000 */
[----:B------:R-:W-:Y:S01]  /*18890*/  MOV R3, R0 ;  /* 0x0000000000037202 */ /* 0x000fe20000000f00 */
[----:B------:R-:W-:Y:S05]  /*188a0*/  BRA `(.L_x_842) ;  /* 0xfffed4f000007947 */ /* 0x000fea000383ffff */
.L_x_716:
[----:B------:R-:W-:Y:S01]  /*188b0*/  MOV R2, RZ ;  /* 0x000000ff00027202 */ /* 0x000fe20000000f00 */
[----:B------:R-:W-:Y:S01]  /*188c0*/  IMAD.MOV.U32 R44, RZ, RZ, R0 ;  /* 0x000000ffff2c7224 */ /* 0x000fe200078e0000 */
[----:B------:R-:W-:Y:S01]  /*188d0*/  MOV R3, 0x18900 ;  /* 0x0001890000037802 */ /* 0x000fe20000000f00 */
[----:B------:R-:W-:Y:S02]  /*188e0*/  IMAD.MOV.U32 R45, RZ, RZ, 0x181f ;  /* 0x0000181fff2d7424 */ /* 0x000fe400078e00ff */
[----:B-1--4-:R-:W-:Y:S05]  /*188f0*/  CALL.REL.NOINC `($__internal_11_$__cuda_sm70_shflsync_idx_p) ;  /* 0x0000297000007944 */ /* 0x012fea0003c00000 */
[----:B------:R-:W-:Y:S01]  /*18900*/  MOV R7, R45 ;  /* 0x0000002d00077202 */ /* 0x000fe20000000f00 */
[----:B------:R-:W-:-:S05]  /*18910*/  BRA `(.L_x_843) ;  /* 0xfffeed3000007947 */ /* 0x000fca000383ffff */
.L_x_717:
[----:B------:R-:W-:Y:S01]  /*18920*/  MOV R2, RZ ;  /* 0x000000ff00027202 */ /* 0x000fe20000000f00 */
[----:B------:R-:W-:Y:S01]  /*18930*/  IMAD.MOV.U32 R44, RZ, RZ, R4 ;  /* 0x000000ffff2c7224 */ /* 0x000fe200078e0004 */
[----:B------:R-:W-:Y:S01]  /*18940*/  MOV R3, 0x18970 ;  /* 0x0001897000037802 */ /* 0x000fe20000000f00 */
[----:B------:R-:W-:Y:S02]  /*18950*/  IMAD.MOV.U32 R45, RZ, RZ, 0x181f ;  /* 0x0000181fff2d7424 */ /* 0x000fe400078e00ff */
[----:B-1234-:R-:W-:Y:S05]  /*18960*/  CALL.REL.NOINC `($__internal_11_$__cuda_sm70_shflsync_idx_p) ;  /* 0x0000290000007944 */ /* 0x01efea0003c00000 */
[----:B------:R-:W-:Y:S01]  /*18970*/  ISETP.GE.AND P1, PT, R219, c[0x0][0x1d4], PT ;  /* 0x00007500db007a0c */ /* 0x000fe20003f26270 */
[----:B------:R-:W-:Y:S01]  /*18980*/  IMAD.MOV.U32 R44, RZ, RZ, R0 ;  /* 0x000000ffff2c7224 */ /* 0x000fe200078e0000 */
[----:B------:R-:W-:Y:S02]  /*18990*/  IADD3 R12, P2, R45, R14, RZ ;  /* 0x0000000e2d0c7210 */ /* 0x000fe40007f5e0ff */
[----:B------:R-:W-:Y:S03]  /*189a0*/  ISETP.GE.AND P0, PT, R221, c[0x0][0x1d4], PT ;  /* 0x00007500dd007a0c */ /* 0x000fe60003f06270 */
[----:B------:R-:W-:Y:S01]  /*189b0*/  IMAD.X R13, R7, 0x1, R5, P2 ;  /* 0x00000001070d7824 */ /* 0x000fe200010e0605 */
        /* <DEDUP_REMOVED lines=12> */
[----:B------:R-:W-:Y:S05]  /*18a80*/  CALL.REL.NOINC `($__internal_11_$__cuda_sm70_shflsync_idx_p) ;  /* 0x000027e000007944 */ /* 0x000fea0003c00000 */
[----:B------:R-:W-:Y:S01]  /*18a90*/  MOV R2, 0x1 ;  /* 0x0000000100027802 */ /* 0x000fe20000000f00 */
[----:B------:R-:W-:Y:S01]  /*18aa0*/  IMAD.MOV.U32 R13, RZ, RZ, R45 ;  /* 0x000000ffff0d7224 */ /* 0x000fe200078e002d */
[----:B------:R-:W-:Y:S01]  /*18ab0*/  MOV R45, 0x181f ;  /* 0x0000181f002d7802 */ /* 0x000fe20000000f00 */
[----:B------:R-:W-:Y:S01]  /*18ac0*/  IMAD.MOV.U32 R44, RZ, RZ, R4 ;  /* 0x000000ffff2c7224 */ /* 0x000fe200078e0004 */
[----:B------:R-:W-:Y:S02]  /*18ad0*/  MOV R3, 0x18af0 ;  /* 0x00018af000037802 */ /* 0x000fe40000000f00 */
[----:B------:R-:W-:Y:S05]  /*18ae0*/  CALL.REL.NOINC `($__internal_11_$__cuda_sm70_shflsync_idx_p) ;  /* 0x0000278000007944 */ /* 0x000fea0003c00000 */
[C---:B------:R-:W-:Y:S01]  /*18af0*/  IADD3 R2, -R7.reuse, 0x10, RZ ;  /* 0x0000001007027810 */ /* 0x040fe20007ffe1ff */
[----:B------:R-:W-:Y:S01]  /*18b00*/  IMAD.MOV.U32 R44, RZ, RZ, R0 ;  /* 0x000000ffff2c7224 */ /* 0x000fe200078e0000 */
[----:B------:R-:W-:Y:S02]  /*18b10*/  ISETP.NE.U32.AND P2, PT, R7, RZ, PT ;  /* 0x000000ff0700720c */ /* 0x000fe40003f45070 */
[----:B------:R-:W-:Y:S04]  /*18b20*/  LOP3.LUT R2, R2, 0xf, RZ, 0xc0, !PT ;  /* 0x0000000f02027812 */ /* 0x000fe800078ec0ff */
[----:B------:R-:W-:Y:S04]  /*18b30*/  IADD3 R2, P1, P0, R2, R45, R14 ;  /* 0x0000002d02027210 */ /* 0x000fe8000783e00e */
[----:B------:R-:W-:Y:S05]  /*18b40*/  IADD3.X R3, RZ, R13, R5, P1, P0 ;  /* 0x0000000dff037210 */ /* 0x000fea0000fe0405 */
        /* <DEDUP_REMOVED lines=13> */
[----:B------:R-:W-:Y:S05]  /*18c20*/  CALL.REL.NOINC `($__internal_11_$__cuda_sm70_shflsync_idx_p) ;  /* 0x0000264000007944 */ /* 0x000fea0003c00000 */
[----:B------:R-:W-:Y:S01]  /*18c30*/  MOV R2, 0x2 ;  /* 0x0000000200027802 */ /* 0x000fe20000000f00 */
[----:B------:R-:W-:Y:S01]  /*18c40*/  IMAD.MOV.U32 R13, RZ, RZ, R45 ;  /* 0x000000ffff0d7224 */ /* 0x000fe200078e002d */
[----:B------:R-:W-:Y:S01]  /*18c50*/  MOV R45, 0x181f ;  /* 0x0000181f002d7802 */ /* 0x000fe20000000f00 */
[----:B------:R-:W-:Y:S01]  /*18c60*/  IMAD.MOV.U32 R44, RZ, RZ, R4 ;  /* 0x000000ffff2c7224 */ /* 0x000fe200078e0004 */
[----:B------:R-:W-:Y:S02]  /*18c70*/  MOV R3, 0x18c90 ;  /* 0x00018c9000037802 */ /* 0x000fe40000000f00 */
[----:B------:R-:W-:Y:S05]  /*18c80*/  CALL.REL.NOINC `($__internal_11_$__cuda_sm70_shflsync_idx_p) ;  /* 0x000025e000007944 */ /* 0x000fea0003c00000 */
[----:B------:R-:W-:Y:S01]  /*18c90*/  MOV R0, R45 ;  /* 0x0000002d00007202 */ /* 0x000fe20000000f00 */
[----:B------:R-:W-:-:S05]  /*18ca0*/  BRA `(.L_x_844) ;  /* 0xfffeeb2000007947 */ /* 0x000fca000383ffff */
.L_x_720:
[----:B------:R-:W-:Y:S01]  /*18cb0*/  MOV R2, RZ ;  /* 0x000000ff00027202 */ /* 0x000fe20000000f00 */
[----:B------:R-:W-:Y:S01]  /*18cc0*/  IMAD.MOV.U32 R44, RZ, RZ, R0 ;  /* 0x000000ffff2c7224 */ /* 0x000fe200078e0000 */
[----:B------:R-:W-:Y:S01]  /*18cd0*/  MOV R3, 0x18d00 ;  /* 0x00018d0000037802 */ /* 0x000fe20000000f00 */
[----:B------:R-:W-:Y:S02]  /*18ce0*/  IMAD.MOV.U32 R45, RZ, RZ, 0x181f ;  /* 0x0000181fff2d7424 */ /* 0x000fe400078e00ff */
[----:B------:R-:W-:Y:S05]  /*18cf0*/  CALL.REL.NOINC `($__internal_11_$__cuda_sm70_shflsync_idx_p) ;  /* 0x0000257000007944 */ /* 0x000fea0003c00000 */
[----:B------:R-:W-:Y:S01]  /*18d00*/  MOV R7, R45 ;  /* 0x0000002d00077202 */ /* 0x000fe20000000f00 */
[----:B------:R-:W-:-:S05]  /*18d10*/  BRA `(.L_x_845) ;  /* 0xfffefce000007947 */ /* 0x000fca000383ffff */
.L_x_721:
[----:B------:R-:W-:Y:S01]  /*18d20*/  MOV R2, RZ ;  /* 0x000000ff00027202 */ /* 0x000fe20000000f00 */
[----:B------:R-:W-:Y:S01]  /*18d30*/  IMAD.MOV.U32 R44, RZ, RZ, R4 ;  /* 0x000000ffff2c7224 */ /* 0x000fe200078e0004 */
[----:B------:R-:W-:Y:S01]  /*18d40*/  MOV R3, 0x18d70 ;  /* 0x00018d7000037802 */ /* 0x000fe20000000f00 */
[----:B------:R-:W-:Y:S02]  /*18d50*/  IMAD.MOV.U32 R45, RZ, RZ, 0x181f ;  /* 0x0000181fff2d7424 */ /* 0x000fe400078e00ff */
[----:B-12---:R-:W-:Y:S05]  /*18d60*/  CALL.REL.NOINC `($__internal_11_$__cuda_sm70_shflsync_idx_p) ;  /* 0x0000250000007944 */ /* 0x006fea0003c00000 */
        /* <DEDUP_REMOVED lines=52> */
.L_x_722:
[----:B------:R-:W-:Y:S01]  /*190b0*/  MOV R2, RZ ;  /* 0x000000ff00027202 */ /* 0x000fe20000000f00 */
[----:B------:R-:W-:Y:S01]  /*190c0*/  IMAD.MOV.U32 R44, RZ, RZ, R5 ;  /* 0x000000ffff2c7224 */ /* 0x000fe200078e0005 */
[----:B------:R-:W-:Y:S01]  /*190d0*/  MOV R3, 0x19100 ;  /* 0x0001910000037802 */ /* 0x000fe20000000f00 */
[----:B------:R-:W-:Y:S02]  /*190e0*/  IMAD.MOV.U32 R45, RZ, RZ, 0x1c1f ;  /* 0x00001c1fff2d7424 */ /* 0x000fe400078e00ff */
[----:B------:R-:W-:Y:S05]  /*190f0*/  CALL.REL.NOINC `($__internal_11_$__cuda_sm70_shflsync_idx_p) ;  /* 0x0000217000007944 */ /* 0x000fea0003c00000 */
[----:B------:R-:W-:Y:S01]  /*19100*/  MOV R4, R45 ;  /* 0x0000002d00047202 */ /* 0x000fe20000000f00 */
[----:B------:R-:W-:-:S05]  /*19110*/  BRA `(.L_x_847) ;  /* 0xfffefc4000007947 */ /* 0x000fca000383ffff */
.L_x_727:
[----:B------:R-:W-:Y:S01]  /*19120*/  MOV R2, 0x1 ;  /* 0x0000000100027802 */ /* 0x000fe20000000f00 */
[----:B------:R-:W-:Y:S01]  /*19130*/  IMAD.MOV.U32 R44, RZ, RZ, R5 ;  /* 0x000000ffff2c7224 */ /* 0x000fe200078e0005 */
[----:B------:R-:W-:Y:S01]  /*19140*/  MOV R3, 0x19170 ;  /* 0x0001917000037802 */ /* 0x000fe20000000f00 */
[----:B------:R-:W-:Y:S02]  /*19150*/  IMAD.MOV.U32 R45, RZ, RZ, 0x1c1f ;  /* 0x00001c1fff2d7424 */ /* 0x000fe400078e00ff */
[----:B-1----:R-:W-:Y:S05]  /*19160*/  CALL.REL.NOINC `($__internal_11_$__cuda_sm70_shflsync_idx_p) ;  /* 0x0000210000007944 */ /* 0x002fea0003c00000 */
[----:B------:R-:W-:Y:S01]  /*19170*/  MOV R4, R45 ;  /* 0x0000002d00047202 */ /* 0x000fe20000000f00 */
[----:B------:R-:W-:-:S05]  /*19180*/  BRA `(.L_x_848) ;  /* 0xffff062000007947 */ /* 0x000fca000383ffff */
.L_x_732:
[----:B------:R-:W-:Y:S02]  /*19190*/  MOV R0, 0x2 ;  /* 0x0000000200007802 */ /* 0x000fe40000000f00 */
[----:B------:R-:W-:Y:S02]  /*191a0*/  MOV R2, 0x191c0 ;  /* 0x000191c000027802 */ /* 0x000fe40000000f00 */
[----:B-12---:R-:W-:Y:S05]  /*191b0*/  CALL.REL.NOINC `($__internal_10_$__cuda_sm70_shflsync_bfly_p) ;  /* 0x0000205000007944 */ /* 0x006fea0003c00000 */
[----:B------:R-:W-:-:S05]  /*191c0*/  BRA `(.L_x_849) ;  /* 0xffff108000007947 */ /* 0x000fca000383ffff */
.L_x_733:
[----:B------:R-:W-:Y:S01]  /*191d0*/  MOV R0, 0x1 ;  /* 0x0000000100007802 */ /* 0x000fe20000000f00 */
[----:B---3--:R-:W-:Y:S01]  /*191e0*/  IMAD.MOV.U32 R4, RZ, RZ, R5 ;  /* 0x000000ffff047224 */ /* 0x008fe200078e0005 */
[----:B------:R-:W-:Y:S02]  /*191f0*/  MOV R2, 0x19210 ;  /* 0x0001921000027802 */ /* 0x000fe40000000f00 */
[----:B------:R-:W-:Y:S05]  /*19200*/  CALL.REL.NOINC `($__internal_10_$__cuda_sm70_shflsync_bfly_p) ;  /* 0x0000200000007944 */ /* 0x000fea0003c00000 */
[----:B------:R-:W-:Y:S01]  /*19210*/  IMAD.MOV.U32 R4, RZ, RZ, R6 ;  /* 0x000000ffff047224 */ /* 0x000fe200078e0006 */
[----:B------:R-:W-:Y:S01]  /*19220*/  FMNMX.FTZ R68, R5, R0, !PT ;  /* 0x0000000005447209 */ /* 0x000fe20007810000 */
[----:B------:R-:W-:Y:S01]  /*19230*/  IMAD.MOV.U32 R0, RZ, RZ, 0x2 ;  /* 0x00000002ff007424 */ /* 0x000fe200078e00ff */
[----:B------:R-:W-:Y:S02]  /*19240*/  MOV R2, 0x19260 ;  /* 0x0001926000027802 */ /* 0x000fe40000000f00 */
[----:B------:R-:W-:Y:S05]  /*19250*/  CALL.REL.NOINC `($__internal_10_$__cuda_sm70_shflsync_bfly_p) ;  /* 0x00001fb000007944 */ /* 0x000fea0003c00000 */
[----:B------:R-:W-:Y:S01]  /*19260*/  FMNMX.FTZ R4, R6, R0, !PT ;  /* 0x0000000006047209 */ /* 0x000fe20007810000 */
[----:B------:R-:W-:Y:S01]  /*19270*/  IMAD.MOV.U32 R0, RZ, RZ, 0x1 ;  /* 0x00000001ff007424 */ /* 0x000fe200078e00ff */
[----:B------:R-:W-:Y:S02]  /*19280*/  MOV R2, 0x192a0 ;  /* 0x000192a000027802 */ /* 0x000fe40000000f00 */
[----:B------:R-:W-:Y:S05]  /*19290*/  CALL.REL.NOINC `($__internal_10_$__cuda_sm70_shflsync_bfly_p) ;  /* 0x00001f7000007944 */ /* 0x000fea0003c00000 */
[----:B------:R-:W-:-:S05]  /*192a0*/  BRA `(.L_x_850) ;  /* 0xffff101000007947 */ /* 0x000fca000383ffff */
.L_x_742:
[----:B------:R-:W-:Y:S01]  /*192b0*/  MOV R2, RZ ;  /* 0x000000ff00027202 */ /* 0x000fe20000000f00 */
[----:B------:R-:W-:Y:S01]  /*192c0*/  IMAD.MOV.U32 R44, RZ, RZ, R0 ;  /* 0x000000ffff2c7224 */ /* 0x000fe200078e0000 */
[----:B------:R-:W-:Y:S01]  /*192d0*/  MOV R3, 0x19300 ;  /* 0x0001930000037802 */ /* 0x000fe20000000f00 */
[----:B------:R-:W-:Y:S02]  /*192e0*/  IMAD.MOV.U32 R45, RZ, RZ, 0x181f ;  /* 0x0000181fff2d7424 */ /* 0x000fe400078e00ff */
[----:B-1--4-:R-:W-:Y:S05]  /*192f0*/  CALL.REL.NOINC `($__internal_11_$__cuda_sm70_shflsync_idx_p) ;  /* 0x00001f7000007944 */ /* 0x012fea0003c00000 */
[----:B------:R-:W-:Y:S01]  /*19300*/  MOV R7, R45 ;  /* 0x0000002d00077202 */ /* 0x000fe20000000f00 */
[----:B------:R-:W-:-:S05]  /*19310*/  BRA `(.L_x_851) ;  /* 0xffff2d4000007947 */ /* 0x000fca000383ffff */
.L_x_743:
        /* <DEDUP_REMOVED lines=57> */
.L_x_746:
[----:B------:R-:W-:Y:S01]  /*196b0*/  MOV R2, RZ ;  /* 0x000000ff00027202 */ /* 0x000fe20000000f00 */
[----:B------:R-:W-:Y:S01]  /*196c0*/  IMAD.MOV.U32 R44, RZ, RZ, R0 ;  /* 0x000000ffff2c7224 */ /* 0x000fe200078e0000 */
[----:B------:R-:W-:Y:S01]  /*196d0*/  MOV R3, 0x19700 ;  /* 0x0001970000037802 */ /* 0x000fe20000000f00 */
[----:B------:R-:W-:Y:S02]  /*196e0*/  IMAD.MOV.U32 R45, RZ, RZ, 0x181f ;  /* 0x0000181fff2d7424 */ /* 0x000fe400078e00ff */
[----:B-1----:R-:W-:Y:S05]  /*196f0*/  CALL.REL.NOINC `($__internal_11_$__cuda_sm70_shflsync_idx_p) ;  /* 0x00001b7000007944 */ /* 0x002fea0003c00000 */
[----:B------:R-:W-:Y:S01]  /*19700*/  MOV R7, R45 ;  /* 0x0000002d00077202 */ /* 0x000fe20000000f00 */
[----:B------:R-:W-:-:S05]  /*19710*/  BRA `(.L_x_853) ;  /* 0xffff3cf000007947 */ /* 0x000fca000383ffff */
.L_x_747:
[----:B------:R-:W-:Y:S01]  /*19720*/  MOV R2, RZ ;  /* 0x000000ff00027202 */ /* 0x000fe20000000f00 */
[----:B------:R-:W-:Y:S01]  /*19730*/  IMAD.MOV.U32 R44, RZ, RZ, R4 ;  /* 0x000000ffff2c7224 */ /* 0x000fe200078e0004 */
[----:B------:R-:W-:Y:S01]  /*19740*/  MOV R3, 0x19770 ;  /* 0x0001977000037802 */ /* 0x000fe20000000f00 */
[----:B------:R-:W-:Y:S02]  /*19750*/  IMAD.MOV.U32 R45, RZ, RZ, 0x181f ;  /* 0x0000181fff2d7424 */ /* 0x000fe400078e00ff */
[----:B-123--:R-:W-:Y:S05]  /*19760*/  CALL.REL.NOINC `($__internal_11_$__cuda_sm70_shflsync_idx_p) ;  /* 0x00001b0000007944 */ /* 0x00efea0003c00000 */
        /* <DEDUP_REMOVED lines=52> */
.L_x_748:
[----:B------:R-:W-:Y:S02]  /*19ab0*/  MOV R0, 0x2 ;  /* 0x0000000200007802 */ /* 0x000fe40000000f00 */
[----:B------:R-:W-:Y:S02]  /*19ac0*/  MOV R2, 0x19ae0 ;  /* 0x00019ae000027802 */ /* 0x000fe40000000f00 */
[----:B------:R-:W-:Y:S05]  /*19ad0*/  CALL.REL.NOINC `($__internal_10_$__cuda_sm70_shflsync_bfly_p) ;  /* 0x0000173000007944 */ /* 0x000fea0003c00000 */
[----:B------:R-:W-:-:S05]  /*19ae0*/  BRA `(.L_x_855) ;  /* 0xffff3ee000007947 */ /* 0x000fca000383ffff */
.L_x_749:
[----:B------:R-:W-:Y:S01]  /*19af0*/  MOV R0, 0x1 ;  /* 0x0000000100007802 */ /* 0x000fe20000000f00 */
[----:B-1----:R-:W-:Y:S01]  /*19b00*/  IMAD.MOV.U32 R4, RZ, RZ, R5 ;  /* 0x000000ffff047224 */ /* 0x002fe200078e0005 */
        /* <DEDUP_REMOVED lines=12> */
.L_x_752:
[----:B--23--:R-:W-:Y:S01]  /*19bd0*/  MOV R2, RZ ;  /* 0x000000ff00027202 */ /* 0x00cfe20000000f00 */
[----:B------:R-:W-:Y:S01]  /*19be0*/  IMAD.MOV.U32 R44, RZ, RZ, R4 ;  /* 0x000000ffff2c7224 */ /* 0x000fe200078e0004 */
[----:B------:R-:W-:Y:S01]  /*19bf0*/  MOV R3, 0x19c20 ;  /* 0x00019c2000037802 */ /* 0x000fe20000000f00 */
[----:B------:R-:W-:Y:S02]  /*19c00*/  IMAD.MOV.U32 R45, RZ, RZ, 0x181f ;  /* 0x0000181fff2d7424 */ /* 0x000fe400078e00ff */
[----:B-1--4-:R-:W-:Y:S05]  /*19c10*/  CALL.REL.NOINC `($__internal_11_$__cuda_sm70_shflsync_idx_p) ;  /* 0x0000165000007944 */ /* 0x012fea0003c00000 */
[----:B------:R-:W-:Y:S01]  /*19c20*/  MOV R12, R45 ;  /* 0x0000002d000c7202 */ /* 0x000fe20000000f00 */
[----:B------:R-:W-:-:S05]  /*19c30*/  BRA `(.L_x_857) ;  /* 0xffff596000007947 */ /* 0x000fca000383ffff */
.L_x_755:
[----:B------:R-:W-:Y:S01]  /*19c40*/  MOV R2, RZ ;  /* 0x000000ff00027202 */ /* 0x000fe20000000f00 */
[----:B------:R-:W-:Y:S01]  /*19c50*/  IMAD.MOV.U32 R44, RZ, RZ, R0 ;  /* 0x000000ffff2c7224 */ /* 0x000fe200078e0000 */
[----:B------:R-:W-:Y:S01]  /*19c60*/  MOV R3, 0x19c90 ;  /* 0x00019c9000037802 */ /* 0x000fe20000000f00 */
[----:B------:R-:W-:Y:S02]  /*19c70*/  IMAD.MOV.U32 R45, RZ, RZ, 0x181f ;  /* 0x0000181fff2d7424 */ /* 0x000fe400078e00ff */
[----:B------:R-:W-:Y:S05]  /*19c80*/  CALL.REL.NOINC `($__internal_11_$__cuda_sm70_shflsync_idx_p) ;  /* 0x000015e000007944 */ /* 0x000fea0003c00000 */
[----:B------:R-:W-:Y:S01]  /*19c90*/  MOV R7, R45 ;  /* 0x0000002d00077202 */ /* 0x000fe20000000f00 */
[----:B------:R-:W-:-:S05]  /*19ca0*/  BRA `(.L_x_858) ;  /* 0xffff6c1000007947 */ /* 0x000fca000383ffff */
.L_x_756:
[----:B------:R-:W-:Y:S01]  /*19cb0*/  MOV R2, RZ ;  /* 0x000000ff00027202 */ /* 0x000fe20000000f00 */
[----:B------:R-:W-:Y:S01]  /*19cc0*/  IMAD.MOV.U32 R44, RZ, RZ, R4 ;  /* 0x000000ffff2c7224 */ /* 0x000fe200078e0004 */
[----:B------:R-:W-:Y:S01]  /*19cd0*/  MOV R3, 0x19d00 ;  /* 0x00019d0000037802 */ /* 0x000fe20000000f00 */
[----:B------:R-:W-:Y:S02]  /*19ce0*/  IMAD.MOV.U32 R45, RZ, RZ, 0x181f ;  /* 0x0000181fff2d7424 */ /* 0x000fe400078e00ff */
[----:B-12---:R-:W-:Y:S05]  /*19cf0*/  CALL.REL.NOINC `($__internal_11_$__cuda_sm70_shflsync_idx_p) ;  /* 0x0000157000007944 */ /* 0x006fea0003c00000 */
[C---:B------:R-:W-:Y:S01]  /*19d00*/  IADD3 R8, -R193.reuse, 0x10, RZ ;  /* 0x00000010c1087810 */ /* 0x040fe20007ffe1ff */
[----:B------:R-:W-:Y:S03]  /*19d10*/  IMAD.MOV.U32 R44, RZ, RZ, R0 ;  /* 0x000000ffff2c7224 */ /* 0x000fe600078e0000 */
[----:B------:R-:W-:Y:S04]  /*19d20*/  LOP3.LUT R8, R8, 0xf, RZ, 0xc0, !PT ;  /* 0x0000000f08087812 */ /* 0x000fe800078ec0ff */
[----:B------:R-:W-:Y:S04]  /*19d30*/  IADD3 R8, P1, P0, R8, R45, R12 ;  /* 0x0000002d08087210 */ /* 0x000fe8000783e00c */
[----:B------:R-:W-:Y:S02]  /*19d40*/  IADD3.X R9, RZ, R7, R5, P1, P0 ;  /* 0x00000007ff097210 */ /* 0x000fe40000fe0405 */
[----:B------:R-:W-:Y:S02]  /*19d50*/  ISETP.NE.U32.AND P1, PT, R193, RZ, PT ;  /* 0x000000ffc100720c */ /* 0x000fe40003f25070 */
[----:B------:R-:W-:Y:S01]  /*19d60*/  IADD3 R2, P0, R45, R13, RZ ;  /* 0x0000000d2d027210 */ /* 0x000fe20007f1e0ff */
[----:B------:R-:W-:Y:S04]  /*19d70*/  IMAD.MOV.U32 R45, RZ, RZ, 0x181f ;  /* 0x0000181fff2d7424 */ /* 0x000fe800078e00ff */
[----:B------:R-:W-:Y:S06]  /*19d80*/  IMAD.X R3, R7, 0x1, R6, P0 ;  /* 0x0000000107037824 */ /* 0x000fec00000e0606 */
[----:B------:R-:W-:Y:S01]  /*19d90*/  @!PT LDS RZ, [RZ] ;  /* 0x00000000fffff984 */ /* 0x000fe20000000800 */
[----:B------:R-:W-:Y:S01]  /*19da0*/  @!PT LDS RZ, [RZ] ;  /* 0x00000000fffff984 */ /* 0x000fe20000000800 */
[----:B------:R-:W-:Y:S01]  /*19db0*/  @!PT LDS RZ, [RZ] ;  /* 0x00000000fffff984 */ /* 0x000fe20000000800 */
[----:B------:R1:W-:Y:S04]  /*19dc0*/  LDGSTS.E.BYPASS.LTC128B.128.ZFILL [R195+0x8100], [R8.64], P1 ;  /* 0x0810000008c37fae */ /* 0x0003e80008941d46 */
[----:B------:R2:W-:Y:S02]  /*19dd0*/  LDGSTS.E.BYPASS.LTC128B.128 [R195+0xb100], [R2.64], !P3 ;  /* 0x0b10000002c37fae */ /* 0x0005e4000d901d46 */
[----:B--2---:R-:W-:Y:S01]  /*19de0*/  MOV R3, 0x19e10 ;  /* 0x00019e1000037802 */ /* 0x004fe20000000f00 */
[----:B------:R-:W-:Y:S02]  /*19df0*/  IMAD.MOV.U32 R2, RZ, RZ, 0x1 ;  /* 0x00000001ff027424 */ /* 0x000fe400078e00ff */
[----:B-1----:R-:W-:Y:S05]  /*19e00*/  CALL.REL.NOINC `($__internal_11_$__cuda_sm70_shflsync_idx_p) ;  /* 0x0000146000007944 */ /* 0x002fea0003c00000 */
[----:B------:R-:W-:Y:S01]  /*19e10*/  MOV R2, 0x1 ;  /* 0x0000000100027802 */ /* 0x000fe20000000f00 */
[----:B------:R-:W-:Y:S01]  /*19e20*/  IMAD.MOV.U32 R7, RZ, RZ, R45 ;  /* 0x000000ffff077224 */ /* 0x000fe200078e002d */
[----:B------:R-:W-:Y:S01]  /*19e30*/  MOV R45, 0x181f ;  /* 0x0000181f002d7802 */ /* 0x000fe20000000f00 */
[----:B------:R-:W-:Y:S01]  /*19e40*/  IMAD.MOV.U32 R44, RZ, RZ, R4 ;  /* 0x000000ffff2c7224 */ /* 0x000fe200078e0004 */
[----:B------:R-:W-:Y:S02]  /*19e50*/  MOV R3, 0x19e70 ;  /* 0x00019e7000037802 */ /* 0x000fe40000000f00 */
[----:B------:R-:W-:Y:S05]  /*19e60*/  CALL.REL.NOINC `($__internal_11_$__cuda_sm70_shflsync_idx_p) ;  /* 0x0000140000007944 */ /* 0x000fea0003c00000 */
        /* <DEDUP_REMOVED lines=25> */
.L_x_757:
[----:B------:R-:W-:Y:S01]  /*1a000*/  MOV R2, RZ ;  /* 0x000000ff00027202 */ /* 0x000fe20000000f00 */
[----:B------:R-:W-:Y:S01]  /*1a010*/  IMAD.MOV.U32 R44, RZ, RZ, R5 ;  /* 0x000000ffff2c7224 */ /* 0x000fe200078e0005 */
[----:B------:R-:W-:Y:S01]  /*1a020*/  MOV R3, 0x1a050 ;  /* 0x0001a05000037802 */ /* 0x000fe20000000f00 */
[----:B------:R-:W-:Y:S02]  /*1a030*/  IMAD.MOV.U32 R45, RZ, RZ, 0x1c1f ;  /* 0x00001c1fff2d7424 */ /* 0x000fe400078e00ff */
[----:B------:R-:W-:Y:S05]  /*1a040*/  CALL.REL.NOINC `($__internal_11_$__cuda_sm70_shflsync_idx_p) ;  /* 0x0000122000007944 */ /* 0x000fea0003c00000 */
[----:B------:R-:W-:Y:S01]  /*1a050*/  MOV R4, R45 ;  /* 0x0000002d00047202 */ /* 0x000fe20000000f00 */
[----:B------:R-:W-:-:S05]  /*1a060*/  BRA `(.L_x_860) ;  /* 0xffff6b6000007947 */ /* 0x000fca000383ffff */
.L_x_762:
[----:B------:R-:W-:Y:S01]  /*1a070*/  MOV R2, 0x1 ;  /* 0x0000000100027802 */ /* 0x000fe20000000f00 */
[----:B------:R-:W-:Y:S01]  /*1a080*/  IMAD.MOV.U32 R44, RZ, RZ, R5 ;  /* 0x000000ffff2c7224 */ /* 0x000fe200078e0005 */
[----:B------:R-:W-:Y:S01]  /*1a090*/  MOV R3, 0x1a0c0 ;  /* 0x0001a0c000037802 */ /* 0x000fe20000000f00 */
[----:B------:R-:W-:Y:S02]  /*1a0a0*/  IMAD.MOV.U32 R45, RZ, RZ, 0x1c1f ;  /* 0x00001c1fff2d7424 */ /* 0x000fe400078e00ff */
[----:B-1----:R-:W-:Y:S05]  /*1a0b0*/  CALL.REL.NOINC `($__internal_11_$__cuda_sm70_shflsync_idx_p) ;  /* 0x000011b000007944 */ /* 0x002fea0003c00000 */
[----:B------:R-:W-:Y:S01]  /*1a0c0*/  MOV R4, R45 ;  /* 0x0000002d00047202 */ /* 0x000fe20000000f00 */
[----:B------:R-:W-:-:S05]  /*1a0d0*/  BRA `(.L_x_861) ;  /* 0xffff754000007947 */ /* 0x000fca000383ffff */
.L_x_767:
[----:B------:R-:W-:Y:S02]  /*1a0e0*/  MOV R0, 0x2 ;  /* 0x0000000200007802 */ /* 0x000fe40000000f00 */
[----:B------:R-:W-:Y:S02]  /*1a0f0*/  MOV R2, 0x1a110 ;  /* 0x0001a11000027802 */ /* 0x000fe40000000f00 */
[----:B-12---:R-:W-:Y:S05]  /*1a100*/  CALL.REL.NOINC `($__internal_10_$__cuda_sm70_shflsync_bfly_p) ;  /* 0x0000110000007944 */ /* 0x006fea0003c00000 */
[----:B------:R-:W-:-:S05]  /*1a110*/  BRA `(.L_x_862) ;  /* 0xffff7fa000007947 */ /* 0x000fca000383ffff */
.L_x_768:
        /* <DEDUP_REMOVED lines=14> */
.L_x_770:
[----:B------:R-:W-:Y:S01]  /*1a200*/  IMAD.MOV.U32 R4, RZ, RZ, R227 ;  /* 0x000000ffff047224 */ /* 0x000fe200078e00e3 */
[----:B------:R-:W-:-:S02]  /*1a210*/  MOV R0, 0x2 ;  /* 0x0000000200007802 */ /* 0x000fc40000000f00 */
[----:B------:R-:W-:Y:S02]  /*1a220*/  MOV R2, 0x1a240 ;  /* 0x0001a24000027802 */ /* 0x000fe40000000f00 */
[----:B------:R-:W-:Y:S05]  /*1a230*/  CALL.REL.NOINC `($__internal_10_$__cuda_sm70_shflsync_bfly_p) ;  /* 0x00000fd000007944 */ /* 0x000fea0003c00000 */
[----:B------:R-:W-:Y:S05]  /*1a240*/  BRA `(.L_x_864) ;  /* 0xffff97f000007947 */ /* 0x000fea000383ffff */
.L_x_771:
[----:B------:R-:W-:Y:S01]  /*1a250*/  IMAD.MOV.U32 R4, RZ, RZ, R6 ;  /* 0x000000ffff047224 */ /* 0x000fe200078e0006 */
[----:B------:R-:W-:Y:S02]  /*1a260*/  MOV R0, 0x1 ;  /* 0x0000000100007802 */ /* 0x000fe40000000f00 */
[----:B------:R-:W-:Y:S02]  /*1a270*/  MOV R2, 0x1a290 ;  /* 0x0001a29000027802 */ /* 0x000fe40000000f00 */
[----:B-1----:R-:W-:Y:S05]  /*1a280*/  CALL.REL.NOINC `($__internal_10_$__cuda_sm70_shflsync_bfly_p) ;  /* 0x00000f8000007944 */ /* 0x002fea0003c00000 */
[----:B------:R-:W-:Y:S01]  /*1a290*/  FADD.FTZ R6, R6, R0 ;  /* 0x0000000006067221 */ /* 0x000fe20000010000 */
[----:B------:R-:W-:Y:S02]  /*1a2a0*/  MOV R4, R228 ;  /* 0x000000e400047202 */ /* 0x000fe40000000f00 */
[----:B------:R-:W-:Y:S02]  /*1a2b0*/  MOV R0, 0x2 ;  /* 0x0000000200007802 */ /* 0x000fe40000000f00 */
[----:B------:R-:W-:Y:S02]  /*1a2c0*/  MOV R2, 0x1a2e0 ;  /* 0x0001a2e000027802 */ /* 0x000fe40000000f00 */
[----:B------:R-:W-:Y:S05]  /*1a2d0*/  CALL.REL.NOINC `($__internal_10_$__cuda_sm70_shflsync_bfly_p) ;  /* 0x00000f3000007944 */ /* 0x000fea0003c00000 */
[----:B------:R-:W-:Y:S01]  /*1a2e0*/  FADD.FTZ R4, R228, R0 ;  /* 0x00000000e4047221 */ /* 0x000fe20000010000 */
[----:B------:R-:W-:Y:S02]  /*1a2f0*/  MOV R0, 0x1 ;  /* 0x0000000100007802 */ /* 0x000fe40000000f00 */
[----:B------:R-:W-:-:S02]  /*1a300*/  MOV R2, 0x1a320 ;  /* 0x0001a32000027802 */ /* 0x000fc40000000f00 */
[----:B------:R-:W-:Y:S05]  /*1a310*/  CALL.REL.NOINC `($__internal_10_$__cuda_sm70_shflsync_bfly_p) ;  /* 0x00000ef000007944 */ /* 0x000fea0003c00000 */
[----:B------:R-:W-:Y:S01]  /*1a320*/  MOV R3, R0 ;  /* 0x0000000000037202 */ /* 0x000fe20000000f00 */
[----:B------:R-:W-:Y:S05]  /*1a330*/  BRA `(.L_x_865) ;  /* 0xffff977000007947 */ /* 0x000fea000383ffff */
.L_x_778:
[----:B--234-:R-:W-:Y:S01]  /*1a340*/  IMAD.MOV.U32 R44, RZ, RZ, R7 ;  /* 0x000000ffff2c7224 */ /* 0x01cfe200078e0007 */
[----:B------:R-:W-:Y:S01]  /*1a350*/  MOV R2, RZ ;  /* 0x000000ff00027202 */ /* 0x000fe20000000f00 */
[----:B------:R-:W-:Y:S01]  /*1a360*/  IMAD.MOV.U32 R45, RZ, RZ, 0x181f ;  /* 0x0000181fff2d7424 */ /* 0x000fe200078e00ff */
[----:B------:R-:W-:-:S02]  /*1a370*/  MOV R3, 0x1a390 ;  /* 0x0001a39000037802 */ /* 0x000fc40000000f00 */
[----:B-1----:R-:W-:Y:S05]  /*1a380*/  CALL.REL.NOINC `($__internal_11_$__cuda_sm70_shflsync_idx_p) ;  /* 0x00000ee000007944 */ /* 0x002fea0003c00000 */
[----:B------:R-:W-:Y:S01]  /*1a390*/  MOV R10, R45 ;  /* 0x0000002d000a7202 */ /* 0x000fe20000000f00 */
[----:B------:R-:W-:Y:S05]  /*1a3a0*/  BRA `(.L_x_866) ;  /* 0xffffaa9000007947 */ /* 0x000fea000383ffff */
.L_x_779:
[----:B------:R-:W-:Y:S01]  /*1a3b0*/  IMAD.MOV.U32 R44, RZ, RZ, R8 ;  /* 0x000000ffff2c7224 */ /* 0x000fe200078e0008 */
[----:B------:R-:W-:Y:S01]  /*1a3c0*/  MOV R2, RZ ;  /* 0x000000ff00027202 */ /* 0x000fe20000000f00 */
[----:B------:R-:W-:Y:S01]  /*1a3d0*/  IMAD.MOV.U32 R45, RZ, RZ, 0x181f ;  /* 0x0000181fff2d7424 */ /* 0x000fe200078e00ff */
[----:B------:R-:W-:-:S02]  /*1a3e0*/  MOV R3, 0x1a400 ;  /* 0x0001a40000037802 */ /* 0x000fc40000000f00 */
[----:B-123--:R-:W-:Y:S05]  /*1a3f0*/  CALL.REL.NOINC `($__internal_11_$__cuda_sm70_shflsync_idx_p) ;  /* 0x00000e7000007944 */ /* 0x00efea0003c00000 */
[----:B------:R-:W-:Y:S01]  /*1a400*/  MOV R0, R45 ;  /* 0x0000002d00007202 */ /* 0x000fe20000000f00 */
[----:B------:R-:W-:Y:S05]  /*1a410*/  BRA `(.L_x_867) ;  /* 0xffffaa4000007947 */ /* 0x000fea000383ffff */
.L_x_782:
[----:B------:R-:W-:Y:S01]  /*1a420*/  IMAD.MOV.U32 R44, RZ, RZ, R7 ;  /* 0x000000ffff2c7224 */ /* 0x000fe200078e0007 */
[----:B--2---:R-:W-:Y:S01]  /*1a430*/  MOV R2, 0x1 ;  /* 0x0000000100027802 */ /* 0x004fe20000000f00 */
[----:B------:R-:W-:Y:S01]  /*1a440*/  IMAD.MOV.U32 R45, RZ, RZ, 0x181f ;  /* 0x0000181fff2d7424 */ /* 0x000fe200078e00ff */
[----:B------:R-:W-:-:S02]  /*1a450*/  MOV R3, 0x1a470 ;  /* 0x0001a47000037802 */ /* 0x000fc40000000f00 */
[----:B-1-34-:R-:W-:Y:S05]  /*1a460*/  CALL.REL.NOINC `($__internal_11_$__cuda_sm70_shflsync_idx_p) ;  /* 0x00000e0000007944 */ /* 0x01afea0003c00000 */
        /* <DEDUP_REMOVED lines=8> */
.L_x_785:
[----:B------:R-:W-:Y:S01]  /*1a4f0*/  IMAD.MOV.U32 R44, RZ, RZ, R7 ;  /* 0x000000ffff2c7224 */ /* 0x000fe200078e0007 */
[----:B-1----:R-:W-:Y:S01]  /*1a500*/  MOV R2, 0x2 ;  /* 0x0000000200027802 */ /* 0x002fe20000000f00 */
[----:B------:R-:W-:Y:S01]  /*1a510*/  IMAD.MOV.U32 R45, RZ, RZ, 0x181f ;  /* 0x0000181fff2d7424 */ /* 0x000fe200078e00ff */
[----:B------:R-:W-:Y:S02]  /*1a520*/  MOV R3, 0x1a540 ;  /* 0x0001a54000037802 */ /* 0x000fe40000000f00 */
[----:B--234-:R-:W-:Y:S05]  /*1a530*/  CALL.REL.NOINC `($__internal_11_$__cuda_sm70_shflsync_idx_p) ;  /* 0x00000d3000007944 */ /* 0x01cfea0003c00000 */
[----:B------:R-:W-:Y:S01]  /*1a540*/  MOV R10, R45 ;  /* 0x0000002d000a7202 */ /* 0x000fe20000000f00 */
[----:B------:R-:W-:Y:S05]  /*1a550*/  BRA `(.L_x_869) ;  /* 0xffffab3000007947 */ /* 0x000fea000383ffff */
.L_x_786:
[----:B------:R-:W-:Y:S01]  /*1a560*/  IMAD.MOV.U32 R44, RZ, RZ, R8 ;  /* 0x000000ffff2c7224 */ /* 0x000fe200078e0008 */
[----:B-1----:R-:W-:Y:S01]  /*1a570*/  MOV R2, 0x2 ;  /* 0x0000000200027802 */ /* 0x002fe20000000f00 */
[----:B------:R-:W-:Y:S01]  /*1a580*/  IMAD.MOV.U32 R45, RZ, RZ, 0x181f ;  /* 0x0000181fff2d7424 */ /* 0x000fe200078e00ff */
[----:B------:R-:W-:Y:S02]  /*1a590*/  MOV R3, 0x1a5b0 ;  /* 0x0001a5b000037802 */ /* 0x000fe40000000f00 */
[----:B--234-:R-:W-:Y:S05]  /*1a5a0*/  CALL.REL.NOINC `($__internal_11_$__cuda_sm70_shflsync_idx_p) ;  /* 0x00000cc000007944 */ /* 0x01cfea0003c00000 */
[----:B------:R-:W-:Y:S01]  /*1a5b0*/  MOV R0, R45 ;  /* 0x0000002d00007202 */ /* 0x000fe20000000f00 */
[----:B------:R-:W-:Y:S05]  /*1a5c0*/  BRA `(.L_x_870) ;  /* 0xffffaae000007947 */ /* 0x000fea000383ffff */
.L_x_789:
[----:B------:R-:W-:Y:S01]  /*1a5d0*/  IMAD.MOV.U32 R44, RZ, RZ, R7 ;  /* 0x000000ffff2c7224 */ /* 0x000fe200078e0007 */
[----:B-1----:R-:W-:Y:S01]  /*1a5e0*/  MOV R2, 0x3 ;  /* 0x0000000300027802 */ /* 0x002fe20000000f00 */
[----:B------:R-:W-:Y:S01]  /*1a5f0*/  IMAD.MOV.U32 R45, RZ, RZ, 0x181f ;  /* 0x0000181fff2d7424 */ /* 0x000fe200078e00ff */
[----:B------:R-:W-:-:S02]  /*1a600*/  MOV R3, 0x1a620 ;  /* 0x0001a62000037802 */ /* 0x000fc40000000f00 */
[----:B--234-:R-:W-:Y:S05]  /*1a610*/  CALL.REL.NOINC `($__internal_11_$__cuda_sm70_shflsync_idx_p) ;  /* 0x00000c5000007944 */ /* 0x01cfea0003c00000 */
        /* <DEDUP_REMOVED lines=8> */
.L_x_791:
[----:B------:R-:W-:Y:S01]  /*1a6a0*/  IMAD.MOV.U32 R44, RZ, RZ, R5 ;  /* 0x000000ffff2c7224 */ /* 0x000fe200078e0005 */
[----:B------:R-:W-:Y:S01]  /*1a6b0*/  MOV R2, RZ ;  /* 0x000000ff00027202 */ /* 0x000fe20000000f00 */
[----:B------:R-:W-:Y:S01]  /*1a6c0*/  IMAD.MOV.U32 R45, RZ, RZ, 0x1c1f ;  /* 0x00001c1fff2d7424 */ /* 0x000fe200078e00ff */
[----:B------:R-:W-:Y:S02]  /*1a6d0*/  MOV R3, 0x1a6f0 ;  /* 0x0001a6f000037802 */ /* 0x000fe40000000f00 */
[----:B------:R-:W-:Y:S05]  /*1a6e0*/  CALL.REL.NOINC `($__internal_11_$__cuda_sm70_shflsync_idx_p) ;  /* 0x00000b8000007944 */ /* 0x000fea0003c00000 */
[----:B------:R-:W-:Y:S01]  /*1a6f0*/  MOV R4, R45 ;  /* 0x0000002d00047202 */ /* 0x000fe20000000f00 */
[----:B------:R-:W-:Y:S05]  /*1a700*/  BRA `(.L_x_872) ;  /* 0xffffadc000007947 */ /* 0x000fea000383ffff */
.L_x_792:
[----:B------:R-:W-:Y:S01]  /*1a710*/  IMAD.MOV.U32 R44, RZ, RZ, R12 ;  /* 0x000000ffff2c7224 */ /* 0x000fe200078e000c */
[----:B------:R-:W-:Y:S01]  /*1a720*/  MOV R2, RZ ;  /* 0x000000ff00027202 */ /* 0x000fe20000000f00 */
[----:B------:R-:W-:Y:S01]  /*1a730*/  IMAD.MOV.U32 R45, RZ, RZ, 0x1c1f ;  /* 0x00001c1fff2d7424 */ /* 0x000fe200078e00ff */
[----:B------:R-:W-:Y:S02]  /*1a740*/  MOV R3, 0x1a760 ;  /* 0x0001a76000037802 */ /* 0x000fe40000000f00 */
[----:B-12---:R-:W-:Y:S05]  /*1a750*/  CALL.REL.NOINC `($__internal_11_$__cuda_sm70_shflsync_idx_p) ;  /* 0x00000b1000007944 */ /* 0x006fea0003c00000 */
[----:B------:R-:W-:Y:S01]  /*1a760*/  MOV R0, R45 ;  /* 0x0000002d00007202 */ /* 0x000fe20000000f00 */
[----:B------:R-:W-:Y:S05]  /*1a770*/  BRA `(.L_x_873) ;  /* 0xffffad7000007947 */ /* 0x000fea000383ffff */
.L_x_795:
[----:B------:R-:W-:Y:S01]  /*1a780*/  IMAD.MOV.U32 R44, RZ, RZ, R5 ;  /* 0x000000ffff2c7224 */ /* 0x000fe200078e0005 */
[----:B----4-:R-:W-:Y:S01]  /*1a790*/  MOV R2, 0x1 ;  /* 0x0000000100027802 */ /* 0x010fe20000000f00 */
[----:B------:R-:W-:Y:S01]  /*1a7a0*/  IMAD.MOV.U32 R45, RZ, RZ, 0x1c1f ;  /* 0x00001c1fff2d7424 */ /* 0x000fe200078e00ff */
[----:B------:R-:W-:-:S02]  /*1a7b0*/  MOV R3, 0x1a7d0 ;  /* 0x0001a7d000037802 */ /* 0x000fc40000000f00 */
[----:B-123--:R-:W-:Y:S05]  /*1a7c0*/  CALL.REL.NOINC `($__internal_11_$__cuda_sm70_shflsync_idx_p) ;  /* 0x00000aa000007944 */ /* 0x00efea0003c00000 */
        /* <DEDUP_REMOVED lines=8> */
.L_x_799:
[----:B------:R-:W-:Y:S01]  /*1a850*/  IMAD.MOV.U32 R44, RZ, RZ, R7 ;  /* 0x000000ffff2c7224 */ /* 0x000fe200078e0007 */
[----:B------:R-:W-:Y:S01]  /*1a860*/  MOV R2, RZ ;  /* 0x000000ff00027202 */ /* 0x000fe20000000f00 */
[----:B------:R-:W-:Y:S01]  /*1a870*/  IMAD.MOV.U32 R45, RZ, RZ, 0x181f ;  /* 0x0000181fff2d7424 */ /* 0x000fe200078e00ff */
[----:B------:R-:W-:Y:S02]  /*1a880*/  MOV R3, 0x1a8a0 ;  /* 0x0001a8a000037802 */ /* 0x000fe40000000f00 */
[----:B------:R-:W-:Y:S05]  /*1a890*/  CALL.REL.NOINC `($__internal_11_$__cuda_sm70_shflsync_idx_p) ;  /* 0x000009d000007944 */ /* 0x000fea0003c00000 */
[----:B------:R-:W-:Y:S01]  /*1a8a0*/  MOV R9, R45 ;  /* 0x0000002d00097202 */ /* 0x000fe20000000f00 */
[----:B------:R-:W-:Y:S05]  /*1a8b0*/  BRA `(.L_x_875) ;  /* 0xffffc19000007947 */ /* 0x000fea000383ffff */
.L_x_800:
[----:B------:R-:W-:Y:S01]  /*1a8c0*/  IMAD.MOV.U32 R44, RZ, RZ, R10 ;  /* 0x000000ffff2c7224 */ /* 0x000fe200078e000a */
[----:B------:R-:W-:Y:S01]  /*1a8d0*/  MOV R2, RZ ;  /* 0x000000ff00027202 */ /* 0x000fe20000000f00 */
[----:B------:R-:W-:Y:S01]  /*1a8e0*/  IMAD.MOV.U32 R45, RZ, RZ, 0x181f ;  /* 0x0000181fff2d7424 */ /* 0x000fe200078e00ff */
[----:B------:R-:W-:Y:S02]  /*1a8f0*/  MOV R3, 0x1a910 ;  /* 0x0001a91000037802 */ /* 0x000fe40000000f00 */
[----:B-12---:R-:W-:Y:S05]  /*1a900*/  CALL.REL.NOINC `($__internal_11_$__cuda_sm70_shflsync_idx_p) ;  /* 0x0000096000007944 */ /* 0x006fea0003c00000 */
[----:B------:R-:W-:Y:S01]  /*1a910*/  MOV R0, R45 ;  /* 0x0000002d00007202 */ /* 0x000fe20000000f00 */
[----:B------:R-:W-:Y:S05]  /*1a920*/  BRA `(.L_x_876) ;  /* 0xffffc14000007947 */ /* 0x000fea000383ffff */
.L_x_803:
        /* <DEDUP_REMOVED lines=13> */
.L_x_806:
[----:B------:R-:W-:Y:S01]  /*1aa00*/  IMAD.MOV.U32 R44, RZ, RZ, R7 ;  /* 0x000000ffff2c7224 */ /* 0x000fe200078e0007 */
[----:B-1----:R-:W-:Y:S01]  /*1aa10*/  MOV R2, 0x2 ;  /* 0x0000000200027802 */ /* 0x002fe20000000f00 */
[----:B------:R-:W-:Y:S01]  /*1aa20*/  IMAD.MOV.U32 R45, RZ, RZ, 0x181f ;  /* 0x0000181fff2d7424 */ /* 0x000fe200078e00ff */
[----:B------:R-:W-:Y:S02]  /*1aa30*/  MOV R3, 0x1aa50 ;  /* 0x0001aa5000037802 */ /* 0x000fe40000000f00 */
[----:B--234-:R-:W-:Y:S05]  /*1aa40*/  CALL.REL.NOINC `($__internal_11_$__cuda_sm70_shflsync_idx_p) ;  /* 0x0000082000007944 */ /* 0x01cfea0003c00000 */
[----:B------:R-:W-:Y:S01]  /*1aa50*/  MOV R9, R45 ;  /* 0x0000002d00097202 */ /* 0x000fe20000000f00 */
[----:B------:R-:W-:Y:S05]  /*1aa60*/  BRA `(.L_x_878) ;  /* 0xffffc24000007947 */ /* 0x000fea000383ffff */
.L_x_807:
[----:B------:R-:W-:Y:S01]  /*1aa70*/  IMAD.MOV.U32 R44, RZ, RZ, R10 ;  /* 0x000000ffff2c7224 */ /* 0x000fe200078e000a */
[----:B------:R-:W-:Y:S01]  /*1aa80*/  MOV R2, 0x2 ;  /* 0x0000000200027802 */ /* 0x000fe20000000f00 */
[----:B------:R-:W-:Y:S01]  /*1aa90*/  IMAD.MOV.U32 R45, RZ, RZ, 0x181f ;  /* 0x0000181fff2d7424 */ /* 0x000fe200078e00ff */
[----:B------:R-:W-:Y:S02]  /*1aaa0*/  MOV R3, 0x1aac0 ;  /* 0x0001aac000037802 */ /* 0x000fe40000000f00 */
[----:B-1234-:R-:W-:Y:S05]  /*1aab0*/  CALL.REL.NOINC `($__internal_11_$__cuda_sm70_shflsync_idx_p) ;  /* 0x000007b000007944 */ /* 0x01efea0003c00000 */
[----:B------:R-:W-:Y:S01]  /*1aac0*/  MOV R0, R45 ;  /* 0x0000002d00007202 */ /* 0x000fe20000000f00 */
[----:B------:R-:W-:Y:S05]  /*1aad0*/  BRA `(.L_x_879) ;  /* 0xffffc1f000007947 */ /* 0x000fea000383ffff */
.L_x_810:
        /* <DEDUP_REMOVED lines=13> */
.L_x_812:
[----:B------:R-:W-:Y:S01]  /*1abb0*/  IMAD.MOV.U32 R44, RZ, RZ, R62 ;  /* 0x000000ffff2c7224 */ /* 0x000fe200078e003e */
[----:B------:R-:W-:Y:S01]  /*1abc0*/  MOV R2, RZ ;  /* 0x000000ff00027202 */ /* 0x000fe20000000f00 */
[----:B------:R-:W-:Y:S01]  /*1abd0*/  IMAD.MOV.U32 R45, RZ, RZ, 0x1f ;  /* 0x0000001fff2d7424 */ /* 0x000fe200078e00ff */
[----:B------:R-:W-:Y:S02]  /*1abe0*/  MOV R3, 0x1ac00 ;  /* 0x0001ac0000037802 */ /* 0x000fe40000000f00 */
[----:B-1----:R-:W-:Y:S05]  /*1abf0*/  CALL.REL.NOINC `($__internal_11_$__cuda_sm70_shflsync_idx_p) ;  /* 0x0000067000007944 */ /* 0x002fea0003c00000 */
[----:B------:R-:W-:Y:S01]  /*1ac00*/  MOV R9, R45 ;  /* 0x0000002d00097202 */ /* 0x000fe20000000f00 */
[----:B------:R-:W-:Y:S05]  /*1ac10*/  BRA `(.L_x_881) ;  /* 0xffffc38000007947 */ /* 0x000fea000383ffff */
.L_x_813:
[----:B------:R-:W-:Y:S01]  /*1ac20*/  IMAD.MOV.U32 R44, RZ, RZ, R62 ;  /* 0x000000ffff2c7224 */ /* 0x000fe200078e003e */
[----:B------:R-:W-:Y:S01]  /*1ac30*/  MOV R2, 0x1 ;  /* 0x0000000100027802 */ /* 0x000fe20000000f00 */
[----:B------:R-:W-:Y:S01]  /*1ac40*/  IMAD.MOV.U32 R45, RZ, RZ, 0x1f ;  /* 0x0000001fff2d7424 */ /* 0x000fe200078e00ff */
[----:B------:R-:W-:Y:S02]  /*1ac50*/  MOV R3, 0x1ac70 ;  /* 0x0001ac7000037802 */ /* 0x000fe40000000f00 */
[----:B-123--:R-:W-:Y:S05]  /*1ac60*/  CALL.REL.NOINC `($__internal_11_$__cuda_sm70_shflsync_idx_p) ;  /* 0x0000060000007944 */ /* 0x00efea0003c00000 */
[----:B------:R-:W-:Y:S01]  /*1ac70*/  MOV R8, R45 ;  /* 0x0000002d00087202 */ /* 0x000fe20000000f00 */
[----:B------:R-:W-:Y:S05]  /*1ac80*/  BRA `(.L_x_882) ;  /* 0xffffc33000007947 */ /* 0x000fea000383ffff */
.L_x_814:
[----:B------:R-:W-:Y:S02]  /*1ac90*/  MOV R2, 0x1 ;  /* 0x0000000100027802 */ /* 0x000fe40000000f00 */
[----:B------:R-:W-:-:S02]  /*1aca0*/  MOV R3, 0x1acc0 ;  /* 0x0001acc000037802 */ /* 0x000fc40000000f00 */
[----:B--234-:R-:W-:Y:S05]  /*1acb0*/  CALL.REL.NOINC `($__internal_12_$__cuda_sm70_shflsync_up_p) ;  /* 0x0000061000007944 */ /* 0x01cfea0003c00000 */
[----:B------:R-:W-:Y:S05]  /*1acc0*/  BRA `(.L_x_883) ;  /* 0xffffc41000007947 */ /* 0x000fea000383ffff */
.L_x_815:
[----:B------:R-:W-:Y:S02]  /*1acd0*/  MOV R2, 0x2 ;  /* 0x0000000200027802 */ /* 0x000fe40000000f00 */
[----:B------:R-:W-:-:S02]  /*1ace0*/  MOV R3, 0x1ad00 ;  /* 0x0001ad0000037802 */ /* 0x000fc40000000f00 */
[----:B--23--:R-:W-:Y:S05]  /*1acf0*/  CALL.REL.NOINC `($__internal_12_$__cuda_sm70_shflsync_up_p) ;  /* 0x000005d000007944 */ /* 0x00cfea0003c00000 */
        /* <DEDUP_REMOVED lines=24> */
.L_x_819:
[----:B------:R-:W-:Y:S02]  /*1ae80*/  MOV R2, 0x1 ;  /* 0x0000000100027802 */ /* 0x000fe40000000f00 */
[----:B------:R-:W-:Y:S02]  /*1ae90*/  MOV R3, 0x1aeb0 ;  /* 0x0001aeb000037802 */ /* 0x000fe40000000f00 */
[----:B------:R-:W-:Y:S05]  /*1aea0*/  CALL.REL.NOINC `($__internal_12_$__cuda_sm70_shflsync_up_p) ;  /* 0x0000042000007944 */ /* 0x000fea0003c00000 */
[----:B------:R-:W-:Y:S01]  /*1aeb0*/  MOV R2, R4 ;  /* 0x0000000400027202 */ /* 0x000fe20000000f00 */
[----:B------:R-:W-:Y:S05]  /*1aec0*/  BRA `(.L_x_885) ;  /* 0xffffc46000007947 */ /* 0x000fea000383ffff */
.L_x_820:
[----:B------:R-:W-:Y:S02]  /*1aed0*/  MOV R2, 0x2 ;  /* 0x0000000200027802 */ /* 0x000fe40000000f00 */
[----:B------:R-:W-:Y:S02]  /*1aee0*/  MOV R3, 0x1af00 ;  /* 0x0001af0000037802 */ /* 0x000fe40000000f00 */
        /* <DEDUP_REMOVED lines=25> */
.L_x_822:
[----:B------:R-:W-:Y:S02]  /*1b080*/  SEL R0, RZ, 0x1, P0 ;  /* 0x00000001ff007807 */ /* 0x000fe40000000000 */
[----:B------:R-:W-:Y:S02]  /*1b090*/  MOV R2, 0x1b0b0 ;  /* 0x0001b0b000027802 */ /* 0x000fe40000000f00 */
[----:B-1----:R-:W-:Y:S05]  /*1b0a0*/  CALL.REL.NOINC `($__internal_13_$__cuda_sm70_votesync_ballot) ;  /* 0x0000029000007944 */ /* 0x002fea0003c00000 */
[----:B------:R-:W-:Y:S01]  /*1b0b0*/  MOV R5, R0 ;  /* 0x0000000000057202 */ /* 0x000fe20000000f00 */
[----:B------:R-:W-:Y:S05]  /*1b0c0*/  BRA `(.L_x_887) ;  /* 0xffffc3f000007947 */ /* 0x000fea000383ffff */
.L_x_823:
[----:B------:R-:W-:Y:S01]  /*1b0d0*/  IMAD.MOV.U32 R44, RZ, RZ, R6 ;  /* 0x000000ffff2c7224 */ /* 0x000fe200078e0006 */
[----:B------:R-:W-:Y:S01]  /*1b0e0*/  MOV R2, R0 ;  /* 0x0000000000027202 */ /* 0x000fe20000000f00 */
[----:B------:R-:W-:Y:S01]  /*1b0f0*/  IMAD.MOV.U32 R45, RZ, RZ, 0x1f ;  /* 0x0000001fff2d7424 */ /* 0x000fe200078e00ff */
[----:B------:R-:W-:Y:S02]  /*1b100*/  MOV R3, 0x1b120 ;  /* 0x0001b12000037802 */ /* 0x000fe40000000f00 */
[----:B-1----:R-:W-:Y:S05]  /*1b110*/  CALL.REL.NOINC `($__internal_11_$__cuda_sm70_shflsync_idx_p) ;  /* 0x0000015000007944 */ /* 0x002fea0003c00000 */
[----:B------:R-:W-:Y:S01]  /*1b120*/  IMAD.MOV.U32 R10, RZ, RZ, R45 ;  /* 0x000000ffff0a7224 */ /* 0x000fe200078e002d */
[----:B------:R-:W-:Y:S01]  /*1b130*/  MOV R2, R0 ;  /* 0x0000000000027202 */ /* 0x000fe20000000f00 */
[----:B------:R-:W-:Y:S01]  /*1b140*/  IMAD.MOV.U32 R44, RZ, RZ, R7 ;  /* 0x000000ffff2c7224 */ /* 0x000fe200078e0007 */
[----:B------:R-:W-:-:S02]  /*1b150*/  MOV R45, 0x1f ;  /* 0x0000001f002d7802 */ /* 0x000fc40000000f00 */
[----:B------:R-:W-:Y:S02]  /*1b160*/  MOV R3, 0x1b180 ;  /* 0x0001b18000037802 */ /* 0x000fe40000000f00 */
[----:B------:R-:W-:Y:S05]  /*1b170*/  CALL.REL.NOINC `($__internal_11_$__cuda_sm70_shflsync_idx_p) ;  /* 0x000000f000007944 */ /* 0x000fea0003c00000 */
[----:B------:R-:W-:Y:S01]  /*1b180*/  MOV R7, R45 ;  /* 0x0000002d00077202 */ /* 0x000fe20000000f00 */
[----:B------:R-:W-:Y:S05]  /*1b190*/  BRA `(.L_x_888) ;  /* 0xffffc37000007947 */ /* 0x000fea000383ffff */
.L_x_826:
[----:B------:R-:W-:Y:S01]  /*1b1a0*/  IMAD.MOV.U32 R44, RZ, RZ, R4 ;  /* 0x000000ffff2c7224 */ /* 0x000fe200078e0004 */
[----:B------:R-:W-:Y:S01]  /*1b1b0*/  MOV R2, R0 ;  /* 0x0000000000027202 */ /* 0x000fe20000000f00 */
[----:B------:R-:W-:Y:S01]  /*1b1c0*/  IMAD.MOV.U32 R45, RZ, RZ, 0x1f ;  /* 0x0000001fff2d7424 */ /* 0x000fe200078e00ff */
[----:B------:R-:W-:Y:S02]  /*1b1d0*/  MOV R3, 0x1b1f0 ;  /* 0x0001b1f000037802 */ /* 0x000fe40000000f00 */
[----:B-1-34-:R-:W-:Y:S05]  /*1b1e0*/  CALL.REL.NOINC `($__internal_11_$__cuda_sm70_shflsync_idx_p) ;  /* 0x0000008000007944 */ /* 0x01afea0003c00000 */
[----:B------:R-:W-:Y:S01]  /*1b1f0*/  MOV R11, R45 ;  /* 0x0000002d000b7202 */ /* 0x000fe20000000f00 */
[----:B------:R-:W-:Y:S05]  /*1b200*/  BRA `(.L_x_825) ;  /* 0xffffc36000007947 */ /* 0x000fea000383ffff */
        .weak           $__internal_10_$__cuda_sm70_shflsync_bfly_p
        .type           $__internal_10_$__cuda_sm70_shflsync_bfly_p,@function
        .size           $__internal_10_$__cuda_sm70_shflsync_bfly_p,($__internal_11_$__cuda_sm70_shflsync_idx_p - $__internal_10_$__cuda_sm70_shflsync_bfly_p)
$__internal_10_$__cuda_sm70_shflsync_bfly_p:
[----:B------:R-:W-:Y:S02]  /*1b210*/  MOV R35, 0xffffffff ;  /* 0xffffffff00237802 */ /* 0x000fe40000000f00 */
[----:B------:R-:W-:Y:S02]  /*1b220*/  MOV R3, 0x1f ;  /* 0x0000001f00037802 */ /* 0x000fe40000000f00 */
[----:B------:R-:W-:Y:S04]  /*1b230*/  WARPSYNC R35 ;  /* 0x0000002300007348 */ /* 0x000fe80003800000 */
[----:B------:R1:W2:Y:S02]  /*1b240*/  SHFL.BFLY PT, R0, R4, R0, R3 ;  /* 0x0c00000004007389 */ /* 0x0002a400000e0003 */
[----:B-1----:R-:W-:-:S04]  /*1b250*/  MOV R3, 0x0 ;  /* 0x0000000000037802 */ /* 0x002fc80000000f00 */
[----:B--2---:R-:W-:Y:S05]  /*1b260*/  RET.REL.NODEC R2 `(_ZN7cutlass13device_kernelIN5flash19enable_sm80_to_sm89INS1_16FlashAttnFwdSm80INS1_25CollectiveMainloopFwdSm80ILi8ELi1ELb1EN4cute5tupleIJNS5_1CILi128EEENS7_ILi96EEES8_EEELi128ENS_10bfloat16_tEfNS_4arch4Sm80ELb0ELb1ELb1ELb1ELb1ELb0ELb1ELb1EEENS1_21CollectiveEpilogueFwdINS6_IJS8_S8_S9_EEENS6_IJNS7_ILi1EEESH_SH_EEESB_SD_Li256ELb1ELb1ELb1ELb0EEENS1_36VarlenDynamicPersistentTileSchedulerILi128ELi96ELi256ELi256ELb1ELb1ELb0ELb1ELb0ELb1EEEEEEEEEvNT_6ParamsE) ;  /* 0xfffe4d9002007950 */ /* 0x004fea0003c3ffff */
        .weak           $__internal_11_$__cuda_sm70_shflsync_idx_p
        .type           $__internal_11_$__cuda_sm70_shflsync_idx_p,@function
        .size           $__internal_11_$__cuda_sm70_shflsync_idx_p,($__internal_12_$__cuda_sm70_shflsync_up_p - $__internal_11_$__cuda_sm70_shflsync_idx_p)
$__internal_11_$__cuda_sm70_shflsync_idx_p:
[----:B------:R-:W-:-:S04]  /*1b270*/  MOV R212, 0xffffffff ;  /* 0xffffffff00d47802 */ /* 0x000fc80000000f00 */
[----:B------:R-:W-:Y:S04]  /*1b280*/  WARPSYNC R212 ;  /* 0x000000d400007348 */ /* 0x000fe80003800000 */
[----:B------:R1:W2:Y:S02]  /*1b290*/  SHFL.IDX PT, R45, R44, R2, R45 ;  /* 0x000000022c2d7389 */ /* 0x0002a400000e002d */
[----:B-1----:R-:W-:Y:S02]  /*1b2a0*/  MOV R2, R3 ;  /* 0x0000000300027202 */ /* 0x002fe40000000f00 */
[----:B------:R-:W-:-:S04]  /*1b2b0*/  MOV R3, 0x0 ;  /* 0x0000000000037802 */ /* 0x000fc80000000f00 */
[----:B--2---:R-:W-:Y:S05]  /*1b2c0*/  RET.REL.NODEC R2 `(_ZN7cutlass13device_kernelIN5flash19enable_sm80_to_sm89INS1_16FlashAttnFwdSm80INS1_25CollectiveMainloopFwdSm80ILi8ELi1ELb1EN4cute5tupleIJNS5_1CILi128EEENS7_ILi96EEES8_EEELi128ENS_10bfloat16_tEfNS_4arch4Sm80ELb0ELb1ELb1ELb1ELb1ELb0ELb1ELb1EEENS1_21CollectiveEpilogueFwdINS6_IJS8_S8_S9_EEENS6_IJNS7_ILi1EEESH_SH_EEESB_SD_Li256ELb1ELb1ELb1ELb0EEENS1_36VarlenDynamicPersistentTileSchedulerILi128ELi96ELi256ELi256ELb1ELb1ELb0ELb1ELb0ELb1EEEEEEEEEvNT_6ParamsE) ;  /* 0xfffe4d3002007950 */ /* 0x004fea0003c3ffff */
        .weak           $__internal_12_$__cuda_sm70_shflsync_up_p
        .type           $__internal_12_$__cuda_sm70_shflsync_up_p,@function
        .size           $__internal_12_$__cuda_sm70_shflsync_up_p,($__internal_13_$__cuda_sm70_votesync_ballot - $__internal_12_$__cuda_sm70_shflsync_up_p)
$__internal_12_$__cuda_sm70_shflsync_up_p:
[----:B------:R-:W-:Y:S02]  /*1b2d0*/  IMAD.MOV.U32 R4, RZ, RZ, RZ ;  /* 0x000000ffff047224 */ /* 0x000fe400078e00ff */
[----:B------:R-:W-:-:S04]  /*1b2e0*/  IMAD.MOV.U32 R10, RZ, RZ, -0x1 ;  /* 0xffffffffff0a7424 */ /* 0x000fc800078e00ff */
[----:B------:R-:W-:Y:S04]  /*1b2f0*/  WARPSYNC R10 ;  /* 0x0000000a00007348 */ /* 0x000fe80003800000 */
[----:B------:R1:W2:Y:S02]  /*1b300*/  SHFL.UP PT, R4, R0, R2, R4 ;  /* 0x0400000200047389 */ /* 0x0002a400000e0004 */
[----:B-1----:R-:W-:Y:S02]  /*1b310*/  MOV R2, R3 ;  /* 0x0000000300027202 */ /* 0x002fe40000000f00 */
[----:B------:R-:W-:-:S04]  /*1b320*/  MOV R3, 0x0 ;  /* 0x0000000000037802 */ /* 0x000fc80000000f00 */
[----:B--2---:R-:W-:Y:S05]  /*1b330*/  RET.REL.NODEC R2 `(_ZN7cutlass13device_kernelIN5flash19enable_sm80_to_sm89INS1_16FlashAttnFwdSm80INS1_25CollectiveMainloopFwdSm80ILi8ELi1ELb1EN4cute5tupleIJNS5_1CILi128EEENS7_ILi96EEES8_EEELi128ENS_10bfloat16_tEfNS_4arch4Sm80ELb0ELb1ELb1ELb1ELb1ELb0ELb1ELb1EEENS1_21CollectiveEpilogueFwdINS6_IJS8_S8_S9_EEENS6_IJNS7_ILi1EEESH_SH_EEESB_SD_Li256ELb1ELb1ELb1ELb0EEENS1_36VarlenDynamicPersistentTileSchedulerILi128ELi96ELi256ELi256ELb1ELb1ELb0ELb1ELb0ELb1EEEEEEEEEvNT_6ParamsE) ;  /* 0xfffe4cc002007950 */ /* 0x004fea0003c3ffff */
        .weak           $__internal_13_$__cuda_sm70_votesync_ballot
        .type           $__internal_13_$__cuda_sm70_votesync_ballot,@function
        .size           $__internal_13_$__cuda_sm70_votesync_ballot,(.L_x_1801 - $__internal_13_$__cuda_sm70_votesync_ballot)
$__internal_13_$__cuda_sm70_votesync_ballot:
[----:B------:R-:W-:Y:S01]  /*1b340*/  ISETP.NE.U32.AND P0, PT, R0, 0x1, PT ;  /* 0x000000010000780c */ /* 0x000fe20003f05070 */
[----:B------:R-:W-:-:S04]  /*1b350*/  IMAD.MOV.U32 R3, RZ, RZ, -0x1 ;  /* 0xffffffffff037424 */ /* 0x000fc800078e00ff */
[----:B------:R-:W-:Y:S08]  /*1b360*/  WARPSYNC R3 ;  /* 0x0000000300007348 */ /* 0x000ff00003800000 */
[----:B------:R-:W-:-:S04]  /*1b370*/  VOTE.ANY R0, PT, !P0 ;  /* 0x0000000000007806 */ /* 0x000fc800040e0100 */
[----:B------:R-:W-:Y:S01]  /*1b380*/  LOP3.LUT R0, R0, R3, RZ, 0xc0, !PT ;  /* 0x0000000300007212 */ /* 0x000fe200078ec0ff */
[----:B------:R-:W-:-:S04]  /*1b390*/  IMAD.MOV.U32 R3, RZ, RZ, 0x0 ;  /* 0x00000000ff037424 */ /* 0x000fc800078e00ff */
[----:B------:R-:W-:Y:S05]  /*1b3a0*/  RET.REL.NODEC R2 `(_ZN7cutlass13device_kernelIN5flash19enable_sm80_to_sm89INS1_16FlashAttnFwdSm80INS1_25CollectiveMainloopFwdSm80ILi8ELi1ELb1EN4cute5tupleIJNS5_1CILi128EEENS7_ILi96EEES8_EEELi128ENS_10bfloat16_tEfNS_4arch4Sm80ELb0ELb1ELb1ELb1ELb1ELb0ELb1ELb1EEENS1_21CollectiveEpilogueFwdINS6_IJS8_S8_S9_EEENS6_IJNS7_ILi1EEESH_SH_EEESB_SD_Li256ELb1ELb1ELb1ELb0EEENS1_36VarlenDynamicPersistentTileSchedulerILi128ELi96ELi256ELi256ELb1ELb1ELb0ELb1ELb0ELb1EEEEEEEEEvNT_6ParamsE) ;  /* 0xfffe4c5002007950 */ /* 0x000fea0003c3ffff */
.L_x_889:
        /* <DEDUP_REMOVED lines=13> */
.L_x_1801:


//--------------------- .text._ZN7cutlass13device_kernelIN5flash19enable_sm80_to_sm89INS1_16FlashAttnFwdSm80INS1_25CollectiveMainloopFwdSm80ILi8ELi1ELb1EN4cute5tupleIJNS5_1CILi128EEENS7_ILi96EEES8_EEELi128ENS_10bfloat16_tEfNS_4arch4Sm80ELb0ELb1ELb1ELb1ELb1ELb1ELb1ELb1EEENS1_21CollectiveEpilogueFwdINS6_IJS8_S8_S9_EEENS6_IJNS7_ILi1EEESH_SH_EEESB_SD_Li256ELb1ELb1ELb1ELb0EEENS1_36VarlenDynamicPersistentTileSchedulerILi128ELi96ELi256ELi256ELb1ELb1ELb0ELb1ELb0ELb1EEEEEEEEEvNT_6ParamsE --------------------------
	.section	.text._ZN7cutlass13device_kernelIN5flash19enable_sm80_to_sm89INS1_16FlashAttnFwdSm80INS1_25CollectiveMainloopFwdSm80ILi8ELi1ELb1EN4cute5tupleIJNS5_1CILi128EEENS7_ILi96EEES8_EEELi128ENS_10bfloat16_tEfNS_4arch4Sm80ELb0ELb1ELb1ELb1ELb1ELb1ELb1ELb1EEENS1_21CollectiveEpilogueFwdINS6_IJS8_S8_S9_EEENS6_IJNS7_ILi1EEESH_SH_EEESB_SD_Li256ELb1ELb1ELb1ELb0EEENS1_36VarlenDynamicPersistentTileSchedulerILi128ELi96ELi256ELi256ELb1ELb1ELb0ELb1ELb0ELb1EEEEEEEEEvNT_6ParamsE,"ax",@progbits
	.sectioninfo	@"SHI_REGISTERS=255"
	.align	128
.text._ZN7cutlass13device_kernelIN5flash19enable_sm80_to_sm89INS1_16FlashAttnFwdSm80INS1_25CollectiveMainloopFwdSm80ILi8ELi1ELb1EN4cute5tupleIJNS5_1CILi128EEENS7_ILi96EEES8_EEELi128ENS_10bfloat16_tEfNS_4arch4Sm80ELb0ELb1ELb1ELb1ELb1ELb1ELb1ELb1EEENS1_21CollectiveEpilogueFwdINS6_IJS8_S8_S9_EEENS6_IJNS7_ILi1EEESH_SH_EEESB_SD_Li256ELb1ELb1ELb1ELb0EEENS1_36VarlenDynamicPersistentTileSchedulerILi128ELi96ELi256ELi256ELb1ELb1ELb0ELb1ELb0ELb1EEEEEEEEEvNT_6ParamsE:
        .type           _ZN7cutlass13device_kernelIN5flash19enable_sm80_to_sm89INS1_16FlashAttnFwdSm80INS1_25CollectiveMainloopFwdSm80ILi8ELi1ELb1EN4cute5tupleIJNS5_1CILi128EEENS7_ILi96EEES8_EEELi128ENS_10bfloat16_tEfNS_4arch4Sm80ELb0ELb1ELb1ELb1ELb1ELb1ELb1ELb1EEENS1_21CollectiveEpilogueFwdINS6_IJS8_S8_S9_EEENS6_IJNS7_ILi1EEESH_SH_EEESB_SD_Li256ELb1ELb1ELb1ELb0EEENS1_36VarlenDynamicPersistentTileSchedulerILi128ELi96ELi256ELi256ELb1ELb1ELb0ELb1ELb0ELb1EEEEEEEEEvNT_6ParamsE,@function
        .size           _ZN7cutlass13device_kernelIN5flash19enable_sm80_to_sm89INS1_16FlashAttnFwdSm80INS1_25CollectiveMainloopFwdSm80ILi8ELi1ELb1EN4cute5tupleIJNS5_1CILi128EEENS7_ILi96EEES8_EEELi128ENS_10bfloat16_tEfNS_4arch4Sm80ELb0ELb1ELb1ELb1ELb1ELb1ELb1ELb1EEENS1_21CollectiveEpilogueFwdINS6_IJS8_S8_S9_EEENS6_IJNS7_ILi1EEESH_SH_EEESB_SD_Li256ELb1ELb1ELb1ELb0EEENS1_36VarlenDynamicPersistentTileSchedulerILi128ELi96ELi256ELi256ELb1ELb1ELb0ELb1ELb0ELb1EEEEEEEEEvNT_6ParamsE,(.L_x_1806 - _ZN7cutlass13device_kernelIN5flash19enable_sm80_to_sm89INS1_16FlashAttnFwdSm80INS1_25CollectiveMainloopFwdSm80ILi8ELi1ELb1EN4cute5tupleIJNS5_1CILi128EEENS7_ILi96EEES8_EEELi128ENS_10bfloat16_tEfNS_4arch4Sm80ELb0ELb1ELb1ELb1ELb1ELb1ELb1ELb1EEENS1_21CollectiveEpilogueFwdINS6_IJS8_S8_S9_EEENS6_IJNS7_ILi1EEESH_SH_EEESB_SD_Li256ELb1ELb1ELb1ELb0EEENS1_36VarlenDynamicPersistentTileSchedulerILi128ELi96ELi256ELi256ELb1ELb1ELb0ELb1ELb0ELb1EEEEEEEEEvNT_6ParamsE)
        .other          _ZN7cutlass13device_kernelIN5flash19enable_sm80_to_sm89INS1_16FlashAttnFwdSm80INS1_25CollectiveMainloopFwdSm80ILi8ELi1ELb1EN4cute5tupleIJNS5_1CILi128EEENS7_ILi96EEES8_EEELi128ENS_10bfloat16_tEfNS_4arch4Sm80ELb0ELb1ELb1ELb1ELb1ELb1ELb1ELb1EEENS1_21CollectiveEpilogueFwdINS6_IJS8_S8_S9_EEENS6_IJNS7_ILi1EEESH_SH_EEESB_SD_Li256ELb1ELb1ELb1ELb0EEENS1_36VarlenDynamicPersistentTileSchedulerILi128ELi96ELi256ELi256ELb1ELb1ELb0ELb1ELb0ELb1EEEEEEEEEvNT_6ParamsE,@"STO_CUDA_ENTRY STV_DEFAULT"
_ZN7cutlass13device_kernelIN5flash19enable_sm80_to_sm89INS1_16FlashAttnFwdSm80INS1_25CollectiveMainloopFwdSm80ILi8ELi1ELb1EN4cute5tupleIJNS5_1CILi128EEENS7_ILi96EEES8_EEELi128ENS_10bfloat16_tEfNS_4arch4Sm80ELb0ELb1ELb1ELb1ELb1ELb1ELb1ELb1EEENS1_21CollectiveEpilogueFwdINS6_IJS8_S8_S9_EEENS6_IJNS7_ILi1EEESH_SH_EEESB_SD_Li256ELb1ELb1ELb1ELb0EEENS1_36VarlenDynamicPersistentTileSchedulerILi128ELi96ELi256ELi256ELb1ELb1ELb0ELb1ELb0ELb1EEEEEEEEEvNT_6ParamsE:
[----:B------:R-:W-:-:S03]  /*0000*/  MOV R1, c[0x0][0x28] ;  /* 0x00000a0000017a02 */ /* 0x000fc60000000f00 */
[----:B------:R-:W1:Y:S01]  /*0010*/  S2R R2, SR_TID.X ;  /* 0x0000000000027919 */ /* 0x000e620000002100 */
[----:B------:R-:W-:Y:S01]  /*0020*/  IADD3 R1, R1, -0x70, RZ ;  /* 0xffffff9001017810 */ /* 0x000fe20007ffe0ff */
[----:B------:R-:W-:Y:S01]  /*0030*/  ULDC.64 UR8, c[0x0][0x118] ;  /* 0x0000460000087ab9 */ /* 0x000fe20000000a00 */
[----:B-1----:R-:W-:-:S05]  /*0040*/  SHF.R.U32.HI R0, RZ, 0x5, R2 ;  /* 0x00000005ff007819 */ /* 0x002fca0000011602 */
[----:B------:R-:W1:Y:S02]  /*0050*/  SHFL.IDX PT, R3, R0, RZ, 0x1f ;  /* 0x00001fff00037589 */ /* 0x000e6400000e0000 */
[----:B-1----:R-:W-:Y:S02]  /*0060*/  ISETP.NE.AND P0, PT, R3, RZ, PT ;  /* 0x000000ff0300720c */ /* 0x002fe40003f05270 */
[----:B------:R-:W-:Y:S11]  /*0070*/  STL [R1+0x5c], R3 ;  /* 0x00005c0301007387 */ /* 0x000ff60000100800 */
[----:B------:R-:W-:Y:S06]  /*0080*/  @P0 BAR.SYNC.DEFER_BLOCKING 0x5, 0x100 ;  /* 0x0144000000000b1d */ /* 0x000fec0000010000 */
[----:B------:R-:W1:Y:S04]  /*0090*/  @P0 LDS.128 R4, [0xe100] ;  /* 0x00e10000ff040984 */ /* 0x000e680000000c00 */
[----:B-1----:R1:W-:Y:S04]  /*00a0*/  @P0 STL.64 [R1+0x18], R4 ;  /* 0x0000180401000387 */ /* 0x0023e80000100a00 */
[----:B------:R1:W-:Y:S04]  /*00b0*/  @P0 STL.64 [R1+0x20], R6 ;  /* 0x0000200601000387 */ /* 0x0003e80000100a00 */
[----:B------:R-:W-:Y:S06]  /*00c0*/  @P0 BAR.ARV 0x4, 0x100 ;  /* 0x0104000000000b1d */ /* 0x000fec0000002000 */
[----:B------:R-:W-:Y:S05]  /*00d0*/  @P0 BRA `(.L_x_890) ;  /* 0x00000fd000000947 */ /* 0x000fea0003800000 */
[----:B------:R-:W-:Y:S01]  /*00e0*/  LOP3.LUT R13, R2, 0x1f, RZ, 0xc0, !PT ;  /* 0x0000001f020d7812 */ /* 0x000fe200078ec0ff */
[----:B------:R-:W-:-:S03]  /*00f0*/  CS2R R8, SRZ ;  /* 0x0000000000087805 */ /* 0x000fc6000001ff00 */
[----:B------:R-:W-:-:S04]  /*0100*/  ISETP.NE.AND P6, PT, R13, 0x1f, PT ;  /* 0x0000001f0d00780c */ /* 0x000fc80003fc5270 */
[----:B------:R-:W-:-:S13]  /*0110*/  ISETP.GE.OR P0, PT, R13, c[0x0][0x53c], !P6 ;  /* 0x00014f000d007a0c */ /* 0x000fda0007706670 */
[----:B-1----:R-:W-:Y:S02]  /*0120*/  @!P0 IMAD.MOV.U32 R4, RZ, RZ, 0x4 ;  /* 0x00000004ff048424 */ /* 0x002fe400078e00ff */
[----:B------:R-:W-:Y:S02]  /*0130*/  @!P0 IMAD.MOV.U32 R2, RZ, RZ, 0x4 ;  /* 0x00000004ff028424 */ /* 0x000fe400078e00ff */
[----:B------:R-:W-:-:S04]  /*0140*/  @!P0 IMAD.WIDE.U32 R4, R13, R4, c[0x0][0x580] ;  /* 0x000160000d048625 */ /* 0x000fc800078e0004 */
[C---:B------:R-:W-:Y:S01]  /*0150*/  @!P0 IMAD.WIDE.U32 R2, R13.reuse, R2, c[0x0][0x578] ;  /* 0x00015e000d028625 */ /* 0x040fe200078e0002 */
[----:B------:R-:W2:Y:S04]  /*0160*/  @!P0 LDG.E R9, [R4.64] ;  /* 0x0000000804098981 */ /* 0x000ea8000c1e1900 */
[----:B------:R-:W2:Y:S01]  /*0170*/  @!P0 LDG.E R8, [R2.64] ;  /* 0x0000000802088981 */ /* 0x000ea2000c1e1900 */
[C---:B------:R-:W-:Y:S01]  /*0180*/  ISETP.NE.AND P5, PT, R13.reuse, RZ, PT ;  /* 0x000000ff0d00720c */ /* 0x040fe20003fa5270 */
[----:B------:R-:W1:Y:S01]  /*0190*/  S2UR UR4, SR_CTAID.X ;  /* 0x00000000000479c3 */ /* 0x000e620000002500 */
[C---:B------:R-:W-:Y:S01]  /*01a0*/  ISETP.GE.U32.AND P4, PT, R13.reuse, 0x2, PT ;  /* 0x000000020d00780c */ /* 0x040fe20003f86070 */
[----:B------:R-:W-:Y:S01]  /*01b0*/  IMAD.MOV.U32 R6, RZ, RZ, RZ ;  /* 0x000000ffff067224 */ /* 0x000fe200078e00ff */
        /* <DEDUP_REMOVED lines=26> */
.L_x_895:
        /* <DEDUP_REMOVED lines=16> */
.L_x_1141:
        /* <DEDUP_REMOVED lines=16> */
.L_x_1142:
[----:B--2---:R-:W-:-:S05]  /*0560*/  IMAD R0, R0, c[0x0][0x538], RZ ;  /* 0x00014e0000007a24 */ /* 0x004fca00078e02ff */
[----:B------:R-:W-:-:S04]  /*0570*/  IADD3 R7, R0, R7, RZ ;  /* 0x0000000700077210 */ /* 0x000fc80007ffe0ff */
[----:B------:R-:W-:-:S13]  /*0580*/  ISETP.GT.AND P0, PT, R7, UR4, PT ;  /* 0x0000000407007c0c */ /* 0x000fda000bf04270 */
[----:B-1----:R-:W-:Y:S05]  /*0590*/  @!P0 BRA `(.L_x_895) ;  /* 0xfffffdc000008947 */ /* 0x002fea000383ffff */
.L_x_891:
[----:B------:R-:W-:-:S05]  /*05a0*/  IADD3 R7, -R0, R7, RZ ;  /* 0x0000000700077210 */ /* 0x000fca0007ffe1ff */
[----:B------:R-:W-:-:S05]  /*05b0*/  IMAD R0, R4, c[0x0][0x538], R7 ;  /* 0x00014e0004007a24 */ /* 0x000fca00078e0207 */
[----:B------:R-:W-:Y:S01]  /*05c0*/  ISETP.GT.AND P0, PT, R0, UR4, PT ;  /* 0x0000000400007c0c */ /* 0x000fe2000bf04270 */
[----:B------:R-:W-:-:S12]  /*05d0*/  BRA.DIV ~URZ, `(.L_x_896) ;  /* 0x00022d127f007947 */ /* 0x000fd8000b800000 */
[----:B------:R-:W-:-:S04]  /*05e0*/  VOTE.ANY R14, PT, !P0 ;  /* 0x00000000000e7806 */ /* 0x000fc800040e0100 */
.L_x_1143:
[----:B------:R-:W1:Y:S02]  /*05f0*/  POPC R0, R14 ;  /* 0x0000000e00007309 */ /* 0x000e640000000000 */
[----:B-1----:R-:W-:-:S05]  /*0600*/  IADD3 R2, R0, R6, RZ ;  /* 0x0000000600027210 */ /* 0x002fca0007ffe0ff */
[----:B------:R1:W-:Y:S01]  /*0610*/  STL [R1+0x24], R2 ;  /* 0x0000240201007387 */ /* 0x0003e20000100800 */
[----:B------:R-:W-:Y:S05]  /*0620*/  BRA.DIV ~URZ, `(.L_x_897) ;  /* 0x00022d027f007947 */ /* 0x000fea000b800000 */
[----:B------:R2:W3:Y:S01]  /*0630*/  SHFL.IDX PT, R12, R9, R0, 0x1f ;  /* 0x00001f00090c7589 */ /* 0x0004e200000e0000 */
[----:B------:R-:W-:-:S03]  /*0640*/  MOV R5, RZ ;  /* 0x000000ff00057202 */ /* 0x000fc60000000f00 */
[----:B------:R2:W4:Y:S04]  /*0650*/  SHFL.IDX PT, R9, R8, R0, 0x1f ;  /* 0x00001f0008097589 */ /* 0x00052800000e0000 */
.L_x_1144:
[----:B------:R-:W-:Y:S01]  /*0660*/  ISETP.NE.AND P0, PT, R14, RZ, PT ;  /* 0x000000ff0e00720c */ /* 0x000fe20003f05270 */
[----:B------:R-:W-:-:S12]  /*0670*/  BSSY B0, `(.L_x_898) ;  /* 0x0000005000007945 */ /* 0x000fd80003800000 */
[----:B------:R-:W-:Y:S05]  /*0680*/  @!P0 BRA `(.L_x_899) ;  /* 0x0000003000008947 */ /* 0x000fea0003800000 */
[----:B--2---:R-:W-:Y:S01]  /*0690*/  IADD3 R0, R0, -0x1, RZ ;  /* 0xffffffff00007810 */ /* 0x004fe20007ffe0ff */
[----:B------:R-:W-:Y:S05]  /*06a0*/  BRA.DIV ~URZ, `(.L_x_900) ;  /* 0x00022d627f007947 */ /* 0x000fea000b800000 */
[----:B------:R2:W1:Y:S02]  /*06b0*/  SHFL.IDX PT, R5, R4, R0, 0x1f ;  /* 0x00001f0004057589 */ /* 0x00046400000e0000 */
.L_x_899:
[----:B------:R-:W-:Y:S05]  /*06c0*/  BSYNC B0 ;  /* 0x0000000000007941 */ /* 0x000fea0003800000 */
.L_x_898:
[----:B-12---:R-:W-:Y:S01]  /*06d0*/  IMAD R0, R5, c[0x0][0x538], R7 ;  /* 0x00014e0005007a24 */ /* 0x006fe200078e0207 */
[----:B----4-:R-:W-:Y:S01]  /*06e0*/  ISETP.NE.AND P0, PT, R9, 0x1, PT ;  /* 0x000000010900780c */ /* 0x010fe20003f05270 */
[----:B------:R-:W-:Y:S03]  /*06f0*/  BSSY B0, `(.L_x_901) ;  /* 0x0000089000007945 */ /* 0x000fe60003800000 */
[----:B------:R1:W-:Y:S01]  /*0700*/  STL [R1+0x18], R0 ;  /* 0x0000180001007387 */ /* 0x0003e20000100800 */
[----:B------:R-:W-:-:S08]  /*0710*/  IADD3 R11, -R0, UR4, RZ ;  /* 0x00000004000b7c10 */ /* 0x000fd0000fffe1ff */
[----:B------:R-:W-:Y:S05]  /*0720*/  @!P0 BRA `(.L_x_902) ;  /* 0x000003f000008947 */ /* 0x000fea0003800000 */
[-C--:B-1-3--:R-:W-:Y:S02]  /*0730*/  IABS R0, R12.reuse ;  /* 0x0000000c00007213 */ /* 0x08afe40000000000 */
        /* <DEDUP_REMOVED lines=59> */
[----:B------:R-:W-:-:S05]  /*0af0*/  IMAD R2, R3, 0x10000, R2 ;  /* 0x0001000003027824 */ /* 0x000fca00078e0202 */
[----:B------:R1:W-:Y:S01]  /*0b00*/  STL [R1+0x20], R2 ;  /* 0x0000200201007387 */ /* 0x0003e20000100800 */
[----:B------:R-:W-:Y:S05]  /*0b10*/  BRA `(.L_x_903) ;  /* 0x0000046000007947 */ /* 0x000fea0003800000 */
.L_x_902:
[----:B------:R-:W2:Y:S01]  /*0b20*/  LDL R3, [R1+0x24] ;  /* 0x0000240001037983 */ /* 0x000ea20000100800 */
[----:B------:R-:W-:-:S04]  /*0b30*/  IMAD.MOV.U32 R2, RZ, RZ, 0x4 ;  /* 0x00000004ff027424 */ /* 0x000fc800078e00ff */
[----:B--2---:R-:W-:-:S05]  /*0b40*/  IMAD.WIDE R2, R3, R2, c[0x0][0x590] ;  /* 0x0001640003027625 */ /* 0x004fca00078e0202 */
[----:B------:R-:W2:Y:S02]  /*0b50*/  LDG.E R7, [R2.64] ;  /* 0x0000000802077981 */ /* 0x000ea4000c1e1900 */
[----:B--23--:R-:W-:-:S05]  /*0b60*/  IMAD R9, R7, R12, RZ ;  /* 0x0000000c07097224 */ /* 0x00cfca00078e02ff */
[-C--:B-1----:R-:W-:Y:S02]  /*0b70*/  IABS R0, R9.reuse ;  /* 0x0000000900007213 */ /* 0x082fe40000000000 */
        /* <DEDUP_REMOVED lines=62> */
[----:B------:R-:W-:-:S05]  /*0f60*/  IMAD R2, R0, R2, R3 ;  /* 0x0000000200027224 */ /* 0x000fca00078e0203 */
[----:B------:R1:W-:Y:S02]  /*0f70*/  STL [R1+0x20], R2 ;  /* 0x0000200201007387 */ /* 0x0003e40000100800 */
.L_x_903:
[----:B------:R-:W-:Y:S05]  /*0f80*/  BSYNC B0 ;  /* 0x0000000000007941 */ /* 0x000fea0003800000 */
.L_x_901:
[----:B------:R-:W-:-:S04]  /*0f90*/  LOP3.LUT R0, RZ, R0, RZ, 0x33, !PT ;  /* 0x00000000ff007212 */ /* 0x000fc800078e33ff */
[----:B------:R-:W-:-:S05]  /*0fa0*/  IADD3 R0, R0, R12, RZ ;  /* 0x0000000c00007210 */ /* 0x000fca0007ffe0ff */
[----:B------:R2:W-:Y:S01]  /*0fb0*/  STL [R1+0x1c], R0 ;  /* 0x00001c0001007387 */ /* 0x0005e20000100800 */
[----:B------:R-:W-:Y:S05]  /*0fc0*/  BRA `(.L_x_904) ;  /* 0x0000006000007947 */ /* 0x000fea0003800000 */
.L_x_892:
[----:B------:R-:W-:Y:S01]  /*0fd0*/  MOV R0, UR4 ;  /* 0x0000000400007c02 */ /* 0x000fe20008000f00 */
[----:B------:R-:W-:Y:S04]  /*0fe0*/  STL [R1+0x1c], RZ ;  /* 0x00001cff01007387 */ /* 0x000fe80000100800 */
[----:B------:R-:W-:Y:S04]  /*0ff0*/  STL [R1+0x20], RZ ;  /* 0x000020ff01007387 */ /* 0x000fe80000100800 */
[----:B------:R1:W-:Y:S02]  /*1000*/  STL [R1+0x18], R0 ;  /* 0x0000180001007387 */ /* 0x0003e40000100800 */
[----:B-1----:R-:W-:-:S05]  /*1010*/  MOV R0, c[0x0][0x53c] ;  /* 0x00014f0000007a02 */ /* 0x002fca0000000f00 */
[----:B------:R1:W-:Y:S02]  /*1020*/  STL [R1+0x24], R0 ;  /* 0x0000240001007387 */ /* 0x0003e40000100800 */
.L_x_904:
[----:B------:R-:W3:Y:S04]  /*1030*/  LDL R4, [R1+0x18] ;  /* 0x0000180001047983 */ /* 0x000ee80000100800 */
[----:B------:R-:W3:Y:S04]  /*1040*/  LDL R5, [R1+0x1c] ;  /* 0x00001c0001057983 */ /* 0x000ee80000100800 */
[----:B------:R-:W3:Y:S04]  /*1050*/  LDL R6, [R1+0x20] ;  /* 0x0000200001067983 */ /* 0x000ee80000100800 */
[----:B------:R-:W3:Y:S01]  /*1060*/  LDL R7, [R1+0x24] ;  /* 0x0000240001077983 */ /* 0x000ee20000100800 */
[----:B------:R-:W-:Y:S01]  /*1070*/  ISETP.NE.AND P0, PT, R13, RZ, PT ;  /* 0x000000ff0d00720c */ /* 0x000fe20003f05270 */
[----:B------:R-:W-:-:S12]  /*1080*/  WARPSYNC 0xffffffff ;  /* 0xffffffff00007948 */ /* 0x000fd80003800000 */
[----:B---3--:R3:W-:Y:S04]  /*1090*/  @!P0 STS.128 [0xe100], R4 ;  /* 0x00e10004ff008388 */ /* 0x0087e80000000c00 */
[----:B------:R-:W-:Y:S06]  /*10a0*/  BAR.ARV 0x5, 0x100 ;  /* 0x0144000000007b1d */ /* 0x000fec0000002000 */
.L_x_890:
[----:B-12---:R-:W2:Y:S02]  /*10b0*/  LDL R0, [R1+0x24] ;  /* 0x0000240001007983 */ /* 0x006ea40000100800 */
[----:B--2---:R-:W-:-:S13]  /*10c0*/  ISETP.GE.AND P0, PT, R0, c[0x0][0x53c], PT ;  /* 0x00014f0000007a0c */ /* 0x004fda0003f06270 */
[----:B------:R-:W-:Y:S05]  /*10d0*/  @P0 EXIT ;  /* 0x000000000000094d */ /* 0x000fea0003800000 */
[----:B------:R-:W1:Y:S01]  /*10e0*/  S2R R17, SR_TID.X ;  /* 0x0000000000117919 */ /* 0x000e620000002100 */
[----:B------:R-:W-:Y:S01]  /*10f0*/  IMAD.MOV.U32 R18, RZ, RZ, 0x20 ;  /* 0x00000020ff127424 */ /* 0x000fe200078e00ff */
[----:B------:R-:W-:Y:S02]  /*1100*/  ULDC UR4, c[0x0][0x2ac] ;  /* 0x0000ab0000047ab9 */ /* 0x000fe40000000800 */
[----:B------:R-:W-:Y:S02]  /*1110*/  ULDC UR6, c[0x0][0x1d0] ;  /* 0x0000740000067ab9 */ /* 0x000fe40000000800 */
[----:B------:R-:W-:Y:S01]  /*1120*/  UIMAD UR6, UR4, UR6, URZ ;  /* 0x00000006040672a4 */ /* 0x000fe2000f8e023f */
[----:B-1----:R-:W-:-:S04]  /*1130*/  SHF.R.S32.HI R14, RZ, 0x1f, R17 ;  /* 0x0000001fff0e7819 */ /* 0x002fc80000011411 */
[CC--:B------:R-:W-:Y:S02]  /*1140*/  LEA.HI R2, R14.reuse, R17.reuse, RZ, 0x4 ;  /* 0x000000110e027211 */ /* 0x0c0fe400078f20ff */
[----:B---3--:R-:W-:Y:S02]  /*1150*/  LEA.HI R7, R14, R17, RZ, 0x2 ;  /* 0x000000110e077211 */ /* 0x008fe400078f10ff */
        /* <DEDUP_REMOVED lines=46> */
[----:B------:R-:W-:Y:S02]  /*1440*/  LEA.HI R13, R4, R21, RZ, 0x2 ;  /* 0x00000015040d7211 */ /* 0x000fe400078f10ff */
[----:B------:R-:W-:Y:S01]  /*1450*/  LOP3.LUT R0, R3, 0x1c0, RZ, 0xc0, !PT ;  /* 0x000001c003007812 */ /* 0x000fe200078ec0ff */
[----:B------:R-:W-:Y:S01]  /*1460*/  IMAD.IADD R2, R7, 0x1, R2 ;  /* 0x0000000107027824 */ /* 0x000fe200078e0202 */
[----:B------:R-:W-:Y:S02]  /*1470*/  SHF.R.S32.HI R4, RZ, 0x2, R13 ;  /* 0x00000002ff047819 */ /* 0x000fe4000001140d */
[----:B------:R-:W-:Y:S01]  /*1480*/  LOP3.LUT R3, R0, 0x8, R5, 0xf8, !PT ;  /* 0x0000000800037812 */ /* 0x000fe200078ef805 */
[----:B------:R-:W-:Y:S01]  /*1490*/  IMAD.SHL.U32 R20, R2, 0x2, RZ ;  /* 0x0000000202147824 */ /* 0x000fe200078e00ff */
[----:B------:R-:W-:Y:S01]  /*14a0*/  SHF.R.U32.HI R0, RZ, 0x3, R0 ;  /* 0x00000003ff007819 */ /* 0x000fe20000011600 */
[----:B------:R-:W-:Y:S01]  /*14b0*/  IMAD.SHL.U32 R2, R12, 0x40, RZ ;  /* 0x000000400c027824 */ /* 0x000fe200078e00ff */
[----:B------:R-:W-:Y:S01]  /*14c0*/  R2P PR, R6, 0x6 ;  /* 0x0000000606007804 */ /* 0x000fe20000000000 */
[----:B------:R-:W-:Y:S01]  /*14d0*/  IMAD R25, R10, 0x10, R4 ;  /* 0x000000100a197824 */ /* 0x000fe200078e0204 */
[----:B------:R-:W-:Y:S01]  /*14e0*/  LOP3.LUT R0, R3, R0, RZ, 0x3c, !PT ;  /* 0x0000000003007212 */ /* 0x000fe200078e3cff */
[----:B------:R-:W-:Y:S01]  /*14f0*/  IMAD R5, R11, 0x200, R8 ;  /* 0x000002000b057824 */ /* 0x000fe200078e0208 */
[----:B------:R-:W-:-:S02]  /*1500*/  LOP3.LUT R6, R6, 0x1, RZ, 0xc0, !PT ;  /* 0x0000000106067812 */ /* 0x000fc400078ec0ff */
[----:B------:R-:W-:Y:S01]  /*1510*/  LOP3.LUT R4, R0, 0xfffffe00, R2, 0xf8, !PT ;  /* 0xfffffe0000047812 */ /* 0x000fe200078ef802 */
[----:B------:R-:W-:Y:S01]  /*1520*/  STL [R1+0x68], R25 ;  /* 0x0000681901007387 */ /* 0x000fe20000100800 */
[----:B------:R-:W-:Y:S01]  /*1530*/  LEA.HI R0, R14, R17, RZ, 0x6 ;  /* 0x000000110e007211 */ /* 0x000fe200078f30ff */
[----:B------:R-:W-:Y:S01]  /*1540*/  IMAD.MOV.U32 R17, RZ, RZ, 0x40 ;  /* 0x00000040ff117424 */ /* 0x000fe200078e00ff */
[----:B------:R-:W-:Y:S01]  /*1550*/  ISETP.NE.U32.AND P0, PT, R6, 0x1, PT ;  /* 0x000000010600780c */ /* 0x000fe20003f05070 */
[----:B------:R-:W-:Y:S01]  /*1560*/  STL [R1+0x30], R20 ;  /* 0x0000301401007387 */ /* 0x000fe20000100800 */
[----:B------:R-:W-:Y:S01]  /*1570*/  SHF.R.S32.HI R101, RZ, 0x3, R101 ;  /* 0x00000003ff657819 */ /* 0x000fe20000011465 */
[----:B------:R-:W-:Y:S01]  /*1580*/  IMAD.SHL.U32 R0, R0, 0x8, RZ ;  /* 0x0000000800007824 */ /* 0x000fe200078e00ff */
[----:B------:R-:W-:Y:S02]  /*1590*/  IADD3 R3, R20, 0x80, RZ ;  /* 0x0000008014037810 */ /* 0x000fe40007ffe0ff */
[----:B------:R-:W-:-:S02]  /*15a0*/  IADD3 R22, R101, 0x20, RZ ;  /* 0x0000002065167810 */ /* 0x000fc40007ffe0ff */
[----:B------:R-:W-:Y:S01]  /*15b0*/  LOP3.LUT R7, R0, 0xfffffe00, RZ, 0xc0, !PT ;  /* 0xfffffe0000077812 */ /* 0x000fe200078ec0ff */
[C---:B------:R-:W-:Y:S01]  /*15c0*/  IMAD.SHL.U32 R0, R101.reuse, 0x40, RZ ;  /* 0x0000004065007824 */ /* 0x040fe200078e00ff */
[C---:B------:R-:W-:Y:S01]  /*15d0*/  IADD3 R23, R101.reuse, 0x40, RZ ;  /* 0x0000004065177810 */ /* 0x040fe20007ffe0ff */
[----:B------:R-:W-:Y:S01]  /*15e0*/  IMAD.SHL.U32 R6, R22, 0x40, RZ ;  /* 0x0000004016067824 */ /* 0x000fe200078e00ff */
[----:B------:R-:W-:Y:S02]  /*15f0*/  IADD3 R12, R101, 0x60, RZ ;  /* 0x00000060650c7810 */ /* 0x000fe40007ffe0ff */
[C---:B------:R-:W-:Y:S02]  /*1600*/  LOP3.LUT P4, RZ, R9.reuse, 0x2, RZ, 0xc0, !PT ;  /* 0x0000000209ff7812 */ /* 0x040fe4000788c0ff */
[----:B------:R-:W-:Y:S02]  /*1610*/  LOP3.LUT P3, RZ, R9, 0x4, RZ, 0xc0, !PT ;  /* 0x0000000409ff7812 */ /* 0x000fe4000786c0ff */
[----:B------:R-:W-:-:S02]  /*1620*/  SHF.R.S32.HI R9, RZ, 0x1f, R22 ;  /* 0x0000001fff097819 */ /* 0x000fc40000011416 */
[----:B------:R-:W-:Y:S02]  /*1630*/  IADD3 R19, R20, 0x70, RZ ;  /* 0x0000007014137810 */ /* 0x000fe40007ffe0ff */
[----:B------:R-:W-:Y:S02]  /*1640*/  SHF.R.S32.HI R8, RZ, 0x1f, R23 ;  /* 0x0000001fff087819 */ /* 0x000fe40000011417 */
[----:B------:R-:W-:Y:S01]  /*1650*/  @P0 IADD3 R19, R3, 0x10, RZ ;  /* 0x0000001003130810 */ /* 0x000fe20007ffe0ff */
[----:B------:R-:W-:Y:S01]  /*1660*/  IMAD.SHL.U32 R3, R23, 0x40, RZ ;  /* 0x0000004017037824 */ /* 0x000fe200078e00ff */
[--C-:B------:R-:W-:Y:S01]  /*1670*/  SHF.R.S32.HI R2, RZ, 0x1f, R101.reuse ;  /* 0x0000001fff027819 */ /* 0x100fe20000011465 */
[----:B------:R-:W-:Y:S01]  /*1680*/  IMAD.SHL.U32 R2, R12, 0x40, RZ ;  /* 0x000000400c027824 */ /* 0x000fe200078e00ff */
[----:B------:R-:W-:Y:S01]  /*1690*/  SHF.R.S32.HI R10, RZ, 0x1f, R12 ;  /* 0x0000001fff0a7819 */ /* 0x000fe2000001140c */
[----:B------:R-:W-:Y:S01]  /*16a0*/  STL [R1+0x34], R19 ;  /* 0x0000341301007387 */ /* 0x000fe20000100800 */
[----:B------:R-:W-:Y:S01]  /*16b0*/  LOP3.LUT R11, R0, 0x1c0, RZ, 0xc0, !PT ;  /* 0x000001c0000b7812 */ /* 0x000fe200078ec0ff */
[----:B------:R-:W-:Y:S01]  /*16c0*/  IMAD R0, R102, 0x20, R101 ;  /* 0x0000002066007824 */ /* 0x000fe200078e0265 */
[----:B------:R-:W-:-:S02]  /*16d0*/  LEA.HI R9, R9, R22, RZ, 0x3 ;  /* 0x0000001609097211 */ /* 0x000fc400078f18ff */
[----:B------:R-:W-:Y:S02]  /*16e0*/  LOP3.LUT R22, R6, 0x1c0, RZ, 0xc0, !PT ;  /* 0x000001c006167812 */ /* 0x000fe400078ec0ff */
[----:B------:R-:W-:Y:S02]  /*16f0*/  LEA.HI R8, R8, R23, RZ, 0x3 ;  /* 0x0000001708087211 */ /* 0x000fe400078f18ff */
[----:B------:R-:W-:Y:S02]  /*1700*/  LEA.HI R6, R10, R12, RZ, 0x3 ;  /* 0x0000000c0a067211 */ /* 0x000fe400078f18ff */
[----:B------:R-:W-:Y:S02]  /*1710*/  LOP3.LUT R10, R11, 0x38, R76, 0xf8, !PT ;  /* 0x000000380b0a7812 */ /* 0x000fe400078ef84c */
[----:B------:R-:W-:Y:S01]  /*1720*/  SHF.R.U32.HI R23, RZ, 0x3, R11 ;  /* 0x00000003ff177819 */ /* 0x000fe2000001160b */
[----:B------:R-:W-:Y:S01]  /*1730*/  IMAD.SHL.U32 R6, R6, 0x40, RZ ;  /* 0x0000004006067824 */ /* 0x000fe200078e00ff */
[----:B------:R-:W-:Y:S01]  /*1740*/  LOP3.LUT R14, R3, 0x1c0, RZ, 0xc0, !PT ;  /* 0x000001c0030e7812 */ /* 0x000fe200078ec0ff */
[----:B------:R-:W-:Y:S01]  /*1750*/  IMAD.SHL.U32 R3, R8, 0x40, RZ ;  /* 0x0000004008037824 */ /* 0x000fe200078e00ff */
[----:B------:R-:W-:Y:S01]  /*1760*/  LOP3.LUT R12, R2, 0x1c0, RZ, 0xc0, !PT ;  /* 0x000001c0020c7812 */ /* 0x000fe200078ec0ff */
[----:B------:R-:W-:Y:S01]  /*1770*/  IMAD.SHL.U32 R2, R9, 0x40, RZ ;  /* 0x0000004009027824 */ /* 0x000fe200078e00ff */
[----:B------:R-:W-:-:S02]  /*1780*/  LOP3.LUT R11, R13, 0x7ffffffc, RZ, 0xc0, !PT ;  /* 0x7ffffffc0d0b7812 */ /* 0x000fc400078ec0ff */
[----:B------:R-:W-:Y:S02]  /*1790*/  LOP3.LUT R26, R10, R23, RZ, 0x3c, !PT ;  /* 0x000000170a1a7212 */ /* 0x000fe400078e3cff */
[----:B------:R-:W-:Y:S01]  /*17a0*/  LOP3.LUT R9, R22, 0x38, R76, 0xf8, !PT ;  /* 0x0000003816097812 */ /* 0x000fe200078ef84c */
[----:B------:R-:W-:Y:S01]  /*17b0*/  IMAD.IADD R11, R21, 0x1, -R11 ;  /* 0x00000001150b7824 */ /* 0x000fe200078e0a0b */
[----:B------:R-:W-:Y:S01]  /*17c0*/  SHF.R.U32.HI R24, RZ, 0x3, R22 ;  /* 0x00000003ff187819 */ /* 0x000fe20000011616 */
[----:B------:R1:W-:Y:S01]  /*17d0*/  STL [R1+0x60], R26 ;  /* 0x0000601a01007387 */ /* 0x0003e20000100800 */
[----:B------:R-:W-:Y:S01]  /*17e0*/  LOP3.LUT R10, R14, 0x38, R76, 0xf8, !PT ;  /* 0x000000380e0a7812 */ /* 0x000fe200078ef84c */
[----:B------:R-:W-:Y:S01]  /*17f0*/  IMAD.SHL.U32 R245, R11, 0x2, RZ ;  /* 0x000000020bf57824 */ /* 0x000fe200078e00ff */
[----:B------:R-:W-:Y:S02]  /*1800*/  SHF.R.U32.HI R23, RZ, 0x3, R14 ;  /* 0x00000003ff177819 */ /* 0x000fe4000001160e */
[----:B------:R-:W-:-:S02]  /*1810*/  LOP3.LUT R14, R12, 0x38, R76, 0xf8, !PT ;  /* 0x000000380c0e7812 */ /* 0x000fc400078ef84c */
[----:B------:R-:W-:Y:S02]  /*1820*/  SHF.R.U32.HI R22, RZ, 0x3, R12 ;  /* 0x00000003ff167819 */ /* 0x000fe4000001160c */
[----:B------:R-:W-:Y:S02]  /*1830*/  IADD3 R100, R78, 0x20, RZ ;  /* 0x000000204e647810 */ /* 0x000fe40007ffe0ff */
[----:B------:R-:W-:Y:S02]  /*1840*/  LOP3.LUT R12, R2, 0xfffffe00, RZ, 0xc0, !PT ;  /* 0xfffffe00020c7812 */ /* 0x000fe400078ec0ff */
[----:B------:R-:W-:Y:S01]  /*1850*/  LOP3.LUT R13, R3, 0xfffffe00, RZ, 0xc0, !PT ;  /* 0xfffffe00030d7812 */ /* 0x000fe200078ec0ff */
[----:B------:R-:W-:Y:S01]  /*1860*/  IMAD R3, R16, 0x8, R25 ;  /* 0x0000000810037824 */ /* 0x000fe200078e0219 */
[----:B------:R-:W-:Y:S02]  /*1870*/  LOP3.LUT R21, R6, 0xfffffe00, RZ, 0xc0, !PT ;  /* 0xfffffe0006157812 */ /* 0x000fe400078ec0ff */
[----:B------:R-:W-:-:S02]  /*1880*/  SHF.R.S32.HI R8, RZ, 0x1f, R100 ;  /* 0x0000001fff087819 */ /* 0x000fc40000011464 */
[----:B------:R-:W-:Y:S02]  /*1890*/  LOP3.LUT R11, R12, R9, R24, 0xf6, !PT ;  /* 0x000000090c0b7212 */ /* 0x000fe400078ef618 */
[----:B------:R-:W-:Y:S01]  /*18a0*/  LOP3.LUT R10, R13, R10, R23, 0xf6, !PT ;  /* 0x0000000a0d0a7212 */ /* 0x000fe200078ef617 */
[----:B------:R2:W-:Y:S01]  /*18b0*/  STL [R1+0x2c], R8 ;  /* 0x00002c0801007387 */ /* 0x0005e20000100800 */
[----:B------:R-:W-:Y:S02]  /*18c0*/  LOP3.LUT R9, R21, R14, R22, 0xf6, !PT ;  /* 0x0000000e15097212 */ /* 0x000fe400078ef616 */
[----:B------:R-:W-:Y:S01]  /*18d0*/  LEA R11, R11, 0x100, 0x1 ;  /* 0x000001000b0b7811 */ /* 0x000fe200078e08ff */
[----:B------:R-:W-:Y:S01]  /*18e0*/  STL [R1+0x64], R21 ;  /* 0x0000641501007387 */ /* 0x000fe20000100800 */
[----:B------:R-:W-:Y:S02]  /*18f0*/  LEA R188, R5, 0x8100, 0x1 ;  /* 0x0000810005bc7811 */ /* 0x000fe400078e08ff */
[----:B------:R-:W-:Y:S01]  /*1900*/  LEA R10, R10, 0x100, 0x1 ;  /* 0x000001000a0a7811 */ /* 0x000fe200078e08ff */
[----:B------:R3:W-:Y:S01]  /*1910*/  STL [R1+0x14], R3 ;  /* 0x0000140301007387 */ /* 0x0007e20000100800 */
[----:B------:R-:W-:-:S02]  /*1920*/  LOP3.LUT R2, R26, R7, RZ, 0xfc, !PT ;  /* 0x000000071a027212 */ /* 0x000fc400078efcff */
[----:B------:R-:W-:Y:S01]  /*1930*/  LEA R5, R9, 0x100, 0x1 ;  /* 0x0000010009057811 */ /* 0x000fe200078e08ff */
[----:B------:R4:W-:Y:S01]  /*1940*/  STL [R1+0x58], R11 ;  /* 0x0000580b01007387 */ /* 0x0009e20000100800 */
[C---:B------:R-:W-:Y:S01]  /*1950*/  IADD3 R28, R245.reuse, 0x8, RZ ;  /* 0x00000008f51c7810 */ /* 0x040fe20007ffe0ff */
[----:B------:R-:W-:Y:S01]  /*1960*/  IMAD.SHL.U32 R241, R2, 0x2, RZ ;  /* 0x0000000202f17824 */ /* 0x000fe200078e00ff */
[C---:B-1----:R-:W-:Y:S01]  /*1970*/  IADD3 R26, R245.reuse, 0x18, RZ ;  /* 0x00000018f51a7810 */ /* 0x042fe20007ffe0ff */
[----:B------:R1:W-:Y:S01]  /*1980*/  STL [R1+0x54], R10 ;  /* 0x0000540a01007387 */ /* 0x0003e20000100800 */
[----:B------:R-:W-:Y:S02]  /*1990*/  SEL R6, R18, 0xffffffe0, !P1 ;  /* 0xffffffe012067807 */ /* 0x000fe40004800000 */
[C---:B------:R-:W-:Y:S01]  /*19a0*/  IADD3 R23, R245.reuse, 0x30, RZ ;  /* 0x00000030f5177810 */ /* 0x040fe20007ffe0ff */
[----:B------:R5:W-:Y:S01]  /*19b0*/  STL [R1+0x50], R5 ;  /* 0x0000500501007387 */ /* 0x000be20000100800 */
[----:B------:R-:W-:-:S02]  /*19c0*/  IADD3 R14, R245, 0x60, RZ ;  /* 0x00000060f50e7810 */ /* 0x000fc40007ffe0ff */
[----:B------:R-:W-:Y:S02]  /*19d0*/  SHF.R.S32.HI R9, RZ, 0x1f, R28 ;  /* 0x0000001fff097819 */ /* 0x000fe4000001141c */
[----:B------:R-:W-:Y:S02]  /*19e0*/  SHF.R.S32.HI R9, RZ, 0x1f, R26 ;  /* 0x0000001fff097819 */ /* 0x000fe4000001141a */
[----:B------:R-:W-:Y:S02]  /*19f0*/  SHF.R.S32.HI R9, RZ, 0x1f, R23 ;  /* 0x0000001fff097819 */ /* 0x000fe40000011417 */
[----:B--2---:R-:W-:Y:S02]  /*1a00*/  SEL R8, R17, 0xffffffc0, !P2 ;  /* 0xffffffc011087807 */ /* 0x004fe40005000000 */
[----:B------:R-:W-:Y:S02]  /*1a10*/  LEA R189, R4, 0x100, 0x1 ;  /* 0x0000010004bd7811 */ /* 0x000fe400078e08ff */
[----:B---3--:R-:W-:-:S02]  /*1a20*/  SEL R3, R18, 0xffffffe0, !P4 ;  /* 0xffffffe012037807 */ /* 0x008fc40006000000 */
[C---:B------:R-:W-:Y:S02]  /*1a30*/  IADD3 R18, R245.reuse, 0x48, RZ ;  /* 0x00000048f5127810 */ /* 0x040fe40007ffe0ff */
[----:B----4-:R-:W-:Y:S01]  /*1a40*/  IADD3 R11, R245, 0x68, RZ ;  /* 0x00000068f50b7810 */ /* 0x010fe20007ffe0ff */
[----:B------:R-:W-:Y:S01]  /*1a50*/  IMAD.IADD R190, R3, 0x1, R189 ;  /* 0x0000000103be7824 */ /* 0x000fe200078e02bd */
[----:B------:R-:W-:Y:S02]  /*1a60*/  SHF.R.S32.HI R9, RZ, 0x1f, R18 ;  /* 0x0000001fff097819 */ /* 0x000fe40000011412 */
[----:B------:R-:W-:Y:S01]  /*1a70*/  SHF.R.S32.HI R9, RZ, 0x1f, R14 ;  /* 0x0000001fff097819 */ /* 0x000fe2000001140e */
[----:B------:R-:W-:Y:S01]  /*1a80*/  IMAD.IADD R9, R20, 0x1, R6 ;  /* 0x0000000114097824 */ /* 0x000fe200078e0206 */
[C---:B-1----:R-:W-:Y:S01]  /*1a90*/  IADD3 R10, R245.reuse, 0x70, RZ ;  /* 0x00000070f50a7810 */ /* 0x042fe20007ffe0ff */
[----:B------:R-:W-:Y:S01]  /*1aa0*/  IMAD.IADD R6, R6, 0x1, R19 ;  /* 0x0000000106067824 */ /* 0x000fe200078e0213 */
[----:B-----5:R-:W-:-:S02]  /*1ab0*/  IADD3 R5, R245, 0x78, RZ ;  /* 0x00000078f5057810 */ /* 0x020fc40007ffe0ff */
[----:B------:R-:W-:Y:S01]  /*1ac0*/  SHF.R.S32.HI R11, RZ, 0x1f, R11 ;  /* 0x0000001fff0b7819 */ /* 0x000fe2000001140b */
[----:B------:R1:W-:Y:S01]  /*1ad0*/  STL [R1+0x3c], R9 ;  /* 0x00003c0901007387 */ /* 0x0003e20000100800 */
[----:B------:R-:W-:Y:S01]  /*1ae0*/  SHF.R.S32.HI R11, RZ, 0x1f, R5 ;  /* 0x0000001fff0b7819 */ /* 0x000fe20000011405 */
[----:B------:R-:W-:Y:S01]  /*1af0*/  IMAD.IADD R5, R4, 0x1, R15 ;  /* 0x0000000104057824 */ /* 0x000fe200078e020f */
[----:B------:R-:W-:Y:S01]  /*1b00*/  SHF.R.S32.HI R10, RZ, 0x1f, R10 ;  /* 0x0000001fff0a7819 */ /* 0x000fe2000001140a */
[--C-:B------:R-:W-:Y:S01]  /*1b10*/  IMAD.IADD R10, R20, 0x1, R8.reuse ;  /* 0x00000001140a7824 */ /* 0x100fe200078e0208 */
[----:B------:R-:W-:Y:S01]  /*1b20*/  SEL R2, R17, 0xffffffc0, !P3 ;  /* 0xffffffc011027807 */ /* 0x000fe20005800000 */
[----:B------:R-:W-:Y:S01]  /*1b30*/  IMAD.IADD R4, R6, 0x1, R8 ;  /* 0x0000000106047824 */ /* 0x000fe200078e0208 */
[----:B------:R-:W-:Y:S01]  /*1b40*/  LEA R205, R5, 0x100, 0x1 ;  /* 0x0000010005cd7811 */ /* 0x000fe200078e08ff */
[----:B------:R-:W-:Y:S01]  /*1b50*/  IMAD.IADD R5, R8, 0x1, R19 ;  /* 0x0000000108057824 */ /* 0x000fe200078e0213 */
[----:B------:R2:W-:Y:S01]  /*1b60*/  STL [R1+0x4c], R10 ;  /* 0x00004c0a01007387 */ /* 0x0005e20000100800 */
[----:B------:R-:W-:Y:S01]  /*1b70*/  IADD3 R211, R76, 0x40, RZ ;  /* 0x000000404cd37810 */ /* 0x000fe20007ffe0ff */
[C---:B------:R-:W-:Y:S01]  /*1b80*/  IMAD.IADD R192, R2.reuse, 0x1, R189 ;  /* 0x0000000102c07824 */ /* 0x040fe200078e02bd */
[----:B------:R-:W-:Y:S01]  /*1b90*/  IADD3 R27, R245, 0x10, RZ ;  /* 0x00000010f51b7810 */ /* 0x000fe20007ffe0ff */
[----:B------:R-:W-:Y:S01]  /*1ba0*/  IMAD.IADD R206, R205, 0x1, R3 ;  /* 0x00000001cdce7824 */ /* 0x000fe200078e0203 */
[----:B------:R-:W-:Y:S01]  /*1bb0*/  IADD3 R25, R245, 0x20, RZ ;  /* 0x00000020f5197810 */ /* 0x000fe20007ffe0ff */
[----:B------:R-:W-:Y:S01]  /*1bc0*/  IMAD.IADD R208, R205, 0x1, R2 ;  /* 0x00000001cdd07824 */ /* 0x000fe200078e0202 */
[C---:B------:R-:W-:Y:S01]  /*1bd0*/  IADD3 R24, R245.reuse, 0x28, RZ ;  /* 0x00000028f5187810 */ /* 0x040fe20007ffe0ff */
[----:B------:R-:W-:Y:S01]  /*1be0*/  IMAD.IADD R191, R2, 0x1, R190 ;  /* 0x0000000102bf7824 */ /* 0x000fe200078e02be */
[C---:B------:R-:W-:Y:S01]  /*1bf0*/  IADD3 R22, R245.reuse, 0x38, RZ ;  /* 0x00000038f5167810 */ /* 0x040fe20007ffe0ff */
[----:B------:R-:W-:Y:S01]  /*1c00*/  IMAD.IADD R207, R206, 0x1, R2 ;  /* 0x00000001cecf7824 */ /* 0x000fe200078e0202 */
[----:B------:R-:W-:-:S02]  /*1c10*/  IADD3 R21, R245, 0x40, RZ ;  /* 0x00000040f5157810 */ /* 0x000fc40007ffe0ff */
[C---:B------:R-:W-:Y:S02]  /*1c20*/  IADD3 R17, R245.reuse, 0x50, RZ ;  /* 0x00000050f5117810 */ /* 0x040fe40007ffe0ff */
[----:B------:R-:W-:Y:S01]  /*1c30*/  IADD3 R16, R245, 0x58, RZ ;  /* 0x00000058f5107810 */ /* 0x000fe20007ffe0ff */
[----:B-1----:R-:W-:Y:S01]  /*1c40*/  IMAD.IADD R9, R8, 0x1, R9 ;  /* 0x0000000108097824 */ /* 0x002fe200078e0209 */
[----:B------:R-:W-:Y:S02]  /*1c50*/  SHF.R.S32.HI R77, RZ, 0x1f, R76 ;  /* 0x0000001fff4d7819 */ /* 0x000fe4000001144c */
[----:B------:R-:W-:Y:S02]  /*1c60*/  SHF.R.S32.HI R79, RZ, 0x1f, R78 ;  /* 0x0000001fff4f7819 */ /* 0x000fe4000001144e */
[----:B------:R2:W-:Y:S01]  /*1c70*/  STL [R1+0x48], R9 ;  /* 0x0000480901007387 */ /* 0x0005e20000100800 */
[----:B------:R-:W-:Y:S02]  /*1c80*/  SHF.R.S32.HI R238, RZ, 0x1f, R211 ;  /* 0x0000001fffee7819 */ /* 0x000fe400000114d3 */
[----:B------:R-:W-:Y:S01]  /*1c90*/  SHF.R.S32.HI R27, RZ, 0x1f, R27 ;  /* 0x0000001fff1b7819 */ /* 0x000fe2000001141b */
[----:B------:R2:W-:Y:S01]  /*1ca0*/  STL [R1+0x38], R6 ;  /* 0x0000380601007387 */ /* 0x0005e20000100800 */
[----:B------:R-:W-:-:S02]  /*1cb0*/  SHF.R.S32.HI R25, RZ, 0x1f, R25 ;  /* 0x0000001fff197819 */ /* 0x000fc40000011419 */
[----:B------:R-:W-:Y:S01]  /*1cc0*/  SHF.R.S32.HI R24, RZ, 0x1f, R24 ;  /* 0x0000001fff187819 */ /* 0x000fe20000011418 */
[----:B------:R2:W-:Y:S01]  /*1cd0*/  STL [R1+0x44], R5 ;  /* 0x0000440501007387 */ /* 0x0005e20000100800 */
[----:B------:R-:W-:Y:S02]  /*1ce0*/  SHF.R.S32.HI R22, RZ, 0x1f, R22 ;  /* 0x0000001fff167819 */ /* 0x000fe40000011416 */
[----:B------:R-:W-:Y:S01]  /*1cf0*/  SHF.R.S32.HI R21, RZ, 0x1f, R21 ;  /* 0x0000001fff157819 */ /* 0x000fe20000011415 */
[----:B------:R2:W-:Y:S01]  /*1d00*/  STL [R1+0x40], R4 ;  /* 0x0000400401007387 */ /* 0x0005e20000100800 */
[----:B------:R-:W-:Y:S02]  /*1d10*/  SHF.R.S32.HI R17, RZ, 0x1f, R17 ;  /* 0x0000001fff117819 */ /* 0x000fe40000011411 */
[----:B------:R-:W-:Y:S02]  /*1d20*/  SHF.R.S32.HI R16, RZ, 0x1f, R16 ;  /* 0x0000001fff107819 */ /* 0x000fe40000011410 */
.L_x_1140:
[----:B------:R-:W3:Y:S01]  /*1d30*/  LDL R27, [R1+0x24] ;  /* 0x00002400011b7983 */ /* 0x000ee20000100800 */
[----:B------:R-:W-:Y:S01]  /*1d40*/  ISETP.NE.U32.AND P0, PT, RZ, c[0x0][0x370], PT ;  /* 0x0000dc00ff007a0c */ /* 0x000fe20003f05070 */
[----:B------:R-:W-:Y:S01]  /*1d50*/  IMAD.MOV.U32 R20, RZ, RZ, 0x4 ;  /* 0x00000004ff147424 */ /* 0x000fe200078e00ff */
[----:B------:R-:W-:Y:S01]  /*1d60*/  ISETP.NE.U32.AND P1, PT, RZ, c[0x0][0x360], PT ;  /* 0x0000d800ff007a0c */ /* 0x000fe20003f25070 */
[----:B------:R-:W-:Y:S01]  /*1d70*/  IMAD.MOV.U32 R16, RZ, RZ, RZ ;  /* 0x000000ffff107224 */ /* 0x000fe200078e00ff */
[----:B------:R-:W-:Y:S01]  /*1d80*/  ISETP.NE.AND.EX P2, PT, RZ, c[0x0][0x374], PT, P0 ;  /* 0x0000dd00ff007a0c */ /* 0x000fe20003f45300 */
[----:B------:R-:W-:Y:S01]  /*1d90*/  IMAD.MOV.U32 R144, RZ, RZ, RZ ;  /* 0x000000ffff907224 */ /* 0x000fe200078e00ff */
[----:B------:R-:W-:Y:S01]  /*1da0*/  ISETP.NE.AND.EX P0, PT, RZ, c[0x0][0x364], PT, P1 ;  /* 0x0000d900ff007a0c */ /* 0x000fe20003f05310 */
[----:B------:R-:W-:Y:S01]  /*1db0*/  CS2R R18, SRZ ;  /* 0x0000000000127805 */ /* 0x000fe2000001ff00 */
[----:B------:R-:W-:-:S02]  /*1dc0*/  ISETP.NE.U32.AND P1, PT, RZ, c[0x0][0x348], PT ;  /* 0x0000d200ff007a0c */ /* 0x000fc40003f25070 */
[----:B------:R-:W-:Y:S02]  /*1dd0*/  ISETP.NE.U32.AND P3, PT, RZ, c[0x0][0x350], PT ;  /* 0x0000d400ff007a0c */ /* 0x000fe40003f65070 */
[----:B------:R-:W-:Y:S02]  /*1de0*/  ISETP.NE.U32.AND P4, PT, RZ, c[0x0][0x358], PT ;  /* 0x0000d600ff007a0c */ /* 0x000fe40003f85070 */
[----:B------:R-:W-:Y:S02]  /*1df0*/  ISETP.NE.AND.EX P1, PT, RZ, c[0x0][0x34c], PT, P1 ;  /* 0x0000d300ff007a0c */ /* 0x000fe40003f25310 */
[----:B------:R-:W-:Y:S02]  /*1e00*/  ISETP.NE.AND.EX P3, PT, RZ, c[0x0][0x354], PT, P3 ;  /* 0x0000d500ff007a0c */ /* 0x000fe40003f65330 */
[----:B------:R-:W-:Y:S01]  /*1e10*/  ISETP.NE.AND.EX P4, PT, RZ, c[0x0][0x35c], PT, P4 ;  /* 0x0000d700ff007a0c */ /* 0x000fe20003f85340 */
[----:B---3--:R-:W-:-:S04]  /*1e20*/  @P2 IMAD.WIDE R14, R27, R20, c[0x0][0x370] ;  /* 0x0000dc001b0e2625 */ /* 0x008fc800078e0214 */
[CC--:B--2---:R-:W-:Y:S01]  /*1e30*/  @P0 IMAD.WIDE R10, R27.reuse, R20.reuse, c[0x0][0x360] ;  /* 0x0000d8001b0a0625 */ /* 0x0c4fe200078e0214 */
[----:B------:R-:W2:Y:S03]  /*1e40*/  @P2 LDG.E R16, [R14.64] ;  /* 0x000000080e102981 */ /* 0x000ea6000c1e1900 */
[CC--:B------:R-:W-:Y:S01]  /*1e50*/  IMAD.WIDE R8, R27.reuse, R20.reuse, c[0x0][0x348] ;  /* 0x0000d2001b087625 */ /* 0x0c0fe200078e0214 */
[----:B------:R1:W5:Y:S03]  /*1e60*/  @P0 LDG.E R243, [R10.64] ;  /* 0x000000080af30981 */ /* 0x000366000c1e1900 */
[CC--:B------:R-:W-:Y:S01]  /*1e70*/  IMAD.WIDE R4, R27.reuse, R20.reuse, c[0x0][0x350] ;  /* 0x0000d4001b047625 */ /* 0x0c0fe200078e0214 */
[----:B------:R1:W5:Y:S03]  /*1e80*/  @P1 LDG.E R144, [R8.64] ;  /* 0x0000000808901981 */ /* 0x000366000c1e1900 */
[----:B------:R-:W-:Y:S01]  /*1e90*/  IMAD.WIDE R2, R27, R20, c[0x0][0x358] ;  /* 0x0000d6001b027625 */ /* 0x000fe200078e0214 */
[----:B------:R1:W5:Y:S04]  /*1ea0*/  @P3 LDG.E R19, [R4.64] ;  /* 0x0000000804133981 */ /* 0x000368000c1e1900 */
[----:B------:R1:W5:Y:S01]  /*1eb0*/  @P4 LDG.E R18, [R2.64] ;  /* 0x0000000802124981 */ /* 0x000362000c1e1900 */
[----:B------:R-:W-:Y:S03]  /*1ec0*/  YIELD ;  /* 0x0000000000007946 */ /* 0x000fe60003800000 */
[----:B--2---:R1:W-:Y:S01]  /*1ed0*/  STL [R1+0x10], R16 ;  /* 0x0000101001007387 */ /* 0x0043e20000100800 */
[----:B------:R-:W-:Y:S05]  /*1ee0*/  @P0 BRA `(.L_x_905) ;  /* 0x0000005000000947 */ /* 0x000fea0003800000 */
[----:B-----5:R-:W-:Y:S01]  /*1ef0*/  MOV R243, c[0x0][0x168] ;  /* 0x00005a0000f37a02 */ /* 0x020fe20000000f00 */
[----:B------:R-:W-:Y:S05]  /*1f00*/  @!P1 BRA `(.L_x_905) ;  /* 0x0000003000009947 */ /* 0x000fea0003800000 */
[----:B-1----:R-:W2:Y:S04]  /*1f10*/  LDG.E R10, [R8.64] ;  /* 0x00000008080a7981 */ /* 0x002ea8000c1e1900 */
[----:B------:R-:W2:Y:S02]  /*1f20*/  LDG.E R6, [R8.64+0x4] ;  /* 0x0000040808067981 */ /* 0x000ea4000c1e1900 */
[----:B--2---:R-:W-:-:S02]  /*1f30*/  IADD3 R243, -R10, R6, RZ ;  /* 0x000000060af37210 */ /* 0x004fc40007ffe1ff */
.L_x_905:
[----:B------:R-:W-:-:S04]  /*1f40*/  ISETP.NE.U32.AND P0, PT, RZ, c[0x0][0x368], PT ;  /* 0x0000da00ff007a0c */ /* 0x000fc80003f05070 */
[----:B------:R-:W-:-:S13]  /*1f50*/  ISETP.NE.AND.EX P0, PT, RZ, c[0x0][0x36c], PT, P0 ;  /* 0x0000db00ff007a0c */ /* 0x000fda0003f05300 */
[----:B------:R-:W-:Y:S05]  /*1f60*/  @!P0 BRA `(.L_x_906) ;  /* 0x0000003000008947 */ /* 0x000fea0003800000 */
[----:B-1----:R-:W-:-:S05]  /*1f70*/  IMAD.WIDE R4, R27, R20, c[0x0][0x368] ;  /* 0x0000da001b047625 */ /* 0x002fca00078e0214 */
[----:B------:R1:W5:Y:S01]  /*1f80*/  LDG.E R17, [R4.64] ;  /* 0x0000000804117981 */ /* 0x000362000c1e1900 */
[----:B------:R-:W-:Y:S05]  /*1f90*/  BRA `(.L_x_907) ;  /* 0x0000005000007947 */ /* 0x000fea0003800000 */
.L_x_906:
[----:B------:R-:W-:Y:S01]  /*1fa0*/  MOV R17, UR6 ;  /* 0x0000000600117c02 */ /* 0x000fe20008000f00 */
[----:B------:R-:W-:Y:S05]  /*1fb0*/  @!P3 BRA `(.L_x_907) ;  /* 0x000000300000b947 */ /* 0x000fea0003800000 */
[----:B------:R2:W3:Y:S04]  /*1fc0*/  LDG.E R6, [R4.64] ;  /* 0x0000000804067981 */ /* 0x0004e8000c1e1900 */
[----:B-12---:R-:W3:Y:S02]  /*1fd0*/  LDG.E R4, [R4.64+0x4] ;  /* 0x0000040804047981 */ /* 0x006ee4000c1e1900 */
[----:B---3--:R-:W-:Y:S02]  /*1fe0*/  IADD3 R17, -R6, R4, RZ ;  /* 0x0000000406117210 */ /* 0x008fe40007ffe1ff */
.L_x_907:
[----:B------:R-:W2:Y:S04]  /*1ff0*/  LDL.LU R6, [R1+0x1c] ;  /* 0x00001c0001067983 */ /* 0x000ea80000300800 */
[----:B-1----:R1:W3:Y:S04]  /*2000*/  @P4 LDG.E R5, [R2.64] ;  /* 0x0000000802054981 */ /* 0x0022e8000c1e1900 */
[----:B------:R1:W3:Y:S01]  /*2010*/  @P4 LDG.E R4, [R2.64+0x4] ;  /* 0x0000040802044981 */ /* 0x0002e2000c1e1900 */
[----:B------:R-:W-:Y:S01]  /*2020*/  ISETP.NE.U32.AND P0, PT, RZ, c[0x0][0x378], PT ;  /* 0x0000de00ff007a0c */ /* 0x000fe20003f05070 */
[----:B-----5:R-:W-:-:S03]  /*2030*/  IMAD.MOV.U32 R133, RZ, RZ, R17 ;  /* 0x000000ffff857224 */ /* 0x020fc600078e0011 */
[----:B------:R-:W-:Y:S01]  /*2040*/  ISETP.NE.AND.EX P0, PT, RZ, c[0x0][0x37c], PT, P0 ;  /* 0x0000df00ff007a0c */ /* 0x000fe20003f05300 */
[----:B------:R-:W-:-:S05]  /*2050*/  IMAD.MOV.U32 R8, RZ, RZ, c[0x0][0x2c4] ;  /* 0x0000b100ff087624 */ /* 0x000fca00078e00ff */
[----:B------:R-:W-:Y:S01]  /*2060*/  ISETP.NE.AND P2, PT, R8, 0x1, PT ;  /* 0x000000010800780c */ /* 0x000fe20003f45270 */
[----:B------:R-:W-:Y:S02]  /*2070*/  IMAD.IADD R16, R17, 0x1, -R16 ;  /* 0x0000000111107824 */ /* 0x000fe400078e0a10 */
[----:B------:R-:W-:-:S04]  /*2080*/  IMAD.MOV.U32 R8, RZ, RZ, c[0x0][0x32c] ;  /* 0x0000cb00ff087624 */ /* 0x000fc800078e00ff */
[----:B-1----:R-:W-:-:S05]  /*2090*/  @P0 IMAD.WIDE R2, R27, R20, c[0x0][0x378] ;  /* 0x0000de001b020625 */ /* 0x002fca00078e0214 */
[----:B------:R1:W5:Y:S01]  /*20a0*/  @P0 LDG.E R133, [R2.64] ;  /* 0x0000000802850981 */ /* 0x000362000c1e1900 */
[----:B------:R-:W-:Y:S02]  /*20b0*/  ISETP.GE.AND P1, PT, R8, 0x1, PT ;  /* 0x000000010800780c */ /* 0x000fe40003f26270 */
[----:B------:R-:W-:-:S04]  /*20c0*/  LOP3.LUT R209, R209, 0xffefffff, RZ, 0xc0, !PT ;  /* 0xffefffffd1d17812 */ /* 0x000fc800078ec0ff */
[----:B------:R-:W-:-:S04]  /*20d0*/  @P2 LOP3.LUT R209, R209, 0x100000, RZ, 0xfc, !PT ;  /* 0x00100000d1d12812 */ /* 0x000fc800078efcff */
[----:B------:R-:W-:-:S04]  /*20e0*/  LOP3.LUT R209, R209, 0xffdfffff, RZ, 0xc0, !PT ;  /* 0xffdfffffd1d17812 */ /* 0x000fc800078ec0ff */
[----:B------:R-:W-:Y:S01]  /*20f0*/  @P1 LOP3.LUT R209, R209, 0x200000, RZ, 0xfc, !PT ;  /* 0x00200000d1d11812 */ /* 0x000fe200078efcff */
[----:B-1----:R-:W-:Y:S02]  /*2100*/  IMAD.MOV.U32 R2, RZ, RZ, c[0x0][0x228] ;  /* 0x00008a00ff027624 */ /* 0x002fe400078e00ff */
[----:B--2---:R-:W-:-:S05]  /*2110*/  IMAD.SHL.U32 R9, R6, 0x80, RZ ;  /* 0x0000008006097824 */ /* 0x004fca00078e00ff */
[----:B------:R-:W-:Y:S01]  /*2120*/  IADD3 R3, R9, 0x7f, RZ ;  /* 0x0000007f09037810 */ /* 0x000fe20007ffe0ff */
[----:B------:R1:W-:Y:S01]  /*2130*/  STL [R1+0xc], R9 ;  /* 0x00000c0901007387 */ /* 0x0003e20000100800 */
[----:B---3--:R-:W-:-:S03]  /*2140*/  @P4 IMAD.IADD R2, R4, 0x1, -R5 ;  /* 0x0000000104024824 */ /* 0x008fc600078e0a05 */
[----:B------:R-:W-:-:S04]  /*2150*/  @P2 IMAD.HI.U32 R5, R3, c[0x0][0x2c8], RZ ;  /* 0x0000b20003052a27 */ /* 0x000fc800078e00ff */
[----:B------:R-:W-:Y:S01]  /*2160*/  IMAD.IADD R244, R16, 0x1, R2 ;  /* 0x0000000110f47824 */ /* 0x000fe200078e0202 */
[----:B------:R-:W-:-:S04]  /*2170*/  @P2 SHF.R.U32.HI R3, RZ, c[0x0][0x2cc], R5 ;  /* 0x0000b300ff032a19 */ /* 0x000fc80000011605 */
[C---:B------:R-:W-:Y:S02]  /*2180*/  IADD3 R4, R244.reuse, 0x5f, RZ ;  /* 0x0000005ff4047810 */ /* 0x040fe40007ffe0ff */
[----:B------:R-:W-:-:S03]  /*2190*/  IADD3 R5, R244, 0x1, -R243 ;  /* 0x00000001f4057810 */ /* 0x000fc60007ffe8f3 */
[----:B------:R-:W-:-:S04]  /*21a0*/  IMAD.HI R4, R4, 0x2aaaaaab, RZ ;  /* 0x2aaaaaab04047827 */ /* 0x000fc800078e02ff */
[----:B------:R-:W-:Y:S01]  /*21b0*/  IMAD.IADD R3, R5, 0x1, R3 ;  /* 0x0000000105037824 */ /* 0x000fe200078e0203 */
[----:B------:R-:W-:-:S04]  /*21c0*/  SHF.R.U32.HI R6, RZ, 0x1f, R4 ;  /* 0x0000001fff067819 */ /* 0x000fc80000011604 */
[----:B------:R-:W-:Y:S02]  /*21d0*/  LEA.HI.SX32 R145, R4, R6, 0x1c ;  /* 0x0000000604917211 */ /* 0x000fe400078fe2ff */
[----:B------:R-:W-:Y:S01]  /*21e0*/  IADD3 R5, R3, c[0x0][0x328], RZ ;  /* 0x0000ca0003057a10 */ /* 0x000fe20007ffe0ff */
[----:B------:R-:W-:Y:S05]  /*21f0*/  @!P1 BRA `(.L_x_908) ;  /* 0x0000010000009947 */ /* 0x000fea0003800000 */
[C---:B-1----:R-:W-:Y:S01]  /*2200*/  ISETP.GT.AND P0, PT, R3.reuse, RZ, PT ;  /* 0x000000ff0300720c */ /* 0x042fe20003f04270 */
        /* <DEDUP_REMOVED lines=9> */
.L_x_910:
[----:B------:R-:W-:-:S13]  /*22a0*/  ISETP.NE.AND P0, PT, R8, 0x1, PT ;  /* 0x000000010800780c */ /* 0x000fda0003f05270 */
[----:B------:R-:W-:-:S05]  /*22b0*/  @P0 IMAD.HI.U32 R3, R4, c[0x0][0x330], RZ ;  /* 0x0000cc0004030a27 */ /* 0x000fca00078e00ff */
[----:B------:R-:W-:Y:S02]  /*22c0*/  @P0 SHF.R.U32.HI R4, RZ, c[0x0][0x334], R3 ;  /* 0x0000cd00ff040a19 */ /* 0x000fe40000011603 */
.L_x_911:
[----:B------:R-:W-:Y:S05]  /*22d0*/  BSYNC B0 ;  /* 0x0000000000007941 */ /* 0x000fea0003800000 */
.L_x_909:
[----:B------:R-:W-:-:S05]  /*22e0*/  IMAD R3, R4, R8, c[0x0][0x32c] ;  /* 0x0000cb0004037624 */ /* 0x000fca00078e0208 */
[----:B------:R-:W-:-:S04]  /*22f0*/  IMNMX R5, R5, R3, PT ;  /* 0x0000000305057217 */ /* 0x000fc80003800200 */
.L_x_908:
[----:B-1----:R-:W-:Y:S01]  /*2300*/  IADD3 R5, R5, 0x5f, RZ ;  /* 0x0000005f05057810 */ /* 0x002fe20007ffe0ff */
[----:B------:R-:W-:-:S04]  /*2310*/  @P2 IMAD.HI.U32 R4, R9, c[0x0][0x2c8], RZ ;  /* 0x0000b20009042a27 */ /* 0x000fc800078e00ff */
[----:B------:R-:W-:-:S04]  /*2320*/  IMAD.HI R5, R5, 0x2aaaaaab, RZ ;  /* 0x2aaaaaab05057827 */ /* 0x000fc800078e02ff */
[----:B------:R-:W-:Y:S01]  /*2330*/  IMAD.MOV.U32 R3, RZ, RZ, R9 ;  /* 0x000000ffff037224 */ /* 0x000fe200078e0009 */
[----:B------:R-:W-:Y:S01]  /*2340*/  @P2 SHF.R.U32.HI R3, RZ, c[0x0][0x2cc], R4 ;  /* 0x0000b300ff032a19 */ /* 0x000fe20000011604 */
[----:B------:R-:W-:Y:S01]  /*2350*/  IMAD.IADD R155, R244, 0x1, -R243 ;  /* 0x00000001f49b7824 */ /* 0x000fe200078e0af3 */
[----:B------:R-:W-:-:S03]  /*2360*/  SHF.R.U32.HI R4, RZ, 0x1f, R5 ;  /* 0x0000001fff047819 */ /* 0x000fc60000011605 */
[----:B------:R-:W-:Y:S01]  /*2370*/  IMAD.IADD R3, R155, 0x1, R3 ;  /* 0x000000019b037824 */ /* 0x000fe200078e0203 */
[----:B------:R-:W-:-:S04]  /*2380*/  LEA.HI.SX32 R5, R5, R4, 0x1c ;  /* 0x0000000405057211 */ /* 0x000fc800078fe2ff */
[----:B------:R-:W-:Y:S02]  /*2390*/  IADD3 R4, R3, -c[0x0][0x324], RZ ;  /* 0x8000c90003047a10 */ /* 0x000fe40007ffe0ff */
        /* <DEDUP_REMOVED lines=11> */
.L_x_914:
[----:B------:R-:W-:-:S13]  /*2450*/  ISETP.NE.AND P0, PT, R8, 0x1, PT ;  /* 0x000000010800780c */ /* 0x000fda0003f05270 */
[----:B------:R-:W-:-:S05]  /*2460*/  @P0 IMAD.HI.U32 R5, R3, c[0x0][0x330], RZ ;  /* 0x0000cc0003050a27 */ /* 0x000fca00078e00ff */
[----:B------:R-:W-:Y:S02]  /*2470*/  @P0 SHF.R.U32.HI R3, RZ, c[0x0][0x334], R5 ;  /* 0x0000cd00ff030a19 */ /* 0x000fe40000011605 */
.L_x_915:
[----:B------:R-:W-:Y:S05]  /*2480*/  BSYNC B0 ;  /* 0x0000000000007941 */ /* 0x000fea0003800000 */
.L_x_913:
[----:B------:R-:W-:-:S05]  /*2490*/  IMAD R3, R3, c[0x0][0x32c], RZ ;  /* 0x0000cb0003037a24 */ /* 0x000fca00078e02ff */
[----:B------:R-:W-:-:S04]  /*24a0*/  IMNMX R4, R4, R3, !PT ;  /* 0x0000000304047217 */ /* 0x000fc80007800200 */
.L_x_912:
[----:B------:R-:W2:Y:S01]  /*24b0*/  LDL R21, [R1+0x20] ;  /* 0x0000200001157983 */ /* 0x000ea20000100800 */
[----:B------:R-:W-:Y:S01]  /*24c0*/  IMAD.HI R3, R4, 0x2aaaaaab, RZ ;  /* 0x2aaaaaab04037827 */ /* 0x000fe200078e02ff */
[----:B------:R-:W-:Y:S04]  /*24d0*/  BSSY B0, `(.L_x_916) ;  /* 0x000002f000007945 */ /* 0x000fe80003800000 */
[----:B------:R-:W-:-:S04]  /*24e0*/  SHF.R.U32.HI R4, RZ, 0x1f, R3 ;  /* 0x0000001fff047819 */ /* 0x000fc80000011603 */
[----:B------:R-:W-:Y:S02]  /*24f0*/  LEA.HI.SX32 R3, R3, R4, 0x1c ;  /* 0x0000000403037211 */ /* 0x000fe400078fe2ff */
[C---:B--2---:R-:W-:Y:S02]  /*2500*/  LOP3.LUT R5, R21.reuse, 0xff000000, RZ, 0xc0, !PT ;  /* 0xff00000015057812 */ /* 0x044fe400078ec0ff */
[----:B------:R-:W-:Y:S02]  /*2510*/  LOP3.LUT R6, R21, 0xff0000, RZ, 0xc0, !PT ;  /* 0x00ff000015067812 */ /* 0x000fe400078ec0ff */
[----:B------:R-:W-:-:S04]  /*2520*/  SHF.R.U32.HI R5, RZ, 0x8, R5 ;  /* 0x00000008ff057819 */ /* 0x000fc80000011605 */
[----:B------:R-:W-:Y:S02]  /*2530*/  LEA.HI R4, R6, R5, RZ, 0x10 ;  /* 0x0000000506047211 */ /* 0x000fe400078f80ff */
[----:B------:R-:W-:Y:S01]  /*2540*/  IMNMX R6, RZ, R3, !PT ;  /* 0x00000003ff067217 */ /* 0x000fe20007800200 */
[----:B------:R-:W-:Y:S01]  /*2550*/  IMAD.MOV.U32 R3, RZ, RZ, RZ ;  /* 0x000000ffff037224 */ /* 0x000fe200078e00ff */
[----:B------:R-:W-:Y:S02]  /*2560*/  SHF.R.U32.HI R9, RZ, 0x10, R4 ;  /* 0x00000010ff097819 */ /* 0x000fe40000011604 */
[----:B------:R-:W-:Y:S02]  /*2570*/  LOP3.LUT R22, R4, 0xff, RZ, 0xc0, !PT ;  /* 0x000000ff04167812 */ /* 0x000fe400078ec0ff */
[----:B------:R-:W-:Y:S01]  /*2580*/  ISETP.GT.AND P0, PT, R10, R6, PT ;  /* 0x000000060a00720c */ /* 0x000fe20003f04270 */
[----:B------:R1:W-:Y:S01]  /*2590*/  STL [R1+0x1c], R9 ;  /* 0x00001c0901007387 */ /* 0x0003e20000100800 */
[----:B------:R-:W-:-:S03]  /*25a0*/  ISETP.NE.AND P1, PT, R9, RZ, PT ;  /* 0x000000ff0900720c */ /* 0x000fc60003f25270 */
[----:B------:R1:W-:Y:S01]  /*25b0*/  STL [R1+0x28], R22 ;  /* 0x0000281601007387 */ /* 0x0003e20000100800 */
[----:B------:R-:W-:-:S07]  /*25c0*/  SEL R132, R9, c[0x0][0x338], P1 ;  /* 0x0000ce0009847a07 */ /* 0x000fce0000800000 */
[----:B------:R-:W-:Y:S05]  /*25d0*/  @!P0 BRA `(.L_x_917) ;  /* 0x000001e000008947 */ /* 0x000fea0003800000 */
[----:B------:R-:W-:Y:S02]  /*25e0*/  IABS R3, R132 ;  /* 0x0000008400037213 */ /* 0x000fe40000000000 */
[----:B------:R-:W-:-:S03]  /*25f0*/  IADD3 R5, R132, -0x1, R10 ;  /* 0xffffffff84057810 */ /* 0x000fc60007ffe00a */
[----:B------:R-:W-:Y:S02]  /*2600*/  IMAD.MOV.U32 R4, RZ, RZ, R3 ;  /* 0x000000ffff047224 */ /* 0x000fe400078e0003 */
[----:B------:R-:W-:Y:S02]  /*2610*/  IMAD.IADD R11, R5, 0x1, -R6 ;  /* 0x00000001050b7824 */ /* 0x000fe400078e0a06 */
[----:B------:R-:W2:Y:S03]  /*2620*/  I2F.RP R3, R4 ;  /* 0x0000000400037306 */ /* 0x000ea60000209400 */
[----:B------:R-:W-:-:S05]  /*2630*/  IABS R15, R11 ;  /* 0x0000000b000f7213 */ /* 0x000fca0000000000 */
[----:B--2---:R-:W2:Y:S02]  /*2640*/  MUFU.RCP R3, R3 ;  /* 0x0000000300037308 */ /* 0x004ea40000001000 */
[----:B--2---:R-:W-:-:S06]  /*2650*/  IADD3 R3, R3, 0xffffffe, RZ ;  /* 0x0ffffffe03037810 */ /* 0x004fcc0007ffe0ff */
[----:B-1----:R-:W1:Y:S02]  /*2660*/  F2I.FTZ.U32.TRUNC.NTZ R9, R3 ;  /* 0x0000000300097305 */ /* 0x002e64000021f000 */
[----:B-1----:R-:W-:-:S04]  /*2670*/  IMAD.MOV R3, RZ, RZ, -R9 ;  /* 0x000000ffff037224 */ /* 0x002fc800078e0a09 */
[----:B------:R-:W-:Y:S01]  /*2680*/  IMAD.MOV.U32 R8, RZ, RZ, R3 ;  /* 0x000000ffff087224 */ /* 0x000fe200078e0003 */
[----:B------:R-:W-:-:S03]  /*2690*/  IABS R3, R132 ;  /* 0x0000008400037213 */ /* 0x000fc60000000000 */
[----:B------:R-:W-:Y:S01]  /*26a0*/  IMAD R5, R8, R4, RZ ;  /* 0x0000000408057224 */ /* 0x000fe200078e02ff */
[----:B------:R-:W-:Y:S01]  /*26b0*/  MOV R8, RZ ;  /* 0x000000ff00087202 */ /* 0x000fe20000000f00 */
[----:B------:R-:W-:-:S04]  /*26c0*/  IMAD.MOV R14, RZ, RZ, -R3 ;  /* 0x000000ffff0e7224 */ /* 0x000fc800078e0a03 */
[----:B------:R-:W-:-:S04]  /*26d0*/  IMAD.HI.U32 R3, R9, R5, R8 ;  /* 0x0000000509037227 */ /* 0x000fc800078e0008 */
[----:B------:R-:W-:Y:S02]  /*26e0*/  IMAD.MOV.U32 R5, RZ, RZ, R15 ;  /* 0x000000ffff057224 */ /* 0x000fe400078e000f */
        /* <DEDUP_REMOVED lines=9> */
[----:B------:R-:W-:-:S07]  /*2780*/  ISETP.GE.AND P1, PT, R4, RZ, PT ;  /* 0x000000ff0400720c */ /* 0x000fce0003f26270 */
[----:B------:R-:W-:-:S06]  /*2790*/  @P2 IADD3 R3, R3, 0x1, RZ ;  /* 0x0000000103032810 */ /* 0x000fcc0007ffe0ff */
[----:B------:R-:W-:Y:S01]  /*27a0*/  @!P1 IMAD.MOV R3, RZ, RZ, -R3 ;  /* 0x000000ffff039224 */ /* 0x000fe200078e0a03 */
[----:B------:R-:W-:Y:S02]  /*27b0*/  @!P0 LOP3.LUT R3, RZ, R132, RZ, 0x33, !PT ;  /* 0x00000084ff038212 */ /* 0x000fe400078e33ff */
.L_x_917:
[----:B------:R-:W-:Y:S05]  /*27c0*/  BSYNC B0 ;  /* 0x0000000000007941 */ /* 0x000fea0003800000 */
.L_x_916:
[----:B------:R-:W2:Y:S01]  /*27d0*/  LDL R8, [R1+0x60] ;  /* 0x0000600001087983 */ /* 0x000ea20000100800 */
[----:B------:R-:W-:-:S04]  /*27e0*/  IMAD R6, R22, R3, R6 ;  /* 0x0000000316067224 */ /* 0x000fc800078e0206 */
[----:B------:R-:W-:-:S05]  /*27f0*/  IMAD.IADD R3, R6, 0x1, R3 ;  /* 0x0000000106037824 */ /* 0x000fca00078e0203 */
[----:B------:R-:W-:Y:S01]  /*2800*/  IMNMX R5, R10, R3, PT ;  /* 0x000000030a057217 */ /* 0x000fe20003800200 */
[----:B------:R-:W-:-:S04]  /*2810*/  IMAD R3, R6, 0x60, -R16 ;  /* 0x0000006006037824 */ /* 0x000fc800078e0a10 */
[----:B------:R-:W-:Y:S01]  /*2820*/  IMAD R5, R5, 0x60, -R16 ;  /* 0x0000006005057824 */ /* 0x000fe200078e0a10 */
[----:B------:R-:W-:-:S04]  /*2830*/  IMNMX R4, RZ, R3, !PT ;  /* 0x00000003ff047217 */ /* 0x000fc80007800200 */
[----:B------:R-:W-:-:S04]  /*2840*/  IMNMX R3, R5, R2, PT ;  /* 0x0000000205037217 */ /* 0x000fc80003800200 */
[----:B------:R-:W-:Y:S01]  /*2850*/  ISETP.GT.AND P0, PT, R3, R4, PT ;  /* 0x000000040300720c */ /* 0x000fe20003f04270 */
[----:B------:R-:W-:-:S05]  /*2860*/  IMAD.WIDE.U32 R4, R4, -0x55555555, RZ ;  /* 0xaaaaaaab04047825 */ /* 0x000fca00078e00ff */
[----:B------:R-:W-:-:S07]  /*2870*/  SHF.R.U32.HI R122, RZ, 0x6, R5 ;  /* 0x00000006ff7a7819 */ /* 0x000fce0000011605 */
[----:B------:R-:W-:-:S05]  /*2880*/  @P0 IADD3 R3, R3, 0x5f, RZ ;  /* 0x0000005f03030810 */ /* 0x000fca0007ffe0ff */
[----:B------:R-:W-:-:S04]  /*2890*/  @P0 IMAD.HI R4, R3, 0x2aaaaaab, RZ ;  /* 0x2aaaaaab03040827 */ /* 0x000fc800078e02ff */
[----:B------:R-:W-:Y:S01]  /*28a0*/  IMAD.MOV.U32 R3, RZ, RZ, R122 ;  /* 0x000000ffff037224 */ /* 0x000fe200078e007a */
[----:B------:R-:W-:-:S04]  /*28b0*/  @P0 SHF.R.U32.HI R5, RZ, 0x1f, R4 ;  /* 0x0000001fff050819 */ /* 0x000fc80000011604 */
[----:B------:R-:W-:-:S04]  /*28c0*/  @P0 LEA.HI.SX32 R3, R4, R5, 0x1c ;  /* 0x0000000504030211 */ /* 0x000fc800078fe2ff */
[----:B------:R-:W-:Y:S01]  /*28d0*/  ISETP.GT.AND P0, PT, R3, R122, PT ;  /* 0x0000007a0300720c */ /* 0x000fe20003f04270 */
[----:B--2---:R-:W-:-:S04]  /*28e0*/  IMAD.IADD R4, R7, 0x1, R8 ;  /* 0x0000000107047824 */ /* 0x004fc800078e0208 */
[----:B------:R-:W-:-:S08]  /*28f0*/  IMAD.SHL.U32 R210, R4, 0x2, RZ ;  /* 0x0000000204d27824 */ /* 0x000fd000078e00ff */
[----:B------:R-:W-:Y:S05]  /*2900*/  @!P0 BRA `(.L_x_918) ;  /* 0x000055f000008947 */ /* 0x000fea0003800000 */
[----:B------:R-:W-:Y:S02]  /*2910*/  ISETP.NE.U32.AND P0, PT, RZ, c[0x0][0x340], PT ;  /* 0x0000d000ff007a0c */ /* 0x000fe40003f05070 */
[----:B------:R-:W-:Y:S02]  /*2920*/  SHF.R.S32.HI R11, RZ, 0x1f, R101 ;  /* 0x0000001fff0b7819 */ /* 0x000fe40000011465 */
[----:B------:R-:W-:-:S13]  /*2930*/  ISETP.NE.AND.EX P2, PT, RZ, c[0x0][0x344], PT, P0 ;  /* 0x0000d100ff007a0c */ /* 0x000fda0003f45300 */
[----:B------:R-:W-:-:S05]  /*2940*/  @P2 IMAD.WIDE R4, R27, R20, c[0x0][0x340] ;  /* 0x0000d0001b042625 */ /* 0x000fca00078e0214 */
[----:B------:R2:W3:Y:S01]  /*2950*/  @P2 LDG.E R23, [R4.64] ;  /* 0x0000000804172981 */ /* 0x0004e2000c1e1900 */
[----:B------:R-:W-:Y:S01]  /*2960*/  IADD3 R110, P0, R101, R18, RZ ;  /* 0x00000012656e7210 */ /* 0x000fe20007f1e0ff */
[----:B------:R-:W-:Y:S01]  /*2970*/  IMAD.MOV.U32 R136, RZ, RZ, 0x60 ;  /* 0x00000060ff887424 */ /* 0x000fe200078e00ff */
[----:B------:R-:W-:Y:S01]  /*2980*/  LOP3.LUT R26, R21, 0xffff, RZ, 0xc0, !PT ;  /* 0x0000ffff151a7812 */ /* 0x000fe200078ec0ff */
[----:B------:R-:W-:Y:S01]  /*2990*/  IMAD.MOV.U32 R10, RZ, RZ, c[0x0][0x238] ;  /* 0x00008e00ff0a7624 */ /* 0x000fe200078e00ff */
[----:B------:R-:W-:Y:S01]  /*29a0*/  LEA.HI.X.SX32 R111, R18, R11, 0x1, P0 ;  /* 0x0000000b126f7211 */ /* 0x000fe200000f0eff */
[C---:B------:R-:W-:Y:S01]  /*29b0*/  IMAD R146, R136.reuse, c[0x0][0x23c], RZ ;  /* 0x00008f0088927a24 */ /* 0x040fe200078e02ff */
[----:B-1----:R-:W-:Y:S01]  /*29c0*/  SHF.R.S32.HI R22, RZ, 0x1f, R27 ;  /* 0x0000001fff167819 */ /* 0x002fe2000001141b */
[----:B------:R-:W-:Y:S01]  /*29d0*/  IMAD.WIDE.U32 R134, R136, c[0x0][0x238], RZ ;  /* 0x00008e0088867a25 */ /* 0x000fe200078e00ff */
[----:B------:R-:W-:Y:S02]  /*29e0*/  IADD3 R32, R3, -0x1, RZ ;  /* 0xffffffff03207810 */ /* 0x000fe40007ffe0ff */
[----:B------:R-:W-:Y:S01]  /*29f0*/  SEL R25, R22, RZ, !P4 ;  /* 0x000000ff16197207 */ /* 0x000fe20006000000 */
[----:B------:R-:W-:Y:S01]  /*2a00*/  IMAD R6, R111, c[0x0][0x238], RZ ;  /* 0x00008e006f067a24 */ /* 0x000fe200078e02ff */
[----:B------:R-:W-:Y:S01]  /*2a10*/  IADD3 R109, -R101, R2, RZ ;  /* 0x00000002656d7210 */ /* 0x000fe20007ffe1ff */
[----:B------:R-:W-:Y:S01]  /*2a20*/  IMAD.IADD R146, R135, 0x1, R146 ;  /* 0x0000000187927824 */ /* 0x000fe200078e0292 */
[----:B------:R-:W-:Y:S01]  /*2a30*/  SEL R24, R27, RZ, !P4 ;  /* 0x000000ff1b187207 */ /* 0x000fe20006000000 */
[----:B------:R-:W-:Y:S01]  /*2a40*/  IMAD R6, R110, c[0x0][0x23c], R6 ;  /* 0x00008f006e067a24 */ /* 0x000fe200078e0206 */
[----:B------:R-:W-:Y:S01]  /*2a50*/  ISETP.GE.AND P5, PT, R76, c[0x0][0x1d4], PT ;  /* 0x000075004c007a0c */ /* 0x000fe20003fa6270 */
[----:B------:R-:W-:Y:S01]  /*2a60*/  IMAD R3, R25, c[0x0][0x248], RZ ;  /* 0x0000920019037a24 */ /* 0x000fe200078e02ff */
[----:B------:R-:W-:Y:S01]  /*2a70*/  ISETP.GE.AND P3, PT, R211, c[0x0][0x1d4], PT ;  /* 0x00007500d3007a0c */ /* 0x000fe20003f66270 */
[----:B------:R-:W-:Y:S01]  /*2a80*/  IMAD.WIDE.U32 R14, R101, c[0x0][0x290], R78 ;  /* 0x0000a400650e7a25 */ /* 0x000fe200078e004e */
[----:B------:R-:W-:-:S02]  /*2a90*/  MOV R143, 0x5 ;  /* 0x00000005008f7802 */ /* 0x000fc40000000f00 */
[----:B------:R-:W-:Y:S01]  /*2aa0*/  SHF.L.U32 R152, R10, 0x5, RZ ;  /* 0x000000050a987819 */ /* 0x000fe200000006ff */
[----:B------:R-:W-:Y:S01]  /*2ab0*/  IMAD R8, R24, c[0x0][0x24c], R3 ;  /* 0x0000930018087a24 */ /* 0x000fe200078e0203 */
[----:B------:R-:W-:Y:S01]  /*2ac0*/  SHF.L.U64.HI R149, R10, R143, c[0x0][0x23c] ;  /* 0x00008f000a957619 */ /* 0x000fe2000001028f */
[----:B--2---:R-:W-:Y:S01]  /*2ad0*/  IMAD.WIDE.U32 R4, R110, c[0x0][0x238], R76 ;  /* 0x00008e006e047a25 */ /* 0x004fe200078e004c */
[----:B------:R-:W-:Y:S02]  /*2ae0*/  IADD3 R129, R17, R19, RZ ;  /* 0x0000001311817210 */ /* 0x000fe40007ffe0ff */
[----:B------:R-:W-:Y:S01]  /*2af0*/  MOV R151, c[0x0][0x290] ;  /* 0x0000a40000977a02 */ /* 0x000fe20000000f00 */
[----:B------:R-:W-:Y:S01]  /*2b00*/  IMAD R3, R146, R32, RZ ;  /* 0x0000002092037224 */ /* 0x000fe200078e02ff */
[----:B------:R-:W-:Y:S01]  /*2b10*/  IADD3 R5, R5, R6, RZ ;  /* 0x0000000605057210 */ /* 0x000fe20007ffe0ff */
[----:B------:R-:W-:Y:S01]  /*2b20*/  IMAD R6, R32, -0x60, R109 ;  /* 0xffffffa020067824 */ /* 0x000fe200078e026d */
[----:B------:R-:W-:Y:S01]  /*2b30*/  P2R R131, PR, RZ, 0x20 ;  /* 0x00000020ff837803 */ /* 0x000fe20000000000 */
[----:B------:R-:W-:Y:S01]  /*2b40*/  IMAD.WIDE.U32 R20, R101, c[0x0][0x290], R76 ;  /* 0x0000a40065147a25 */ /* 0x000fe200078e004c */
[----:B------:R-:W-:-:S02]  /*2b50*/  P2R R130, PR, RZ, 0x8 ;  /* 0x00000008ff827803 */ /* 0x000fc40000000000 */
[----:B------:R-:W-:Y:S01]  /*2b60*/  ISETP.GE.AND P0, PT, R6, 0x1, PT ;  /* 0x000000010600780c */ /* 0x000fe20003f06270 */
[----:B------:R-:W-:Y:S01]  /*2b70*/  IMAD.WIDE.U32 R4, R26, c[0x0][0x240], R4 ;  /* 0x000090001a047a25 */ /* 0x000fe200078e0004 */
[----:B------:R-:W-:-:S03]  /*2b80*/  SHF.L.U32 R154, R151, 0x5, RZ ;  /* 0x00000005979a7819 */ /* 0x000fc600000006ff */
[----:B------:R-:W-:Y:S02]  /*2b90*/  IMAD R5, R26, c[0x0][0x244], R5 ;  /* 0x000091001a057a24 */ /* 0x000fe400078e0205 */
[----:B------:R-:W-:Y:S02]  /*2ba0*/  IMAD.MOV.U32 R140, RZ, RZ, c[0x0][0x280] ;  /* 0x0000a000ff8c7624 */ /* 0x000fe400078e00ff */
[----:B------:R-:W-:Y:S01]  /*2bb0*/  IMAD.WIDE.U32 R114, R24, c[0x0][0x248], R4 ;  /* 0x0000920018727a25 */ /* 0x000fe200078e0004 */
[----:B------:R-:W-:Y:S02]  /*2bc0*/  SHF.R.S32.HI R4, RZ, 0x1f, R32 ;  /* 0x0000001fff047819 */ /* 0x000fe40000011420 */
[-C--:B------:R-:W-:Y:S01]  /*2bd0*/  SHF.L.U64.HI R142, R140, R143.reuse, c[0x0][0x284] ;  /* 0x0000a1008c8e7619 */ /* 0x080fe2000001028f */
[----:B------:R-:W-:Y:S01]  /*2be0*/  IMAD.MOV.U32 R112, RZ, RZ, R114 ;  /* 0x000000ffff707224 */ /* 0x000fe200078e0072 */
[----:B------:R-:W-:Y:S01]  /*2bf0*/  IADD3 R113, R115, R8, RZ ;  /* 0x0000000873717210 */ /* 0x000fe20007ffe0ff */
[----:B------:R-:W-:Y:S01]  /*2c00*/  IMAD R3, R4, R134, R3 ;  /* 0x0000008604037224 */ /* 0x000fe200078e0203 */
[----:B------:R-:W-:Y:S01]  /*2c10*/  SHF.L.U64.HI R143, R151, R143, c[0x0][0x294] ;  /* 0x0000a500978f7619 */ /* 0x000fe2000001028f */
[----:B------:R-:W-:-:S02]  /*2c20*/  IMAD R147, R136, c[0x0][0x284], RZ ;  /* 0x0000a10088937a24 */ /* 0x000fc400078e02ff */
[----:B------:R-:W-:-:S04]  /*2c30*/  IMAD.WIDE.U32 R8, R32, R134, R112 ;  /* 0x0000008620087225 */ /* 0x000fc800078e0070 */
[C---:B------:R-:W-:Y:S01]  /*2c40*/  IMAD R148, R136.reuse, c[0x0][0x294], RZ ;  /* 0x0000a50088947a24 */ /* 0x040fe200078e02ff */
[----:B------:R-:W-:Y:S01]  /*2c50*/  IADD3 R3, R9, R3, RZ ;  /* 0x0000000309037210 */ /* 0x000fe20007ffe0ff */
[----:B------:R-:W-:Y:S01]  /*2c60*/  IMAD.WIDE.U32 R138, R136, c[0x0][0x280], RZ ;  /* 0x0000a000888a7a25 */ /* 0x000fe200078e00ff */
[----:B------:R-:W-:-:S03]  /*2c70*/  @P0 LEA R4, P1, R8, c[0x0][0x220], 0x1 ;  /* 0x0000880008040a11 */ /* 0x000fc600078208ff */
[----:B------:R-:W-:Y:S01]  /*2c80*/  IMAD.WIDE.U32 R136, R136, c[0x0][0x290], RZ ;  /* 0x0000a40088887a25 */ /* 0x000fe200078e00ff */
[----:B------:R-:W-:Y:S02]  /*2c90*/  @P0 LEA.HI.X R5, R8, c[0x0][0x224], R3, 0x1, P1 ;  /* 0x0000890008050a11 */ /* 0x000fe400008f0c03 */
[----:B------:R-:W-:Y:S01]  /*2ca0*/  ISETP.GE.AND P1, PT, R6, 0x21, PT ;  /* 0x000000210600780c */ /* 0x000fe20003f26270 */
[C---:B------:R-:W-:Y:S01]  /*2cb0*/  IMAD.WIDE.U32 R120, R26.reuse, c[0x0][0x1e8], RZ ;  /* 0x00007a001a787a25 */ /* 0x040fe200078e00ff */
[----:B------:R-:W-:Y:S01]  /*2cc0*/  IADD3 R147, R139, R147, RZ ;  /* 0x000000938b937210 */ /* 0x000fe20007ffe0ff */
[----:B------:R-:W-:Y:S01]  /*2cd0*/  @!PT LDS RZ, [RZ] ;  /* 0x00000000fffff984 */ /* 0x000fe20000000800 */
[----:B------:R-:W-:Y:S01]  /*2ce0*/  @!PT LDS RZ, [RZ] ;  /* 0x00000000fffff984 */ /* 0x000fe20000000800 */
[----:B------:R-:W-:Y:S01]  /*2cf0*/  @!PT LDS RZ, [RZ] ;  /* 0x00000000fffff984 */ /* 0x000fe20000000800 */
[----:B------:R1:W-:Y:S02]  /*2d00*/  @P0 LDGSTS.E.BYPASS.LTC128B.128 [R210+0x8100], [R4.64], !P5 ;  /* 0x0810000004d20fae */ /* 0x0003e4000e901d48 */
[----:B------:R-:W-:Y:S02]  /*2d10*/  IMAD.WIDE.U32 R118, R26, c[0x0][0x210], RZ ;  /* 0x000084001a767a25 */ /* 0x000fe400078e00ff */
[----:B------:R1:W-:Y:S02]  /*2d20*/  @P0 LDGSTS.E.BYPASS.LTC128B.128 [R210+0xb100], [R4.64+0x80], !P3 ;  /* 0x0b10008004d20fae */ /* 0x0003e4000d901d48 */
[----:B------:R-:W-:-:S02]  /*2d30*/  IMAD.SHL.U32 R153, R140, 0x20, RZ ;  /* 0x000000208c997824 */ /* 0x000fc400078e00ff */
[----:B------:R-:W-:Y:S02]  /*2d40*/  IMAD.IADD R148, R137, 0x1, R148 ;  /* 0x0000000189947824 */ /* 0x000fe400078e0294 */
[C---:B------:R-:W-:Y:S02]  /*2d50*/  IMAD R128, R26.reuse, c[0x0][0x1ec], R121 ;  /* 0x00007b001a807a24 */ /* 0x040fe400078e0279 */
[----:B------:R-:W-:Y:S01]  /*2d60*/  IMAD R127, R26, c[0x0][0x214], R119 ;  /* 0x000085001a7f7a24 */ /* 0x000fe200078e0277 */
[----:B-1----:R-:W-:-:S05]  /*2d70*/  @P1 IADD3 R5, P0, R152, R8, RZ ;  /* 0x0000000898051210 */ /* 0x002fca0007f1e0ff */
[----:B------:R-:W-:Y:S01]  /*2d80*/  @P1 IMAD.X R9, R3, 0x1, R149, P0 ;  /* 0x0000000103091824 */ /* 0x000fe200000e0695 */
[----:B------:R-:W-:-:S04]  /*2d90*/  @P1 LEA R4, P0, R5, c[0x0][0x220], 0x1 ;  /* 0x0000880005041a11 */ /* 0x000fc800078008ff */
[----:B------:R-:W-:Y:S01]  /*2da0*/  @P1 LEA.HI.X R5, R5, c[0x0][0x224], R9, 0x1, P0 ;  /* 0x0000890005051a11 */ /* 0x000fe200000f0c09 */
[C---:B------:R-:W-:Y:S01]  /*2db0*/  IMAD R9, R11.reuse, c[0x0][0x290], RZ ;  /* 0x0000a4000b097a24 */ /* 0x040fe200078e02ff */
[----:B------:R-:W-:Y:S01]  /*2dc0*/  ISETP.GT.AND P0, PT, R6, 0x40, PT ;  /* 0x000000400600780c */ /* 0x000fe20003f04270 */
[----:B------:R-:W-:Y:S02]  /*2dd0*/  IMAD R6, R11, c[0x0][0x280], RZ ;  /* 0x0000a0000b067a24 */ /* 0x000fe400078e02ff */
[----:B------:R1:W-:Y:S01]  /*2de0*/  @P1 LDGSTS.E.BYPASS.LTC128B.128 [R241+0x9100], [R4.64], !P5 ;  /* 0x0910000004f11fae */ /* 0x0003e2000e901d48 */
[C---:B------:R-:W-:Y:S02]  /*2df0*/  IMAD R9, R101.reuse, c[0x0][0x294], R9 ;  /* 0x0000a50065097a24 */ /* 0x040fe400078e0209 */
[----:B------:R-:W-:Y:S01]  /*2e00*/  IMAD R6, R101, c[0x0][0x284], R6 ;  /* 0x0000a10065067a24 */ /* 0x000fe200078e0206 */
[----:B------:R1:W-:Y:S02]  /*2e10*/  @P1 LDGSTS.E.BYPASS.LTC128B.128 [R241+0xc100], [R4.64+0x80], !P3 ;  /* 0x0c10008004f11fae */ /* 0x0003e4000d901d48 */
[----:B------:R-:W-:-:S04]  /*2e20*/  IADD3 R17, R15, R9, RZ ;  /* 0x000000090f117210 */ /* 0x000fc80007ffe0ff */
[----:B------:R-:W-:Y:S02]  /*2e30*/  @P0 LEA R16, P1, R10, R8, 0x6 ;  /* 0x000000080a100211 */ /* 0x000fe400078230ff */
[----:B------:R-:W-:-:S04]  /*2e40*/  @P0 MOV R8, c[0x0][0x23c] ;  /* 0x00008f0000080a02 */ /* 0x000fc80000000f00 */
[----:B------:R-:W-:Y:S01]  /*2e50*/  @P0 LEA.HI.X R3, R10, R3, R8, 0x6, P1 ;  /* 0x000000030a030211 */ /* 0x000fe200008f3408 */
[----:B------:R-:W-:Y:S01]  /*2e60*/  IMAD.WIDE.U32 R10, R101, c[0x0][0x280], R76 ;  /* 0x0000a000650a7a25 */ /* 0x000fe200078e004c */
[----:B------:R-:W-:-:S04]  /*2e70*/  @P0 LEA R8, P1, R16, c[0x0][0x220], 0x1 ;  /* 0x0000880010080a11 */ /* 0x000fc800078208ff */
[----:B------:R-:W-:Y:S01]  /*2e80*/  IADD3 R15, R6, R11, RZ ;  /* 0x0000000b060f7210 */ /* 0x000fe20007ffe0ff */
[----:B------:R-:W-:Y:S01]  /*2e90*/  IMAD.IADD R11, R9, 0x1, R21 ;  /* 0x00000001090b7824 */ /* 0x000fe200078e0215 */
[----:B------:R-:W-:Y:S02]  /*2ea0*/  @P0 LEA.HI.X R9, R16, c[0x0][0x224], R3, 0x1, P1 ;  /* 0x0000890010090a11 */ /* 0x000fe400008f0c03 */
[----:B------:R-:W-:Y:S01]  /*2eb0*/  MOV R16, R14 ;  /* 0x0000000e00107202 */ /* 0x000fe20000000f00 */
[----:B------:R-:W-:Y:S01]  /*2ec0*/  IMAD.MOV.U32 R14, RZ, RZ, R10 ;  /* 0x000000ffff0e7224 */ /* 0x000fe200078e000a */
[----:B------:R-:W-:Y:S01]  /*2ed0*/  MOV R10, R20 ;  /* 0x00000014000a7202 */ /* 0x000fe20000000f00 */
[----:B------:R2:W-:Y:S01]  /*2ee0*/  @P0 LDGSTS.E.BYPASS.LTC128B.128 [R241+0xa100], [R8.64], !P5 ;  /* 0x0a10000008f10fae */ /* 0x0005e2000e901d48 */
[----:B------:R-:W-:Y:S01]  /*2ef0*/  MOV R3, c[0x0][0x27c] ;  /* 0x00009f0000037a02 */ /* 0x000fe20000000f00 */
[----:B-1----:R-:W-:Y:S02]  /*2f00*/  IMAD.WIDE.U32 R4, R101, c[0x0][0x280], R78 ;  /* 0x0000a00065047a25 */ /* 0x002fe400078e004e */
[----:B------:R2:W-:Y:S01]  /*2f10*/  @P0 LDGSTS.E.BYPASS.LTC128B.128 [R241+0xd100], [R8.64+0x80], !P3 ;  /* 0x0d10008008f10fae */ /* 0x0005e2000d901d48 */
[----:B------:R-:W-:Y:S01]  /*2f20*/  SHF.L.U32 R66, R3, 0x1, RZ ;  /* 0x0000000103427819 */ /* 0x000fe200000006ff */
[----:B------:R-:W-:Y:S01]  /*2f30*/  IMAD.IADD R19, R5, 0x1, R6 ;  /* 0x0000000105137824 */ /* 0x000fe200078e0206 */
[----:B-----5:R-:W-:Y:S01]  /*2f40*/  SHF.R.S32.HI R6, RZ, 0x1f, R133 ;  /* 0x0000001fff067819 */ /* 0x020fe20000011485 */
[C---:B------:R-:W-:Y:S01]  /*2f50*/  IMAD.WIDE.U32 R92, R133.reuse, c[0x0][0x280], R14 ;  /* 0x0000a000855c7a25 */ /* 0x040fe200078e000e */
[----:B------:R-:W-:Y:S01]  /*2f60*/  MOV R18, R4 ;  /* 0x0000000400127202 */ /* 0x000fe20000000f00 */
[----:B------:R-:W0:Y:S01]  /*2f70*/  LDGDEPBAR ;  /* 0x00000000000079af */ /* 0x000e220000000000 */
[----:B------:R-:W-:Y:S01]  /*2f80*/  WARPSYNC 0xffffffff ;  /* 0xffffffff00007948 */ /* 0x000fe20003800000 */
[----:B------:R-:W-:-:S04]  /*2f90*/  IMAD.WIDE.U32 R90, R133, c[0x0][0x290], R10 ;  /* 0x0000a400855a7a25 */ /* 0x000fc800078e000a */
[----:B------:R-:W-:-:S04]  /*2fa0*/  IMAD.WIDE.U32 R96, R133, c[0x0][0x280], R18 ;  /* 0x0000a00085607a25 */ /* 0x000fc800078e0012 */
[----:B------:R-:W-:-:S04]  /*2fb0*/  IMAD.WIDE.U32 R94, R133, c[0x0][0x290], R16 ;  /* 0x0000a400855e7a25 */ /* 0x000fc800078e0010 */
[C---:B--2---:R-:W-:Y:S02]  /*2fc0*/  IMAD R9, R6.reuse, c[0x0][0x280], RZ ;  /* 0x0000a00006097a24 */ /* 0x044fe400078e02ff */
[----:B------:R-:W-:Y:S02]  /*2fd0*/  IMAD R8, R6, c[0x0][0x290], RZ ;  /* 0x0000a40006087a24 */ /* 0x000fe400078e02ff */
[C---:B------:R-:W-:Y:S02]  /*2fe0*/  IMAD R6, R133.reuse, c[0x0][0x284], R9 ;  /* 0x0000a10085067a24 */ /* 0x040fe400078e0209 */
[----:B------:R-:W-:-:S03]  /*2ff0*/  IMAD R3, R133, c[0x0][0x294], R8 ;  /* 0x0000a50085037a24 */ /* 0x000fc600078e0208 */
[----:B------:R-:W-:Y:S01]  /*3000*/  IADD3 R108, R97, R6, RZ ;  /* 0x00000006616c7210 */ /* 0x000fe20007ffe0ff */
[----:B------:R-:W-:Y:S01]  /*3010*/  IMAD.IADD R107, R95, 0x1, R3 ;  /* 0x000000015f6b7824 */ /* 0x000fe200078e0203 */
[----:B------:R-:W-:Y:S02]  /*3020*/  IADD3 R106, R6, R93, RZ ;  /* 0x0000005d066a7210 */ /* 0x000fe40007ffe0ff */
[----:B------:R-:W-:Y:S02]  /*3030*/  IADD3 R105, R3, R91, RZ ;  /* 0x0000005b03697210 */ /* 0x000fe40007ffe0ff */
[----:B---3--:R-:W-:Y:S02]  /*3040*/  @P2 SHF.R.S32.HI R5, RZ, 0x1f, R23 ;  /* 0x0000001fff052819 */ /* 0x008fe40000011417 */
[----:B------:R-:W-:Y:S02]  /*3050*/  @!P2 MOV R5, R22 ;  /* 0x000000160005a202 */ /* 0x000fe40000000f00 */
[----:B------:R-:W-:Y:S01]  /*3060*/  @P2 MOV R4, R23 ;  /* 0x0000001700042202 */ /* 0x000fe20000000f00 */
[----:B------:R-:W-:-:S02]  /*3070*/  @!P2 IMAD.MOV.U32 R4, RZ, RZ, R27 ;  /* 0x000000ffff04a224 */ /* 0x000fc400078e001b */
[----:B------:R-:W-:Y:S02]  /*3080*/  IMAD R5, R5, c[0x0][0x2b0], RZ ;  /* 0x0000ac0005057a24 */ /* 0x000fe400078e02ff */
[----:B------:R-:W-:-:S04]  /*3090*/  IMAD.WIDE.U32 R116, R4, c[0x0][0x2b0], RZ ;  /* 0x0000ac0004747a25 */ /* 0x000fc800078e00ff */
[----:B------:R-:W-:-:S05]  /*30a0*/  IMAD R5, R4, c[0x0][0x2b4], R5 ;  /* 0x0000ad0004057a24 */ /* 0x000fca00078e0205 */
[----:B------:R-:W-:Y:S02]  /*30b0*/  IADD3 R126, R117, R5, RZ ;  /* 0x00000005757e7210 */ /* 0x000fe40007ffe0ff */
[----:B------:R-:W-:Y:S01]  /*30c0*/  ISETP.GE.AND P2, PT, R76, c[0x0][0x27c], PT ;  /* 0x00009f004c007a0c */ /* 0x000fe20003f46270 */
[C---:B------:R-:W-:Y:S01]  /*30d0*/  IMAD.SHL.U32 R20, R101.reuse, 0x40, RZ ;  /* 0x0000004065147824 */ /* 0x040fe200078e00ff */
[----:B------:R-:W-:Y:S01]  /*30e0*/  IADD3 R21, R101, 0x40, RZ ;  /* 0x0000004065157810 */ /* 0x000fe20007ffe0ff */
[----:B------:R-:W-:Y:S01]  /*30f0*/  IMAD R8, R25, c[0x0][0x268], RZ ;  /* 0x00009a0019087a24 */ /* 0x000fe200078e02ff */
[----:B------:R-:W-:Y:S01]  /*3100*/  SEL R3, RZ, c[0x0][0x27c], !P2 ;  /* 0x00009f00ff037a07 */ /* 0x000fe20005000000 */
[----:B------:R-:W-:Y:S01]  /*3110*/  IMAD.WIDE.U32 R4, R26, c[0x0][0x260], R76 ;  /* 0x000098001a047a25 */ /* 0x000fe200078e004c */
[----:B------:R-:W-:Y:S01]  /*3120*/  LOP3.LUT R20, R20, 0x1c0, RZ, 0xc0, !PT ;  /* 0x000001c014147812 */ /* 0x000fe200078ec0ff */
[----:B------:R-:W-:Y:S01]  /*3130*/  BAR.SYNC.DEFER_BLOCKING 0x0 ;  /* 0x0000000000007b1d */ /* 0x000fe20000010000 */
[----:B------:R-:W-:Y:S01]  /*3140*/  IADD3 R23, R101, 0x20, RZ ;  /* 0x0000002065177810 */ /* 0x000fe20007ffe0ff */
[C---:B------:R-:W-:Y:S01]  /*3150*/  IMAD.IADD R3, R76.reuse, 0x1, R3 ;  /* 0x000000014c037824 */ /* 0x040fe200078e0203 */
[----:B------:R-:W-:Y:S01]  /*3160*/  ISETP.GE.AND P5, PT, R76, c[0x0][0x1d4], PT ;  /* 0x000075004c007a0c */ /* 0x000fe20003fa6270 */
[----:B------:R-:W-:-:S02]  /*3170*/  IMAD.SHL.U32 R21, R21, 0x40, RZ ;  /* 0x0000004015157824 */ /* 0x000fc400078e00ff */
[----:B------:R-:W-:Y:S01]  /*3180*/  IMAD R14, R24, c[0x0][0x26c], R8 ;  /* 0x00009b00180e7a24 */ /* 0x000fe200078e0208 */
[----:B------:R-:W-:Y:S01]  /*3190*/  SHF.R.S32.HI R6, RZ, 0x1f, R3 ;  /* 0x0000001fff067819 */ /* 0x000fe20000011403 */
[----:B------:R-:W-:Y:S01]  /*31a0*/  IMAD.SHL.U32 R23, R23, 0x40, RZ ;  /* 0x0000004017177824 */ /* 0x000fe200078e00ff */
[----:B------:R-:W-:Y:S01]  /*31b0*/  LOP3.LUT R21, R21, 0x1c0, RZ, 0xc0, !PT ;  /* 0x000001c015157812 */ /* 0x000fe200078ec0ff */
[----:B------:R-:W-:Y:S01]  /*31c0*/  IMAD R5, R26, c[0x0][0x264], R5 ;  /* 0x000099001a057a24 */ /* 0x000fe200078e0205 */
[CC--:B------:R-:W-:Y:S01]  /*31d0*/  LEA.HI R9, R6.reuse, R3.reuse, RZ, 0x6 ;  /* 0x0000000306097211 */ /* 0x0c0fe200078f30ff */
[----:B------:R-:W-:Y:S01]  /*31e0*/  IMAD.MOV.U32 R141, RZ, RZ, 0x6 ;  /* 0x00000006ff8d7424 */ /* 0x000fe200078e00ff */
[----:B------:R-:W-:Y:S01]  /*31f0*/  LEA.HI R3, R6, R3, RZ, 0x3 ;  /* 0x0000000306037211 */ /* 0x000fe200078f18ff */
[----:B------:R-:W-:Y:S01]  /*3200*/  IMAD.WIDE.U32 R88, R24, c[0x0][0x268], R4 ;  /* 0x00009a0018587a25 */ /* 0x000fe200078e0004 */
[----:B------:R-:W-:Y:S01]  /*3210*/  LOP3.LUT R23, R23, 0x1c0, RZ, 0xc0, !PT ;  /* 0x000001c017177812 */ /* 0x000fe200078ec0ff */
[----:B------:R-:W-:Y:S01]  /*3220*/  ULDC.U8 UR5, c[0x0][0x298] ;  /* 0x0000a60000057ab9 */ /* 0x000fe20000000000 */
[--C-:B------:R-:W-:Y:S01]  /*3230*/  LOP3.LUT R6, R20, 0x38, R3.reuse, 0xf8, !PT ;  /* 0x0000003814067812 */ /* 0x100fe200078ef803 */
[----:B------:R-:W-:Y:S01]  /*3240*/  IMAD.SHL.U32 R20, R101, 0x40, RZ ;  /* 0x0000004065147824 */ /* 0x000fe200078e00ff */
[----:B------:R-:W-:Y:S01]  /*3250*/  LOP3.LUT R8, R21, 0x38, R3, 0xf8, !PT ;  /* 0x0000003815087812 */ /* 0x000fe200078ef803 */
[----:B------:R-:W-:Y:S01]  /*3260*/  IMAD.MOV.U32 R157, RZ, RZ, c[0x0][0x2b8] ;  /* 0x0000ae00ff9d7624 */ /* 0x000fe200078e00ff */
[----:B------:R-:W-:Y:S01]  /*3270*/  IADD3 R21, R101, 0x20, RZ ;  /* 0x0000002065157810 */ /* 0x000fe20007ffe0ff */
[----:B------:R-:W-:Y:S01]  /*3280*/  IMAD.MOV.U32 R156, RZ, RZ, c[0x0][0x27c] ;  /* 0x00009f00ff9c7624 */ /* 0x000fe200078e00ff */
[----:B------:R-:W-:Y:S01]  /*3290*/  LOP3.LUT R20, R20, 0x1c0, RZ, 0xc0, !PT ;  /* 0x000001c014147812 */ /* 0x000fe200078ec0ff */
[----:B------:R-:W-:Y:S01]  /*32a0*/  IMAD.SHL.U32 R150, R140, 0x40, RZ ;  /* 0x000000408c967824 */ /* 0x000fe200078e00ff */
[----:B------:R-:W-:Y:S01]  /*32b0*/  SHF.R.S32.HI R4, RZ, 0x6, R9 ;  /* 0x00000006ff047819 */ /* 0x000fe20000011409 */
[----:B------:R-:W-:Y:S01]  /*32c0*/  IMAD.SHL.U32 R21, R21, 0x40, RZ ;  /* 0x0000004015157824 */ /* 0x000fe200078e00ff */
[----:B------:R-:W-:Y:S01]  /*32d0*/  SHF.R.U32.HI R20, RZ, 0x3, R20 ;  /* 0x00000003ff147819 */ /* 0x000fe20000011614 */
[----:B------:R-:W-:Y:S01]  /*32e0*/  IMAD.IADD R103, R89, 0x1, R14 ;  /* 0x0000000159677824 */ /* 0x000fe200078e020e */
[----:B------:R-:W-:Y:S01]  /*32f0*/  LOP3.LUT R5, R23, 0x38, R3, 0xf8, !PT ;  /* 0x0000003817057812 */ /* 0x000fe200078ef803 */
[----:B------:R-:W-:Y:S01]  /*3300*/  IMAD R11, R4, 0x1800, R7 ;  /* 0x00001800040b7824 */ /* 0x000fe200078e0207 */
[----:B------:R-:W-:Y:S01]  /*3310*/  LOP3.LUT R10, R6, R20, RZ, 0x3c, !PT ;  /* 0x00000014060a7212 */ /* 0x000fe200078e3cff */
[----:B------:R-:W-:Y:S01]  /*3320*/  IMAD R9, R4, 0x1800, R12 ;  /* 0x0000180004097824 */ /* 0x000fe200078e020c */
[----:B------:R-:W-:-:S02]  /*3330*/  IADD3 R20, R101, 0x40, RZ ;  /* 0x0000004065147810 */ /* 0x000fc40007ffe0ff */
[----:B------:R-:W-:Y:S01]  /*3340*/  LOP3.LUT R21, R21, 0x1c0, RZ, 0xc0, !PT ;  /* 0x000001c015157812 */ /* 0x000fe200078ec0ff */
[----:B------:R-:W-:Y:S01]  /*3350*/  IMAD.IADD R10, R11, 0x1, R10 ;  /* 0x000000010b0a7824 */ /* 0x000fe200078e020a */
[----:B------:R-:W-:Y:S01]  /*3360*/  LOP3.LUT R87, R3, 0xfffffff8, RZ, 0xc0, !PT ;  /* 0xfffffff803577812 */ /* 0x000fe200078ec0ff */
[----:B------:R-:W-:Y:S01]  /*3370*/  IMAD.SHL.U32 R20, R20, 0x40, RZ ;  /* 0x0000004014147824 */ /* 0x000fe200078e00ff */
[----:B------:R-:W-:Y:S01]  /*3380*/  SHF.R.U32.HI R21, RZ, 0x3, R21 ;  /* 0x00000003ff157819 */ /* 0x000fe20000011615 */
[----:B------:R-:W-:Y:S01]  /*3390*/  IMAD.SHL.U32 R125, R10, 0x2, RZ ;  /* 0x000000020a7d7824 */ /* 0x000fe200078e00ff */
[----:B------:R-:W-:Y:S02]  /*33a0*/  SHF.L.U64.HI R140, R140, R141, c[0x0][0x284] ;  /* 0x0000a1008c8c7619 */ /* 0x000fe4000001028d */
[----:B------:R-:W-:Y:S02]  /*33b0*/  LOP3.LUT R20, R20, 0x1c0, RZ, 0xc0, !PT ;  /* 0x000001c014147812 */ /* 0x000fe400078ec0ff */
[----:B------:R-:W-:Y:S01]  /*33c0*/  LOP3.LUT R6, R5, R21, RZ, 0x3c, !PT ;  /* 0x0000001505067212 */ /* 0x000fe200078e3cff */
[----:B------:R-:W-:Y:S01]  /*33d0*/  IMAD R5, R4, 0x1800, R13 ;  /* 0x0000180004057824 */ /* 0x000fe200078e020d */
[----:B------:R-:W-:-:S02]  /*33e0*/  SHF.R.U32.HI R20, RZ, 0x3, R20 ;  /* 0x00000003ff147819 */ /* 0x000fc40000011614 */
[----:B------:R-:W-:Y:S01]  /*33f0*/  SHF.L.U64.HI R141, R151, R141, c[0x0][0x294] ;  /* 0x0000a500978d7619 */ /* 0x000fe2000001028d */
[----:B------:R-:W-:Y:S01]  /*3400*/  IMAD.IADD R6, R9, 0x1, R6 ;  /* 0x0000000109067824 */ /* 0x000fe200078e0206 */
[----:B------:R-:W-:Y:S01]  /*3410*/  LOP3.LUT R4, R8, R20, RZ, 0x3c, !PT ;  /* 0x0000001408047212 */ /* 0x000fe200078e3cff */
[----:B------:R-:W-:Y:S01]  /*3420*/  IMAD.SHL.U32 R151, R151, 0x40, RZ ;  /* 0x0000004097977824 */ /* 0x000fe200078e00ff */
[----:B------:R-:W-:Y:S01]  /*3430*/  SHF.R.S32.HI R64, RZ, 0x3, R3 ;  /* 0x00000003ff407819 */ /* 0x000fe20000011403 */
[----:B------:R-:W-:Y:S01]  /*3440*/  IMAD.SHL.U32 R124, R6, 0x2, RZ ;  /* 0x00000002067c7824 */ /* 0x000fe200078e00ff */
[----:B------:R-:W-:Y:S01]  /*3450*/  SHF.R.S32.HI R104, RZ, 0x1f, R87 ;  /* 0x0000001fff687819 */ /* 0x000fe20000011457 */
[----:B------:R-:W-:Y:S01]  /*3460*/  IMAD.IADD R4, R5, 0x1, R4 ;  /* 0x0000000105047824 */ /* 0x000fe200078e0204 */
[----:B------:R-:W-:Y:S02]  /*3470*/  ISETP.NE.AND P1, PT, R157, 0x1, PT ;  /* 0x000000019d00780c */ /* 0x000fe40003f25270 */
[----:B------:R-:W-:Y:S01]  /*3480*/  ISETP.GE.AND P0, PT, R156, 0x1, PT ;  /* 0x000000019c00780c */ /* 0x000fe20003f06270 */
[----:B------:R-:W-:-:S02]  /*3490*/  IMAD.SHL.U32 R123, R4, 0x2, RZ ;  /* 0x00000002047b7824 */ /* 0x000fc400078e00ff */
.L_x_953:
[----:B------:R-:W-:Y:S01]  /*34a0*/  IMAD R3, R32, 0x60, R0 ;  /* 0x0000006020037824 */ /* 0x000fe200078e0200 */
[----:B------:R-:W-:Y:S01]  /*34b0*/  ISETP.NE.AND P1, PT, R157, 0x1, PT ;  /* 0x000000019d00780c */ /* 0x000fe20003f25270 */
[----:B------:R-:W-:Y:S01]  /*34c0*/  IMAD.MOV.U32 R85, RZ, RZ, RZ ;  /* 0x000000ffff557224 */ /* 0x000fe200078e00ff */
[----:B------:R-:W-:Y:S04]  /*34d0*/  DEPBAR.LE SB0, 0x0 ;  /* 0x000080000000791a */ /* 0x000fe80000000000 */
[----:B-1----:R-:W-:Y:S01]  /*34e0*/  IMAD.IADD R4, R129, 0x1, R3 ;  /* 0x0000000181047824 */ /* 0x002fe200078e0203 */
[----:B------:R-:W-:Y:S01]  /*34f0*/  ISETP.GE.AND P0, PT, R3, R2, PT ;  /* 0x000000020300720c */ /* 0x000fe20003f06270 */
[----:B------:R-:W-:Y:S01]  /*3500*/  WARPSYNC 0xffffffff ;  /* 0xffffffff00007948 */ /* 0x000fe20003800000 */
[----:B------:R-:W-:Y:S01]  /*3510*/  ISETP.GE.AND P3, PT, R156, 0x1, PT ;  /* 0x000000019c00780c */ /* 0x000fe20003f66270 */
[--C-:B------:R-:W-:Y:S01]  /*3520*/  IMAD.MOV.U32 R3, RZ, RZ, R4.reuse ;  /* 0x000000ffff037224 */ /* 0x100fe200078e0004 */
[----:B------:R-:W-:Y:S01]  /*3530*/  ISETP.GT.OR P0, PT, R0, 0x5f, P0 ;  /* 0x0000005f0000780c */ /* 0x000fe20000704670 */
[----:B------:R-:W-:Y:S01]  /*3540*/  BSSY B2, `(.L_x_919) ;  /* 0x000040f000027945 */ /* 0x000fe20003800000 */
[----:B------:R-:W-:Y:S05]  /*3550*/  @P1 IMAD.HI.U32 R5, R4, c[0x0][0x2bc], RZ ;  /* 0x0000af0004051a27 */ /* 0x000fea00078e00ff */
[----:B------:R-:W-:Y:S06]  /*3560*/  @P1 SHF.R.U32.HI R3, RZ, c[0x0][0x2c0], R5 ;  /* 0x0000b000ff031a19 */ /* 0x000fec0000011605 */
[C---:B------:R-:W-:Y:S04]  /*3570*/  @!P0 IADD3 R5, P1, R3.reuse, R116, RZ ;  /* 0x0000007403058210 */ /* 0x040fe80007f3e0ff */
[----:B------:R-:W-:Y:S01]  /*3580*/  @!P0 LEA.HI.X.SX32 R6, R3, R126, 0x1, P1 ;  /* 0x0000007e03068211 */ /* 0x000fe200008f0eff */
[----:B------:R-:W-:Y:S01]  /*3590*/  IMAD.MOV R3, RZ, RZ, -R3 ;  /* 0x000000ffff037224 */ /* 0x000fe200078e0a03 */
[----:B------:R-:W-:Y:S03]  /*35a0*/  @!P0 LEA R8, P1, R5, c[0x0][0x2a0], 0x2 ;  /* 0x0000a80005088a11 */ /* 0x000fe600078210ff */
[----:B------:R-:W-:Y:S01]  /*35b0*/  IMAD R86, R3, c[0x0][0x2b8], R4 ;  /* 0x0000ae0003567a24 */ /* 0x000fe200078e0204 */
[----:B------:R-:W-:Y:S03]  /*35c0*/  @!P0 LEA.HI.X R9, R5, c[0x0][0x2a4], R6, 0x2, P1 ;  /* 0x0000a90005098a11 */ /* 0x000fe600008f1406 */
[----:B------:R-:W-:Y:S01]  /*35d0*/  IMAD.WIDE.U32 R4, R86, c[0x0][0x1e0], RZ ;  /* 0x0000780056047a25 */ /* 0x000fe200078e00ff */
[----:B------:R-:W-:Y:S01]  /*35e0*/  SHF.R.S32.HI R98, RZ, 0x1f, R86 ;  /* 0x0000001fff627819 */ /* 0x000fe20000011456 */
[----:B------:R-:W2:Y:S04]  /*35f0*/  @!P0 LDG.E R85, [R8.64] ;  /* 0x0000000808558981 */ /* 0x000ea8000c1e1900 */
[----:B------:R-:W-:Y:S01]  /*3600*/  IMAD R3, R98, c[0x0][0x1e0], RZ ;  /* 0x0000780062037a24 */ /* 0x000fe200078e02ff */
[----:B------:R-:W-:Y:S03]  /*3610*/  BAR.SYNC.DEFER_BLOCKING 0x0 ;  /* 0x0000000000007b1d */ /* 0x000fe60000010000 */
[----:B------:R-:W-:Y:S04]  /*3620*/  IMAD R3, R86, c[0x0][0x1e4], R3 ;  /* 0x0000790056037a24 */ /* 0x000fe800078e0203 */
[----:B------:R-:W-:Y:S01]  /*3630*/  IMAD.IADD R5, R5, 0x1, R3 ;  /* 0x0000000105057824 */ /* 0x000fe200078e0203 */
[----:B--2---:R-:W-:Y:S03]  /*3640*/  SHF.R.S32.HI R99, RZ, 0x1f, R85 ;  /* 0x0000001fff637819 */ /* 0x004fe60000011455 */
[----:B------:R-:W-:Y:S04]  /*3650*/  IMAD.WIDE.U32 R4, R85, c[0x0][0x1f0], R4 ;  /* 0x00007c0055047a25 */ /* 0x000fe800078e0004 */
[----:B------:R-:W-:Y:S01]  /*3660*/  IMAD R6, R99, c[0x0][0x1f0], RZ ;  /* 0x00007c0063067a24 */ /* 0x000fe200078e02ff */
[----:B------:R-:W-:Y:S03]  /*3670*/  IADD3 R3, P0, R120, R4, RZ ;  /* 0x0000000478037210 */ /* 0x000fe60007f1e0ff */
[----:B------:R-:W-:Y:S05]  /*3680*/  IMAD R6, R85, c[0x0][0x1f4], R6 ;  /* 0x00007d0055067a24 */ /* 0x000fea00078e0206 */
[----:B------:R-:W-:Y:S02]  /*3690*/  IADD3.X R4, R128, R5, R6, P0, !PT ;  /* 0x0000000580047210 */ /* 0x000fe400007fe406 */
[C---:B------:R-:W-:Y:S04]  /*36a0*/  LEA R84, P0, R3.reuse, c[0x0][0x1c8], 0x1 ;  /* 0x0000720003547a11 */ /* 0x040fe800078008ff */
[----:B------:R-:W-:Y:S01]  /*36b0*/  LEA.HI.X R81, R3, c[0x0][0x1cc], R4, 0x1, P0 ;  /* 0x0000730003517a11 */ /* 0x000fe200000f0c04 */
[----:B------:R-:W-:-:S05]  /*36c0*/  @!P3 BRA `(.L_x_920) ;  /* 0x00003c400000b947 */ /* 0x000fca0003800000 */
[-C--:B------:R-:W-:Y:S01]  /*36d0*/  IMAD R6, R147, R32.reuse, RZ ;  /* 0x0000002093067224 */ /* 0x080fe200078e02ff */
[----:B------:R-:W-:Y:S01]  /*36e0*/  ISETP.NE.AND P0, PT, RZ, UR5, PT ;  /* 0x00000005ff007c0c */ /* 0x000fe2000bf05270 */
[-C--:B------:R-:W-:Y:S01]  /*36f0*/  IMAD R5, R148, R32.reuse, RZ ;  /* 0x0000002094057224 */ /* 0x080fe200078e02ff */
[----:B------:R-:W-:Y:S01]  /*3700*/  SHF.R.S32.HI R4, RZ, 0x1f, R32 ;  /* 0x0000001fff047819 */ /* 0x000fe20000011420 */
[----:B------:R-:W-:Y:S02]  /*3710*/  IMAD R3, R32, -0x60, R2 ;  /* 0xffffffa020037824 */ /* 0x000fe400078e0202 */
[----:B------:R-:W-:Y:S03]  /*3720*/  IMAD.WIDE.U32 R60, R138, R32, RZ ;  /* 0x000000208a3c7225 */ /* 0x000fe600078e00ff */
[----:B------:R-:W-:Y:S01]  /*3730*/  IMNMX R67, R3, 0x60, PT ;  /* 0x0000006003437817 */ /* 0x000fe20003800200 */
[C---:B------:R-:W-:Y:S02]  /*3740*/  IMAD R6, R4.reuse, R138, R6 ;  /* 0x0000008a04067224 */ /* 0x040fe400078e0206 */
[----:B------:R-:W-:Y:S02]  /*3750*/  IMAD R5, R4, R136, R5 ;  /* 0x0000008804057224 */ /* 0x000fe400078e0205 */
[----:B------:R-:W-:Y:S01]  /*3760*/  IMAD.WIDE.U32 R36, R136, R32, RZ ;  /* 0x0000002088247225 */ /* 0x000fe200078e00ff */
[----:B------:R-:W-:Y:S04]  /*3770*/  IADD3 R19, R61, R6, RZ ;  /* 0x000000063d137210 */ /* 0x000fe80007ffe0ff */
        /* <DEDUP_REMOVED lines=30> */
.L_x_923:
[----:B------:R-:W-:Y:S05]  /*3960*/  BSYNC B0 ;  /* 0x0000000000007941 */ /* 0x000fea0003800000 */
.L_x_922:
        /* <DEDUP_REMOVED lines=39> */
.L_x_925:
[----:B------:R-:W-:Y:S05]  /*3be0*/  BSYNC B0 ;  /* 0x0000000000007941 */ /* 0x000fea0003800000 */
.L_x_924:
        /* <DEDUP_REMOVED lines=19> */
[----:B------:R-:W-:-:S05]  /*3d20*/  @P3 BRA `(.L_x_927) ;  /* 0x0000012000003947 */ /* 0x000fca0003800000 */
[----:B------:R-:W-:Y:S01]  /*3d30*/  IADD3 R6, P1, P0, R96, R150, R60 ;  /* 0x0000009660067210 */ /* 0x000fe2000783e03c */
[----:B------:R-:W-:Y:S01]  /*3d40*/  CS2R R24, SRZ ;  /* 0x0000000000187805 */ /* 0x000fe2000001ff00 */
[----:B------:R-:W-:Y:S02]  /*3d50*/  CS2R R46, SRZ ;  /* 0x00000000002e7805 */ /* 0x000fe4000001ff00 */
[----:B------:R-:W-:Y:S02]  /*3d60*/  IADD3.X R8, R108, R140, R19, P1, P0 ;  /* 0x0000008c6c087210 */ /* 0x000fe40000fe0413 */
        /* <DEDUP_REMOVED lines=14> */
.L_x_927:
[----:B------:R-:W-:Y:S05]  /*3e50*/  BSYNC B0 ;  /* 0x0000000000007941 */ /* 0x000fea0003800000 */
.L_x_926:
        /* <DEDUP_REMOVED lines=27> */
[----:B------:R-:W-:Y:S02]  /*4010*/  @!P0 SHF.R.U32.HI R19, RZ, 0x10, R35 ;  /* 0x00000010ff138819 */ /* 0x000fe40000011623 */
[C---:B------:R-:W-:Y:S02]  /*4020*/  @!P0 PRMT R3, R18.reuse, 0x5432, R3 ;  /* 0x0000543212038816 */ /* 0x040fe40000000003 */
        /* <DEDUP_REMOVED lines=15> */
[-C--:B------:R-:W-:Y:S01]  /*4120*/  @!P0 FMUL.FTZ R4, R5, R6.reuse ;  /* 0x0000000605048220 */ /* 0x080fe20000410000 */
        /* <DEDUP_REMOVED lines=27> */
.L_x_931:
[----:B------:R-:W-:Y:S05]  /*42e0*/  BSYNC B0 ;  /* 0x0000000000007941 */ /* 0x000fea0003800000 */
.L_x_930:
        /* <DEDUP_REMOVED lines=57> */
.L_x_929:
[----:B------:R-:W-:Y:S05]  /*4680*/  BSYNC B1 ;  /* 0x0000000000017941 */ /* 0x000fea0003800000 */
.L_x_928:
[----:B------:R4:W2:Y:S01]  /*4690*/  SHFL.IDX PT, R33, R81, 0x1, 0x181f ;  /* 0x00381f0051217f89 */ /* 0x0008a200000e0000 */
[----:B------:R-:W-:Y:S03]  /*46a0*/  BSSY B1, `(.L_x_932) ;  /* 0x0000075000017945 */ /* 0x000fe60003800000 */
[----:B------:R4:W3:Y:S01]  /*46b0*/  SHFL.IDX PT, R31, R84, 0x1, 0x181f ;  /* 0x00381f00541f7f89 */ /* 0x0008e200000e0000 */
[----:B------:R-:W-:-:S05]  /*46c0*/  @P6 BRA `(.L_x_933) ;  /* 0x0000072000006947 */ /* 0x000fca0003800000 */
[----:B------:R-:W-:Y:S01]  /*46d0*/  BSSY B0, `(.L_x_934) ;  /* 0x0000038000007945 */ /* 0x000fe20003800000 */
[----:B------:R-:W-:-:S05]  /*46e0*/  @P5 BRA `(.L_x_935) ;  /* 0x0000036000005947 */ /* 0x000fca0003800000 */
[C---:B---3--:R-:W-:Y:S01]  /*46f0*/  LEA R34, P0, R76.reuse, R31, 0x1 ;  /* 0x0000001f4c227211 */ /* 0x048fe200078008ff */
[----:B-1----:R-:W1:Y:S03]  /*4700*/  LDS.128 R8, [R210+0x9100] ;  /* 0x00910000d2087984 */ /* 0x002e660000000c00 */
[----:B--2---:R-:W-:Y:S02]  /*4710*/  LEA.HI.X R35, R76, R33, R77, 0x1, P0 ;  /* 0x000000214c237211 */ /* 0x004fe400000f0c4d */
        /* <DEDUP_REMOVED lines=51> */
.L_x_935:
[----:B------:R-:W-:Y:S05]  /*4a50*/  BSYNC B0 ;  /* 0x0000000000007941 */ /* 0x000fea0003800000 */
.L_x_934:
[----:B------:R-:W-:Y:S11]  /*4a60*/  ISETP.GE.AND P0, PT, R211, c[0x0][0x1d4], PT ;  /* 0x00007500d3007a0c */ /* 0x000ff60003f06270 */
[----:B------:R-:W-:Y:S02]  /*4a70*/  @!UPT UIADD3 URZ, URZ, URZ, URZ ;  /* 0x0000003f3f3ff290 */ /* 0x000fe4000fffe03f */
        /* <DEDUP_REMOVED lines=55> */
.L_x_933:
[----:B------:R-:W-:Y:S05]  /*4df0*/  BSYNC B1 ;  /* 0x0000000000017941 */ /* 0x000fea0003800000 */
.L_x_932:
[----:B---3--:R3:W4:Y:S04]  /*4e00*/  SHFL.IDX PT, R31, R81, 0x2, 0x181f ;  /* 0x00581f00511f7f89 */ /* 0x00872800000e0000 */
[----:B------:R3:W2:Y:S01]  /*4e10*/  SHFL.IDX PT, R28, R84, 0x2, 0x181f ;  /* 0x00581f00541c7f89 */ /* 0x0006a200000e0000 */
[----:B------:R-:W-:-:S05]  /*4e20*/  @P3 BRA `(.L_x_936) ;  /* 0x0000280000003947 */ /* 0x000fca0003800000 */
[----:B------:R-:W-:Y:S01]  /*4e30*/  BSSY B0, `(.L_x_937) ;  /* 0x0000038000007945 */ /* 0x000fe20003800000 */
[----:B------:R-:W-:-:S05]  /*4e40*/  @P5 BRA `(.L_x_938) ;  /* 0x0000036000005947 */ /* 0x000fca0003800000 */
[C---:B-12---:R-:W-:Y:S01]  /*4e50*/  LEA R26, P0, R76.reuse, R28, 0x1 ;  /* 0x0000001c4c1a7211 */ /* 0x046fe200078008ff */
[----:B------:R-:W1:Y:S03]  /*4e60*/  LDS.128 R8, [R210+0xa100] ;  /* 0x00a10000d2087984 */ /* 0x000e660000000c00 */
        /* <DEDUP_REMOVED lines=52> */
.L_x_938:
[----:B------:R-:W-:Y:S05]  /*51b0*/  BSYNC B0 ;  /* 0x0000000000007941 */ /* 0x000fea0003800000 */
.L_x_937:
[----:B------:R-:W-:Y:S11]  /*51c0*/  ISETP.GE.AND P0, PT, R211, c[0x0][0x1d4], PT ;  /* 0x00007500d3007a0c */ /* 0x000ff60003f06270 */
[----:B------:R-:W-:Y:S02]  /*51d0*/  @!UPT UIADD3 URZ, URZ, URZ, URZ ;  /* 0x0000003f3f3ff290 */ /* 0x000fe4000fffe03f */
        /* <DEDUP_REMOVED lines=56> */
.L_x_921:
[C---:B------:R-:W-:Y:S01]  /*5560*/  IADD3 R159, R101.reuse, 0x20, RZ ;  /* 0x00000020659f7810 */ /* 0x040fe20007ffe0ff */
[----:B------:R-:W-:Y:S01]  /*5570*/  CS2R R54, SRZ ;  /* 0x0000000000367805 */ /* 0x000fe2000001ff00 */
[----:B------:R-:W-:Y:S01]  /*5580*/  IADD3 R158, R101, 0x40, RZ ;  /* 0x00000040659e7810 */ /* 0x000fe20007ffe0ff */
[----:B------:R-:W-:Y:S01]  /*5590*/  CS2R R52, SRZ ;  /* 0x0000000000347805 */ /* 0x000fe2000001ff00 */
[----:B------:R-:W-:Y:S01]  /*55a0*/  ISETP.GE.AND P1, PT, R159, R67, PT ;  /* 0x000000439f00720c */ /* 0x000fe20003f26270 */
[----:B------:R-:W-:Y:S01]  /*55b0*/  CS2R R26, SRZ ;  /* 0x00000000001a7805 */ /* 0x000fe2000001ff00 */
[----:B------:R-:W-:Y:S01]  /*55c0*/  IADD3 R65, -R66, c[0x0][0x1d4], RZ ;  /* 0x0000750042417a10 */ /* 0x000fe20007ffe1ff */
[----:B------:R-:W-:Y:S01]  /*55d0*/  CS2R R24, SRZ ;  /* 0x0000000000187805 */ /* 0x000fe2000001ff00 */
[----:B------:R-:W-:Y:S01]  /*55e0*/  ISETP.GE.OR P1, PT, R76, c[0x0][0x27c], P1 ;  /* 0x00009f004c007a0c */ /* 0x000fe20000f26670 */
[----:B------:R-:W-:Y:S01]  /*55f0*/  CS2R R58, SRZ ;  /* 0x00000000003a7805 */ /* 0x000fe2000001ff00 */
[----:B------:R-:W-:Y:S01]  /*5600*/  CS2R R56, SRZ ;  /* 0x0000000000387805 */ /* 0x000fe2000001ff00 */
[----:B------:R-:W-:Y:S01]  /*5610*/  CS2R R22, SRZ ;  /* 0x0000000000167805 */ /* 0x000fe2000001ff00 */
[----:B------:R-:W-:Y:S01]  /*5620*/  CS2R R20, SRZ ;  /* 0x0000000000147805 */ /* 0x000fe2000001ff00 */
[----:B------:R-:W-:Y:S01]  /*5630*/  CS2R R38, SRZ ;  /* 0x0000000000267805 */ /* 0x000fe2000001ff00 */
[----:B------:R1:W2:Y:S01]  /*5640*/  SHFL.IDX PT, R47, R81, RZ, 0x181f ;  /* 0x00181fff512f7589 */ /* 0x0002a200000e0000 */
[----:B------:R-:W-:Y:S06]  /*5650*/  BSSY B0, `(.L_x_939) ;  /* 0x00000c6000007945 */ /* 0x000fec0003800000 */
[----:B------:R-:W-:Y:S01]  /*5660*/  @!P1 IADD3 R3, P3, P0, R92, R60, R153 ;  /* 0x0000003c5c039210 */ /* 0x000fe2000787e099 */
[----:B------:R1:W3:Y:S03]  /*5670*/  SHFL.IDX PT, R46, R84, RZ, 0x181f ;  /* 0x00181fff542e7589 */ /* 0x0002e600000e0000 */
[----:B------:R-:W-:Y:S02]  /*5680*/  @!P1 IADD3.X R4, R106, R19, R142, P3, P0 ;  /* 0x000000136a049210 */ /* 0x000fe40001fe048e */
        /* <DEDUP_REMOVED lines=9> */
[C---:B------:R-:W-:Y:S04]  /*5720*/  @!P1 LEA R8, P3, R3.reuse, c[0x0][0x270], 0x1 ;  /* 0x00009c0003089a11 */ /* 0x040fe800078608ff */
[----:B------:R-:W-:Y:S02]  /*5730*/  @!P1 LEA.HI.X R9, R3, c[0x0][0x274], R4, 0x1, P3 ;  /* 0x00009d0003099a11 */ /* 0x000fe400018f0c04 */
[C---:B------:R-:W-:Y:S03]  /*5740*/  @!P1 LEA R4, P3, R5.reuse, c[0x0][0x288], 0x1 ;  /* 0x0000a20005049a11 */ /* 0x040fe600078608ff */
[----:B------:R4:W2:Y:S01]  /*5750*/  @!P1 LDG.E.128 R20, [R8.64] ;  /* 0x0000000808149981 */ /* 0x0008a2000c1e1d00 */
[----:B------:R-:W-:Y:S02]  /*5760*/  @!P1 LEA.HI.X R5, R5, c[0x0][0x28c], R10, 0x1, P3 ;  /* 0x0000a30005059a11 */ /* 0x000fe400018f0c0a */
[C---:B------:R-:W-:Y:S04]  /*5770*/  @!P0 LEA R14, P3, R6.reuse, c[0x0][0x270], 0x1 ;  /* 0x00009c00060e8a11 */ /* 0x040fe800078608ff */
[----:B------:R-:W-:Y:S01]  /*5780*/  @!P0 LEA.HI.X R15, R6, c[0x0][0x274], R15, 0x1, P3 ;  /* 0x00009d00060f8a11 */ /* 0x000fe200018f0c0f */
[----:B------:R1:W3:Y:S01]  /*5790*/  @!P1 LDG.E.128 R52, [R4.64] ;  /* 0x0000000804349981 */ /* 0x0002e2000c1e1d00 */
[C---:B------:R-:W-:Y:S04]  /*57a0*/  @!P0 LEA R10, P3, R11.reuse, c[0x0][0x288], 0x1 ;  /* 0x0000a2000b0a8a11 */ /* 0x040fe800078608ff */
[----:B------:R-:W-:Y:S02]  /*57b0*/  @!P0 LEA.HI.X R11, R11, c[0x0][0x28c], R16, 0x1, P3 ;  /* 0x0000a3000b0b8a11 */ /* 0x000fe400018f0c10 */
[----:B------:R1:W3:Y:S07]  /*57c0*/  @!P0 LDG.E.128 R24, [R14.64] ;  /* 0x000000080e188981 */ /* 0x0002ee000c1e1d00 */
[----:B------:R1:W3:Y:S01]  /*57d0*/  @!P0 LDG.E.128 R56, [R10.64] ;  /* 0x000000080a388981 */ /* 0x0002e2000c1e1d00 */
[-C--:B------:R-:W-:Y:S01]  /*57e0*/  ISETP.GE.AND P0, PT, R101, R67.reuse, PT ;  /* 0x000000436500720c */ /* 0x080fe20003f06270 */
[----:B----4-:R-:W-:Y:S03]  /*57f0*/  CS2R R8, SRZ ;  /* 0x0000000000087805 */ /* 0x010fe6000001ff00 */
[----:B------:R-:W-:Y:S11]  /*5800*/  ISETP.GE.OR P0, PT, R76, c[0x0][0x27c], P0 ;  /* 0x00009f004c007a0c */ /* 0x000ff60000706670 */
[----:B------:R-:W-:Y:S02]  /*5810*/  @!UPT UIADD3 URZ, URZ, URZ, URZ ;  /* 0x0000003f3f3ff290 */ /* 0x000fe4000fffe03f */
[----:B------:R-:W-:Y:S05]  /*5820*/  @!P0 IADD3 R3, P1, R92, R60, RZ ;  /* 0x0000003c5c038210 */ /* 0x000fea0007f3e0ff */
[----:B-1----:R-:W-:Y:S01]  /*5830*/  @!P0 IMAD.X R4, R19, 0x1, R106, P1 ;  /* 0x0000000113048824 */ /* 0x002fe200008e066a */
[C---:B------:R-:W-:Y:S01]  /*5840*/  @!P0 LEA R14, P1, R3.reuse, c[0x0][0x270], 0x1 ;  /* 0x00009c00030e8a11 */ /* 0x040fe200078208ff */
[----:B------:R-:W-:Y:S03]  /*5850*/  CS2R R10, SRZ ;  /* 0x00000000000a7805 */ /* 0x000fe6000001ff00 */
[----:B------:R-:W-:Y:S02]  /*5860*/  @!P0 LEA.HI.X R15, R3, c[0x0][0x274], R4, 0x1, P1 ;  /* 0x00009d00030f8a11 */ /* 0x000fe400008f0c04 */
[----:B------:R-:W-:Y:S02]  /*5870*/  @!P0 IADD3 R3, P1, R90, R36, RZ ;  /* 0x000000245a038210 */ /* 0x000fe40007f3e0ff */
[----:B------:R-:W-:Y:S01]  /*5880*/  CS2R R36, SRZ ;  /* 0x0000000000247805 */ /* 0x000fe2000001ff00 */
[----:B------:R1:W5:Y:S02]  /*5890*/  @!P0 LDG.E.128 R8, [R14.64] ;  /* 0x000000080e088981 */ /* 0x000364000c1e1d00 */
[----:B------:R-:W-:Y:S01]  /*58a0*/  @!P0 IMAD.X R5, R29, 0x1, R105, P1 ;  /* 0x000000011d058824 */ /* 0x000fe200008e0669 */
[C---:B------:R-:W-:Y:S04]  /*58b0*/  @!P0 LEA R4, P1, R3.reuse, c[0x0][0x288], 0x1 ;  /* 0x0000a20003048a11 */ /* 0x040fe800078208ff */
[----:B------:R-:W-:Y:S02]  /*58c0*/  @!P0 LEA.HI.X R5, R3, c[0x0][0x28c], R5, 0x1, P1 ;  /* 0x0000a30003058a11 */ /* 0x000fe400008f0c05 */
[----:B------:R-:W-:Y:S03]  /*58d0*/  ISETP.GE.AND P1, PT, R76, c[0x0][0x27c], PT ;  /* 0x00009f004c007a0c */ /* 0x000fe60003f26270 */
[----:B------:R4:W5:Y:S01]  /*58e0*/  @!P0 LDG.E.128 R36, [R4.64] ;  /* 0x0000000804248981 */ /* 0x000962000c1e1d00 */
[----:B------:R-:W-:Y:S01]  /*58f0*/  ISETP.GE.OR P0, PT, R101, R67, P5 ;  /* 0x000000436500720c */ /* 0x000fe20002f06670 */
[----:B--2---:R-:W-:Y:S02]  /*5900*/  IMAD.MOV.U32 R6, RZ, RZ, R22 ;  /* 0x000000ffff067224 */ /* 0x004fe400078e0016 */
[----:B----4-:R-:W-:Y:S02]  /*5910*/  IMAD.MOV.U32 R5, RZ, RZ, R23 ;  /* 0x000000ffff057224 */ /* 0x010fe400078e0017 */
[----:B------:R-:W-:Y:S02]  /*5920*/  IMAD.MOV.U32 R4, RZ, RZ, R20 ;  /* 0x000000ffff047224 */ /* 0x000fe400078e0014 */
[----:B------:R-:W-:Y:S01]  /*5930*/  IMAD.MOV.U32 R3, RZ, RZ, R21 ;  /* 0x000000ffff037224 */ /* 0x000fe200078e0015 */
[----:B------:R-:W-:Y:S01]  /*5940*/  PRMT R29, R5, 0x5410, R6 ;  /* 0x00005410051d7816 */ /* 0x000fe20000000006 */
[----:B---3--:R-:W-:Y:S02]  /*5950*/  IMAD.MOV.U32 R6, RZ, RZ, R54 ;  /* 0x000000ffff067224 */ /* 0x008fe400078e0036 */
        /* <DEDUP_REMOVED lines=20> */
[----:B------:R-:W1:Y:S01]  /*5aa0*/  LDS.128 R48, [R125+0x8100] ;  /* 0x008100007d307984 */ /* 0x000e620000000c00 */
        /* <DEDUP_REMOVED lines=10> */
[----:B------:R-:W-:Y:S01]  /*5b50*/  LEA.HI.SX32 R3, R3, R64, 0x1c ;  /* 0x0000004003037211 */ /* 0x000fe200078fe2ff */
[----:B------:R-:W-:Y:S01]  /*5b60*/  IMAD.MOV.U32 R34, RZ, RZ, R38 ;  /* 0x000000ffff227224 */ /* 0x000fe200078e0026 */
[----:B------:R-:W-:Y:S01]  /*5b70*/  LOP3.LUT R17, R17, 0x1c0, RZ, 0xc0, !PT ;  /* 0x000001c011117812 */ /* 0x000fe200078ec0ff */
[----:B------:R-:W-:Y:S01]  /*5b80*/  IMAD.MOV.U32 R42, RZ, RZ, R39 ;  /* 0x000000ffff2a7224 */ /* 0x000fe200078e0027 */
[----:B------:R-:W-:Y:S01]  /*5b90*/  SHF.R.S32.HI R4, RZ, 0x1f, R3 ;  /* 0x0000001fff047819 */ /* 0x000fe20000011403 */
[----:B------:R-:W-:Y:S01]  /*5ba0*/  IMAD.SHL.U32 R43, R3, 0x8, RZ ;  /* 0x00000008032b7824 */ /* 0x000fe200078e00ff */
[----:B------:R-:W-:Y:S02]  /*5bb0*/  SHF.R.U32.HI R17, RZ, 0x3, R17 ;  /* 0x00000003ff117819 */ /* 0x000fe40000011611 */
[----:B------:R-:W-:Y:S02]  /*5bc0*/  LEA.HI R4, R4, R3, RZ, 0x3 ;  /* 0x0000000304047211 */ /* 0x000fe400078f18ff */
[C---:B------:R-:W-:Y:S02]  /*5bd0*/  LEA R72, P0, R87.reuse, R46, 0x1 ;  /* 0x0000002e57487211 */ /* 0x040fe400078008ff */
[----:B------:R-:W-:Y:S02]  /*5be0*/  SHF.R.S32.HI R3, RZ, 0x3, R4 ;  /* 0x00000003ff037819 */ /* 0x000fe40000011404 */
[----:B------:R-:W-:Y:S02]  /*5bf0*/  LOP3.LUT R4, R18, 0x38, R43, 0xf8, !PT ;  /* 0x0000003812047812 */ /* 0x000fe400078ef82b */
[----:B------:R-:W-:Y:S01]  /*5c00*/  LEA.HI.X R73, R87, R47, R104, 0x1, P0 ;  /* 0x0000002f57497211 */ /* 0x000fe200000f0c68 */
[----:B------:R-:W-:Y:S01]  /*5c10*/  IMAD R3, R3, 0x1800, R7 ;  /* 0x0000180003037824 */ /* 0x000fe200078e0207 */
[----:B------:R-:W-:Y:S02]  /*5c20*/  LOP3.LUT R4, R4, R17, RZ, 0x3c, !PT ;  /* 0x0000001104047212 */ /* 0x000fe400078e3cff */
[----:B------:R-:W-:Y:S02]  /*5c30*/  ISETP.GE.AND P0, PT, R43, c[0x0][0x1d4], PT ;  /* 0x000075002b007a0c */ /* 0x000fe40003f06270 */
[----:B------:R-:W-:Y:S01]  /*5c40*/  MOV R14, R9 ;  /* 0x00000009000e7202 */ /* 0x000fe20000000f00 */
[----:B------:R-:W-:Y:S01]  /*5c50*/  IMAD.IADD R3, R3, 0x1, R4 ;  /* 0x0000000103037824 */ /* 0x000fe200078e0204 */
[----:B------:R-:W-:Y:S02]  /*5c60*/  @!P1 SHF.R.U32.HI R4, RZ, 0x10, R11 ;  /* 0x00000010ff049819 */ /* 0x000fe4000001160b */
[----:B------:R-:W-:Y:S02]  /*5c70*/  @!P1 PRMT R33, R33, 0x5410, R35 ;  /* 0x0000541021219816 */ /* 0x000fe40000000023 */
[----:B------:R-:W-:Y:S01]  /*5c80*/  SHF.L.U32 R3, R3, 0x1, RZ ;  /* 0x0000000103037819 */ /* 0x000fe200000006ff */
[----:B-1----:R-:W-:Y:S01]  /*5c90*/  @!P1 IMAD.U32 R44, R51, 0x10000, RZ ;  /* 0x00010000332c9824 */ /* 0x002fe200078e00ff */
[----:B------:R-:W-:Y:S02]  /*5ca0*/  @!P1 PRMT R15, R15, 0x5410, R4 ;  /* 0x000054100f0f9816 */ /* 0x000fe40000000004 */
[----:B------:R-:W-:Y:S01]  /*5cb0*/  @!P1 SHF.R.U32.HI R37, RZ, 0x10, R37 ;  /* 0x00000010ff259819 */ /* 0x000fe20000011625 */
[----:B------:R-:W-:Y:S01]  /*5cc0*/  @!P0 IMAD.WIDE R82, R43, 0x2, R46 ;  /* 0x000000022b528825 */ /* 0x000fe200078e022e */
[----:B------:R1:W2:Y:S01]  /*5cd0*/  LDS.128 R16, [R3+0x8100] ;  /* 0x0081000003107984 */ /* 0x0002a20000000c00 */
[----:B------:R-:W-:Y:S02]  /*5ce0*/  @!P1 LOP3.LUT R46, R51, 0xffff0000, RZ, 0xc0, !PT ;  /* 0xffff0000332e9812 */ /* 0x000fe400078ec0ff */
[----:B------:R-:W-:Y:S01]  /*5cf0*/  @!P1 PRMT R37, R40, 0x5410, R37 ;  /* 0x0000541028259816 */ /* 0x000fe20000000025 */
[----:B------:R-:W-:Y:S01]  /*5d00*/  @!P1 IMAD.U32 R40, R50, 0x10000, RZ ;  /* 0x0001000032289824 */ /* 0x000fe200078e00ff */
[----:B------:R-:W-:Y:S02]  /*5d10*/  @!P1 SHF.R.U32.HI R5, RZ, 0x10, R9 ;  /* 0x00000010ff059819 */ /* 0x000fe40000011609 */
[--C-:B------:R-:W-:Y:S02]  /*5d20*/  @!P1 SHF.R.U64 R36, R38, 0x10, R39.reuse ;  /* 0x0000001026249819 */ /* 0x100fe40000001227 */
[----:B------:R-:W-:Y:S02]  /*5d30*/  @!P1 SHF.R.U32.HI R38, RZ, 0x10, R39 ;  /* 0x00000010ff269819 */ /* 0x000fe40000011627 */
[----:B------:R-:W-:Y:S02]  /*5d40*/  @!P1 PRMT R41, R34, 0x5410, R36 ;  /* 0x0000541022299816 */ /* 0x000fe40000000024 */
[----:B------:R-:W-:Y:S02]  /*5d50*/  @!P1 LOP3.LUT R34, R48, 0xffff0000, RZ, 0xc0, !PT ;  /* 0xffff000030229812 */ /* 0x000fe400078ec0ff */
[----:B------:R-:W-:Y:S01]  /*5d60*/  @!P1 PRMT R45, R42, 0x5410, R38 ;  /* 0x000054102a2d9816 */ /* 0x000fe20000000026 */
[----:B------:R-:W-:Y:S01]  /*5d70*/  @!P1 IMAD.U32 R39, R41, 0x10000, RZ ;  /* 0x0001000029279824 */ /* 0x000fe200078e00ff */
[----:B------:R-:W-:Y:S02]  /*5d80*/  @!P1 LOP3.LUT R38, R49, 0xffff0000, RZ, 0xc0, !PT ;  /* 0xffff000031269812 */ /* 0x000fe400078ec0ff */
[----:B------:R-:W-:Y:S02]  /*5d90*/  @!P1 LOP3.LUT R42, R50, 0xffff0000, RZ, 0xc0, !PT ;  /* 0xffff0000322a9812 */ /* 0x000fe400078ec0ff */
[----:B------:R-:W-:Y:S01]  /*5da0*/  @!P1 LOP3.LUT R41, R41, 0xffff0000, RZ, 0xc0, !PT ;  /* 0xffff000029299812 */ /* 0x000fe200078ec0ff */
[----:B-1----:R-:W-:Y:S01]  /*5db0*/  IMAD.MOV.U32 R3, RZ, RZ, R8 ;  /* 0x000000ffff037224 */ /* 0x002fe200078e0008 */
[----:B------:R-:W-:Y:S02]  /*5dc0*/  @!P1 SHF.R.U64 R8, R8, 0x10, R9 ;  /* 0x0000001008089819 */ /* 0x000fe40000001209 */
[----:B------:R-:W-:Y:S01]  /*5dd0*/  @!P1 PRMT R9, R14, 0x5410, R5 ;  /* 0x000054100e099816 */ /* 0x000fe20000000005 */
[----:B------:R-:W-:Y:S01]  /*5de0*/  @!P1 IMAD.U32 R14, R48, 0x10000, RZ ;  /* 0x00010000300e9824 */ /* 0x000fe200078e00ff */
[----:B------:R-:W-:Y:S02]  /*5df0*/  @!P1 PRMT R3, R3, 0x5410, R8 ;  /* 0x0000541003039816 */ /* 0x000fe40000000008 */
[----:B------:R-:W-:Y:S02]  /*5e00*/  @!P1 SHF.R.U64 R10, R10, 0x10, R11 ;  /* 0x000000100a0a9819 */ /* 0x000fe4000000120b */
[----:B------:R-:W-:Y:S02]  /*5e10*/  @!P1 LOP3.LUT R5, R3, 0xffff0000, RZ, 0xc0, !PT ;  /* 0xffff000003059812 */ /* 0x000fe400078ec0ff */
[----:B------:R-:W-:Y:S01]  /*5e20*/  @!P1 PRMT R11, R6, 0x5410, R10 ;  /* 0x00005410060b9816 */ /* 0x000fe2000000000a */
[C---:B------:R-:W-:Y:S01]  /*5e30*/  @!P1 IMAD.U32 R10, R33.reuse, 0x10000, RZ ;  /* 0x00010000210a9824 */ /* 0x040fe200078e00ff */
[----:B------:R-:W-:Y:S02]  /*5e40*/  @!P1 LOP3.LUT R33, R33, 0xffff0000, RZ, 0xc0, !PT ;  /* 0xffff000021219812 */ /* 0x000fe400078ec0ff */
[----:B------:R-:W-:Y:S01]  /*5e50*/  @!P1 SHF.L.U32 R6, R3, 0x10, RZ ;  /* 0x0000001003069819 */ /* 0x000fe200000006ff */
[C---:B--2---:R-:W-:Y:S01]  /*5e60*/  @!P1 IMAD.U32 R4, R16.reuse, 0x10000, RZ ;  /* 0x0001000010049824 */ /* 0x044fe200078e00ff */
[----:B------:R-:W-:Y:S03]  /*5e70*/  @!P1 LOP3.LUT R8, R16, 0xffff0000, RZ, 0xc0, !PT ;  /* 0xffff000010089812 */ /* 0x000fe600078ec0ff */
[----:B------:R-:W-:Y:S02]  /*5e80*/  @!P1 FMUL.FTZ R35, R4, R10 ;  /* 0x0000000a04239220 */ /* 0x000fe40000410000 */
        /* <DEDUP_REMOVED lines=10> */
[----:B------:R-:W-:Y:S02]  /*5f30*/  @!P1 IMAD.U32 R5, R17, 0x10000, RZ ;  /* 0x0001000011059824 */ /* 0x000fe400078e00ff */
[----:B------:R-:W-:Y:S02]  /*5f40*/  @!P1 FFMA.FTZ R3, R10, R14, R3 ;  /* 0x0000000e0a039223 */ /* 0x000fe40000010003 */
[----:B------:R-:W-:Y:S02]  /*5f50*/  @!P1 IMAD.U32 R36, R49, 0x10000, RZ ;  /* 0x0001000031249824 */ /* 0x000fe400078e00ff */
[C---:B------:R-:W-:Y:S02]  /*5f60*/  @!P1 FMUL.FTZ R10, R5.reuse, R35 ;  /* 0x00000023050a9220 */ /* 0x040fe40000410000 */
[----:B------:R-:W-:Y:S02]  /*5f70*/  @!P1 FMUL.FTZ R14, R8, R37 ;  /* 0x00000025080e9220 */ /* 0x000fe40000410000 */
[-C--:B------:R-:W-:Y:S01]  /*5f80*/  @!P1 FFMA.FTZ R74, R36, R6.reuse, -R10 ;  /* 0x00000006244a9223 */ /* 0x080fe2000001080a */
[----:B------:R-:W-:Y:S01]  /*5f90*/  @!P1 LOP3.LUT R10, R18, 0xffff0000, RZ, 0xc0, !PT ;  /* 0xffff0000120a9812 */ /* 0x000fe200078ec0ff */
[----:B------:R-:W-:Y:S02]  /*5fa0*/  @!P1 FMUL.FTZ R5, R5, R6 ;  /* 0x0000000605059220 */ /* 0x000fe40000410000 */
[-C--:B------:R-:W-:Y:S02]  /*5fb0*/  @!P1 FMUL.FTZ R6, R8, R9.reuse ;  /* 0x0000000908069220 */ /* 0x080fe40000410000 */
[----:B------:R-:W-:Y:S02]  /*5fc0*/  @!P1 IMAD.U32 R8, R18, 0x10000, RZ ;  /* 0x0001000012089824 */ /* 0x000fe400078e00ff */
[----:B------:R-:W-:Y:S01]  /*5fd0*/  @!P1 FFMA.FTZ R71, R38, R9, -R14 ;  /* 0x0000000926479223 */ /* 0x000fe2000001080e */
[C---:B------:R-:W-:Y:S01]  /*5fe0*/  @!P1 SHF.L.U32 R9, R11.reuse, 0x10, RZ ;  /* 0x000000100b099819 */ /* 0x040fe200000006ff */
[----:B------:R-:W-:Y:S01]  /*5ff0*/  @!P1 FMUL.FTZ R14, R8, R39 ;  /* 0x00000027080e9220 */ /* 0x000fe20000410000 */
[----:B------:R-:W-:Y:S01]  /*6000*/  @!P1 LOP3.LUT R11, R11, 0xffff0000, RZ, 0xc0, !PT ;  /* 0xffff00000b0b9812 */ /* 0x000fe200078ec0ff */
[----:B------:R-:W-:Y:S02]  /*6010*/  @!P1 FMUL.FTZ R43, R10, R41 ;  /* 0x000000290a2b9220 */ /* 0x000fe40000410000 */
[----:B------:R-:W-:Y:S01]  /*6020*/  @!P1 FFMA.FTZ R70, R40, R9, -R14 ;  /* 0x0000000928469223 */ /* 0x000fe2000001080e */
[----:B------:R-:W-:Y:S01]  /*6030*/  @!P1 LOP3.LUT R14, R19, 0xffff0000, RZ, 0xc0, !PT ;  /* 0xffff0000130e9812 */ /* 0x000fe200078ec0ff */
[----:B------:R-:W-:Y:S02]  /*6040*/  @!P1 FFMA.FTZ R69, R42, R11, -R43 ;  /* 0x0000000b2a459223 */ /* 0x000fe4000001082b */
[C---:B------:R-:W-:Y:S01]  /*6050*/  @!P1 IMAD.U32 R43, R45.reuse, 0x10000, RZ ;  /* 0x000100002d2b9824 */ /* 0x040fe200078e00ff */
[----:B------:R-:W-:Y:S01]  /*6060*/  @!P1 LOP3.LUT R45, R45, 0xffff0000, RZ, 0xc0, !PT ;  /* 0xffff00002d2d9812 */ /* 0x000fe200078ec0ff */
[----:B------:R-:W-:Y:S02]  /*6070*/  @!P1 FMUL.FTZ R8, R8, R9 ;  /* 0x0000000908089220 */ /* 0x000fe40000410000 */
[----:B------:R-:W-:Y:S01]  /*6080*/  @!P1 FMUL.FTZ R9, R10, R11 ;  /* 0x0000000b0a099220 */ /* 0x000fe20000410000 */
[----:B------:R-:W-:Y:S01]  /*6090*/  @!P1 SHF.L.U32 R11, R15, 0x10, RZ ;  /* 0x000000100f0b9819 */ /* 0x000fe200000006ff */
[----:B------:R-:W-:Y:S01]  /*60a0*/  @!P1 IMAD.U32 R10, R19, 0x10000, RZ ;  /* 0x00010000130a9824 */ /* 0x000fe200078e00ff */
[----:B------:R-:W-:Y:S01]  /*60b0*/  @!P1 LOP3.LUT R15, R15, 0xffff0000, RZ, 0xc0, !PT ;  /* 0xffff00000f0f9812 */ /* 0x000fe200078ec0ff */
[----:B------:R-:W-:Y:S01]  /*60c0*/  @!P1 FFMA.FTZ R4, R33, R34, R4 ;  /* 0x0000002221049223 */ /* 0x000fe20000010004 */
[----:B------:R-:W-:Y:S01]  /*60d0*/  @!P1 F2FP.BF16.PACK_AB R33, R69, R70 ;  /* 0x000000464521923e */ /* 0x000fe200000010ff */
[----:B------:R-:W-:Y:S02]  /*60e0*/  @!P1 FMUL.FTZ R47, R10, R43 ;  /* 0x0000002b0a2f9220 */ /* 0x000fe40000410000 */
[----:B------:R-:W-:Y:S02]  /*60f0*/  @!P1 FMUL.FTZ R68, R14, R45 ;  /* 0x0000002d0e449220 */ /* 0x000fe40000410000 */
[----:B------:R-:W-:Y:S02]  /*6100*/  @!P1 FFMA.FTZ R5, R35, R36, R5 ;  /* 0x0000002423059223 */ /* 0x000fe40000010005 */
[----:B------:R-:W-:Y:S02]  /*6110*/  @!P1 FFMA.FTZ R6, R37, R38, R6 ;  /* 0x0000002625069223 */ /* 0x000fe40000010006 */
[----:B------:R-:W-:Y:S02]  /*6120*/  @!P1 FFMA.FTZ R47, R44, R11, -R47 ;  /* 0x0000000b2c2f9223 */ /* 0x000fe4000001082f */
[----:B------:R-:W-:Y:S01]  /*6130*/  @!P1 FFMA.FTZ R68, R46, R15, -R68 ;  /* 0x0000000f2e449223 */ /* 0x000fe20000010844 */
[----:B------:R-:W-:Y:S01]  /*6140*/  @!P1 F2FP.BF16.PACK_AB R5, R6, R5 ;  /* 0x000000050605923e */ /* 0x000fe200000010ff */
[----:B------:R-:W-:Y:S02]  /*6150*/  @!P1 FMUL.FTZ R10, R10, R11 ;  /* 0x0000000b0a0a9220 */ /* 0x000fe40000410000 */
[----:B------:R-:W-:Y:S01]  /*6160*/  @!P1 FFMA.FTZ R8, R39, R40, R8 ;  /* 0x0000002827089223 */ /* 0x000fe20000010008 */
[----:B------:R-:W-:Y:S01]  /*6170*/  @!P1 F2FP.BF16.PACK_AB R34, R68, R47 ;  /* 0x0000002f4422923e */ /* 0x000fe200000010ff */
[----:B------:R-:W-:Y:S01]  /*6180*/  @!P1 FMUL.FTZ R11, R14, R15 ;  /* 0x0000000f0e0b9220 */ /* 0x000fe20000410000 */
[----:B------:R-:W-:Y:S01]  /*6190*/  @!P1 F2FP.BF16.PACK_AB R14, R75, R80 ;  /* 0x000000504b0e923e */ /* 0x000fe200000010ff */
[----:B------:R-:W-:Y:S01]  /*61a0*/  @!P1 FFMA.FTZ R9, R41, R42, R9 ;  /* 0x0000002a29099223 */ /* 0x000fe20000010009 */
[----:B------:R-:W-:Y:S01]  /*61b0*/  @!P1 F2FP.BF16.PACK_AB R15, R71, R74 ;  /* 0x0000004a470f923e */ /* 0x000fe200000010ff */
[----:B------:R-:W-:Y:S01]  /*61c0*/  @!P1 FFMA.FTZ R10, R43, R44, R10 ;  /* 0x0000002c2b0a9223 */ /* 0x000fe2000001000a */
[----:B------:R-:W-:Y:S01]  /*61d0*/  @!P1 MOV R51, R34 ;  /* 0x0000002200339202 */ /* 0x000fe20000000f00 */
[----:B------:R-:W-:Y:S02]  /*61e0*/  @!P1 FFMA.FTZ R11, R45, R46, R11 ;  /* 0x0000002e2d0b9223 */ /* 0x000fe4000001000b */
[----:B------:R-:W-:Y:S01]  /*61f0*/  @!P1 IMAD.MOV.U32 R48, RZ, RZ, R14 ;  /* 0x000000ffff309224 */ /* 0x000fe200078e000e */
[----:B------:R-:W-:Y:S01]  /*6200*/  @!P1 F2FP.BF16.PACK_AB R14, R4, R3 ;  /* 0x00000003040e923e */ /* 0x000fe200000010ff */
[----:B------:R-:W-:Y:S01]  /*6210*/  @!P1 IMAD.MOV.U32 R49, RZ, RZ, R15 ;  /* 0x000000ffff319224 */ /* 0x000fe200078e000f */
[----:B------:R-:W-:Y:S01]  /*6220*/  @!P1 F2FP.BF16.PACK_AB R3, R11, R10 ;  /* 0x0000000a0b03923e */ /* 0x000fe200000010ff */
[----:B------:R-:W-:Y:S01]  /*6230*/  @!P1 IMAD.MOV.U32 R50, RZ, RZ, R33 ;  /* 0x000000ffff329224 */ /* 0x000fe200078e0021 */
[----:B------:R-:W-:Y:S01]  /*6240*/  @!P1 F2FP.BF16.PACK_AB R4, R9, R8 ;  /* 0x000000080904923e */ /* 0x000fe200000010ff */
[----:B------:R-:W-:Y:S02]  /*6250*/  @!P1 IMAD.MOV.U32 R16, RZ, RZ, R14 ;  /* 0x000000ffff109224 */ /* 0x000fe400078e000e */
[----:B------:R-:W-:Y:S01]  /*6260*/  @!P1 IMAD.MOV.U32 R17, RZ, RZ, R5 ;  /* 0x000000ffff119224 */ /* 0x000fe200078e0005 */
[----:B------:R1:W-:Y:S01]  /*6270*/  ST.E.128 [R72.64], R48 ;  /* 0x0000003048007985 */ /* 0x0003e2000c101d08 */
[----:B------:R-:W-:Y:S01]  /*6280*/  @!P1 MOV R18, R4 ;  /* 0x0000000400129202 */ /* 0x000fe20000000f00 */
[----:B------:R-:W-:Y:S06]  /*6290*/  @!P1 IMAD.MOV.U32 R19, RZ, RZ, R3 ;  /* 0x000000ffff139224 */ /* 0x000fec00078e0003 */
[----:B------:R1:W-:Y:S02]  /*62a0*/  @!P0 ST.E.128 [R82.64], R16 ;  /* 0x0000001052008985 */ /* 0x0003e4000c101d08 */
.L_x_940:
[----:B-1----:R-:W-:Y:S05]  /*62b0*/  BSYNC B0 ;  /* 0x0000000000007941 */ /* 0x002fea0003800000 */
.L_x_939:
[----:B-----5:R1:W2:Y:S01]  /*62c0*/  SHFL.IDX PT, R37, R81, 0x1, 0x181f ;  /* 0x00381f0051257f89 */ /* 0x0202a200000e0000 */
        /* <DEDUP_REMOVED lines=26> */
[--C-:B------:R-:W-:Y:S02]  /*6470*/  @!P1 SHF.R.U64 R11, R54, 0x10, R55.reuse ;  /* 0x00000010360b9819 */ /* 0x100fe40000001237 */
[----:B------:R-:W-:Y:S01]  /*6480*/  @!P1 SHF.R.U32.HI R14, RZ, 0x10, R55 ;  /* 0x00000010ff0e9819 */ /* 0x000fe20000011637 */
[----:B------:R-:W-:Y:S01]  /*6490*/  IMAD.IADD R3, R3, 0x1, R4 ;  /* 0x0000000103037824 */ /* 0x000fe200078e0204 */
[----:B------:R-:W-:Y:S02]  /*64a0*/  @!P1 SHF.R.U64 R5, R20, 0x10, R21 ;  /* 0x0000001014059819 */ /* 0x000fe40000001215 */
[----:B------:R-:W-:Y:S01]  /*64b0*/  @!P1 SHF.R.U32.HI R6, RZ, 0x10, R23 ;  /* 0x00000010ff069819 */ /* 0x000fe20000011617 */
[----:B------:R-:W-:Y:S01]  /*64c0*/  IMAD.SHL.U32 R3, R3, 0x2, RZ ;  /* 0x0000000203037824 */ /* 0x000fe200078e00ff */
[C---:B----4-:R-:W-:Y:S01]  /*64d0*/  @!P1 SHF.L.U32 R38, R47.reuse, 0x10, RZ ;  /* 0x000000102f269819 */ /* 0x050fe200000006ff */
[----:B------:R-:W-:Y:S01]  /*64e0*/  @!P0 IMAD.WIDE R54, R34, 0x2, R36 ;  /* 0x0000000222368825 */ /* 0x000fe200078e0224 */
[----:B------:R-:W-:Y:S02]  /*64f0*/  @!P1 LOP3.LUT R40, R47, 0xffff0000, RZ, 0xc0, !PT ;  /* 0xffff00002f289812 */ /* 0x000fe400078ec0ff */
[----:B------:R2:W3:Y:S01]  /*6500*/  LDS.128 R16, [R3+0x8100] ;  /* 0x0081000003107984 */ /* 0x0004e20000000c00 */
[C---:B------:R-:W-:Y:S01]  /*6510*/  @!P1 IMAD.U32 R34, R46.reuse, 0x10000, RZ ;  /* 0x000100002e229824 */ /* 0x040fe200078e00ff */
[----:B------:R-:W-:Y:S02]  /*6520*/  @!P1 LOP3.LUT R36, R46, 0xffff0000, RZ, 0xc0, !PT ;  /* 0xffff00002e249812 */ /* 0x000fe400078ec0ff */
[----:B------:R-:W-:Y:S02]  /*6530*/  @!P1 PRMT R10, R28, 0x5432, R5 ;  /* 0x000054321c0a9816 */ /* 0x000fe40000000005 */
[C---:B------:R-:W-:Y:S01]  /*6540*/  @!P1 PRMT R35, R61.reuse, 0x5432, R11 ;  /* 0x000054323d239816 */ /* 0x040fe2000000000b */
[----:B------:R-:W-:Y:S01]  /*6550*/  @!P1 IMAD.U32 R11, R44, 0x10000, RZ ;  /* 0x000100002c0b9824 */ /* 0x000fe200078e00ff */
[----:B------:R-:W-:Y:S02]  /*6560*/  @!P1 SHF.R.U64 R8, R52, 0x10, R53 ;  /* 0x0000001034089819 */ /* 0x000fe40000001235 */
[----:B------:R-:W-:Y:S02]  /*6570*/  @!P1 SHF.R.U32.HI R4, RZ, 0x10, R21 ;  /* 0x00000010ff049819 */ /* 0x000fe40000011615 */
[C---:B------:R-:W-:Y:S02]  /*6580*/  @!P1 PRMT R21, R60.reuse, 0x5410, R8 ;  /* 0x000054103c159816 */ /* 0x040fe40000000008 */
[----:B------:R-:W-:Y:S02]  /*6590*/  @!P1 SHF.R.U32.HI R9, RZ, 0x10, R53 ;  /* 0x00000010ff099819 */ /* 0x000fe40000011635 */
[----:B------:R-:W-:Y:S01]  /*65a0*/  @!P1 PRMT R33, R61, 0x5410, R14 ;  /* 0x000054103d219816 */ /* 0x000fe2000000000e */
[----:B------:R-:W-:Y:S01]  /*65b0*/  @!P1 IMAD.U32 R8, R21, 0x10000, RZ ;  /* 0x0001000015089824 */ /* 0x000fe200078e00ff */
[----:B------:R-:W-:Y:S02]  /*65c0*/  @!P1 PRMT R20, R60, 0x5432, R9 ;  /* 0x000054323c149816 */ /* 0x000fe40000000009 */
[----:B------:R-:W-:Y:S01]  /*65d0*/  @!P1 PRMT R9, R28, 0x5410, R4 ;  /* 0x000054101c099816 */ /* 0x000fe20000000004 */
[----:B------:R-:W-:Y:S01]  /*65e0*/  @!P1 IMAD.U32 R4, R10, 0x10000, RZ ;  /* 0x000100000a049824 */ /* 0x000fe200078e00ff */
[----:B------:R-:W-:Y:S01]  /*65f0*/  @!P1 PRMT R14, R29, 0x5410, R6 ;  /* 0x000054101d0e9816 */ /* 0x000fe20000000006 */
[C---:B------:R-:W-:Y:S01]  /*6600*/  @!P1 IMAD.U32 R37, R33.reuse, 0x10000, RZ ;  /* 0x0001000021259824 */ /* 0x040fe200078e00ff */
[----:B--2---:R-:W-:Y:S01]  /*6610*/  @!P1 SHF.R.U64 R3, R22, 0x10, R23 ;  /* 0x0000001016039819 */ /* 0x004fe20000001217 */
[----:B------:R-:W-:Y:S01]  /*6620*/  @!P1 IMAD.U32 R22, R20, 0x10000, RZ ;  /* 0x0001000014169824 */ /* 0x000fe200078e00ff */
[----:B------:R-:W-:Y:S01]  /*6630*/  @!P1 LOP3.LUT R39, R33, 0xffff0000, RZ, 0xc0, !PT ;  /* 0xffff000021279812 */ /* 0x000fe200078ec0ff */
[----:B------:R-:W-:Y:S01]  /*6640*/  @!P1 IMAD.U32 R6, R9, 0x10000, RZ ;  /* 0x0001000009069824 */ /* 0x000fe200078e00ff */
[----:B------:R-:W-:Y:S01]  /*6650*/  @!P1 PRMT R15, R29, 0x5432, R3 ;  /* 0x000054321d0f9816 */ /* 0x000fe20000000003 */
        /* <DEDUP_REMOVED lines=22> */
[----:B------:R-:W-:Y:S01]  /*67c0*/  @!P1 LOP3.LUT R11, R19, 0xffff0000, RZ, 0xc0, !PT ;  /* 0xffff0000130b9812 */ /* 0x000fe200078ec0ff */
        /* <DEDUP_REMOVED lines=9> */
[----:B------:R-:W-:Y:S01]  /*6860*/  @!P1 SHF.L.U32 R8, R18, 0x10, RZ ;  /* 0x0000001012089819 */ /* 0x000fe200000006ff */
        /* <DEDUP_REMOVED lines=11> */
[----:B------:R-:W-:Y:S02]  /*6920*/  @!P1 FMUL.FTZ R8, R8, R9 ;  /* 0x0000000908089220 */ /* 0x000fe40000410000 */
        /* <DEDUP_REMOVED lines=26> */
.L_x_942:
[----:B------:R-:W-:Y:S05]  /*6ad0*/  BSYNC B0 ;  /* 0x0000000000007941 */ /* 0x000fea0003800000 */
.L_x_941:
[----:B------:R4:W1:Y:S01]  /*6ae0*/  SHFL.IDX PT, R41, R81, 0x2, 0x181f ;  /* 0x00581f0051297f89 */ /* 0x00086200000e0000 */
[----:B------:R-:W-:Y:S03]  /*6af0*/  ISETP.GE.OR P0, PT, R158, R67, P5 ;  /* 0x000000439e00720c */ /* 0x000fe60002f06670 */
        /* <DEDUP_REMOVED lines=22> */
[----:B------:R-:W-:Y:S02]  /*6c60*/  @!P1 SHF.R.U32.HI R11, RZ, 0x10, R59 ;  /* 0x00000010ff0b9819 */ /* 0x000fe4000001163b */
[----:B------:R-:W-:Y:S02]  /*6c70*/  LOP3.LUT R4, R4, R5, RZ, 0x3c, !PT ;  /* 0x0000000504047212 */ /* 0x000fe400078e3cff */
[--C-:B------:R-:W-:Y:S02]  /*6c80*/  @!P1 SHF.R.U64 R5, R26, 0x10, R27.reuse ;  /* 0x000000101a059819 */ /* 0x100fe4000000121b */
[----:B------:R-:W-:Y:S01]  /*6c90*/  @!P1 SHF.R.U32.HI R6, RZ, 0x10, R27 ;  /* 0x00000010ff069819 */ /* 0x000fe2000001161b */
[----:B------:R-:W-:Y:S01]  /*6ca0*/  IMAD.IADD R3, R3, 0x1, R4 ;  /* 0x0000000103037824 */ /* 0x000fe200078e0204 */
[----:B------:R-:W-:Y:S02]  /*6cb0*/  @!P1 PRMT R26, R63, 0x5410, R11 ;  /* 0x000054103f1a9816 */ /* 0x000fe4000000000b */
[----:B------:R-:W-:Y:S01]  /*6cc0*/  @!P1 PRMT R14, R31, 0x5410, R6 ;  /* 0x000054101f0e9816 */ /* 0x000fe20000000006 */
[----:B------:R-:W-:Y:S01]  /*6cd0*/  IMAD.SHL.U32 R3, R3, 0x2, RZ ;  /* 0x0000000203037824 */ /* 0x000fe200078e00ff */
[----:B--2---:R-:W-:Y:S01]  /*6ce0*/  @!P1 LOP3.LUT R34, R39, 0xffff0000, RZ, 0xc0, !PT ;  /* 0xffff000027229812 */ /* 0x004fe200078ec0ff */
[----:B------:R-:W-:Y:S01]  /*6cf0*/  @!P1 IMAD.U32 R11, R36, 0x10000, RZ ;  /* 0x00010000240b9824 */ /* 0x000fe200078e00ff */
[C---:B------:R-:W-:Y:S01]  /*6d00*/  @!P1 LOP3.LUT R29, R38.reuse, 0xffff0000, RZ, 0xc0, !PT ;  /* 0xffff0000261d9812 */ /* 0x040fe200078ec0ff */
[----:B------:R-:W-:Y:S01]  /*6d10*/  @!P1 IMAD.U32 R23, R37, 0x10000, RZ ;  /* 0x0001000025179824 */ /* 0x000fe200078e00ff */
[----:B------:R1:W2:Y:S01]  /*6d20*/  LDS.128 R16, [R3+0x8100] ;  /* 0x0081000003107984 */ /* 0x0002a20000000c00 */
[----:B------:R-:W-:Y:S01]  /*6d30*/  @!P1 IMAD.U32 R27, R38, 0x10000, RZ ;  /* 0x00010000261b9824 */ /* 0x000fe200078e00ff */
[----:B------:R-:W-:Y:S02]  /*6d40*/  @!P1 SHF.R.U64 R8, R56, 0x10, R57 ;  /* 0x0000001038089819 */ /* 0x000fe40000001239 */
[----:B------:R-:W-:Y:S02]  /*6d50*/  @!P1 SHF.R.U32.HI R4, RZ, 0x10, R25 ;  /* 0x00000010ff049819 */ /* 0x000fe40000011619 */
[----:B------:R-:W-:Y:S02]  /*6d60*/  @!P1 PRMT R21, R62, 0x5410, R8 ;  /* 0x000054103e159816 */ /* 0x000fe40000000008 */
[----:B------:R-:W-:Y:S02]  /*6d70*/  @!P1 SHF.R.U64 R15, R58, 0x10, R59 ;  /* 0x000000103a0f9819 */ /* 0x000fe4000000123b */
[----:B------:R-:W-:Y:S01]  /*6d80*/  @!P1 SHF.R.U32.HI R9, RZ, 0x10, R57 ;  /* 0x00000010ff099819 */ /* 0x000fe20000011639 */
[----:B------:R-:W-:Y:S01]  /*6d90*/  @!P1 IMAD.U32 R8, R21, 0x10000, RZ ;  /* 0x0001000015089824 */ /* 0x000fe200078e00ff */
[----:B------:R-:W-:Y:S02]  /*6da0*/  @!P1 PRMT R28, R63, 0x5432, R15 ;  /* 0x000054323f1c9816 */ /* 0x000fe4000000000f */
[----:B------:R-:W-:Y:S02]  /*6db0*/  @!P1 PRMT R15, R31, 0x5432, R5 ;  /* 0x000054321f0f9816 */ /* 0x000fe40000000005 */
[----:B------:R-:W-:Y:S02]  /*6dc0*/  @!P1 SHF.L.U32 R31, R39, 0x10, RZ ;  /* 0x00000010271f9819 */ /* 0x000fe400000006ff */
[----:B------:R-:W-:Y:S02]  /*6dd0*/  @!P1 PRMT R20, R62, 0x5432, R9 ;  /* 0x000054323e149816 */ /* 0x000fe40000000009 */
[----:B------:R-:W-:Y:S02]  /*6de0*/  @!P1 PRMT R9, R30, 0x5410, R4 ;  /* 0x000054101e099816 */ /* 0x000fe40000000004 */
[----:B------:R-:W-:Y:S01]  /*6df0*/  @!P1 LOP3.LUT R33, R26, 0xffff0000, RZ, 0xc0, !PT ;  /* 0xffff00001a219812 */ /* 0x000fe200078ec0ff */
[----:B------:R-:W-:Y:S01]  /*6e00*/  @!P1 IMAD.U32 R22, R20, 0x10000, RZ ;  /* 0x0001000014169824 */ /* 0x000fe200078e00ff */
[----:B-1----:R-:W-:Y:S01]  /*6e10*/  @!P1 SHF.R.U64 R3, R24, 0x10, R25 ;  /* 0x0000001018039819 */ /* 0x002fe20000001219 */
[----:B------:R-:W-:Y:S01]  /*6e20*/  @!P1 IMAD.U32 R6, R9, 0x10000, RZ ;  /* 0x0001000009069824 */ /* 0x000fe200078e00ff */
[----:B------:R-:W-:Y:S02]  /*6e30*/  ISETP.GE.AND P0, PT, R42, c[0x0][0x1d4], PT ;  /* 0x000075002a007a0c */ /* 0x000fe40003f06270 */
[----:B------:R-:W-:Y:S01]  /*6e40*/  @!P1 PRMT R10, R30, 0x5432, R3 ;  /* 0x000054321e0a9816 */ /* 0x000fe20000000003 */
[----:B------:R-:W-:Y:S04]  /*6e50*/  @!P1 IMAD.U32 R30, R26, 0x10000, RZ ;  /* 0x000100001a1e9824 */ /* 0x000fe800078e00ff */
        /* <DEDUP_REMOVED lines=14> */
[----:B------:R-:W-:Y:S02]  /*6f40*/  @!P1 LOP3.LUT R8, R16, 0xffff0000, RZ, 0xc0, !PT ;  /* 0xffff000010089812 */ /* 0x000fe400078ec0ff */
[----:B------:R-:W-:Y:S02]  /*6f50*/  @!P1 LOP3.LUT R4, R9, 0xffff0000, RZ, 0xc0, !PT ;  /* 0xffff000009049812 */ /* 0x000fe400078ec0ff */
[----:B------:R-:W-:Y:S01]  /*6f60*/  @!P1 LOP3.LUT R9, R10, 0xffff0000, RZ, 0xc0, !PT ;  /* 0xffff00000a099812 */ /* 0x000fe200078ec0ff */
[----:B------:R-:W-:Y:S01]  /*6f70*/  @!P1 FMUL.FTZ R11, R8, R20 ;  /* 0x00000014080b9220 */ /* 0x000fe20000410000 */
[----:B------:R-:W-:Y:S03]  /*6f80*/  @!P1 LOP3.LUT R6, R17, 0xffff0000, RZ, 0xc0, !PT ;  /* 0xffff000011069812 */ /* 0x000fe600078ec0ff */
[-C--:B------:R-:W-:Y:S01]  /*6f90*/  @!P1 FFMA.FTZ R47, R21, R9.reuse, -R11 ;  /* 0x00000009152f9223 */ /* 0x080fe2000001080b */
[----:B------:R-:W-:Y:S01]  /*6fa0*/  @!P1 LOP3.LUT R11, R19, 0xffff0000, RZ, 0xc0, !PT ;  /* 0xffff0000130b9812 */ /* 0x000fe200078ec0ff */
[C---:B------:R-:W-:Y:S02]  /*6fb0*/  @!P1 FMUL.FTZ R10, R6.reuse, R24 ;  /* 0x00000018060a9220 */ /* 0x040fe40000410000 */
[-C--:B------:R-:W-:Y:S02]  /*6fc0*/  @!P1 FMUL.FTZ R6, R6, R4.reuse ;  /* 0x0000000406069220 */ /* 0x080fe40000410000 */
        /* <DEDUP_REMOVED lines=19> */
[----:B------:R-:W-:Y:S01]  /*7100*/  @!P1 FFMA.FTZ R45, R27, R9, -R35 ;  /* 0x000000091b2d9223 */ /* 0x000fe20000010823 */
[----:B------:R-:W-:Y:S01]  /*7110*/  @!P1 F2FP.BF16.PACK_AB R35, R48, R49 ;  /* 0x000000313023923e */ /* 0x000fe200000010ff */
[----:B------:R-:W-:Y:S02]  /*7120*/  @!P1 FFMA.FTZ R43, R29, R15, -R43 ;  /* 0x0000000f1d2b9223 */ /* 0x000fe4000001082b */
[----:B------:R-:W-:Y:S02]  /*7130*/  @!P1 FMUL.FTZ R8, R8, R9 ;  /* 0x0000000908089220 */ /* 0x000fe40000410000 */
[----:B------:R-:W-:Y:S01]  /*7140*/  @!P1 FMUL.FTZ R9, R14, R15 ;  /* 0x0000000f0e099220 */ /* 0x000fe20000410000 */
[----:B------:R-:W-:Y:S01]  /*7150*/  @!P1 F2FP.BF16.PACK_AB R15, R43, R45 ;  /* 0x0000002d2b0f923e */ /* 0x000fe200000010ff */
[----:B------:R-:W-:Y:S01]  /*7160*/  @!P1 FFMA.FTZ R4, R20, R21, R4 ;  /* 0x0000001514049223 */ /* 0x000fe20000010004 */
[----:B------:R-:W-:Y:S01]  /*7170*/  @!P1 F2FP.BF16.PACK_AB R21, R47, R52 ;  /* 0x000000342f15923e */ /* 0x000fe200000010ff */
[----:B------:R-:W-:Y:S01]  /*7180*/  @!P1 IMAD.MOV.U32 R37, RZ, RZ, R35 ;  /* 0x000000ffff259224 */ /* 0x000fe200078e0023 */
[----:B------:R-:W-:Y:S01]  /*7190*/  @!P1 F2FP.BF16.PACK_AB R20, R44, R46 ;  /* 0x0000002e2c14923e */ /* 0x000fe200000010ff */
[----:B------:R-:W-:Y:S01]  /*71a0*/  @!P1 IMAD.MOV.U32 R38, RZ, RZ, R15 ;  /* 0x000000ffff269224 */ /* 0x000fe200078e000f */
[----:B------:R-:W-:Y:S01]  /*71b0*/  @!P1 F2FP.BF16.PACK_AB R14, R4, R3 ;  /* 0x00000003040e923e */ /* 0x000fe200000010ff */
[----:B------:R-:W-:Y:S02]  /*71c0*/  @!P1 IMAD.MOV.U32 R36, RZ, RZ, R21 ;  /* 0x000000ffff249224 */ /* 0x000fe400078e0015 */
[----:B------:R-:W-:Y:S01]  /*71d0*/  @!P1 IMAD.MOV.U32 R39, RZ, RZ, R20 ;  /* 0x000000ffff279224 */ /* 0x000fe200078e0014 */
[----:B------:R-:W-:Y:S01]  /*71e0*/  @!P1 MOV R16, R14 ;  /* 0x0000000e00109202 */ /* 0x000fe20000000f00 */
[----:B------:R-:W-:Y:S02]  /*71f0*/  @!P1 FFMA.FTZ R5, R22, R23, R5 ;  /* 0x0000001716059223 */ /* 0x000fe40000010005 */
[----:B------:R-:W-:Y:S01]  /*7200*/  @!P1 FFMA.FTZ R6, R24, R25, R6 ;  /* 0x0000001918069223 */ /* 0x000fe20000010006 */
[----:B------:R1:W-:Y:S01]  /*7210*/  ST.E.128 [R50.64], R36 ;  /* 0x0000002432007985 */ /* 0x0003e2000c101d08 */
[----:B------:R-:W-:Y:S02]  /*7220*/  @!P1 FFMA.FTZ R8, R26, R27, R8 ;  /* 0x0000001b1a089223 */ /* 0x000fe40000010008 */
[----:B------:R-:W-:Y:S01]  /*7230*/  @!P1 FFMA.FTZ R9, R28, R29, R9 ;  /* 0x0000001d1c099223 */ /* 0x000fe20000010009 */
[----:B------:R-:W-:Y:S01]  /*7240*/  @!P1 F2FP.BF16.PACK_AB R5, R6, R5 ;  /* 0x000000050605923e */ /* 0x000fe200000010ff */
        /* <DEDUP_REMOVED lines=12> */
.L_x_920:
        /* <DEDUP_REMOVED lines=19> */
.L_x_944:
[----:B-12---:R-:W-:Y:S05]  /*7440*/  BSYNC B0 ;  /* 0x0000000000007941 */ /* 0x006fea0003800000 */
.L_x_943:
        /* <DEDUP_REMOVED lines=15> */
.L_x_946:
[----:B------:R-:W-:Y:S05]  /*7540*/  BSYNC B0 ;  /* 0x0000000000007941 */ /* 0x000fea0003800000 */
.L_x_945:
[----:B--2---:R2:W4:Y:S01]  /*7550*/  SHFL.IDX PT, R5, R81, 0x2, 0x181f ;  /* 0x00581f0051057f89 */ /* 0x00452200000e0000 */
[----:B------:R-:W-:Y:S03]  /*7560*/  ISETP.GE.AND P0, PT, R3, 0x41, PT ;  /* 0x000000410300780c */ /* 0x000fe60003f06270 */
        /* <DEDUP_REMOVED lines=12> */
.L_x_936:
[----:B------:R-:W-:Y:S05]  /*7630*/  BSYNC B2 ;  /* 0x0000000000027941 */ /* 0x000fea0003800000 */
.L_x_919:
[----:B--2---:R-:W-:Y:S01]  /*7640*/  IMAD R17, R32, -0x60, RZ ;  /* 0xffffffa020117824 */ /* 0x004fe200078e02ff */
[----:B------:R-:W-:Y:S01]  /*7650*/  ISETP.NE.AND P6, PT, R130, RZ, PT ;  /* 0x000000ff8200720c */ /* 0x000fe20003fc5270 */
[----:B-1-3--:R-:W-:Y:S01]  /*7660*/  IMAD.WIDE R8, R32, 0x60, R110 ;  /* 0x0000006020087825 */ /* 0x00afe200078e026e */
[----:B------:R-:W-:Y:S03]  /*7670*/  BSSY B0, `(.L_x_947) ;  /* 0x000004a000007945 */ /* 0x000fe60003800000 */
[----:B------:R-:W-:Y:S02]  /*7680*/  IMAD.IADD R3, R109, 0x1, R17 ;  /* 0x000000016d037824 */ /* 0x000fe400078e0211 */
[----:B------:R-:W-:Y:S02]  /*7690*/  IMAD R4, R98, c[0x0][0x208], RZ ;  /* 0x0000820062047a24 */ /* 0x000fe400078e02ff */
[----:B------:R-:W-:Y:S01]  /*76a0*/  IMAD R10, R99, c[0x0][0x218], RZ ;  /* 0x00008600630a7a24 */ /* 0x000fe200078e02ff */
[----:B------:R-:W-:Y:S01]  /*76b0*/  ISETP.GE.AND P1, PT, R3, 0x21, PT ;  /* 0x000000210300780c */ /* 0x000fe20003f26270 */
[C---:B------:R-:W-:Y:S02]  /*76c0*/  IMAD R6, R86.reuse, c[0x0][0x20c], R4 ;  /* 0x0000830056067a24 */ /* 0x040fe400078e0204 */
[----:B----4-:R-:W-:Y:S04]  /*76d0*/  IMAD.WIDE.U32 R4, R86, c[0x0][0x208], RZ ;  /* 0x0000820056047a25 */ /* 0x010fe800078e00ff */
[----:B------:R-:W-:Y:S01]  /*76e0*/  IMAD R10, R85, c[0x0][0x21c], R10 ;  /* 0x00008700550a7a24 */ /* 0x000fe200078e020a */
[----:B------:R-:W-:Y:S05]  /*76f0*/  IADD3 R5, R5, R6, RZ ;  /* 0x0000000605057210 */ /* 0x000fea0007ffe0ff */
[C---:B------:R-:W-:Y:S01]  /*7700*/  @P1 IADD3 R11, P0, R8.reuse, 0x20, RZ ;  /* 0x00000020080b1810 */ /* 0x040fe20007f1e0ff */
[----:B------:R-:W-:Y:S03]  /*7710*/  IMAD.WIDE.U32 R4, R85, c[0x0][0x218], R4 ;  /* 0x0000860055047a25 */ /* 0x000fe600078e0004 */
[----:B------:R-:W-:Y:S02]  /*7720*/  @P1 IADD3.X R18, RZ, R9, RZ, P0, !PT ;  /* 0x00000009ff121210 */ /* 0x000fe400007fe4ff */
[----:B------:R-:W-:Y:S11]  /*7730*/  ISETP.GE.AND P0, PT, R3, 0x41, PT ;  /* 0x000000410300780c */ /* 0x000ff60003f06270 */
[----:B------:R-:W-:Y:S02]  /*7740*/  @!UPT UIADD3 URZ, URZ, URZ, URZ ;  /* 0x0000003f3f3ff290 */ /* 0x000fe4000fffe03f */
[----:B------:R-:W-:Y:S05]  /*7750*/  @P0 IADD3 R16, P3, R8, 0x40, RZ ;  /* 0x0000004008100810 */ /* 0x000fea0007f7e0ff */
[----:B------:R-:W-:Y:S01]  /*7760*/  @P0 IMAD.X R19, RZ, RZ, R9, P3 ;  /* 0x000000ffff130224 */ /* 0x000fe200018e0609 */
[----:B------:R-:W-:Y:S04]  /*7770*/  IADD3 R6, P3, R118, R4, RZ ;  /* 0x0000000476067210 */ /* 0x000fe80007f7e0ff */
[----:B------:R-:W-:Y:S02]  /*7780*/  IADD3.X R10, R127, R5, R10, P3, !PT ;  /* 0x000000057f0a7210 */ /* 0x000fe40001ffe40a */
[----:B------:R-:W-:Y:S11]  /*7790*/  ISETP.GE.AND P3, PT, R3, 0x1, PT ;  /* 0x000000010300780c */ /* 0x000ff60003f66270 */
[----:B------:R-:W-:Y:S02]  /*77a0*/  @!UPT UIADD3 URZ, URZ, URZ, URZ ;  /* 0x0000003f3f3ff290 */ /* 0x000fe4000fffe03f */
[----:B------:R-:W-:Y:S01]  /*77b0*/  @P3 MOV R5, R103 ;  /* 0x0000006700053202 */ /* 0x000fe20000000f00 */
        /* <DEDUP_REMOVED lines=9> */
[----:B------:R-:W-:Y:S02]  /*7850*/  @P1 MOV R4, R88 ;  /* 0x0000005800041202 */ /* 0x000fe40000000f00 */
[C---:B------:R-:W-:Y:S01]  /*7860*/  LEA R20, P4, R6.reuse, c[0x0][0x1f8], 0x1 ;  /* 0x00007e0006147a11 */ /* 0x040fe200078808ff */
[C---:B------:R-:W-:Y:S02]  /*7870*/  @P1 IMAD R3, R11.reuse, c[0x0][0x25c], R3 ;  /* 0x000097000b031a24 */ /* 0x040fe400078e0203 */
[----:B------:R-:W-:Y:S01]  /*7880*/  @P1 IMAD.WIDE.U32 R4, R11, c[0x0][0x258], R4 ;  /* 0x000096000b041a25 */ /* 0x000fe200078e0004 */
[----:B------:R-:W-:Y:S04]  /*7890*/  LEA.HI.X R6, R6, c[0x0][0x1fc], R10, 0x1, P4 ;  /* 0x00007f0006067a11 */ /* 0x000fe800020f0c0a */
[C---:B------:R-:W-:Y:S02]  /*78a0*/  @P1 LEA R10, P4, R4.reuse, c[0x0][0x250], 0x1 ;  /* 0x00009400040a1a11 */ /* 0x040fe400078808ff */
[----:B------:R-:W-:Y:S02]  /*78b0*/  @P1 IADD3 R3, R5, R3, RZ ;  /* 0x0000000305031210 */ /* 0x000fe40007ffe0ff */
[----:B------:R-:W-:Y:S02]  /*78c0*/  @P0 MOV R5, R103 ;  /* 0x0000006700050202 */ /* 0x000fe40000000f00 */
[----:B------:R-:W-:Y:S01]  /*78d0*/  @P1 LEA.HI.X R11, R4, c[0x0][0x254], R3, 0x1, P4 ;  /* 0x00009500040b1a11 */ /* 0x000fe200020f0c03 */
[----:B------:R-:W-:Y:S02]  /*78e0*/  @P0 IMAD.MOV.U32 R4, RZ, RZ, R88 ;  /* 0x000000ffff040224 */ /* 0x000fe400078e0058 */
[----:B------:R-:W-:Y:S02]  /*78f0*/  @P0 IMAD R3, R19, c[0x0][0x258], RZ ;  /* 0x0000960013030a24 */ /* 0x000fe400078e02ff */
[C---:B------:R-:W-:Y:S04]  /*7900*/  @P0 IMAD.WIDE.U32 R4, R16.reuse, c[0x0][0x258], R4 ;  /* 0x0000960010040a25 */ /* 0x040fe800078e0004 */
[----:B------:R-:W-:Y:S01]  /*7910*/  @P0 IMAD R3, R16, c[0x0][0x25c], R3 ;  /* 0x0000970010030a24 */ /* 0x000fe200078e0203 */
[C---:B------:R-:W-:Y:S03]  /*7920*/  @P0 LEA R8, P4, R4.reuse, c[0x0][0x250], 0x1 ;  /* 0x0000940004080a11 */ /* 0x040fe600078808ff */
[----:B------:R-:W-:Y:S02]  /*7930*/  @P0 IMAD.IADD R3, R5, 0x1, R3 ;  /* 0x0000000105030824 */ /* 0x000fe400078e0203 */
[----:B------:R1:W2:Y:S03]  /*7940*/  SHFL.IDX PT, R5, R6, RZ, 0x181f ;  /* 0x00181fff06057589 */ /* 0x0002a600000e0000 */
[----:B------:R-:W-:Y:S02]  /*7950*/  @P0 LEA.HI.X R9, R4, c[0x0][0x254], R3, 0x1, P4 ;  /* 0x0000950004090a11 */ /* 0x000fe400020f0c03 */
[----:B------:R1:W3:Y:S01]  /*7960*/  SHFL.IDX PT, R4, R20, RZ, 0x181f ;  /* 0x00181fff14047589 */ /* 0x0002e200000e0000 */
[----:B------:R-:W-:Y:S02]  /*7970*/  ISETP.NE.AND P4, PT, R131, RZ, PT ;  /* 0x000000ff8300720c */ /* 0x000fe40003f85270 */
[----:B------:R-:W-:Y:S04]  /*7980*/  IADD3 R3, R17, R2, RZ ;  /* 0x0000000211037210 */ /* 0x000fe80007ffe0ff */
[----:B------:R-:W-:Y:S05]  /*7990*/  IMNMX R3, R3, 0x60, PT ;  /* 0x0000006003037817 */ /* 0x000fea0003800200 */
[----:B------:R-:W-:Y:S02]  /*79a0*/  IMAD.IADD R3, R3, 0x1, -R101 ;  /* 0x0000000103037824 */ /* 0x000fe400078e0a65 */
[----:B------:R-:W-:Y:S01]  /*79b0*/  @!PT LDS RZ, [RZ] ;  /* 0x00000000fffff984 */ /* 0x000fe20000000800 */
[----:B------:R1:W-:Y:S05]  /*79c0*/  @P3 LDGSTS.E.BYPASS.LTC128B.128 [R210+0x100], [R14.64], !P4 ;  /* 0x001000000ed23fae */ /* 0x0003ea000e101d48 */
[----:B------:R1:W-:Y:S05]  /*79d0*/  @P3 LDGSTS.E.BYPASS.LTC128B.128 [R210+0x3100], [R14.64+0x80], !P6 ;  /* 0x031000800ed23fae */ /* 0x0003ea000f101d48 */
[----:B------:R1:W-:Y:S05]  /*79e0*/  @P1 LDGSTS.E.BYPASS.LTC128B.128 [R241+0x1100], [R10.64], !P4 ;  /* 0x011000000af11fae */ /* 0x0003ea000e101d48 */
[----:B------:R1:W-:Y:S05]  /*79f0*/  @P1 LDGSTS.E.BYPASS.LTC128B.128 [R241+0x4100], [R10.64+0x80], !P6 ;  /* 0x041000800af11fae */ /* 0x0003ea000f101d48 */
[----:B------:R1:W-:Y:S05]  /*7a00*/  @P0 LDGSTS.E.BYPASS.LTC128B.128 [R241+0x2100], [R8.64], !P4 ;  /* 0x0210000008f10fae */ /* 0x0003ea000e101d48 */
[----:B------:R1:W-:Y:S01]  /*7a10*/  @P0 LDGSTS.E.BYPASS.LTC128B.128 [R241+0x5100], [R8.64+0x80], !P6 ;  /* 0x0510008008f10fae */ /* 0x0003e2000f101d48 */
[----:B------:R-:W-:Y:S04]  /*7a20*/  ISETP.GE.AND P0, PT, R3, 0x1, PT ;  /* 0x000000010300780c */ /* 0x000fe80003f06270 */
[----:B------:R-:W0:Y:S01]  /*7a30*/  LDGDEPBAR ;  /* 0x00000000000079af */ /* 0x000e220000000000 */
[----:B------:R-:W-:Y:S04]  /*7a40*/  DEPBAR.LE SB0, 0x0 ;  /* 0x000080000000791a */ /* 0x000fe80000000000 */
[----:B------:R-:W-:Y:S06]  /*7a50*/  BAR.SYNC.DEFER_BLOCKING 0x0 ;  /* 0x0000000000007b1d */ /* 0x000fec0000010000 */
[----:B------:R-:W-:-:S05]  /*7a60*/  @!P0 BRA `(.L_x_948) ;  /* 0x000000a000008947 */ /* 0x000fca0003800000 */
[----:B-123--:R-:W1:Y:S01]  /*7a70*/  @!P5 LDS.128 R16, [R210+0x100] ;  /* 0x00010000d210d984 */ /* 0x00ee620000000c00 */
[CC--:B------:R-:W-:Y:S04]  /*7a80*/  @!P5 LEA R8, P0, R76.reuse, R4.reuse, 0x1 ;  /* 0x000000044c08d211 */ /* 0x0c0fe800078008ff */
        /* <DEDUP_REMOVED lines=8> */
.L_x_948:
[----:B-123--:R-:W-:Y:S05]  /*7b10*/  BSYNC B0 ;  /* 0x0000000000007941 */ /* 0x00efea0003800000 */
.L_x_947:
[----:B------:R1:W2:Y:S01]  /*7b20*/  SHFL.IDX PT, R5, R6, 0x1, 0x181f ;  /* 0x00381f0006057f89 */ /* 0x0002a200000e0000 */
[----:B------:R-:W-:Y:S01]  /*7b30*/  ISETP.GE.AND P0, PT, R3, 0x21, PT ;  /* 0x000000210300780c */ /* 0x000fe20003f06270 */
[----:B------:R-:W-:Y:S02]  /*7b40*/  BSSY B0, `(.L_x_949) ;  /* 0x000000d000007945 */ /* 0x000fe40003800000 */
[----:B------:R1:W3:Y:S10]  /*7b50*/  SHFL.IDX PT, R4, R20, 0x1, 0x181f ;  /* 0x00381f0014047f89 */ /* 0x0002f400000e0000 */
        /* <DEDUP_REMOVED lines=11> */
.L_x_950:
[----:B------:R-:W-:Y:S05]  /*7c10*/  BSYNC B0 ;  /* 0x0000000000007941 */ /* 0x000fea0003800000 */
.L_x_949:
        /* <DEDUP_REMOVED lines=15> */
.L_x_952:
[----:B------:R-:W-:Y:S05]  /*7d10*/  BSYNC B0 ;  /* 0x0000000000007941 */ /* 0x000fea0003800000 */
.L_x_951:
[C---:B------:R-:W-:Y:S02]  /*7d20*/  ISETP.GT.AND P0, PT, R32.reuse, R122, PT ;  /* 0x0000007a2000720c */ /* 0x040fe40003f04270 */
[----:B------:R-:W-:Y:S11]  /*7d30*/  IADD3 R32, R32, -0x1, RZ ;  /* 0xffffffff20207810 */ /* 0x000ff60007ffe0ff */
[----:B-12---:R-:W-:Y:S01]  /*7d40*/  @P0 SHF.R.S32.HI R6, RZ, 0x1f, R32 ;  /* 0x0000001fff060819 */ /* 0x006fe20000011420 */
[----:B---3--:R-:W-:Y:S02]  /*7d50*/  @P0 IMAD.MOV.U32 R4, RZ, RZ, R114 ;  /* 0x000000ffff040224 */ /* 0x008fe400078e0072 */
[----:B----4-:R-:W-:Y:S02]  /*7d60*/  @P0 IMAD.MOV.U32 R5, RZ, RZ, R113 ;  /* 0x000000ffff050224 */ /* 0x010fe400078e0071 */
[----:B------:R-:W-:Y:S02]  /*7d70*/  @P0 IMAD R3, R146, R32, RZ ;  /* 0x0000002092030224 */ /* 0x000fe400078e02ff */
[-C--:B------:R-:W-:Y:S04]  /*7d80*/  @P0 IMAD.WIDE.U32 R4, R32, R134.reuse, R4 ;  /* 0x0000008620040225 */ /* 0x080fe800078e0004 */
[----:B------:R-:W-:Y:S01]  /*7d90*/  @P0 IMAD R3, R6, R134, R3 ;  /* 0x0000008606030224 */ /* 0x000fe200078e0203 */
[----:B------:R-:W-:Y:S02]  /*7da0*/  @P0 LEA R8, P1, R4, c[0x0][0x220], 0x1 ;  /* 0x0000880004080a11 */ /* 0x000fe400078208ff */
[----:B------:R-:W-:Y:S01]  /*7db0*/  @P0 SHF.L.U64.HI R6, R152, 0x1, R149 ;  /* 0x0000000198060819 */ /* 0x000fe20000010295 */
[----:B------:R-:W-:Y:S05]  /*7dc0*/  @P0 IMAD.IADD R3, R5, 0x1, R3 ;  /* 0x0000000105030824 */ /* 0x000fea00078e0203 */
[----:B------:R-:W-:Y:S02]  /*7dd0*/  @P0 LEA.HI.X R9, R4, c[0x0][0x224], R3, 0x1, P1 ;  /* 0x0000890004090a11 */ /* 0x000fe400008f0c03 */
[----:B------:R-:W-:Y:S03]  /*7de0*/  @P0 SHF.L.U32 R3, R152, 0x1, RZ ;  /* 0x0000000198030819 */ /* 0x000fe600000006ff */
[----:B------:R-:W-:Y:S01]  /*7df0*/  @!PT LDS RZ, [RZ] ;  /* 0x00000000fffff984 */ /* 0x000fe20000000800 */
[----:B------:R-:W-:Y:S01]  /*7e00*/  @!PT LDS RZ, [RZ] ;  /* 0x00000000fffff984 */ /* 0x000fe20000000800 */
[----:B------:R-:W-:Y:S01]  /*7e10*/  @!PT LDS RZ, [RZ] ;  /* 0x00000000fffff984 */ /* 0x000fe20000000800 */
[----:B------:R1:W-:Y:S01]  /*7e20*/  @P0 LDGSTS.E.BYPASS.LTC128B.128 [R210+0x8100], [R8.64], !P4 ;  /* 0x0810000008d20fae */ /* 0x0003e2000e101d48 */
[----:B------:R-:W-:Y:S03]  /*7e30*/  @P0 IADD3 R4, P1, R3, R8, RZ ;  /* 0x0000000803040210 */ /* 0x000fe60007f3e0ff */
[----:B------:R1:W-:Y:S02]  /*7e40*/  @P0 LDGSTS.E.BYPASS.LTC128B.128 [R210+0xb100], [R8.64+0x80], !P6 ;  /* 0x0b10008008d20fae */ /* 0x0003e4000f101d48 */
[----:B------:R-:W-:Y:S01]  /*7e50*/  @P0 IMAD.X R5, R6, 0x1, R9, P1 ;  /* 0x0000000106050824 */ /* 0x000fe200008e0609 */
[----:B------:R-:W-:Y:S04]  /*7e60*/  @P0 IADD3 R10, P1, R4, R3, RZ ;  /* 0x00000003040a0210 */ /* 0x000fe80007f3e0ff */
[----:B------:R1:W-:Y:S01]  /*7e70*/  @P0 LDGSTS.E.BYPASS.LTC128B.128 [R210+0x9100], [R4.64], !P4 ;  /* 0x0910000004d20fae */ /* 0x0003e2000e101d48 */
[----:B------:R-:W-:Y:S03]  /*7e80*/  @P0 IADD3.X R11, R5, R6, RZ, P1, !PT ;  /* 0x00000006050b0210 */ /* 0x000fe60000ffe4ff */
[----:B------:R1:W-:Y:S04]  /*7e90*/  @P0 LDGSTS.E.BYPASS.LTC128B.128 [R210+0xc100], [R4.64+0x80], !P6 ;  /* 0x0c10008004d20fae */ /* 0x0003e8000f101d48 */
[----:B------:R1:W-:Y:S04]  /*7ea0*/  @P0 LDGSTS.E.BYPASS.LTC128B.128 [R210+0xa100], [R10.64], !P4 ;  /* 0x0a1000000ad20fae */ /* 0x0003e8000e101d48 */
[----:B------:R1:W-:Y:S04]  /*7eb0*/  @P0 LDGSTS.E.BYPASS.LTC128B.128 [R210+0xd100], [R10.64+0x80], !P6 ;  /* 0x0d1000800ad20fae */ /* 0x0003e8000f101d48 */
[----:B------:R-:W0:Y:S01]  /*7ec0*/  LDGDEPBAR ;  /* 0x00000000000079af */ /* 0x000e220000000000 */
[----:B------:R-:W-:-:S05]  /*7ed0*/  @P0 BRA `(.L_x_953) ;  /* 0xffffb5c000000947 */ /* 0x000fca000383ffff */
[----:B------:R-:W-:Y:S01]  /*7ee0*/  WARPSYNC 0xffffffff ;  /* 0xffffffff00007948 */ /* 0x000fe20003800000 */
[----:B------:R-:W-:Y:S06]  /*7ef0*/  BAR.SYNC.DEFER_BLOCKING 0x0 ;  /* 0x0000000000007b1d */ /* 0x000fec0000010000 */
.L_x_918:
[----:B------:R-:W2:Y:S01]  /*7f00*/  LDL R94, [R1+0xc] ;  /* 0x00000c00015e7983 */ /* 0x000ea20000100800 */
[----:B------:R-:W-:-:S05]  /*7f10*/  IMAD.MOV.U32 R70, RZ, RZ, c[0x0][0x2c4] ;  /* 0x0000b100ff467624 */ /* 0x000fca00078e00ff */
[----:B------:R-:W-:Y:S01]  /*7f20*/  ISETP.NE.AND P3, PT, R70, 0x1, PT ;  /* 0x000000014600780c */ /* 0x000fe20003f65270 */
[----:B-1----:R-:W-:-:S05]  /*7f30*/  IMAD.MOV.U32 R5, RZ, RZ, c[0x0][0x32c] ;  /* 0x0000cb00ff057624 */ /* 0x002fca00078e00ff */
[----:B------:R-:W-:Y:S02]  /*7f40*/  ISETP.GE.AND P1, PT, R5, 0x1, PT ;  /* 0x000000010500780c */ /* 0x000fe40003f26270 */
[----:B------:R-:W-:Y:S02]  /*7f50*/  IADD3 R3, R244, 0x1, -R243 ;  /* 0x00000001f4037810 */ /* 0x000fe40007ffe8f3 */
[----:B--2---:R-:W-:-:S05]  /*7f60*/  IADD3 R2, R94, 0x7f, RZ ;  /* 0x0000007f5e027810 */ /* 0x004fca0007ffe0ff */
[----:B------:R-:W-:-:S05]  /*7f70*/  @P3 IMAD.HI.U32 R4, R2, c[0x0][0x2c8], RZ ;  /* 0x0000b20002043a27 */ /* 0x000fca00078e00ff */
[----:B------:R-:W-:-:S05]  /*7f80*/  @P3 SHF.R.U32.HI R2, RZ, c[0x0][0x2cc], R4 ;  /* 0x0000b300ff023a19 */ /* 0x000fca0000011604 */
[----:B------:R-:W-:-:S05]  /*7f90*/  IMAD.IADD R2, R3, 0x1, R2 ;  /* 0x0000000103027824 */ /* 0x000fca00078e0202 */
[----:B------:R-:W-:Y:S01]  /*7fa0*/  IADD3 R4, R2, c[0x0][0x328], RZ ;  /* 0x0000ca0002047a10 */ /* 0x000fe20007ffe0ff */
[----:B------:R-:W-:Y:S05]  /*7fb0*/  @!P1 BRA `(.L_x_954) ;  /* 0x0000011000009947 */ /* 0x000fea0003800000 */
[C---:B------:R-:W-:Y:S01]  /*7fc0*/  ISETP.GT.AND P0, PT, R2.reuse, RZ, PT ;  /* 0x000000ff0200720c */ /* 0x040fe20003f04270 */
[----:B------:R-:W-:Y:S01]  /*7fd0*/  BSSY B0, `(.L_x_955) ;  /* 0x000000d000007945 */ /* 0x000fe20003800000 */
[----:B------:R-:W-:Y:S01]  /*7fe0*/  IADD3 R3, R2, -0x1, RZ ;  /* 0xffffffff02037810 */ /* 0x000fe20007ffe0ff */
[----:B------:R-:W-:-:S10]  /*7ff0*/  IMAD.MOV.U32 R5, RZ, RZ, c[0x0][0x32c] ;  /* 0x0000cb00ff057624 */ /* 0x000fd400078e00ff */
[----:B------:R-:W-:Y:S05]  /*8000*/  @P0 BRA `(.L_x_956) ;  /* 0x0000006000000947 */ /* 0x000fea0003800000 */
[----:B------:R-:W-:Y:S01]  /*8010*/  ISETP.NE.AND P0, PT, R5, 0x1, PT ;  /* 0x000000010500780c */ /* 0x000fe20003f05270 */
[----:B------:R-:W-:-:S12]  /*8020*/  IMAD.MOV R2, RZ, RZ, -R2 ;  /* 0x000000ffff027224 */ /* 0x000fd800078e0a02 */
[----:B------:R-:W-:-:S05]  /*8030*/  @P0 IMAD.HI.U32 R3, R2, c[0x0][0x330], RZ ;  /* 0x0000cc0002030a27 */ /* 0x000fca00078e00ff */
[----:B------:R-:W-:-:S04]  /*8040*/  @P0 SHF.R.U32.HI R2, RZ, c[0x0][0x334], R3 ;  /* 0x0000cd00ff020a19 */ /* 0x000fc80000011603 */
[----:B------:R-:W-:Y:S01]  /*8050*/  LOP3.LUT R3, RZ, R2, RZ, 0x33, !PT ;  /* 0x00000002ff037212 */ /* 0x000fe200078e33ff */
[----:B------:R-:W-:Y:S05]  /*8060*/  BRA `(.L_x_957) ;  /* 0x0000003000007947 */ /* 0x000fea0003800000 */
.L_x_956:
[----:B------:R-:W-:-:S13]  /*8070*/  ISETP.NE.AND P0, PT, R5, 0x1, PT ;  /* 0x000000010500780c */ /* 0x000fda0003f05270 */
[----:B------:R-:W-:-:S05]  /*8080*/  @P0 IMAD.HI.U32 R2, R3, c[0x0][0x330], RZ ;  /* 0x0000cc0003020a27 */ /* 0x000fca00078e00ff */
[----:B------:R-:W-:Y:S02]  /*8090*/  @P0 SHF.R.U32.HI R3, RZ, c[0x0][0x334], R2 ;  /* 0x0000cd00ff030a19 */ /* 0x000fe40000011602 */
.L_x_957:
[----:B------:R-:W-:Y:S05]  /*80a0*/  BSYNC B0 ;  /* 0x0000000000007941 */ /* 0x000fea0003800000 */
.L_x_955:
[----:B------:R-:W-:-:S05]  /*80b0*/  IMAD R3, R3, R5, c[0x0][0x32c] ;  /* 0x0000cb0003037624 */ /* 0x000fca00078e0205 */
[----:B------:R-:W-:-:S04]  /*80c0*/  IMNMX R4, R4, R3, PT ;  /* 0x0000000304047217 */ /* 0x000fc80003800200 */
.L_x_954:
[----:B------:R-:W-:Y:S01]  /*80d0*/  IADD3 R4, R4, 0x5f, RZ ;  /* 0x0000005f04047810 */ /* 0x000fe20007ffe0ff */
[----:B------:R-:W-:-:S04]  /*80e0*/  @P3 IMAD.HI.U32 R3, R94, c[0x0][0x2c8], RZ ;  /* 0x0000b2005e033a27 */ /* 0x000fc800078e00ff */
[----:B------:R-:W-:-:S04]  /*80f0*/  IMAD.HI R4, R4, 0x2aaaaaab, RZ ;  /* 0x2aaaaaab04047827 */ /* 0x000fc800078e02ff */
[----:B------:R-:W-:Y:S01]  /*8100*/  IMAD.MOV.U32 R2, RZ, RZ, R94 ;  /* 0x000000ffff027224 */ /* 0x000fe200078e005e */
[----:B------:R-:W-:Y:S02]  /*8110*/  @P3 SHF.R.U32.HI R2, RZ, c[0x0][0x2cc], R3 ;  /* 0x0000b300ff023a19 */ /* 0x000fe40000011603 */
        /* <DEDUP_REMOVED lines=16> */
.L_x_960:
[----:B------:R-:W-:-:S04]  /*8220*/  MOV R4, c[0x0][0x32c] ;  /* 0x0000cb0000047a02 */ /* 0x000fc80000000f00 */
[----:B------:R-:W-:-:S13]  /*8230*/  ISETP.NE.AND P0, PT, R4, 0x1, PT ;  /* 0x000000010400780c */ /* 0x000fda0003f05270 */
[----:B------:R-:W-:-:S05]  /*8240*/  @P0 IMAD.HI.U32 R4, R2, c[0x0][0x330], RZ ;  /* 0x0000cc0002040a27 */ /* 0x000fca00078e00ff */
[----:B------:R-:W-:Y:S02]  /*8250*/  @P0 SHF.R.U32.HI R2, RZ, c[0x0][0x334], R4 ;  /* 0x0000cd00ff020a19 */ /* 0x000fe40000011604 */
.L_x_961:
[----:B------:R-:W-:Y:S05]  /*8260*/  BSYNC B0 ;  /* 0x0000000000007941 */ /* 0x000fea0003800000 */
.L_x_959:
[----:B------:R-:W-:-:S05]  /*8270*/  IMAD R2, R2, c[0x0][0x32c], RZ ;  /* 0x0000cb0002027a24 */ /* 0x000fca00078e02ff */
[----:B------:R-:W-:-:S05]  /*8280*/  IMNMX R3, R3, R2, !PT ;  /* 0x0000000203037217 */ /* 0x000fca0007800200 */
.L_x_958:
[----:B------:R-:W-:Y:S01]  /*8290*/  IMAD.HI R3, R3, 0x2aaaaaab, RZ ;  /* 0x2aaaaaab03037827 */ /* 0x000fe200078e02ff */
[----:B------:R-:W-:Y:S04]  /*82a0*/  BSSY B0, `(.L_x_962) ;  /* 0x0000024000007945 */ /* 0x000fe80003800000 */
[----:B------:R-:W-:-:S04]  /*82b0*/  SHF.R.U32.HI R2, RZ, 0x1f, R3 ;  /* 0x0000001fff027819 */ /* 0x000fc80000011603 */
[----:B------:R-:W-:Y:S01]  /*82c0*/  LEA.HI.SX32 R3, R3, R2, 0x1c ;  /* 0x0000000203037211 */ /* 0x000fe200078fe2ff */
[----:B------:R-:W-:-:S03]  /*82d0*/  IMAD.MOV.U32 R2, RZ, RZ, RZ ;  /* 0x000000ffff027224 */ /* 0x000fc600078e00ff */
[----:B------:R-:W-:-:S04]  /*82e0*/  IMNMX R6, RZ, R3, !PT ;  /* 0x00000003ff067217 */ /* 0x000fc80007800200 */
[----:B------:R-:W-:-:S13]  /*82f0*/  ISETP.GT.AND P0, PT, R8, R6, PT ;  /* 0x000000060800720c */ /* 0x000fda0003f04270 */
[----:B------:R-:W-:Y:S05]  /*8300*/  @!P0 BRA `(.L_x_963) ;  /* 0x000001d000008947 */ /* 0x000fea0003800000 */
[----:B------:R-:W-:Y:S02]  /*8310*/  IABS R3, R132 ;  /* 0x0000008400037213 */ /* 0x000fe40000000000 */
[----:B------:R-:W-:Y:S02]  /*8320*/  IADD3 R4, R132, -0x1, R8 ;  /* 0xffffffff84047810 */ /* 0x000fe40007ffe008 */
[----:B------:R-:W1:Y:S03]  /*8330*/  I2F.RP R2, R3 ;  /* 0x0000000300027306 */ /* 0x000e660000209400 */
[----:B------:R-:W-:Y:S02]  /*8340*/  IMAD.IADD R9, R4, 0x1, -R6 ;  /* 0x0000000104097824 */ /* 0x000fe400078e0a06 */
[----:B------:R-:W-:-:S03]  /*8350*/  IMAD.MOV.U32 R4, RZ, RZ, RZ ;  /* 0x000000ffff047224 */ /* 0x000fc600078e00ff */
        /* <DEDUP_REMOVED lines=24> */
.L_x_963:
[----:B------:R-:W-:Y:S05]  /*84e0*/  BSYNC B0 ;  /* 0x0000000000007941 */ /* 0x000fea0003800000 */
.L_x_962:
[----:B------:R-:W2:Y:S01]  /*84f0*/  LDL R3, [R1+0x28] ;  /* 0x0000280001037983 */ /* 0x000ea20000100800 */
        /* <DEDUP_REMOVED lines=33> */
[----:B--2---:R-:W-:-:S04]  /*8710*/  IMAD R242, R3, R2, R6 ;  /* 0x0000000203f27224 */ /* 0x004fc800078e0206 */
[--C-:B------:R-:W-:Y:S01]  /*8720*/  IMAD.IADD R3, R242, 0x1, R2.reuse ;  /* 0x00000001f2037824 */ /* 0x100fe200078e0202 */
[----:B------:R-:W-:-:S04]  /*8730*/  PRMT R2, RZ, 0x7610, R2 ;  /* 0x00007610ff027816 */ /* 0x000fc80000000002 */
[----:B------:R-:W-:-:S04]  /*8740*/  IMNMX R212, R8, R3, PT ;  /* 0x0000000308d47217 */ /* 0x000fc80003800200 */
[----:B------:R-:W-:-:S13]  /*8750*/  ISETP.GT.AND P0, PT, R212, R242, PT ;  /* 0x000000f2d400720c */ /* 0x000fda0003f04270 */
[----:B------:R-:W-:Y:S05]  /*8760*/  @!P0 BRA `(.L_x_964) ;  /* 0x0001697000008947 */ /* 0x000fea0003800000 */
[----:B------:R-:W2:Y:S01]  /*8770*/  LDL R10, [R1+0x24] ;  /* 0x00002400010a7983 */ /* 0x000ea20000100800 */
[----:B------:R-:W-:-:S03]  /*8780*/  ISETP.NE.U32.AND P0, PT, RZ, c[0x0][0x340], PT ;  /* 0x0000d000ff007a0c */ /* 0x000fc60003f05070 */
[----:B------:R-:W3:Y:S01]  /*8790*/  LDL R9, [R1+0x20] ;  /* 0x0000200001097983 */ /* 0x000ee20000100800 */
[----:B------:R-:W-:-:S13]  /*87a0*/  ISETP.NE.AND.EX P0, PT, RZ, c[0x0][0x344], PT, P0 ;  /* 0x0000d100ff007a0c */ /* 0x000fda0003f05300 */
[----:B------:R-:W-:-:S04]  /*87b0*/  @P0 IMAD.MOV.U32 R2, RZ, RZ, 0x4 ;  /* 0x00000004ff020424 */ /* 0x000fc800078e00ff */
[----:B--2---:R-:W-:-:S06]  /*87c0*/  @P0 IMAD.WIDE R2, R10, R2, c[0x0][0x340] ;  /* 0x0000d0000a020625 */ /* 0x004fcc00078e0202 */
[----:B------:R1:W5:Y:S01]  /*87d0*/  @P0 LDG.E R2, [R2.64] ;  /* 0x0000000802020981 */ /* 0x000362000c1e1900 */
[----:B------:R-:W-:Y:S01]  /*87e0*/  ISETP.NE.U32.AND P1, PT, RZ, c[0x0][0x348], PT ;  /* 0x0000d200ff007a0c */ /* 0x000fe20003f25070 */
[----:B------:R-:W-:Y:S01]  /*87f0*/  IMAD.WIDE.U32 R4, R144, c[0x0][0x178], RZ ;  /* 0x00005e0090047a25 */ /* 0x000fe200078e00ff */
[----:B------:R-:W-:Y:S02]  /*8800*/  SHF.R.S32.HI R6, RZ, 0x1f, R10 ;  /* 0x0000001fff067819 */ /* 0x000fe4000001140a */
[----:B------:R-:W-:Y:S01]  /*8810*/  ISETP.NE.AND.EX P1, PT, RZ, c[0x0][0x34c], PT, P1 ;  /* 0x0000d300ff007a0c */ /* 0x000fe20003f25310 */
[----:B------:R-:W-:Y:S01]  /*8820*/  WARPSYNC 0xffffffff ;  /* 0xffffffff00007948 */ /* 0x000fe20003800000 */
[----:B---3--:R-:W-:Y:S02]  /*8830*/  LOP3.LUT R72, R9, 0xffff, RZ, 0xc0, !PT ;  /* 0x0000ffff09487812 */ /* 0x008fe400078ec0ff */
[----:B------:R-:W-:Y:S02]  /*8840*/  SEL R11, R6, RZ, !P1 ;  /* 0x000000ff060b7207 */ /* 0x000fe40004800000 */
[----:B------:R-:W-:-:S02]  /*8850*/  IADD3 R128, R212, -0x1, RZ ;  /* 0xffffffffd4807810 */ /* 0x000fc40007ffe0ff */
[----:B-1----:R-:W-:-:S05]  /*8860*/  SHF.R.S32.HI R3, RZ, 0x1f, R144 ;  /* 0x0000001fff037819 */ /* 0x002fca0000011490 */
[----:B------:R-:W-:-:S04]  /*8870*/  IMAD R3, R3, c[0x0][0x178], RZ ;  /* 0x00005e0003037a24 */ /* 0x000fc800078e02ff */
[----:B------:R-:W-:Y:S01]  /*8880*/  IMAD R3, R144, c[0x0][0x17c], R3 ;  /* 0x00005f0090037a24 */ /* 0x000fe200078e0203 */
[----:B------:R-:W-:-:S03]  /*8890*/  SEL R6, R10, RZ, !P1 ;  /* 0x000000ff0a067207 */ /* 0x000fc60004800000 */
[----:B------:R-:W-:Y:S02]  /*88a0*/  IMAD.IADD R9, R5, 0x1, R3 ;  /* 0x0000000105097824 */ /* 0x000fe400078e0203 */
[----:B------:R-:W-:-:S03]  /*88b0*/  @!P0 IMAD.MOV.U32 R2, RZ, RZ, R10 ;  /* 0x000000ffff028224 */ /* 0x000fc600078e000a */
[----:B------:R-:W2:Y:S01]  /*88c0*/  LDL R140, [R1+0x10] ;  /* 0x00001000018c7983 */ /* 0x000ea20000100800 */
[----:B------:R-:W-:Y:S01]  /*88d0*/  IMAD.MOV.U32 R61, RZ, RZ, 0x60 ;  /* 0x00000060ff3d7424 */ /* 0x000fe200078e00ff */
[----:B-----5:R-:W-:Y:S01]  /*88e0*/  SHF.R.S32.HI R5, RZ, 0x1f, R2 ;  /* 0x0000001fff057819 */ /* 0x020fe20000011402 */
[----:B------:R-:W-:Y:S01]  /*88f0*/  IMAD.MOV.U32 R141, RZ, RZ, c[0x0][0x2b8] ;  /* 0x0000ae00ff8d7624 */ /* 0x000fe200078e00ff */
[----:B------:R-:W-:Y:S01]  /*8900*/  LOP3.LUT R209, R209, 0xfff7ffff, RZ, 0xc0, !PT ;  /* 0xfff7ffffd1d17812 */ /* 0x000fe200078ec0ff */
[----:B------:R-:W-:Y:S02]  /*8910*/  IMAD R127, R212, R61, -0x60 ;  /* 0xffffffa0d47f7424 */ /* 0x000fe400078e023d */
[----:B------:R-:W-:Y:S01]  /*8920*/  IMAD.WIDE.U32 R130, R2, c[0x0][0x2b0], RZ ;  /* 0x0000ac0002827a25 */ /* 0x000fe200078e00ff */
[----:B------:R-:W-:Y:S01]  /*8930*/  BAR.SYNC.DEFER_BLOCKING 0x0 ;  /* 0x0000000000007b1d */ /* 0x000fe20000010000 */
[----:B------:R-:W-:-:S02]  /*8940*/  ISETP.NE.AND P1, PT, R141, 0x1, PT ;  /* 0x000000018d00780c */ /* 0x000fc40003f25270 */
[----:B------:R-:W-:Y:S02]  /*8950*/  IMAD.IADD R3, R0, 0x1, R127 ;  /* 0x0000000100037824 */ /* 0x000fe400078e027f */
[----:B------:R-:W-:Y:S01]  /*8960*/  IMAD.MOV.U32 R222, RZ, RZ, RZ ;  /* 0x000000ffffde7224 */ /* 0x000fe200078e00ff */
[----:B------:R-:W-:Y:S02]  /*8970*/  STL.64 [R1], R130 ;  /* 0x0000008201007387 */ /* 0x000fe40000100a00 */
[----:B------:R-:W-:-:S04]  /*8980*/  ISETP.GE.AND P0, PT, R3, R244, PT ;  /* 0x000000f40300720c */ /* 0x000fc80003f06270 */
[----:B------:R-:W-:Y:S02]  /*8990*/  ISETP.GT.OR P0, PT, R0, 0x5f, P0 ;  /* 0x0000005f0000780c */ /* 0x000fe40000704670 */
[----:B------:R-:W-:Y:S01]  /*89a0*/  @P1 LOP3.LUT R209, R209, 0x80000, RZ, 0xfc, !PT ;  /* 0x00080000d1d11812 */ /* 0x000fe200078efcff */
[----:B--2---:R-:W-:Y:S02]  /*89b0*/  IMAD.IADD R14, R3, 0x1, R140 ;  /* 0x00000001030e7824 */ /* 0x004fe400078e028c */
[----:B------:R-:W-:Y:S02]  /*89c0*/  IMAD R3, R5, c[0x0][0x2b0], RZ ;  /* 0x0000ac0005037a24 */ /* 0x000fe400078e02ff */
[----:B------:R-:W-:-:S04]  /*89d0*/  @P1 IMAD.HI.U32 R5, R14, c[0x0][0x2bc], RZ ;  /* 0x0000af000e051a27 */ /* 0x000fc800078e00ff */
[----:B------:R-:W-:Y:S01]  /*89e0*/  IMAD.MOV.U32 R8, RZ, RZ, R14 ;  /* 0x000000ffff087224 */ /* 0x000fe200078e000e */
[----:B------:R-:W-:Y:S01]  /*89f0*/  @P1 SHF.R.U32.HI R8, RZ, c[0x0][0x2c0], R5 ;  /* 0x0000b000ff081a19 */ /* 0x000fe20000011605 */
[----:B------:R-:W-:-:S04]  /*8a00*/  IMAD R3, R2, c[0x0][0x2b4], R3 ;  /* 0x0000ad0002037a24 */ /* 0x000fc800078e0203 */
[----:B------:R-:W-:Y:S01]  /*8a10*/  IMAD.IADD R129, R131, 0x1, R3 ;  /* 0x0000000183817824 */ /* 0x000fe200078e0203 */
[----:B------:R-:W-:-:S04]  /*8a20*/  @!P0 IADD3 R3, P1, R8, R130, RZ ;  /* 0x0000008208038210 */ /* 0x000fc80007f3e0ff */
[----:B------:R-:W-:Y:S01]  /*8a30*/  @!P0 LEA.HI.X.SX32 R5, R8, R129, 0x1, P1 ;  /* 0x0000008108058211 */ /* 0x000fe200008f0eff */
[----:B------:R-:W-:Y:S01]  /*8a40*/  IMAD R60, R243, c[0x0][0x2c4], RZ ;  /* 0x0000b100f33c7a24 */ /* 0x000fe200078e02ff */
[C---:B------:R-:W-:Y:S01]  /*8a50*/  @!P0 LEA R2, P1, R3.reuse, c[0x0][0x2a0], 0x2 ;  /* 0x0000a80003028a11 */ /* 0x040fe200078210ff */
[----:B------:R-:W-:Y:S01]  /*8a60*/  IMAD.WIDE.U32 R250, R72, c[0x0][0x1e8], RZ ;  /* 0x00007a0048fa7a25 */ /* 0x000fe200078e00ff */
[----:B------:R-:W-:Y:S02]  /*8a70*/  STL [R1+0x8], R129 ;  /* 0x0000088101007387 */ /* 0x000fe40000100800 */
[----:B------:R-:W-:-:S05]  /*8a80*/  @!P0 LEA.HI.X R3, R3, c[0x0][0x2a4], R5, 0x2, P1 ;  /* 0x0000a90003038a11 */ /* 0x000fca00008f1405 */
[----:B------:R1:W2:Y:S01]  /*8a90*/  @!P0 LDG.E R222, [R2.64] ;  /* 0x0000000802de8981 */ /* 0x0002a2000c1e1900 */
[----:B------:R-:W-:Y:S01]  /*8aa0*/  IMAD.MOV.U32 R5, RZ, RZ, R9 ;  /* 0x000000ffff057224 */ /* 0x000fe200078e0009 */
[----:B------:R-:W-:Y:S01]  /*8ab0*/  ISETP.GE.AND P1, PT, R76, c[0x0][0x198], PT ;  /* 0x000066004c007a0c */ /* 0x000fe20003f26270 */
[----:B------:R-:W-:Y:S01]  /*8ac0*/  IMAD R9, R11, c[0x0][0x1c0], RZ ;  /* 0x000070000b097a24 */ /* 0x000fe200078e02ff */
[----:B------:R-:W-:Y:S01]  /*8ad0*/  LOP3.LUT R209, R209, 0xfffbffff, RZ, 0xc0, !PT ;  /* 0xfffbffffd1d17812 */ /* 0x000fe200078ec0ff */
[----:B------:R-:W-:-:S04]  /*8ae0*/  IMAD.WIDE.U32 R4, R72, c[0x0][0x1b8], R4 ;  /* 0x00006e0048047a25 */ /* 0x000fc800078e0004 */
[----:B------:R-:W-:Y:S02]  /*8af0*/  IMAD R5, R72, c[0x0][0x1bc], R5 ;  /* 0x00006f0048057a24 */ /* 0x000fe400078e0205 */
[C---:B------:R-:W-:Y:S02]  /*8b00*/  IMAD R9, R6.reuse, c[0x0][0x1c4], R9 ;  /* 0x0000710006097a24 */ /* 0x040fe400078e0209 */
[----:B------:R-:W-:-:S04]  /*8b10*/  IMAD.WIDE.U32 R4, R6, c[0x0][0x1c0], R4 ;  /* 0x0000700006047a25 */ /* 0x000fc800078e0004 */
[----:B------:R-:W-:Y:S02]  /*8b20*/  IMAD.IADD R5, R5, 0x1, R9 ;  /* 0x0000000105057824 */ /* 0x000fe400078e0209 */
[----:B------:R-:W-:Y:S02]  /*8b30*/  IMAD R252, R72, c[0x0][0x1ec], R251 ;  /* 0x00007b0048fc7a24 */ /* 0x000fe400078e02fb */
[----:B------:R-:W-:Y:S02]  /*8b40*/  IMAD R61, R212, -0x60, R61 ;  /* 0xffffffa0d43d7824 */ /* 0x000fe400078e023d */
[----:B-1----:R-:W-:Y:S02]  /*8b50*/  IMAD.IADD R3, R0, 0x1, R94 ;  /* 0x0000000100037824 */ /* 0x002fe400078e025e */
[----:B------:R-:W-:Y:S02]  /*8b60*/  IMAD.IADD R126, R244, 0x1, R61 ;  /* 0x00000001f47e7824 */ /* 0x000fe400078e023d */
[----:B------:R-:W-:-:S04]  /*8b70*/  @P3 IMAD.HI.U32 R10, R3, c[0x0][0x2c8], RZ ;  /* 0x0000b200030a3a27 */ /* 0x000fc800078e00ff */
[----:B------:R-:W-:Y:S01]  /*8b80*/  IMAD.MOV.U32 R2, RZ, RZ, R3 ;  /* 0x000000ffff027224 */ /* 0x000fe200078e0003 */
[----:B------:R-:W-:Y:S01]  /*8b90*/  @P3 SHF.R.U32.HI R2, RZ, c[0x0][0x2cc], R10 ;  /* 0x0000b300ff023a19 */ /* 0x000fe2000001160a */
[----:B------:R-:W-:-:S03]  /*8ba0*/  IMAD.IADD R97, R126, 0x1, -R101 ;  /* 0x000000017e617824 */ /* 0x000fc600078e0a65 */
[--C-:B------:R-:W-:Y:S01]  /*8bb0*/  SHF.R.S32.HI R10, RZ, 0x1f, R2.reuse ;  /* 0x0000001fff0a7819 */ /* 0x100fe20000011402 */
[----:B------:R-:W-:Y:S01]  /*8bc0*/  IMAD.MOV R6, RZ, RZ, -R2 ;  /* 0x000000ffff067224 */ /* 0x000fe200078e0a02 */
[----:B------:R-:W-:-:S03]  /*8bd0*/  ISETP.GE.AND P2, PT, R97, 0x1, PT ;  /* 0x000000016100780c */ /* 0x000fc60003f46270 */
        /* <DEDUP_REMOVED lines=10> */
[----:B------:R-:W-:Y:S01]  /*8c80*/  LEA R3, P0, R2, c[0x0][0x160], 0x1 ;  /* 0x0000580002037a11 */ /* 0x000fe200078008ff */
[----:B------:R-:W-:-:S03]  /*8c90*/  IMAD.IADD R6, R101, 0x1, R94 ;  /* 0x0000000165067824 */ /* 0x000fc600078e025e */
[----:B------:R-:W-:Y:S01]  /*8ca0*/  LEA.HI.X R2, R2, c[0x0][0x164], R4, 0x1, P0 ;  /* 0x0000590002027a11 */ /* 0x000fe200000f0c04 */
[----:B------:R-:W-:Y:S01]  /*8cb0*/  SHFL.IDX PT, R9, R3, 0x1, 0x181f ;  /* 0x00381f0003097f89 */ /* 0x000fe200000e0000 */
[CC--:B------:R-:W-:Y:S02]  /*8cc0*/  ISETP.GE.AND P3, PT, R6.reuse, R60.reuse, PT ;  /* 0x0000003c0600720c */ /* 0x0c0fe40003f66270 */
[----:B------:R-:W-:Y:S01]  /*8cd0*/  IADD3 R11, R6, 0x20, RZ ;  /* 0x00000020060b7810 */ /* 0x000fe20007ffe0ff */
[----:B------:R-:W1:Y:S03]  /*8ce0*/  SHFL.IDX PT, R4, R3, RZ, 0x181f ;  /* 0x00181fff03047589 */ /* 0x000e6600000e0000 */
[----:B------:R-:W-:Y:S01]  /*8cf0*/  ISETP.GE.AND P4, PT, R11, R60, PT ;  /* 0x0000003c0b00720c */ /* 0x000fe20003f86270 */
[----:B------:R-:W3:Y:S01]  /*8d00*/  SHFL.IDX PT, R5, R2, RZ, 0x181f ;  /* 0x00181fff02057589 */ /* 0x000ee200000e0000 */
[----:B------:R-:W-:-:S03]  /*8d10*/  IMAD.MOV R11, RZ, RZ, -R8 ;  /* 0x000000ffff0b7224 */ /* 0x000fc600078e0a08 */
[----:B------:R-:W4:Y:S01]  /*8d20*/  SHFL.IDX PT, R10, R2, 0x1, 0x181f ;  /* 0x00381f00020a7f89 */ /* 0x000f2200000e0000 */
[----:B------:R-:W-:-:S03]  /*8d30*/  IMAD R225, R11, c[0x0][0x2b8], R14 ;  /* 0x0000ae000be17a24 */ /* 0x000fc600078e020e */
[----:B------:R-:W4:Y:S02]  /*8d40*/  SHFL.IDX PT, R8, R3, 0x2, 0x181f ;  /* 0x00581f0003087f89 */ /* 0x000f2400000e0000 */
[----:B------:R-:W-:Y:S02]  /*8d50*/  SHF.R.S32.HI R81, RZ, 0x1f, R225 ;  /* 0x0000001fff517819 */ /* 0x000fe400000114e1 */
[----:B------:R-:W4:Y:S03]  /*8d60*/  SHFL.IDX PT, R11, R2, 0x2, 0x181f ;  /* 0x00581f00020b7f89 */ /* 0x000f2600000e0000 */
[----:B------:R-:W-:-:S04]  /*8d70*/  IMAD R14, R81, c[0x0][0x1e0], RZ ;  /* 0x00007800510e7a24 */ /* 0x000fc800078e02ff */
[----:B------:R-:W-:Y:S01]  /*8d80*/  IMAD R14, R225, c[0x0][0x1e4], R14 ;  /* 0x00007900e10e7a24 */ /* 0x000fe200078e020e */
[----:B-1----:R-:W-:-:S04]  /*8d90*/  @!P3 LEA R26, P0, R76, R4, 0x1 ;  /* 0x000000044c1ab211 */ /* 0x002fc800078008ff */
[-C--:B---3--:R-:W-:Y:S02]  /*8da0*/  @!P3 LEA.HI.X R27, R76, R5.reuse, R77, 0x1, P0 ;  /* 0x000000054c1bb211 */ /* 0x088fe400000f0c4d */
[C---:B------:R-:W-:Y:S02]  /*8db0*/  @!P3 LEA R24, P0, R211.reuse, R4, 0x1 ;  /* 0x00000004d318b211 */ /* 0x040fe400078008ff */
[----:B------:R-:W-:Y:S01]  /*8dc0*/  IADD3 R4, R6, 0x40, RZ ;  /* 0x0000004006047810 */ /* 0x000fe20007ffe0ff */
[----:B------:R1:W-:Y:S01]  /*8dd0*/  @!P3 LDGSTS.E.BYPASS.LTC128B.128 [R210+0x100], [R26.64], !P1 ;  /* 0x001000001ad2bfae */ /* 0x0003e2000c901d48 */
[----:B------:R-:W-:Y:S02]  /*8de0*/  @!P3 LEA.HI.X R25, R211, R5, R238, 0x1, P0 ;  /* 0x00000005d319b211 */ /* 0x000fe400000f0cee */
[----:B------:R-:W-:Y:S01]  /*8df0*/  ISETP.GE.AND P5, PT, R4, R60, PT ;  /* 0x0000003c0400720c */ /* 0x000fe20003fa6270 */
[----:B------:R-:W-:Y:S01]  /*8e00*/  IMAD.WIDE.U32 R4, R225, c[0x0][0x1e0], RZ ;  /* 0x00007800e1047a25 */ /* 0x000fe200078e00ff */
[----:B------:R-:W-:-:S03]  /*8e10*/  @!P4 LEA R22, P0, R76, R9, 0x1 ;  /* 0x000000094c16c211 */ /* 0x000fc600078008ff */
[----:B------:R-:W-:Y:S01]  /*8e20*/  IMAD.IADD R5, R5, 0x1, R14 ;  /* 0x0000000105057824 */ /* 0x000fe200078e020e */
[----:B----4-:R-:W-:Y:S02]  /*8e30*/  @!P4 LEA.HI.X R23, R76, R10, R77, 0x1, P0 ;  /* 0x0000000a4c17c211 */ /* 0x010fe400000f0c4d */
[----:B------:R-:W-:-:S04]  /*8e40*/  @!P4 LEA R20, P0, R211, R9, 0x1 ;  /* 0x00000009d314c211 */ /* 0x000fc800078008ff */
[----:B------:R-:W-:Y:S02]  /*8e50*/  @!P4 LEA.HI.X R21, R211, R10, R238, 0x1, P0 ;  /* 0x0000000ad315c211 */ /* 0x000fe400000f0cee */
[----:B------:R-:W-:-:S04]  /*8e60*/  @!P5 LEA R18, P0, R76, R8, 0x1 ;  /* 0x000000084c12d211 */ /* 0x000fc800078008ff */
[-C--:B------:R-:W-:Y:S02]  /*8e70*/  @!P5 LEA.HI.X R19, R76, R11.reuse, R77, 0x1, P0 ;  /* 0x0000000b4c13d211 */ /* 0x080fe400000f0c4d */
[C---:B------:R-:W-:Y:S02]  /*8e80*/  @!P5 LEA R14, P0, R211.reuse, R8, 0x1 ;  /* 0x00000008d30ed211 */ /* 0x040fe400078008ff */
[----:B------:R3:W4:Y:S02]  /*8e90*/  SHFL.IDX PT, R8, R3, 0x3, 0x181f ;  /* 0x00781f0003087f89 */ /* 0x00072400000e0000 */
[----:B------:R-:W-:Y:S02]  /*8ea0*/  @!P5 LEA.HI.X R15, R211, R11, R238, 0x1, P0 ;  /* 0x0000000bd30fd211 */ /* 0x000fe400000f0cee */
[----:B--2---:R-:W-:Y:S01]  /*8eb0*/  SHF.R.S32.HI R82, RZ, 0x1f, R222 ;  /* 0x0000001fff527819 */ /* 0x004fe200000114de */
[----:B------:R-:W-:-:S04]  /*8ec0*/  IMAD.WIDE.U32 R4, R222, c[0x0][0x1f0], R4 ;  /* 0x00007c00de047a25 */ /* 0x000fc800078e0004 */
[----:B------:R-:W-:Y:S01]  /*8ed0*/  IMAD R9, R82, c[0x0][0x1f0], RZ ;  /* 0x00007c0052097a24 */ /* 0x000fe200078e02ff */
[----:B---3--:R-:W-:Y:S02]  /*8ee0*/  IADD3 R3, P0, R4, R250, RZ ;  /* 0x000000fa04037210 */ /* 0x008fe40007f1e0ff */
[----:B------:R2:W3:Y:S01]  /*8ef0*/  SHFL.IDX PT, R4, R2, 0x3, 0x181f ;  /* 0x00781f0002047f89 */ /* 0x0004e200000e0000 */
[----:B------:R-:W-:-:S05]  /*8f00*/  IMAD R9, R222, c[0x0][0x1f4], R9 ;  /* 0x00007d00de097a24 */ /* 0x000fca00078e0209 */
[----:B--2---:R-:W-:Y:S02]  /*8f10*/  IADD3.X R2, R252, R5, R9, P0, !PT ;  /* 0x00000005fc027210 */ /* 0x004fe400007fe409 */
[C---:B------:R-:W-:Y:S02]  /*8f20*/  LEA R10, P0, R3.reuse, c[0x0][0x1c8], 0x1 ;  /* 0x00007200030a7a11 */ /* 0x040fe400078008ff */
[----:B------:R-:W-:Y:S02]  /*8f30*/  IADD3 R5, R6, 0x60, RZ ;  /* 0x0000006006057810 */ /* 0x000fe40007ffe0ff */
[----:B------:R-:W-:Y:S01]  /*8f40*/  LEA.HI.X R17, R3, c[0x0][0x1cc], R2, 0x1, P0 ;  /* 0x0000730003117a11 */ /* 0x000fe200000f0c02 */
[----:B------:R-:W2:Y:S01]  /*8f50*/  SHFL.IDX PT, R11, R10, RZ, 0x181f ;  /* 0x00181fff0a0b7589 */ /* 0x000ea200000e0000 */
[----:B------:R-:W-:-:S03]  /*8f60*/  ISETP.GE.AND P6, PT, R5, R60, PT ;  /* 0x0000003c0500720c */ /* 0x000fc60003fc6270 */
[----:B------:R-:W1:Y:S10]  /*8f70*/  SHFL.IDX PT, R16, R17, RZ, 0x181f ;  /* 0x00181fff11107589 */ /* 0x000e7400000e0000 */
[----:B----4-:R-:W-:-:S04]  /*8f80*/  @!P6 LEA R2, P0, R76, R8, 0x1 ;  /* 0x000000084c02e211 */ /* 0x010fc800078008ff */
[----:B---3--:R-:W-:Y:S02]  /*8f90*/  @!P6 LEA.HI.X R3, R76, R4, R77, 0x1, P0 ;  /* 0x000000044c03e211 */ /* 0x008fe400000f0c4d */
[----:B------:R-:W-:-:S04]  /*8fa0*/  @!P6 LEA R8, P0, R211, R8, 0x1 ;  /* 0x00000008d308e211 */ /* 0x000fc800078008ff */
[----:B------:R-:W-:Y:S02]  /*8fb0*/  @!P6 LEA.HI.X R9, R211, R4, R238, 0x1, P0 ;  /* 0x00000004d309e211 */ /* 0x000fe400000f0cee */
[----:B--2---:R-:W-:-:S04]  /*8fc0*/  @P2 LEA R4, P0, R76, R11, 0x1 ;  /* 0x0000000b4c042211 */ /* 0x004fc800078008ff */
[----:B-1----:R-:W-:Y:S02]  /*8fd0*/  @P2 LEA.HI.X R5, R76, R16, R77, 0x1, P0 ;  /* 0x000000104c052211 */ /* 0x002fe400000f0c4d */
[----:B------:R-:W-:-:S13]  /*8fe0*/  ISETP.GE.AND P0, PT, R211, c[0x0][0x198], PT ;  /* 0x00006600d3007a0c */ /* 0x000fda0003f06270 */
[----:B------:R1:W-:Y:S04]  /*8ff0*/  @!P3 LDGSTS.E.BYPASS.LTC128B.128 [R210+0x4100], [R24.64], !P0 ;  /* 0x0410000018d2bfae */ /* 0x0003e8000c101d48 */
[----:B------:R1:W-:Y:S04]  /*9000*/  @!P4 LDGSTS.E.BYPASS.LTC128B.128 [R241+0x1100], [R22.64], !P1 ;  /* 0x0110000016f1cfae */ /* 0x0003e8000c901d48 */
[----:B------:R1:W-:Y:S04]  /*9010*/  @!P4 LDGSTS.E.BYPASS.LTC128B.128 [R241+0x5100], [R20.64], !P0 ;  /* 0x0510000014f1cfae */ /* 0x0003e8000c101d48 */
[----:B------:R1:W-:Y:S04]  /*9020*/  @!P5 LDGSTS.E.BYPASS.LTC128B.128 [R241+0x2100], [R18.64], !P1 ;  /* 0x0210000012f1dfae */ /* 0x0003e8000c901d48 */
[----:B------:R1:W-:Y:S04]  /*9030*/  @!P5 LDGSTS.E.BYPASS.LTC128B.128 [R241+0x6100], [R14.64], !P0 ;  /* 0x061000000ef1dfae */ /* 0x0003e8000c101d48 */
[----:B------:R2:W-:Y:S04]  /*9040*/  @!P6 LDGSTS.E.BYPASS.LTC128B.128 [R241+0x3100], [R2.64], !P1 ;  /* 0x0310000002f1efae */ /* 0x0005e8000c901d48 */
[----:B------:R1:W-:Y:S01]  /*9050*/  @!P6 LDGSTS.E.BYPASS.LTC128B.128 [R241+0x7100], [R8.64], !P0 ;  /* 0x0710000008f1efae */ /* 0x0003e2000c101d48 */
[----:B------:R-:W-:-:S03]  /*9060*/  @P2 ISETP.GE.AND P0, PT, R76, c[0x0][0x1d4], PT ;  /* 0x000075004c002a0c */ /* 0x000fc60003f06270 */
[----:B------:R-:W0:Y:S10]  /*9070*/  LDGDEPBAR ;  /* 0x00000000000079af */ /* 0x000e340000000000 */
[----:B------:R3:W-:Y:S01]  /*9080*/  @P2 LDGSTS.E.BYPASS.LTC128B.128 [R210+0x8100], [R4.64], !P0 ;  /* 0x0810000004d22fae */ /* 0x0007e2000c101d48 */
[----:B------:R-:W-:-:S02]  /*9090*/  @P2 ISETP.GE.AND P0, PT, R211, c[0x0][0x1d4], PT ;  /* 0x00007500d3002a0c */ /* 0x000fc40003f06270 */
[----:B--2---:R-:W-:-:S04]  /*90a0*/  @P2 LEA R2, P1, R211, R11, 0x1 ;  /* 0x0000000bd3022211 */ /* 0x004fc800078208ff */
[----:B------:R-:W-:Y:S02]  /*90b0*/  @P2 LEA.HI.X R3, R211, R16, R238, 0x1, P1 ;  /* 0x00000010d3032211 */ /* 0x000fe400008f0cee */
[----:B------:R-:W-:-:S05]  /*90c0*/  ISETP.GE.AND P1, PT, R97, 0x21, PT ;  /* 0x000000216100780c */ /* 0x000fca0003f26270 */
[----:B------:R2:W-:Y:S04]  /*90d0*/  @P2 LDGSTS.E.BYPASS.LTC128B.128 [R210+0xb100], [R2.64], !P0 ;  /* 0x0b10000002d22fae */ /* 0x0005e8000c101d48 */
[----:B--2---:R-:W3:Y:S04]  /*90e0*/  SHFL.IDX PT, R2, R10, 0x1, 0x181f ;  /* 0x00381f000a027f89 */ /* 0x004ee800000e0000 */
[----:B------:R-:W2:Y:S01]  /*90f0*/  SHFL.IDX PT, R3, R17, 0x1, 0x181f ;  /* 0x00381f0011037f89 */ /* 0x000ea200000e0000 */
[----:B---3--:R-:W-:-:S04]  /*9100*/  @P1 LEA R4, P0, R76, R2, 0x1 ;  /* 0x000000024c041211 */ /* 0x008fc800078008ff */
[----:B--2---:R-:W-:Y:S02]  /*9110*/  @P1 LEA.HI.X R5, R76, R3, R77, 0x1, P0 ;  /* 0x000000034c051211 */ /* 0x004fe400000f0c4d */
[----:B------:R-:W-:-:S04]  /*9120*/  @P1 LEA R2, P0, R211, R2, 0x1 ;  /* 0x00000002d3021211 */ /* 0x000fc800078008ff */
[----:B------:R-:W-:Y:S02]  /*9130*/  @P1 LEA.HI.X R3, R211, R3, R238, 0x1, P0 ;  /* 0x00000003d3031211 */ /* 0x000fe400000f0cee */
[----:B------:R-:W-:-:S13]  /*9140*/  @P1 ISETP.GE.AND P0, PT, R76, c[0x0][0x1d4], PT ;  /* 0x000075004c001a0c */ /* 0x000fda0003f06270 */
[----:B------:R2:W-:Y:S01]  /*9150*/  @P1 LDGSTS.E.BYPASS.LTC128B.128 [R241+0x9100], [R4.64], !P0 ;  /* 0x0910000004f11fae */ /* 0x0005e2000c101d48 */
[----:B------:R-:W-:-:S13]  /*9160*/  @P1 ISETP.GE.AND P0, PT, R211, c[0x0][0x1d4], PT ;  /* 0x00007500d3001a0c */ /* 0x000fda0003f06270 */
[----:B------:R3:W-:Y:S01]  /*9170*/  @P1 LDGSTS.E.BYPASS.LTC128B.128 [R241+0xc100], [R2.64], !P0 ;  /* 0x0c10000002f11fae */ /* 0x0007e2000c101d48 */
[----:B------:R-:W-:-:S03]  /*9180*/  ISETP.GE.AND P1, PT, R97, 0x41, PT ;  /* 0x000000416100780c */ /* 0x000fc60003f26270 */
[----:B---3--:R-:W2:Y:S04]  /*9190*/  SHFL.IDX PT, R2, R10, 0x2, 0x181f ;  /* 0x00581f000a027f89 */ /* 0x008ea800000e0000 */
[----:B------:R-:W3:Y:S06]  /*91a0*/  SHFL.IDX PT, R3, R17, 0x2, 0x181f ;  /* 0x00581f0011037f89 */ /* 0x000eec00000e0000 */
[----:B--2---:R-:W-:-:S04]  /*91b0*/  @P1 LEA R4, P0, R76, R2, 0x1 ;  /* 0x000000024c041211 */ /* 0x004fc800078008ff */
[----:B---3--:R-:W-:Y:S02]  /*91c0*/  @P1 LEA.HI.X R5, R76, R3, R77, 0x1, P0 ;  /* 0x000000034c051211 */ /* 0x008fe400000f0c4d */
[----:B------:R-:W-:-:S04]  /*91d0*/  @P1 LEA R2, P0, R211, R2, 0x1 ;  /* 0x00000002d3021211 */ /* 0x000fc800078008ff */
[----:B------:R-:W-:Y:S02]  /*91e0*/  @P1 LEA.HI.X R3, R211, R3, R238, 0x1, P0 ;  /* 0x00000003d3031211 */ /* 0x000fe400000f0cee */
[----:B------:R-:W-:-:S13]  /*91f0*/  @P1 ISETP.GE.AND P0, PT, R76, c[0x0][0x1d4], PT ;  /* 0x000075004c001a0c */ /* 0x000fda0003f06270 */
[----:B------:R1:W-:Y:S01]  /*9200*/  @P1 LDGSTS.E.BYPASS.LTC128B.128 [R241+0xa100], [R4.64], !P0 ;  /* 0x0a10000004f11fae */ /* 0x0003e2000c101d48 */
[----:B------:R-:W-:-:S13]  /*9210*/  @P1 ISETP.GE.AND P0, PT, R211, c[0x0][0x1d4], PT ;  /* 0x00007500d3001a0c */ /* 0x000fda0003f06270 */
[----:B------:R1:W-:Y:S01]  /*9220*/  @P1 LDGSTS.E.BYPASS.LTC128B.128 [R241+0xd100], [R2.64], !P0 ;  /* 0x0d10000002f11fae */ /* 0x0003e2000c101d48 */
[----:B------:R-:W-:Y:S02]  /*9230*/  ISETP.LT.AND P0, PT, RZ, c[0x0][0x27c], PT ;  /* 0x00009f00ff007a0c */ /* 0x000fe40003f01270 */
[----:B------:R-:W-:Y:S01]  /*9240*/  ISETP.GT.AND P1, PT, R0, 0x5f, PT ;  /* 0x0000005f0000780c */ /* 0x000fe20003f24270 */
[----:B------:R-:W0:-:S12]  /*9250*/  LDGDEPBAR ;  /* 0x00000000000079af */ /* 0x000e180000000000 */
[----:B------:R-:W-:Y:S01]  /*9260*/  @P1 LOP3.LUT R209, R209, 0x40000, RZ, 0xfc, !PT ;  /* 0x00040000d1d11812 */ /* 0x000fe200078efcff */
[----:B------:R-:W-:Y:S05]  /*9270*/  @P0 BRA `(.L_x_965) ;  /* 0x0000002000000947 */ /* 0x000fea0003800000 */
[----:B------:R-:W-:-:S04]  /*9280*/  DEPBAR.LE SB0, 0x1 ;  /* 0x000080400000791a */ /* 0x000fc80000000000 */
[----:B------:R-:W-:Y:S05]  /*9290*/  BRA `(.L_x_966) ;  /* 0x00004d8000007947 */ /* 0x000fea0003800000 */
.L_x_965:
[----:B------:R-:W-:Y:S01]  /*92a0*/  ULDC.U8 UR4, c[0x0][0x298] ;  /* 0x0000a60000047ab9 */ /* 0x000fe20000000000 */
[----:B-1----:R-:W-:Y:S01]  /*92b0*/  SHF.R.S32.HI R2, RZ, 0x1f, R133 ;  /* 0x0000001fff027819 */ /* 0x002fe20000011485 */
[C---:B------:R-:W-:Y:S01]  /*92c0*/  IMAD.WIDE.U32 R8, R133.reuse, c[0x0][0x280], RZ ;  /* 0x0000a00085087a25 */ /* 0x040fe200078e00ff */
[----:B------:R-:W-:Y:S01]  /*92d0*/  ISETP.NE.AND P0, PT, RZ, UR4, PT ;  /* 0x00000004ff007c0c */ /* 0x000fe2000bf05270 */
[----:B------:R-:W-:Y:S02]  /*92e0*/  BSSY B2, `(.L_x_966) ;  /* 0x00004d3000027945 */ /* 0x000fe40003800000 */
[C---:B------:R-:W-:Y:S02]  /*92f0*/  IMAD R3, R2.reuse, c[0x0][0x280], RZ ;  /* 0x0000a00002037a24 */ /* 0x040fe400078e02ff */
[----:B------:R-:W-:Y:S02]  /*9300*/  IMAD R2, R2, c[0x0][0x290], RZ ;  /* 0x0000a40002027a24 */ /* 0x000fe400078e02ff */
[----:B------:R-:W-:-:S02]  /*9310*/  IMAD R3, R133, c[0x0][0x284], R3 ;  /* 0x0000a10085037a24 */ /* 0x000fc400078e0203 */
[C---:B------:R-:W-:Y:S01]  /*9320*/  IMAD R10, R133.reuse, c[0x0][0x294], R2 ;  /* 0x0000a500850a7a24 */ /* 0x040fe200078e0202 */
[----:B------:R-:W-:Y:S01]  /*9330*/  LEA R2, R102, R6, 0x5 ;  /* 0x0000000666027211 */ /* 0x000fe200078e28ff */
[----:B------:R-:W-:Y:S01]  /*9340*/  IMAD.WIDE.U32 R4, R133, c[0x0][0x290], RZ ;  /* 0x0000a40085047a25 */ /* 0x000fe200078e00ff */
[----:B------:R-:W-:-:S04]  /*9350*/  IADD3 R3, R3, R9, RZ ;  /* 0x0000000903037210 */ /* 0x000fc80007ffe0ff */
[----:B------:R-:W-:Y:S01]  /*9360*/  IADD3 R6, R10, R5, RZ ;  /* 0x000000050a067210 */ /* 0x000fe20007ffe0ff */
[----:B------:R-:W-:Y:S05]  /*9370*/  @!P0 BRA `(.L_x_967) ;  /* 0x0000265000008947 */ /* 0x000fea0003800000 */
[----:B------:R1:W5:Y:S01]  /*9380*/  LDL R50, [R1+0x2c] ;  /* 0x00002c0001327983 */ /* 0x0003620000100800 */
[----:B------:R-:W-:Y:S01]  /*9390*/  ISETP.NE.AND P1, PT, R70, 0x1, PT ;  /* 0x000000014600780c */ /* 0x000fe20003f25270 */
[----:B------:R-:W-:Y:S01]  /*93a0*/  IMAD.MOV.U32 R9, RZ, RZ, R3 ;  /* 0x000000ffff097224 */ /* 0x000fe200078e0003 */
[----:B------:R-:W-:Y:S01]  /*93b0*/  BSSY B0, `(.L_x_968) ;  /* 0x0000031000007945 */ /* 0x000fe20003800000 */
[----:B------:R-:W-:Y:S01]  /*93c0*/  CS2R R38, SRZ ;  /* 0x0000000000267805 */ /* 0x000fe2000001ff00 */
[----:B------:R-:W-:Y:S01]  /*93d0*/  CS2R R16, SRZ ;  /* 0x0000000000107805 */ /* 0x000fe2000001ff00 */
[----:B------:R-:W-:-:S08]  /*93e0*/  CS2R R14, SRZ ;  /* 0x00000000000e7805 */ /* 0x000fd0000001ff00 */
[----:B------:R-:W-:-:S05]  /*93f0*/  @P1 IMAD.HI.U32 R5, R2, c[0x0][0x2c8], RZ ;  /* 0x0000b20002051a27 */ /* 0x000fca00078e00ff */
[----:B------:R-:W-:-:S04]  /*9400*/  @P1 SHF.R.U32.HI R2, RZ, c[0x0][0x2cc], R5 ;  /* 0x0000b300ff021a19 */ /* 0x000fc80000011605 */
[----:B------:R-:W-:Y:S01]  /*9410*/  SHF.R.S32.HI R5, RZ, 0x1f, R2 ;  /* 0x0000001fff057819 */ /* 0x000fe20000011402 */
[----:B------:R-:W-:-:S04]  /*9420*/  IMAD.WIDE.U32 R8, R2, c[0x0][0x280], R8 ;  /* 0x0000a00002087a25 */ /* 0x000fc800078e0008 */
[----:B------:R-:W-:Y:S01]  /*9430*/  IMAD R10, R5, c[0x0][0x280], RZ ;  /* 0x0000a000050a7a24 */ /* 0x000fe200078e02ff */
[----:B------:R-:W-:-:S03]  /*9440*/  LEA R32, P0, R8, c[0x0][0x270], 0x1 ;  /* 0x00009c0008207a11 */ /* 0x000fc600078008ff */
[----:B------:R-:W-:Y:S02]  /*9450*/  IMAD R3, R2, c[0x0][0x284], R10 ;  /* 0x0000a10002037a24 */ /* 0x000fe400078e020a */
[----:B------:R1:W2:Y:S01]  /*9460*/  SHFL.IDX PT, R18, R32, RZ, 0x181f ;  /* 0x00181fff20127589 */ /* 0x0002a200000e0000 */
[----:B------:R-:W-:Y:S01]  /*9470*/  CS2R R10, SRZ ;  /* 0x00000000000a7805 */ /* 0x000fe2000001ff00 */
[----:B------:R-:W-:-:S05]  /*9480*/  IMAD.IADD R3, R9, 0x1, R3 ;  /* 0x0000000109037824 */ /* 0x000fca00078e0203 */
[----:B------:R-:W-:Y:S01]  /*9490*/  LEA.HI.X R31, R8, c[0x0][0x274], R3, 0x1, P0 ;  /* 0x00009d00081f7a11 */ /* 0x000fe200000f0c03 */
[----:B------:R-:W-:Y:S01]  /*94a0*/  IMAD R3, R5, c[0x0][0x290], RZ ;  /* 0x0000a40005037a24 */ /* 0x000fe200078e02ff */
[----:B------:R-:W-:Y:S01]  /*94b0*/  MOV R5, R6 ;  /* 0x0000000600057202 */ /* 0x000fe20000000f00 */
[----:B------:R-:W-:Y:S02]  /*94c0*/  CS2R R8, SRZ ;  /* 0x0000000000087805 */ /* 0x000fe4000001ff00 */
[----:B------:R1:W3:Y:S02]  /*94d0*/  SHFL.IDX PT, R21, R31, RZ, 0x181f ;  /* 0x00181fff1f157589 */ /* 0x0002e400000e0000 */
[----:B------:R-:W-:-:S04]  /*94e0*/  IMAD.WIDE.U32 R4, R2, c[0x0][0x290], R4 ;  /* 0x0000a40002047a25 */ /* 0x000fc800078e0004 */
[----:B------:R-:W-:Y:S01]  /*94f0*/  IMAD R2, R2, c[0x0][0x294], R3 ;  /* 0x0000a50002027a24 */ /* 0x000fe200078e0203 */
[----:B------:R-:W-:-:S04]  /*9500*/  LEA R30, P0, R4, c[0x0][0x288], 0x1 ;  /* 0x0000a200041e7a11 */ /* 0x000fc800078008ff */
[----:B------:R-:W-:Y:S01]  /*9510*/  IADD3 R2, R5, R2, RZ ;  /* 0x0000000205027210 */ /* 0x000fe20007ffe0ff */
[----:B------:R1:W4:Y:S03]  /*9520*/  SHFL.IDX PT, R19, R30, RZ, 0x181f ;  /* 0x00181fff1e137589 */ /* 0x00032600000e0000 */
[----:B------:R-:W-:-:S05]  /*9530*/  LEA.HI.X R28, R4, c[0x0][0x28c], R2, 0x1, P0 ;  /* 0x0000a300041c7a11 */ /* 0x000fca00000f0c02 */
[----:B------:R1:W1:Y:S01]  /*9540*/  SHFL.IDX PT, R22, R28, RZ, 0x181f ;  /* 0x00181fff1c167589 */ /* 0x00026200000e0000 */
[----:B------:R-:W-:Y:S05]  /*9550*/  @P3 BRA `(.L_x_969) ;  /* 0x0000016000003947 */ /* 0x000fea0003800000 */
[----:B--2---:R-:W-:Y:S01]  /*9560*/  ISETP.GE.AND P1, PT, R78, c[0x0][0x27c], PT ;  /* 0x00009f004e007a0c */ /* 0x004fe20003f26270 */
[----:B------:R-:W-:-:S12]  /*9570*/  CS2R R14, SRZ ;  /* 0x00000000000e7805 */ /* 0x000fd8000001ff00 */
[C---:B------:R-:W-:Y:S01]  /*9580*/  @!P1 IMAD.SHL.U32 R2, R78.reuse, 0x2, RZ ;  /* 0x000000024e029824 */ /* 0x040fe200078e00ff */
[----:B------:R-:W-:-:S04]  /*9590*/  @!P1 SHF.L.U64.HI R3, R78, 0x1, R79 ;  /* 0x000000014e039819 */ /* 0x000fc8000001024f */
[----:B------:R-:W-:-:S05]  /*95a0*/  @!P1 IADD3 R4, P0, R18, R2, RZ ;  /* 0x0000000212049210 */ /* 0x000fca0007f1e0ff */
[--C-:B---3--:R-:W-:Y:S01]  /*95b0*/  @!P1 IMAD.X R5, R21, 0x1, R3.reuse, P0 ;  /* 0x0000000115059824 */ /* 0x108fe200000e0603 */
[----:B----4-:R-:W-:Y:S01]  /*95c0*/  @!P1 IADD3 R2, P0, R19, R2, RZ ;  /* 0x0000000213029210 */ /* 0x010fe20007f1e0ff */
[----:B------:R-:W-:Y:S01]  /*95d0*/  CS2R R16, SRZ ;  /* 0x0000000000107805 */ /* 0x000fe2000001ff00 */
[----:B------:R-:W-:Y:S02]  /*95e0*/  CS2R R10, SRZ ;  /* 0x00000000000a7805 */ /* 0x000fe4000001ff00 */
[----:B------:R2:W5:Y:S01]  /*95f0*/  @!P1 LD.E.64 R14, [R4.64] ;  /* 0x00000008040e9980 */ /* 0x000562000c101b00 */
[----:B-1----:R-:W-:Y:S01]  /*9600*/  @!P1 IMAD.X R3, R22, 0x1, R3, P0 ;  /* 0x0000000116039824 */ /* 0x002fe200000e0603 */
[----:B------:R-:W-:-:S13]  /*9610*/  ISETP.GE.AND P0, PT, R100, c[0x0][0x27c], PT ;  /* 0x00009f0064007a0c */ /* 0x000fda0003f06270 */
[C---:B------:R-:W-:Y:S01]  /*9620*/  @!P0 IMAD.SHL.U32 R6, R100.reuse, 0x2, RZ ;  /* 0x0000000264068824 */ /* 0x040fe200078e00ff */
[----:B-----5:R-:W-:-:S04]  /*9630*/  @!P0 SHF.L.U64.HI R8, R100, 0x1, R50 ;  /* 0x0000000164088819 */ /* 0x020fc80000010232 */
[----:B------:R-:W-:-:S05]  /*9640*/  @!P0 IADD3 R20, P2, R18, R6, RZ ;  /* 0x0000000612148210 */ /* 0x000fca0007f5e0ff */
[----:B------:R-:W-:Y:S01]  /*9650*/  @!P0 IMAD.X R21, R21, 0x1, R8, P2 ;  /* 0x0000000115158824 */ /* 0x000fe200010e0608 */
[----:B------:R-:W-:-:S04]  /*9660*/  @!P0 IADD3 R18, P2, R19, R6, RZ ;  /* 0x0000000613128210 */ /* 0x000fc80007f5e0ff */
[----:B------:R2:W5:Y:S01]  /*9670*/  @!P0 LD.E.64 R16, [R20.64] ;  /* 0x0000000814108980 */ /* 0x000562000c101b00 */
[----:B------:R-:W-:Y:S02]  /*9680*/  @!P0 IMAD.X R19, R22, 0x1, R8, P2 ;  /* 0x0000000116138824 */ /* 0x000fe400010e0608 */
[----:B------:R-:W-:-:S03]  /*9690*/  CS2R R8, SRZ ;  /* 0x0000000000087805 */ /* 0x000fc6000001ff00 */
[----:B------:R2:W5:Y:S04]  /*96a0*/  @!P0 LD.E.64 R10, [R18.64] ;  /* 0x00000008120a8980 */ /* 0x000568000c101b00 */
[----:B------:R2:W5:Y:S02]  /*96b0*/  @!P1 LD.E.64 R8, [R2.64] ;  /* 0x0000000802089980 */ /* 0x000564000c101b00 */
.L_x_969:
[----:B--2---:R-:W-:Y:S05]  /*96c0*/  BSYNC B0 ;  /* 0x0000000000007941 */ /* 0x004fea0003800000 */
.L_x_968:
[----:B-----5:R-:W-:Y:S01]  /*96d0*/  IMAD.MOV.U32 R5, RZ, RZ, R16 ;  /* 0x000000ffff057224 */ /* 0x020fe200078e0010 */
[----:B------:R-:W-:Y:S01]  /*96e0*/  MOV R3, R14 ;  /* 0x0000000e00037202 */ /* 0x000fe20000000f00 */
[----:B------:R-:W-:Y:S01]  /*96f0*/  IMAD.MOV.U32 R4, RZ, RZ, R17 ;  /* 0x000000ffff047224 */ /* 0x000fe200078e0011 */
[----:B----4-:R2:W4:Y:S01]  /*9700*/  SHFL.IDX PT, R19, R31, 0x1, 0x181f ;  /* 0x00381f001f137f89 */ /* 0x01052200000e0000 */
[----:B------:R-:W-:Y:S01]  /*9710*/  IMAD.MOV.U32 R2, RZ, RZ, R15 ;  /* 0x000000ffff027224 */ /* 0x000fe200078e000f */
[----:B------:R-:W-:Y:S01]  /*9720*/  BSSY B0, `(.L_x_970) ;  /* 0x0000026000007945 */ /* 0x000fe20003800000 */
[----:B------:R-:W-:Y:S01]  /*9730*/  CS2R R34, SRZ ;  /* 0x0000000000227805 */ /* 0x000fe2000001ff00 */
[----:B------:R-:W-:Y:S01]  /*9740*/  PRMT R54, R4, 0x5410, R5 ;  /* 0x0000541004367816 */ /* 0x000fe20000000005 */
[----:B------:R-:W-:Y:S01]  /*9750*/  IMAD.MOV.U32 R5, RZ, RZ, R10 ;  /* 0x000000ffff057224 */ /* 0x000fe200078e000a */
[----:B------:R-:W-:Y:S01]  /*9760*/  PRMT R52, R2, 0x5410, R3 ;  /* 0x0000541002347816 */ /* 0x000fe20000000003 */
[----:B------:R-:W-:Y:S01]  /*9770*/  IMAD.MOV.U32 R3, RZ, RZ, R8 ;  /* 0x000000ffff037224 */ /* 0x000fe200078e0008 */
[----:B------:R-:W-:Y:S01]  /*9780*/  MOV R4, R11 ;  /* 0x0000000b00047202 */ /* 0x000fe20000000f00 */
[----:B------:R2:W3:Y:S01]  /*9790*/  SHFL.IDX PT, R6, R32, 0x1, 0x181f ;  /* 0x00381f0020067f89 */ /* 0x0004e200000e0000 */
[----:B------:R-:W-:-:S02]  /*97a0*/  MOV R2, R9 ;  /* 0x0000000900027202 */ /* 0x000fc40000000f00 */
[----:B------:R-:W-:Y:S01]  /*97b0*/  PRMT R53, R4, 0x5410, R5 ;  /* 0x0000541004357816 */ /* 0x000fe20000000005 */
[----:B------:R2:W1:Y:S01]  /*97c0*/  SHFL.IDX PT, R26, R28, 0x1, 0x181f ;  /* 0x00381f001c1a7f89 */ /* 0x00046200000e0000 */
[----:B------:R-:W-:Y:S01]  /*97d0*/  PRMT R51, R2, 0x5410, R3 ;  /* 0x0000541002337816 */ /* 0x000fe20000000003 */
[----:B------:R-:W-:Y:S01]  /*97e0*/  CS2R R4, SRZ ;  /* 0x0000000000047805 */ /* 0x000fe2000001ff00 */
[----:B------:R-:W-:Y:S01]  /*97f0*/  CS2R R2, SRZ ;  /* 0x0000000000027805 */ /* 0x000fe2000001ff00 */
[----:B------:R2:W1:Y:S01]  /*9800*/  SHFL.IDX PT, R18, R30, 0x1, 0x181f ;  /* 0x00381f001e127f89 */ /* 0x00046200000e0000 */
[----:B------:R-:W-:Y:S05]  /*9810*/  @P4 BRA `(.L_x_971) ;  /* 0x0000016000004947 */ /* 0x000fea0003800000 */
[----:B------:R-:W-:Y:S01]  /*9820*/  ISETP.GE.AND P1, PT, R78, c[0x0][0x27c], PT ;  /* 0x00009f004e007a0c */ /* 0x000fe20003f26270 */
[----:B------:R-:W-:-:S12]  /*9830*/  CS2R R4, SRZ ;  /* 0x0000000000047805 */ /* 0x000fd8000001ff00 */
[C---:B------:R-:W-:Y:S01]  /*9840*/  @!P1 IMAD.SHL.U32 R2, R78.reuse, 0x2, RZ ;  /* 0x000000024e029824 */ /* 0x040fe200078e00ff */
[----:B------:R-:W-:-:S04]  /*9850*/  @!P1 SHF.L.U64.HI R3, R78, 0x1, R79 ;  /* 0x000000014e039819 */ /* 0x000fc8000001024f */
[----:B---3--:R-:W-:-:S05]  /*9860*/  @!P1 IADD3 R24, P0, R6, R2, RZ ;  /* 0x0000000206189210 */ /* 0x008fca0007f1e0ff */
[--C-:B----4-:R-:W-:Y:S01]  /*9870*/  @!P1 IMAD.X R25, R19, 0x1, R3.reuse, P0 ;  /* 0x0000000113199824 */ /* 0x110fe200000e0603 */
[----:B-1----:R-:W-:Y:S01]  /*9880*/  @!P1 IADD3 R22, P0, R18, R2, RZ ;  /* 0x0000000212169210 */ /* 0x002fe20007f1e0ff */
[----:B------:R-:W-:Y:S01]  /*9890*/  CS2R R38, SRZ ;  /* 0x0000000000267805 */ /* 0x000fe2000001ff00 */
[----:B------:R-:W-:Y:S02]  /*98a0*/  CS2R R34, SRZ ;  /* 0x0000000000227805 */ /* 0x000fe4000001ff00 */
[----:B------:R1:W5:Y:S01]  /*98b0*/  @!P1 LD.E.64 R4, [R24.64] ;  /* 0x0000000818049980 */ /* 0x000362000c101b00 */
[----:B------:R-:W-:Y:S01]  /*98c0*/  @!P1 IMAD.X R23, R26, 0x1, R3, P0 ;  /* 0x000000011a179824 */ /* 0x000fe200000e0603 */
[----:B------:R-:W-:-:S13]  /*98d0*/  ISETP.GE.AND P0, PT, R100, c[0x0][0x27c], PT ;  /* 0x00009f0064007a0c */ /* 0x000fda0003f06270 */
[C---:B------:R-:W-:Y:S01]  /*98e0*/  @!P0 IMAD.SHL.U32 R2, R100.reuse, 0x2, RZ ;  /* 0x0000000264028824 */ /* 0x040fe200078e00ff */
[----:B------:R-:W-:-:S04]  /*98f0*/  @!P0 SHF.L.U64.HI R3, R100, 0x1, R50 ;  /* 0x0000000164038819 */ /* 0x000fc80000010232 */
        /* <DEDUP_REMOVED lines=8> */
.L_x_971:
[----:B------:R-:W-:Y:S05]  /*9980*/  BSYNC B0 ;  /* 0x0000000000007941 */ /* 0x000fea0003800000 */
.L_x_970:
[----:B-1---5:R-:W-:Y:S01]  /*9990*/  IMAD.MOV.U32 R22, RZ, RZ, R38 ;  /* 0x000000ffff167224 */ /* 0x022fe200078e0026 */
[----:B------:R-:W-:Y:S01]  /*99a0*/  MOV R18, R4 ;  /* 0x0000000400127202 */ /* 0x000fe20000000f00 */
[----:B------:R-:W-:Y:S01]  /*99b0*/  IMAD.MOV.U32 R20, RZ, RZ, R39 ;  /* 0x000000ffff147224 */ /* 0x000fe200078e0027 */
[----:B---3--:R1:W3:Y:S01]  /*99c0*/  SHFL.IDX PT, R21, R31, 0x2, 0x181f ;  /* 0x00581f001f157f89 */ /* 0x0082e200000e0000 */
        /* <DEDUP_REMOVED lines=8> */
[----:B----4-:R1:W4:Y:S01]  /*9a50*/  SHFL.IDX PT, R19, R32, 0x2, 0x181f ;  /* 0x00581f0020137f89 */ /* 0x01032200000e0000 */
[----:B------:R-:W-:Y:S01]  /*9a60*/  MOV R6, R3 ;  /* 0x0000000300067202 */ /* 0x000fe20000000f00 */
[----:B------:R-:W-:Y:S01]  /*9a70*/  CS2R R42, SRZ ;  /* 0x00000000002a7805 */ /* 0x000fe2000001ff00 */
[----:B------:R-:W-:Y:S01]  /*9a80*/  PRMT R57, R20, 0x5410, R22 ;  /* 0x0000541014397816 */ /* 0x000fe20000000016 */
[----:B------:R1:W2:Y:S01]  /*9a90*/  SHFL.IDX PT, R29, R28, 0x2, 0x181f ;  /* 0x00581f001c1d7f89 */ /* 0x0002a200000e0000 */
[----:B------:R-:W-:Y:S01]  /*9aa0*/  PRMT R55, R6, 0x5410, R18 ;  /* 0x0000541006377816 */ /* 0x000fe20000000012 */
[----:B------:R-:W-:Y:S01]  /*9ab0*/  CS2R R36, SRZ ;  /* 0x0000000000247805 */ /* 0x000fe2000001ff00 */
[----:B------:R-:W-:Y:S01]  /*9ac0*/  CS2R R44, SRZ ;  /* 0x00000000002c7805 */ /* 0x000fe2000001ff00 */
[----:B------:R1:W1:Y:S01]  /*9ad0*/  SHFL.IDX PT, R27, R30, 0x2, 0x181f ;  /* 0x00581f001e1b7f89 */ /* 0x00026200000e0000 */
[----:B------:R-:W-:Y:S01]  /*9ae0*/  CS2R R40, SRZ ;  /* 0x0000000000287805 */ /* 0x000fe2000001ff00 */
[----:B------:R-:W-:Y:S05]  /*9af0*/  @P5 BRA `(.L_x_973) ;  /* 0x0000016000005947 */ /* 0x000fea0003800000 */
[----:B------:R-:W-:Y:S01]  /*9b00*/  ISETP.GE.AND P1, PT, R78, c[0x0][0x27c], PT ;  /* 0x00009f004e007a0c */ /* 0x000fe20003f26270 */
[----:B------:R-:W-:Y:S01]  /*9b10*/  CS2R R42, SRZ ;  /* 0x00000000002a7805 */ /* 0x000fe2000001ff00 */
[----:B------:R-:W-:-:S11]  /*9b20*/  CS2R R36, SRZ ;  /* 0x0000000000247805 */ /* 0x000fd6000001ff00 */
[C---:B------:R-:W-:Y:S01]  /*9b30*/  @!P1 IMAD.SHL.U32 R6, R78.reuse, 0x2, RZ ;  /* 0x000000024e069824 */ /* 0x040fe200078e00ff */
[----:B------:R-:W-:-:S04]  /*9b40*/  @!P1 SHF.L.U64.HI R18, R78, 0x1, R79 ;  /* 0x000000014e129819 */ /* 0x000fc8000001024f */
[----:B----4-:R-:W-:-:S05]  /*9b50*/  @!P1 IADD3 R24, P0, R19, R6, RZ ;  /* 0x0000000613189210 */ /* 0x010fca0007f1e0ff */
[--C-:B---3--:R-:W-:Y:S01]  /*9b60*/  @!P1 IMAD.X R25, R21, 0x1, R18.reuse, P0 ;  /* 0x0000000115199824 */ /* 0x108fe200000e0612 */
[----:B-1----:R-:W-:Y:S01]  /*9b70*/  @!P1 IADD3 R22, P0, R27, R6, RZ ;  /* 0x000000061b169210 */ /* 0x002fe20007f1e0ff */
[----:B------:R-:W-:Y:S01]  /*9b80*/  CS2R R40, SRZ ;  /* 0x0000000000287805 */ /* 0x000fe2000001ff00 */
[----:B------:R-:W-:Y:S02]  /*9b90*/  CS2R R44, SRZ ;  /* 0x00000000002c7805 */ /* 0x000fe4000001ff00 */
[----:B------:R1:W5:Y:S01]  /*9ba0*/  @!P1 LD.E.64 R36, [R24.64] ;  /* 0x0000000818249980 */ /* 0x000362000c101b00 */
[----:B--2---:R-:W-:Y:S01]  /*9bb0*/  @!P1 IMAD.X R23, R29, 0x1, R18, P0 ;  /* 0x000000011d179824 */ /* 0x004fe200000e0612 */
[----:B------:R-:W-:-:S04]  /*9bc0*/  ISETP.GE.AND P0, PT, R100, c[0x0][0x27c], PT ;  /* 0x00009f0064007a0c */ /* 0x000fc80003f06270 */
[----:B------:R1:W5:Y:S09]  /*9bd0*/  @!P1 LD.E.64 R40, [R22.64] ;  /* 0x0000000816289980 */ /* 0x000372000c101b00 */
[C---:B------:R-:W-:Y:S01]  /*9be0*/  @!P0 IMAD.SHL.U32 R6, R100.reuse, 0x2, RZ ;  /* 0x0000000264068824 */ /* 0x040fe200078e00ff */
[----:B------:R-:W-:-:S04]  /*9bf0*/  @!P0 SHF.L.U64.HI R26, R100, 0x1, R50 ;  /* 0x00000001641a8819 */ /* 0x000fc80000010232 */
[----:B------:R-:W-:-:S05]  /*9c00*/  @!P0 IADD3 R20, P2, R19, R6, RZ ;  /* 0x0000000613148210 */ /* 0x000fca0007f5e0ff */
[----:B------:R-:W-:Y:S01]  /*9c10*/  @!P0 IMAD.X R21, R21, 0x1, R26, P2 ;  /* 0x0000000115158824 */ /* 0x000fe200010e061a */
[----:B------:R-:W-:-:S04]  /*9c20*/  @!P0 IADD3 R18, P2, R27, R6, RZ ;  /* 0x000000061b128210 */ /* 0x000fc80007f5e0ff */
[----:B------:R1:W5:Y:S01]  /*9c30*/  @!P0 LD.E.64 R42, [R20.64] ;  /* 0x00000008142a8980 */ /* 0x000362000c101b00 */
[----:B------:R-:W-:-:S05]  /*9c40*/  @!P0 IMAD.X R19, R29, 0x1, R26, P2 ;  /* 0x000000011d138824 */ /* 0x000fca00010e061a */
[----:B------:R1:W5:Y:S03]  /*9c50*/  @!P0 LD.E.64 R44, [R18.64] ;  /* 0x00000008122c8980 */ /* 0x000366000c101b00 */
.L_x_973:
[----:B------:R-:W-:Y:S05]  /*9c60*/  BSYNC B0 ;  /* 0x0000000000007941 */ /* 0x000fea0003800000 */
.L_x_972:
[----:B-1---5:R-:W-:Y:S01]  /*9c70*/  IMAD.MOV.U32 R22, RZ, RZ, R42 ;  /* 0x000000ffff167224 */ /* 0x022fe200078e002a */
[----:B------:R-:W-:Y:S01]  /*9c80*/  MOV R18, R36 ;  /* 0x0000002400127202 */ /* 0x000fe20000000f00 */
[----:B------:R-:W-:Y:S01]  /*9c90*/  IMAD.MOV.U32 R20, RZ, RZ, R43 ;  /* 0x000000ffff147224 */ /* 0x000fe200078e002b */
[----:B---3--:R-:W1:Y:S01]  /*9ca0*/  SHFL.IDX PT, R21, R31, 0x3, 0x181f ;  /* 0x00781f001f157f89 */ /* 0x008e6200000e0000 */
        /* <DEDUP_REMOVED lines=9> */
[----:B------:R-:W-:-:S02]  /*9d40*/  MOV R6, R41 ;  /* 0x0000002900067202 */ /* 0x000fc40000000f00 */
[----:B------:R-:W-:Y:S01]  /*9d50*/  PRMT R63, R20, 0x5410, R22 ;  /* 0x00005410143f7816 */ /* 0x000fe20000000016 */
[----:B--2---:R-:W2:Y:S01]  /*9d60*/  SHFL.IDX PT, R28, R28, 0x3, 0x181f ;  /* 0x00781f001c1c7f89 */ /* 0x004ea200000e0000 */
[----:B------:R-:W-:-:S03]  /*9d70*/  PRMT R59, R6, 0x5410, R18 ;  /* 0x00005410063b7816 */ /* 0x000fc60000000012 */
[----:B------:R1:W2:Y:S01]  /*9d80*/  SHFL.IDX PT, R26, R30, 0x3, 0x181f ;  /* 0x00781f001e1a7f89 */ /* 0x0002a200000e0000 */
[----:B---3--:R-:W-:Y:S01]  /*9d90*/  CS2R R32, SRZ ;  /* 0x0000000000207805 */ /* 0x008fe2000001ff00 */
[----:B-1----:R-:W-:Y:S01]  /*9da0*/  CS2R R30, SRZ ;  /* 0x00000000001e7805 */ /* 0x002fe2000001ff00 */
[----:B------:R-:W-:Y:S05]  /*9db0*/  @P6 BRA `(.L_x_975) ;  /* 0x0000016000006947 */ /* 0x000fea0003800000 */
[----:B--2-4-:R-:W-:Y:S01]  /*9dc0*/  ISETP.GE.AND P1, PT, R78, c[0x0][0x27c], PT ;  /* 0x00009f004e007a0c */ /* 0x014fe20003f26270 */
[----:B------:R-:W-:Y:S01]  /*9dd0*/  CS2R R48, SRZ ;  /* 0x0000000000307805 */ /* 0x000fe2000001ff00 */
[----:B------:R-:W-:Y:S01]  /*9de0*/  ISETP.GE.AND P0, PT, R100, c[0x0][0x27c], PT ;  /* 0x00009f0064007a0c */ /* 0x000fe20003f06270 */
[----:B------:R-:W-:-:S10]  /*9df0*/  CS2R R30, SRZ ;  /* 0x00000000001e7805 */ /* 0x000fd4000001ff00 */
[C---:B------:R-:W-:Y:S01]  /*9e00*/  @!P1 IMAD.SHL.U32 R6, R78.reuse, 0x2, RZ ;  /* 0x000000024e069824 */ /* 0x040fe200078e00ff */
[----:B------:R-:W-:Y:S02]  /*9e10*/  @!P1 SHF.L.U64.HI R18, R78, 0x1, R79 ;  /* 0x000000014e129819 */ /* 0x000fe4000001024f */
[----:B------:R-:W-:Y:S02]  /*9e20*/  @!P0 SHF.L.U64.HI R27, R100, 0x1, R50 ;  /* 0x00000001641b8819 */ /* 0x000fe40000010232 */
[----:B------:R-:W-:-:S05]  /*9e30*/  @!P1 IADD3 R24, P2, R19, R6, RZ ;  /* 0x0000000613189210 */ /* 0x000fca0007f5e0ff */
[--C-:B------:R-:W-:Y:S01]  /*9e40*/  @!P1 IMAD.X R25, R21, 0x1, R18.reuse, P2 ;  /* 0x0000000115199824 */ /* 0x100fe200010e0612 */
[----:B------:R-:W-:Y:S01]  /*9e50*/  @!P1 IADD3 R22, P2, R26, R6, RZ ;  /* 0x000000061a169210 */ /* 0x000fe20007f5e0ff */
[----:B------:R-:W-:Y:S01]  /*9e60*/  @!P0 IMAD.SHL.U32 R6, R100, 0x2, RZ ;  /* 0x0000000264068824 */ /* 0x000fe200078e00ff */
[----:B------:R-:W-:Y:S01]  /*9e70*/  CS2R R32, SRZ ;  /* 0x0000000000207805 */ /* 0x000fe2000001ff00 */
[----:B------:R-:W-:Y:S01]  /*9e80*/  CS2R R46, SRZ ;  /* 0x00000000002e7805 */ /* 0x000fe2000001ff00 */
[----:B------:R1:W5:Y:S01]  /*9e90*/  @!P1 LD.E.64 R30, [R24.64] ;  /* 0x00000008181e9980 */ /* 0x000362000c101b00 */
[----:B------:R-:W-:Y:S01]  /*9ea0*/  @!P1 IMAD.X R23, R28, 0x1, R18, P2 ;  /* 0x000000011c179824 */ /* 0x000fe200010e0612 */
[----:B------:R-:W-:-:S04]  /*9eb0*/  @!P0 IADD3 R20, P2, R19, R6, RZ ;  /* 0x0000000613148210 */ /* 0x000fc80007f5e0ff */
[----:B------:R1:W5:Y:S01]  /*9ec0*/  @!P1 LD.E.64 R32, [R22.64] ;  /* 0x0000000816209980 */ /* 0x000362000c101b00 */
[----:B------:R-:W-:Y:S01]  /*9ed0*/  @!P0 IMAD.X R21, R21, 0x1, R27, P2 ;  /* 0x0000000115158824 */ /* 0x000fe200010e061b */
[----:B------:R-:W-:-:S04]  /*9ee0*/  @!P0 IADD3 R18, P2, R26, R6, RZ ;  /* 0x000000061a128210 */ /* 0x000fc80007f5e0ff */
[----:B------:R1:W5:Y:S01]  /*9ef0*/  @!P0 LD.E.64 R48, [R20.64] ;  /* 0x0000000814308980 */ /* 0x000362000c101b00 */
[----:B------:R-:W-:-:S05]  /*9f00*/  @!P0 IMAD.X R19, R28, 0x1, R27, P2 ;  /* 0x000000011c138824 */ /* 0x000fca00010e061b */
[----:B------:R1:W5:Y:S03]  /*9f10*/  @!P0 LD.E.64 R46, [R18.64] ;  /* 0x00000008122e8980 */ /* 0x000366000c101b00 */
.L_x_975:
[----:B--2-4-:R-:W-:Y:S05]  /*9f20*/  BSYNC B0 ;  /* 0x0000000000007941 */ /* 0x014fea0003800000 */
.L_x_974:
[----:B-1----:R-:W-:Y:S01]  /*9f30*/  IADD3 R19, -R94, R60, RZ ;  /* 0x0000003c5e137210 */ /* 0x002fe20007ffe1ff */
[----:B-----5:R-:W-:Y:S01]  /*9f40*/  IMAD.MOV.U32 R6, RZ, RZ, R48 ;  /* 0x000000ffff067224 */ /* 0x020fe200078e0030 */
[----:B------:R-:W-:-:S04]  /*9f50*/  DEPBAR.LE SB0, 0x1 ;  /* 0x000080400000791a */ /* 0x000fc80000000000 */
[----:B------:R-:W-:Y:S01]  /*9f60*/  IMNMX R50, R19, 0x80, PT ;  /* 0x0000008013327817 */ /* 0x000fe20003800200 */
[----:B------:R-:W-:Y:S01]  /*9f70*/  IMAD.MOV.U32 R20, RZ, RZ, R49 ;  /* 0x000000ffff147224 */ /* 0x000fe200078e0031 */
[----:B------:R-:W-:Y:S01]  /*9f80*/  MOV R19, R47 ;  /* 0x0000002f00137202 */ /* 0x000fe20000000f00 */
[----:B------:R-:W-:Y:S01]  /*9f90*/  IMAD.MOV.U32 R18, RZ, RZ, R30 ;  /* 0x000000ffff127224 */ /* 0x000fe200078e001e */
[----:B------:R-:W-:Y:S01]  /*9fa0*/  BAR.SYNC.DEFER_BLOCKING 0x0 ;  /* 0x0000000000007b1d */ /* 0x000fe20000010000 */
[----:B------:R-:W-:Y:S02]  /*9fb0*/  ISETP.GE.AND P0, PT, R101, R50, PT ;  /* 0x000000326500720c */ /* 0x000fe40003f06270 */
[----:B------:R-:W-:Y:S01]  /*9fc0*/  PRMT R67, R20, 0x5410, R6 ;  /* 0x0000541014437816 */ /* 0x000fe20000000006 */
[----:B------:R-:W-:Y:S02]  /*9fd0*/  IMAD.MOV.U32 R6, RZ, RZ, R31 ;  /* 0x000000ffff067224 */ /* 0x000fe400078e001f */
[----:B------:R-:W-:Y:S01]  /*9fe0*/  IMAD.MOV.U32 R20, RZ, RZ, R46 ;  /* 0x000000ffff147224 */ /* 0x000fe200078e002e */
[----:B------:R-:W-:Y:S02]  /*9ff0*/  BSSY B1, `(.L_x_976) ;  /* 0x0000069000017945 */ /* 0x000fe40003800000 */
[----:B------:R-:W-:Y:S01]  /*a000*/  PRMT R65, R6, 0x5410, R18 ;  /* 0x0000541006417816 */ /* 0x000fe20000000012 */
[----:B------:R-:W-:Y:S01]  /*a010*/  IMAD.MOV.U32 R18, RZ, RZ, R32 ;  /* 0x000000ffff127224 */ /* 0x000fe200078e0020 */
[----:B------:R-:W-:-:S02]  /*a020*/  MOV R6, R33 ;  /* 0x0000002100067202 */ /* 0x000fc40000000f00 */
[----:B------:R-:W-:Y:S02]  /*a030*/  PRMT R66, R19, 0x5410, R20 ;  /* 0x0000541013427816 */ /* 0x000fe40000000014 */
[----:B------:R-:W-:Y:S01]  /*a040*/  PRMT R60, R6, 0x5410, R18 ;  /* 0x00005410063c7816 */ /* 0x000fe20000000012 */
[----:B------:R-:W-:Y:S05]  /*a050*/  @P0 BRA `(.L_x_977) ;  /* 0x0000062000000947 */ /* 0x000fea0003800000 */
[----:B------:R-:W-:Y:S01]  /*a060*/  ISETP.GE.AND P0, PT, R78, c[0x0][0x27c], PT ;  /* 0x00009f004e007a0c */ /* 0x000fe20003f06270 */
[----:B------:R-:W-:-:S12]  /*a070*/  BSSY B0, `(.L_x_978) ;  /* 0x0000030000007945 */ /* 0x000fd80003800000 */
[----:B------:R-:W-:Y:S05]  /*a080*/  @P0 BRA `(.L_x_979) ;  /* 0x000002e000000947 */ /* 0x000fea0003800000 */
[----:B------:R-:W1:Y:S01]  /*a090*/  LDS.128 R20, [R210+0x100] ;  /* 0x00010000d2147984 */ /* 0x000e620000000c00 */
[--C-:B------:R-:W-:Y:S02]  /*a0a0*/  SHF.R.U64 R14, R14, 0x10, R15.reuse ;  /* 0x000000100e0e7819 */ /* 0x100fe4000000120f */
[----:B------:R-:W-:Y:S02]  /*a0b0*/  SHF.R.U32.HI R6, RZ, 0x10, R15 ;  /* 0x00000010ff067819 */ /* 0x000fe4000001160f */
[--C-:B------:R-:W-:Y:S02]  /*a0c0*/  SHF.R.U64 R15, R8, 0x10, R9.reuse ;  /* 0x00000010080f7819 */ /* 0x100fe40000001209 */
[----:B------:R-:W-:Y:S02]  /*a0d0*/  SHF.R.U32.HI R8, RZ, 0x10, R9 ;  /* 0x00000010ff087819 */ /* 0x000fe40000011609 */
[----:B------:R-:W-:Y:S02]  /*a0e0*/  PRMT R18, R52, 0x5410, R6 ;  /* 0x0000541034127816 */ /* 0x000fe40000000006 */
[----:B------:R-:W-:-:S02]  /*a0f0*/  PRMT R6, R51, 0x5410, R8 ;  /* 0x0000541033067816 */ /* 0x000fc40000000008 */
[----:B------:R-:W-:Y:S02]  /*a100*/  PRMT R25, R52, 0x5432, R14 ;  /* 0x0000543234197816 */ /* 0x000fe4000000000e */
[----:B------:R-:W-:Y:S01]  /*a110*/  PRMT R24, R51, 0x5432, R15 ;  /* 0x0000543233187816 */ /* 0x000fe2000000000f */
[C---:B------:R-:W-:Y:S01]  /*a120*/  IMAD.U32 R27, R6.reuse, 0x10000, RZ ;  /* 0x00010000061b7824 */ /* 0x040fe200078e00ff */
[----:B------:R-:W-:Y:S02]  /*a130*/  LOP3.LUT R29, R6, 0xffff0000, RZ, 0xc0, !PT ;  /* 0xffff0000061d7812 */ /* 0x000fe400078ec0ff */
[----:B------:R-:W-:Y:S01]  /*a140*/  LOP3.LUT R28, R18, 0xffff0000, RZ, 0xc0, !PT ;  /* 0xffff0000121c7812 */ /* 0x000fe200078ec0ff */
[C---:B-1----:R-:W-:Y:S01]  /*a150*/  IMAD.U32 R26, R22.reuse, 0x10000, RZ ;  /* 0x00010000161a7824 */ /* 0x042fe200078e00ff */
[----:B------:R-:W-:Y:S01]  /*a160*/  LOP3.LUT R19, R22, 0xffff0000, RZ, 0xc0, !PT ;  /* 0xffff000016137812 */ /* 0x000fe200078ec0ff */
[C---:B------:R-:W-:Y:S01]  /*a170*/  IMAD.U32 R22, R23.reuse, 0x10000, RZ ;  /* 0x0001000017167824 */ /* 0x040fe200078e00ff */
[----:B------:R-:W-:Y:S01]  /*a180*/  LOP3.LUT R8, R23, 0xffff0000, RZ, 0xc0, !PT ;  /* 0xffff000017087812 */ /* 0x000fe200078ec0ff */
[----:B------:R-:W-:Y:S01]  /*a190*/  IMAD.U32 R23, R18, 0x10000, RZ ;  /* 0x0001000012177824 */ /* 0x000fe200078e00ff */
[----:B------:R-:W-:-:S02]  /*a1a0*/  SHF.L.U32 R15, R20, 0x10, RZ ;  /* 0x00000010140f7819 */ /* 0x000fc400000006ff */
[----:B------:R-:W-:Y:S01]  /*a1b0*/  LOP3.LUT R14, R20, 0xffff0000, RZ, 0xc0, !PT ;  /* 0xffff0000140e7812 */ /* 0x000fe200078ec0ff */
[----:B------:R-:W-:Y:S01]  /*a1c0*/  FMUL.FTZ R20, R19, R27 ;  /* 0x0000001b13147220 */ /* 0x000fe20000410000 */
[----:B------:R-:W-:Y:S01]  /*a1d0*/  SHF.L.U32 R9, R21, 0x10, RZ ;  /* 0x0000001015097819 */ /* 0x000fe200000006ff */
[-C--:B------:R-:W-:Y:S01]  /*a1e0*/  FMUL.FTZ R19, R19, R23.reuse ;  /* 0x0000001713137220 */ /* 0x080fe20000410000 */
[----:B------:R-:W-:Y:S01]  /*a1f0*/  LOP3.LUT R6, R21, 0xffff0000, RZ, 0xc0, !PT ;  /* 0xffff000015067812 */ /* 0x000fe200078ec0ff */
[C---:B------:R-:W-:Y:S02]  /*a200*/  FFMA.FTZ R21, R26.reuse, R23, -R20 ;  /* 0x000000171a157223 */ /* 0x040fe40000010814 */
[----:B------:R-:W-:Y:S01]  /*a210*/  FFMA.FTZ R20, R26, R27, R19 ;  /* 0x0000001b1a147223 */ /* 0x000fe20000010013 */
[C---:B------:R-:W-:Y:S01]  /*a220*/  SHF.L.U32 R26, R25.reuse, 0x10, RZ ;  /* 0x00000010191a7819 */ /* 0x040fe200000006ff */
[----:B------:R-:W-:Y:S01]  /*a230*/  FMUL.FTZ R18, R8, R29 ;  /* 0x0000001d08127220 */ /* 0x000fe20000410000 */
[----:B------:R-:W-:Y:S01]  /*a240*/  LOP3.LUT R25, R25, 0xffff0000, RZ, 0xc0, !PT ;  /* 0xffff000019197812 */ /* 0x000fe200078ec0ff */
[C---:B------:R-:W-:Y:S01]  /*a250*/  IMAD.U32 R27, R24.reuse, 0x10000, RZ ;  /* 0x00010000181b7824 */ /* 0x040fe200078e00ff */
[----:B------:R-:W-:Y:S01]  /*a260*/  LOP3.LUT R24, R24, 0xffff0000, RZ, 0xc0, !PT ;  /* 0xffff000018187812 */ /* 0x000fe200078ec0ff */
[----:B------:R-:W-:-:S02]  /*a270*/  FMUL.FTZ R8, R8, R28 ;  /* 0x0000001c08087220 */ /* 0x000fc40000410000 */
[C---:B------:R-:W-:Y:S02]  /*a280*/  FFMA.FTZ R23, R22.reuse, R28, -R18 ;  /* 0x0000001c16177223 */ /* 0x040fe40000010812 */
[----:B------:R-:W-:Y:S01]  /*a290*/  FFMA.FTZ R19, R22, R29, R8 ;  /* 0x0000001d16137223 */ /* 0x000fe20000010008 */
[----:B------:R-:W-:Y:S01]  /*a2a0*/  F2FP.BF16.PACK_AB R22, R20, R21 ;  /* 0x000000151416723e */ /* 0x000fe200000010ff */
[----:B------:R-:W-:Y:S02]  /*a2b0*/  FMUL.FTZ R18, R14, R27 ;  /* 0x0000001b0e127220 */ /* 0x000fe40000410000 */
[----:B------:R-:W-:Y:S01]  /*a2c0*/  FMUL.FTZ R8, R6, R24 ;  /* 0x0000001806087220 */ /* 0x000fe20000410000 */
[----:B------:R-:W-:Y:S01]  /*a2d0*/  F2FP.BF16.PACK_AB R23, R19, R23 ;  /* 0x000000171317723e */ /* 0x000fe200000010ff */
[----:B------:R-:W-:Y:S02]  /*a2e0*/  FMUL.FTZ R14, R14, R26 ;  /* 0x0000001a0e0e7220 */ /* 0x000fe40000410000 */
[----:B------:R-:W-:-:S02]  /*a2f0*/  FMUL.FTZ R6, R6, R25 ;  /* 0x0000001906067220 */ /* 0x000fc40000410000 */
[C---:B------:R-:W-:Y:S02]  /*a300*/  FFMA.FTZ R18, R15.reuse, R26, -R18 ;  /* 0x0000001a0f127223 */ /* 0x040fe40000010812 */
[----:B------:R-:W-:Y:S02]  /*a310*/  FFMA.FTZ R14, R15, R27, R14 ;  /* 0x0000001b0f0e7223 */ /* 0x000fe4000001000e */
[C---:B------:R-:W-:Y:S02]  /*a320*/  FFMA.FTZ R8, R9.reuse, R25, -R8 ;  /* 0x0000001909087223 */ /* 0x040fe40000010808 */
[----:B------:R-:W-:Y:S01]  /*a330*/  FFMA.FTZ R6, R9, R24, R6 ;  /* 0x0000001809067223 */ /* 0x000fe20000010006 */
[----:B------:R-:W-:-:S04]  /*a340*/  F2FP.BF16.PACK_AB R20, R14, R18 ;  /* 0x000000120e14723e */ /* 0x000fc800000010ff */
[----:B------:R-:W-:-:S05]  /*a350*/  F2FP.BF16.PACK_AB R21, R6, R8 ;  /* 0x000000080615723e */ /* 0x000fca00000010ff */
[----:B------:R1:W-:Y:S02]  /*a360*/  STS.128 [R210+0x100], R20 ;  /* 0x00010014d2007388 */ /* 0x0003e40000000c00 */
.L_x_979:
[----:B------:R-:W-:Y:S05]  /*a370*/  BSYNC B0 ;  /* 0x0000000000007941 */ /* 0x000fea0003800000 */
.L_x_978:
[----:B------:R-:W-:-:S13]  /*a380*/  ISETP.GE.AND P0, PT, R100, c[0x0][0x27c], PT ;  /* 0x00009f0064007a0c */ /* 0x000fda0003f06270 */
[----:B------:R-:W-:Y:S05]  /*a390*/  @P0 BRA `(.L_x_977) ;  /* 0x000002e000000947 */ /* 0x000fea0003800000 */
[----:B-1----:R-:W1:Y:S01]  /*a3a0*/  LDS.128 R20, [R210+0x4100] ;  /* 0x00410000d2147984 */ /* 0x002e620000000c00 */
[----:B------:R-:W-:Y:S02]  /*a3b0*/  SHF.R.U32.HI R6, RZ, 0x10, R17 ;  /* 0x00000010ff067819 */ /* 0x000fe40000011611 */
[--C-:B------:R-:W-:Y:S02]  /*a3c0*/  SHF.R.U64 R9, R10, 0x10, R11.reuse ;  /* 0x000000100a097819 */ /* 0x100fe4000000120b */
[----:B------:R-:W-:Y:S02]  /*a3d0*/  SHF.R.U32.HI R10, RZ, 0x10, R11 ;  /* 0x00000010ff0a7819 */ /* 0x000fe4000001160b */
[----:B------:R-:W-:Y:S02]  /*a3e0*/  SHF.R.U64 R8, R16, 0x10, R17 ;  /* 0x0000001010087819 */ /* 0x000fe40000001211 */
[----:B------:R-:W-:Y:S02]  /*a3f0*/  PRMT R14, R54, 0x5410, R6 ;  /* 0x00005410360e7816 */ /* 0x000fe40000000006 */
[----:B------:R-:W-:-:S02]  /*a400*/  PRMT R6, R53, 0x5410, R10 ;  /* 0x0000541035067816 */ /* 0x000fc4000000000a */
[----:B------:R-:W-:Y:S02]  /*a410*/  PRMT R17, R54, 0x5432, R8 ;  /* 0x0000543236117816 */ /* 0x000fe40000000008 */
[----:B------:R-:W-:Y:S02]  /*a420*/  LOP3.LUT R25, R6, 0xffff0000, RZ, 0xc0, !PT ;  /* 0xffff000006197812 */ /* 0x000fe400078ec0ff */
[----:B------:R-:W-:Y:S02]  /*a430*/  LOP3.LUT R24, R14, 0xffff0000, RZ, 0xc0, !PT ;  /* 0xffff00000e187812 */ /* 0x000fe400078ec0ff */
[----:B------:R-:W-:Y:S02]  /*a440*/  PRMT R16, R53, 0x5432, R9 ;  /* 0x0000543235107816 */ /* 0x000fe40000000009 */
[C---:B-1----:R-:W-:Y:S01]  /*a450*/  LOP3.LUT R15, R22.reuse, 0xffff0000, RZ, 0xc0, !PT ;  /* 0xffff0000160f7812 */ /* 0x042fe200078ec0ff */
[C---:B------:R-:W-:Y:S01]  /*a460*/  IMAD.U32 R18, R23.reuse, 0x10000, RZ ;  /* 0x0001000017127824 */ /* 0x040fe200078e00ff */
[----:B------:R-:W-:Y:S01]  /*a470*/  LOP3.LUT R8, R23, 0xffff0000, RZ, 0xc0, !PT ;  /* 0xffff000017087812 */ /* 0x000fe200078ec0ff */
[----:B------:R-:W-:Y:S01]  /*a480*/  IMAD.U32 R19, R22, 0x10000, RZ ;  /* 0x0001000016137824 */ /* 0x000fe200078e00ff */
[----:B------:R-:W-:Y:S01]  /*a490*/  SHF.L.U32 R11, R20, 0x10, RZ ;  /* 0x00000010140b7819 */ /* 0x000fe200000006ff */
[----:B------:R-:W-:Y:S01]  /*a4a0*/  IMAD.U32 R23, R6, 0x10000, RZ ;  /* 0x0001000006177824 */ /* 0x000fe200078e00ff */
[----:B------:R-:W-:Y:S01]  /*a4b0*/  LOP3.LUT R10, R20, 0xffff0000, RZ, 0xc0, !PT ;  /* 0xffff0000140a7812 */ /* 0x000fe200078ec0ff */
[----:B------:R-:W-:Y:S01]  /*a4c0*/  IMAD.U32 R22, R14, 0x10000, RZ ;  /* 0x000100000e167824 */ /* 0x000fe200078e00ff */
[----:B------:R-:W-:Y:S01]  /*a4d0*/  SHF.L.U32 R9, R21, 0x10, RZ ;  /* 0x0000001015097819 */ /* 0x000fe200000006ff */
[----:B------:R-:W-:Y:S01]  /*a4e0*/  FMUL.FTZ R20, R15, R23 ;  /* 0x000000170f147220 */ /* 0x000fe20000410000 */
[----:B------:R-:W-:Y:S01]  /*a4f0*/  LOP3.LUT R6, R21, 0xffff0000, RZ, 0xc0, !PT ;  /* 0xffff000015067812 */ /* 0x000fe200078ec0ff */
[----:B------:R-:W-:-:S02]  /*a500*/  FMUL.FTZ R15, R15, R22 ;  /* 0x000000160f0f7220 */ /* 0x000fc40000410000 */
[C---:B------:R-:W-:Y:S02]  /*a510*/  FFMA.FTZ R21, R19.reuse, R22, -R20 ;  /* 0x0000001613157223 */ /* 0x040fe40000010814 */
[C---:B------:R-:W-:Y:S02]  /*a520*/  FMUL.FTZ R14, R8.reuse, R25 ;  /* 0x00000019080e7220 */ /* 0x040fe40000410000 */
[----:B------:R-:W-:Y:S01]  /*a530*/  FFMA.FTZ R20, R19, R23, R15 ;  /* 0x0000001713147223 */ /* 0x000fe2000001000f */
[C---:B------:R-:W-:Y:S01]  /*a540*/  SHF.L.U32 R15, R17.reuse, 0x10, RZ ;  /* 0x00000010110f7819 */ /* 0x040fe200000006ff */
[-C--:B------:R-:W-:Y:S01]  /*a550*/  FMUL.FTZ R8, R8, R24.reuse ;  /* 0x0000001808087220 */ /* 0x080fe20000410000 */
[C---:B------:R-:W-:Y:S01]  /*a560*/  LOP3.LUT R23, R16.reuse, 0xffff0000, RZ, 0xc0, !PT ;  /* 0xffff000010177812 */ /* 0x040fe200078ec0ff */
[----:B------:R-:W-:Y:S01]  /*a570*/  IMAD.U32 R22, R16, 0x10000, RZ ;  /* 0x0001000010167824 */ /* 0x000fe200078e00ff */
[----:B------:R-:W-:Y:S01]  /*a580*/  LOP3.LUT R17, R17, 0xffff0000, RZ, 0xc0, !PT ;  /* 0xffff000011117812 */ /* 0x000fe200078ec0ff */
[----:B------:R-:W-:-:S02]  /*a590*/  FFMA.FTZ R19, R18, R24, -R14 ;  /* 0x0000001812137223 */ /* 0x000fc4000001080e */
[----:B------:R-:W-:Y:S02]  /*a5a0*/  FFMA.FTZ R18, R18, R25, R8 ;  /* 0x0000001912127223 */ /* 0x000fe40000010008 */
[----:B------:R-:W-:Y:S02]  /*a5b0*/  FMUL.FTZ R14, R10, R22 ;  /* 0x000000160a0e7220 */ /* 0x000fe40000410000 */
[----:B------:R-:W-:Y:S02]  /*a5c0*/  FMUL.FTZ R8, R6, R23 ;  /* 0x0000001706087220 */ /* 0x000fe40000410000 */
[----:B------:R-:W-:Y:S02]  /*a5d0*/  FMUL.FTZ R10, R10, R15 ;  /* 0x0000000f0a0a7220 */ /* 0x000fe40000410000 */
[----:B------:R-:W-:Y:S02]  /*a5e0*/  FMUL.FTZ R6, R6, R17 ;  /* 0x0000001106067220 */ /* 0x000fe40000410000 */
[----:B------:R-:W-:-:S02]  /*a5f0*/  FFMA.FTZ R16, R11, R15, -R14 ;  /* 0x0000000f0b107223 */ /* 0x000fc4000001080e */
[----:B------:R-:W-:Y:S01]  /*a600*/  FFMA.FTZ R15, R11, R22, R10 ;  /* 0x000000160b0f7223 */ /* 0x000fe2000001000a */
[----:B------:R-:W-:Y:S01]  /*a610*/  F2FP.BF16.PACK_AB R10, R20, R21 ;  /* 0x00000015140a723e */ /* 0x000fe200000010ff */
[C---:B------:R-:W-:Y:S01]  /*a620*/  FFMA.FTZ R14, R9.reuse, R17, -R8 ;  /* 0x00000011090e7223 */ /* 0x040fe20000010808 */
[----:B------:R-:W-:Y:S01]  /*a630*/  F2FP.BF16.PACK_AB R11, R18, R19 ;  /* 0x00000013120b723e */ /* 0x000fe200000010ff */
[----:B------:R-:W-:Y:S01]  /*a640*/  FFMA.FTZ R6, R9, R23, R6 ;  /* 0x0000001709067223 */ /* 0x000fe20000010006 */
[----:B------:R-:W-:-:S04]  /*a650*/  F2FP.BF16.PACK_AB R8, R15, R16 ;  /* 0x000000100f08723e */ /* 0x000fc800000010ff */
[----:B------:R-:W-:-:S05]  /*a660*/  F2FP.BF16.PACK_AB R9, R6, R14 ;  /* 0x0000000e0609723e */ /* 0x000fca00000010ff */
[----:B------:R1:W-:Y:S02]  /*a670*/  STS.128 [R210+0x4100], R8 ;  /* 0x00410008d2007388 */ /* 0x0003e40000000c00 */
.L_x_977:
[----:B------:R-:W-:Y:S05]  /*a680*/  BSYNC B1 ;  /* 0x0000000000017941 */ /* 0x000fea0003800000 */
.L_x_976:
        /* <DEDUP_REMOVED lines=8> */
[--C-:B------:R-:W-:Y:S02]  /*a710*/  SHF.R.U64 R6, R4, 0x10, R5.reuse ;  /* 0x0000001004067819 */ /* 0x100fe40000001205 */
[----:B------:R-:W-:Y:S02]  /*a720*/  SHF.R.U32.HI R4, RZ, 0x10, R5 ;  /* 0x00000010ff047819 */ /* 0x000fe40000011605 */
[--C-:B------:R-:W-:Y:S02]  /*a730*/  SHF.R.U64 R5, R2, 0x10, R3.reuse ;  /* 0x0000001002057819 */ /* 0x100fe40000001203 */
[----:B------:R-:W-:Y:S02]  /*a740*/  SHF.R.U32.HI R2, RZ, 0x10, R3 ;  /* 0x00000010ff027819 */ /* 0x000fe40000011603 */
[----:B------:R-:W-:Y:S02]  /*a750*/  PRMT R14, R56, 0x5410, R4 ;  /* 0x00005410380e7816 */ /* 0x000fe40000000004 */
[----:B------:R-:W-:-:S02]  /*a760*/  PRMT R2, R55, 0x5410, R2 ;  /* 0x0000541037027816 */ /* 0x000fc40000000002 */
[----:B------:R-:W-:Y:S01]  /*a770*/  PRMT R15, R55, 0x5432, R5 ;  /* 0x00005432370f7816 */ /* 0x000fe20000000005 */
[----:B------:R-:W-:Y:S01]  /*a780*/  IMAD.U32 R19, R14, 0x10000, RZ ;  /* 0x000100000e137824 */ /* 0x000fe200078e00ff */
[C---:B------:R-:W-:Y:S01]  /*a790*/  LOP3.LUT R22, R2.reuse, 0xffff0000, RZ, 0xc0, !PT ;  /* 0xffff000002167812 */ /* 0x040fe200078ec0ff */
[----:B------:R-:W-:Y:S01]  /*a7a0*/  IMAD.U32 R20, R2, 0x10000, RZ ;  /* 0x0001000002147824 */ /* 0x000fe200078e00ff */
[----:B------:R-:W-:Y:S02]  /*a7b0*/  LOP3.LUT R21, R14, 0xffff0000, RZ, 0xc0, !PT ;  /* 0xffff00000e157812 */ /* 0x000fe400078ec0ff */
[----:B------:R-:W-:Y:S01]  /*a7c0*/  PRMT R16, R56, 0x5432, R6 ;  /* 0x0000543238107816 */ /* 0x000fe20000000006 */
[C---:B-1----:R-:W-:Y:S01]  /*a7d0*/  IMAD.U32 R18, R10.reuse, 0x10000, RZ ;  /* 0x000100000a127824 */ /* 0x042fe200078e00ff */
[----:B------:R-:W-:Y:S01]  /*a7e0*/  LOP3.LUT R10, R10, 0xffff0000, RZ, 0xc0, !PT ;  /* 0xffff00000a0a7812 */ /* 0x000fe200078ec0ff */
[C---:B------:R-:W-:Y:S01]  /*a7f0*/  IMAD.U32 R17, R11.reuse, 0x10000, RZ ;  /* 0x000100000b117824 */ /* 0x040fe200078e00ff */
[----:B------:R-:W-:-:S02]  /*a800*/  LOP3.LUT R3, R11, 0xffff0000, RZ, 0xc0, !PT ;  /* 0xffff00000b037812 */ /* 0x000fc400078ec0ff */
[----:B------:R-:W-:Y:S01]  /*a810*/  SHF.L.U32 R6, R8, 0x10, RZ ;  /* 0x0000001008067819 */ /* 0x000fe200000006ff */
[----:B------:R-:W-:Y:S01]  /*a820*/  FMUL.FTZ R11, R10, R20 ;  /* 0x000000140a0b7220 */ /* 0x000fe20000410000 */
[----:B------:R-:W-:Y:S01]  /*a830*/  LOP3.LUT R5, R8, 0xffff0000, RZ, 0xc0, !PT ;  /* 0xffff000008057812 */ /* 0x000fe200078ec0ff */
[-C--:B------:R-:W-:Y:S01]  /*a840*/  FMUL.FTZ R10, R10, R19.reuse ;  /* 0x000000130a0a7220 */ /* 0x080fe20000410000 */
[----:B------:R-:W-:Y:S01]  /*a850*/  LOP3.LUT R2, R9, 0xffff0000, RZ, 0xc0, !PT ;  /* 0xffff000009027812 */ /* 0x000fe200078ec0ff */
[----:B------:R-:W-:Y:S01]  /*a860*/  FMUL.FTZ R8, R3, R22 ;  /* 0x0000001603087220 */ /* 0x000fe20000410000 */
[----:B------:R-:W-:Y:S01]  /*a870*/  SHF.L.U32 R4, R9, 0x10, RZ ;  /* 0x0000001009047819 */ /* 0x000fe200000006ff */
[C---:B------:R-:W-:Y:S02]  /*a880*/  FFMA.FTZ R14, R18.reuse, R19, -R11 ;  /* 0x00000013120e7223 */ /* 0x040fe4000001080b */
[----:B------:R-:W-:Y:S01]  /*a890*/  FFMA.FTZ R10, R18, R20, R10 ;  /* 0x00000014120a7223 */ /* 0x000fe2000001000a */
[----:B------:R-:W-:Y:S01]  /*a8a0*/  LOP3.LUT R20, R15, 0xffff0000, RZ, 0xc0, !PT ;  /* 0xffff00000f147812 */ /* 0x000fe200078ec0ff */
[-C--:B------:R-:W-:Y:S01]  /*a8b0*/  FMUL.FTZ R3, R3, R21.reuse ;  /* 0x0000001503037220 */ /* 0x080fe20000410000 */
[C---:B------:R-:W-:Y:S01]  /*a8c0*/  SHF.L.U32 R18, R16.reuse, 0x10, RZ ;  /* 0x0000001010127819 */ /* 0x040fe200000006ff */
[----:B------:R-:W-:Y:S01]  /*a8d0*/  IMAD.U32 R19, R15, 0x10000, RZ ;  /* 0x000100000f137824 */ /* 0x000fe200078e00ff */
[----:B------:R-:W-:Y:S01]  /*a8e0*/  LOP3.LUT R15, R16, 0xffff0000, RZ, 0xc0, !PT ;  /* 0xffff0000100f7812 */ /* 0x000fe200078ec0ff */
[C---:B------:R-:W-:Y:S01]  /*a8f0*/  FFMA.FTZ R9, R17.reuse, R21, -R8 ;  /* 0x0000001511097223 */ /* 0x040fe20000010808 */
[----:B------:R-:W-:Y:S01]  /*a900*/  F2FP.BF16.PACK_AB R10, R10, R14 ;  /* 0x0000000e0a0a723e */ /* 0x000fe200000010ff */
[----:B------:R-:W-:-:S02]  /*a910*/  FFMA.FTZ R11, R17, R22, R3 ;  /* 0x00000016110b7223 */ /* 0x000fc40000010003 */
[----:B------:R-:W-:Y:S02]  /*a920*/  FMUL.FTZ R8, R5, R19 ;  /* 0x0000001305087220 */ /* 0x000fe40000410000 */
[C---:B------:R-:W-:Y:S01]  /*a930*/  FMUL.FTZ R3, R2.reuse, R20 ;  /* 0x0000001402037220 */ /* 0x040fe20000410000 */
[----:B------:R-:W-:Y:S01]  /*a940*/  F2FP.BF16.PACK_AB R11, R11, R9 ;  /* 0x000000090b0b723e */ /* 0x000fe200000010ff */
[-C--:B------:R-:W-:Y:S02]  /*a950*/  FMUL.FTZ R5, R5, R18.reuse ;  /* 0x0000001205057220 */ /* 0x080fe40000410000 */
[----:B------:R-:W-:Y:S02]  /*a960*/  FMUL.FTZ R2, R2, R15 ;  /* 0x0000000f02027220 */ /* 0x000fe40000410000 */
[C---:B------:R-:W-:Y:S02]  /*a970*/  FFMA.FTZ R8, R6.reuse, R18, -R8 ;  /* 0x0000001206087223 */ /* 0x040fe40000010808 */
[----:B------:R-:W-:-:S02]  /*a980*/  FFMA.FTZ R5, R6, R19, R5 ;  /* 0x0000001306057223 */ /* 0x000fc40000010005 */
[C---:B------:R-:W-:Y:S02]  /*a990*/  FFMA.FTZ R3, R4.reuse, R15, -R3 ;  /* 0x0000000f04037223 */ /* 0x040fe40000010803 */
[----:B------:R-:W-:Y:S01]  /*a9a0*/  FFMA.FTZ R2, R4, R20, R2 ;  /* 0x0000001404027223 */ /* 0x000fe20000010002 */
[----:B------:R-:W-:-:S04]  /*a9b0*/  F2FP.BF16.PACK_AB R8, R5, R8 ;  /* 0x000000080508723e */ /* 0x000fc800000010ff */
[----:B------:R-:W-:-:S05]  /*a9c0*/  F2FP.BF16.PACK_AB R9, R2, R3 ;  /* 0x000000030209723e */ /* 0x000fca00000010ff */
[----:B------:R1:W-:Y:S02]  /*a9d0*/  STS.128 [R210+0x1100], R8 ;  /* 0x00110008d2007388 */ /* 0x0003e40000000c00 */
.L_x_983:
[----:B------:R-:W-:Y:S05]  /*a9e0*/  BSYNC B0 ;  /* 0x0000000000007941 */ /* 0x000fea0003800000 */
.L_x_982:
[----:B------:R-:W-:-:S13]  /*a9f0*/  ISETP.GE.AND P0, PT, R100, c[0x0][0x27c], PT ;  /* 0x00009f0064007a0c */ /* 0x000fda0003f06270 */
[----:B------:R-:W-:Y:S05]  /*aa00*/  @P0 BRA `(.L_x_981) ;  /* 0x000002e000000947 */ /* 0x000fea0003800000 */
[----:B-1----:R-:W1:Y:S01]  /*aa10*/  LDS.128 R8, [R210+0x5100] ;  /* 0x00510000d2087984 */ /* 0x002e620000000c00 */
[----:B------:R-:W-:Y:S02]  /*aa20*/  SHF.R.U64 R2, R38, 0x10, R39 ;  /* 0x0000001026027819 */ /* 0x000fe40000001227 */
[----:B------:R-:W-:Y:S02]  /*aa30*/  SHF.R.U32.HI R5, RZ, 0x10, R35 ;  /* 0x00000010ff057819 */ /* 0x000fe40000011623 */
[----:B------:R-:W-:Y:S02]  /*aa40*/  SHF.R.U32.HI R3, RZ, 0x10, R39 ;  /* 0x00000010ff037819 */ /* 0x000fe40000011627 */
[C---:B------:R-:W-:Y:S02]  /*aa50*/  PRMT R16, R58.reuse, 0x5432, R2 ;  /* 0x000054323a107816 */ /* 0x040fe40000000002 */
[----:B------:R-:W-:Y:S02]  /*aa60*/  PRMT R2, R57, 0x5410, R5 ;  /* 0x0000541039027816 */ /* 0x000fe40000000005 */
[----:B------:R-:W-:-:S02]  /*aa70*/  PRMT R14, R58, 0x5410, R3 ;  /* 0x000054103a0e7816 */ /* 0x000fc40000000003 */
[----:B------:R-:W-:Y:S01]  /*aa80*/  SHF.R.U64 R4, R34, 0x10, R35 ;  /* 0x0000001022047819 */ /* 0x000fe20000001223 */
[C---:B------:R-:W-:Y:S01]  /*aa90*/  IMAD.U32 R20, R2.reuse, 0x10000, RZ ;  /* 0x0001000002147824 */ /* 0x040fe200078e00ff */
[----:B------:R-:W-:Y:S01]  /*aaa0*/  LOP3.LUT R22, R2, 0xffff0000, RZ, 0xc0, !PT ;  /* 0xffff000002167812 */ /* 0x000fe200078ec0ff */
[C---:B------:R-:W-:Y:S01]  /*aab0*/  IMAD.U32 R19, R14.reuse, 0x10000, RZ ;  /* 0x000100000e137824 */ /* 0x040fe200078e00ff */
[----:B------:R-:W-:Y:S02]  /*aac0*/  PRMT R15, R57, 0x5432, R4 ;  /* 0x00005432390f7816 */ /* 0x000fe40000000004 */
[----:B------:R-:W-:Y:S01]  /*aad0*/  LOP3.LUT R21, R14, 0xffff0000, RZ, 0xc0, !PT ;  /* 0xffff00000e157812 */ /* 0x000fe200078ec0ff */
        /* <DEDUP_REMOVED lines=33> */
.L_x_981:
[----:B------:R-:W-:Y:S05]  /*acf0*/  BSYNC B1 ;  /* 0x0000000000017941 */ /* 0x000fea0003800000 */
.L_x_980:
        /* <DEDUP_REMOVED lines=53> */
.L_x_987:
[----:B------:R-:W-:Y:S05]  /*b050*/  BSYNC B0 ;  /* 0x0000000000007941 */ /* 0x000fea0003800000 */
.L_x_986:
        /* <DEDUP_REMOVED lines=48> */
.L_x_985:
[----:B------:R-:W-:Y:S05]  /*b360*/  BSYNC B1 ;  /* 0x0000000000017941 */ /* 0x000fea0003800000 */
.L_x_984:
[----:B------:R-:W-:-:S04]  /*b370*/  IADD3 R2, R101, 0x60, RZ ;  /* 0x0000006065027810 */ /* 0x000fc80007ffe0ff */
        /* <DEDUP_REMOVED lines=15> */
[----:B------:R-:W-:Y:S01]  /*b470*/  IMAD.U32 R19, R14, 0x10000, RZ ;  /* 0x000100000e137824 */ /* 0x000fe200078e00ff */
        /* <DEDUP_REMOVED lines=35> */
.L_x_990:
[----:B------:R-:W-:Y:S05]  /*b6b0*/  BSYNC B0 ;  /* 0x0000000000007941 */ /* 0x000fea0003800000 */
.L_x_989:
        /* <DEDUP_REMOVED lines=47> */
[----:B------:R1:W-:Y:S01]  /*b9b0*/  STS.128 [R210+0x7100], R8 ;  /* 0x00710008d2007388 */ /* 0x0003e20000000c00 */
[----:B------:R-:W-:Y:S05]  /*b9c0*/  BRA `(.L_x_988) ;  /* 0x0000264000007947 */ /* 0x000fea0003800000 */
.L_x_967:
[----:B------:R-:W-:Y:S01]  /*b9d0*/  ISETP.NE.AND P0, PT, R70, 0x1, PT ;  /* 0x000000014600780c */ /* 0x000fe20003f05270 */
[----:B------:R-:W-:Y:S01]  /*b9e0*/  IMAD.MOV.U32 R9, RZ, RZ, R3 ;  /* 0x000000ffff097224 */ /* 0x000fe200078e0003 */
[----:B------:R-:W-:Y:S01]  /*b9f0*/  CS2R R26, SRZ ;  /* 0x00000000001a7805 */ /* 0x000fe2000001ff00 */
[----:B------:R-:W-:-:S10]  /*ba00*/  CS2R R24, SRZ ;  /* 0x0000000000187805 */ /* 0x000fd4000001ff00 */
[----:B------:R-:W-:-:S05]  /*ba10*/  @P0 IMAD.HI.U32 R5, R2, c[0x0][0x2c8], RZ ;  /* 0x0000b20002050a27 */ /* 0x000fca00078e00ff */
[----:B------:R-:W-:-:S04]  /*ba20*/  @P0 SHF.R.U32.HI R2, RZ, c[0x0][0x2cc], R5 ;  /* 0x0000b300ff020a19 */ /* 0x000fc80000011605 */
[----:B------:R-:W-:Y:S01]  /*ba30*/  SHF.R.S32.HI R5, RZ, 0x1f, R2 ;  /* 0x0000001fff057819 */ /* 0x000fe20000011402 */
[----:B------:R-:W-:-:S04]  /*ba40*/  IMAD.WIDE.U32 R8, R2, c[0x0][0x280], R8 ;  /* 0x0000a00002087a25 */ /* 0x000fc800078e0008 */
[----:B------:R-:W-:Y:S01]  /*ba50*/  IMAD R10, R5, c[0x0][0x280], RZ ;  /* 0x0000a000050a7a24 */ /* 0x000fe200078e02ff */
[----:B------:R-:W-:-:S03]  /*ba60*/  LEA R28, P0, R8, c[0x0][0x270], 0x1 ;  /* 0x00009c00081c7a11 */ /* 0x000fc600078008ff */
[----:B------:R-:W-:-:S04]  /*ba70*/  IMAD R3, R2, c[0x0][0x284], R10 ;  /* 0x0000a10002037a24 */ /* 0x000fc800078e020a */
[----:B------:R-:W-:-:S05]  /*ba80*/  IMAD.IADD R3, R9, 0x1, R3 ;  /* 0x0000000109037824 */ /* 0x000fca00078e0203 */
[----:B------:R-:W-:Y:S01]  /*ba90*/  LEA.HI.X R15, R8, c[0x0][0x274], R3, 0x1, P0 ;  /* 0x00009d00080f7a11 */ /* 0x000fe200000f0c03 */
[----:B------:R-:W-:Y:S02]  /*baa0*/  IMAD R3, R5, c[0x0][0x290], RZ ;  /* 0x0000a40005037a24 */ /* 0x000fe400078e02ff */
[----:B------:R-:W-:-:S04]  /*bab0*/  IMAD.MOV.U32 R5, RZ, RZ, R6 ;  /* 0x000000ffff057224 */ /* 0x000fc800078e0006 */
[----:B------:R-:W-:-:S04]  /*bac0*/  IMAD.WIDE.U32 R4, R2, c[0x0][0x290], R4 ;  /* 0x0000a40002047a25 */ /* 0x000fc800078e0004 */
[----:B------:R-:W-:Y:S01]  /*bad0*/  IMAD R2, R2, c[0x0][0x294], R3 ;  /* 0x0000a50002027a24 */ /* 0x000fe200078e0203 */
[C---:B------:R-:W-:Y:S01]  /*bae0*/  LEA R14, P0, R4.reuse, c[0x0][0x288], 0x1 ;  /* 0x0000a200040e7a11 */ /* 0x040fe200078008ff */
[----:B------:R-:W-:Y:S02]  /*baf0*/  SHFL.IDX PT, R3, R15, RZ, 0x181f ;  /* 0x00181fff0f037589 */ /* 0x000fe400000e0000 */
[----:B------:R-:W-:Y:S02]  /*bb00*/  IMAD.IADD R2, R5, 0x1, R2 ;  /* 0x0000000105027824 */ /* 0x000fe400078e0202 */
[----:B------:R-:W-:Y:S03]  /*bb10*/  SHFL.IDX PT, R8, R14, RZ, 0x181f ;  /* 0x00181fff0e087589 */ /* 0x000fe600000e0000 */
[----:B------:R-:W-:Y:S02]  /*bb20*/  LEA.HI.X R6, R4, c[0x0][0x28c], R2, 0x1, P0 ;  /* 0x0000a30004067a11 */ /* 0x000fe400000f0c02 */
[----:B------:R-:W1:Y:S01]  /*bb30*/  SHFL.IDX PT, R2, R28, RZ, 0x181f ;  /* 0x00181fff1c027589 */ /* 0x000e6200000e0000 */
[----:B------:R-:W-:-:S03]  /*bb40*/  ISETP.GE.OR P0, PT, R76, c[0x0][0x27c], P3 ;  /* 0x00009f004c007a0c */ /* 0x000fc60001f06670 */
[----:B------:R-:W2:Y:S10]  /*bb50*/  SHFL.IDX PT, R9, R6, RZ, 0x181f ;  /* 0x00181fff06097589 */ /* 0x000eb400000e0000 */
[C---:B------:R-:W-:Y:S01]  /*bb60*/  @!P0 IMAD.SHL.U32 R4, R76.reuse, 0x2, RZ ;  /* 0x000000024c048824 */ /* 0x040fe200078e00ff */
[----:B------:R-:W-:-:S04]  /*bb70*/  @!P0 SHF.L.U64.HI R5, R76, 0x1, R77 ;  /* 0x000000014c058819 */ /* 0x000fc8000001024d */
[----:B-1----:R-:W-:-:S04]  /*bb80*/  @!P0 IADD3 R2, P1, R2, R4, RZ ;  /* 0x0000000402028210 */ /* 0x002fc80007f3e0ff */
[----:B------:R-:W-:Y:S02]  /*bb90*/  @!P0 IADD3.X R3, R3, R5, RZ, P1, !PT ;  /* 0x0000000503038210 */ /* 0x000fe40000ffe4ff */
[----:B------:R-:W-:Y:S01]  /*bba0*/  @!P0 IADD3 R4, P1, R8, R4, RZ ;  /* 0x0000000408048210 */ /* 0x000fe20007f3e0ff */
[----:B------:R-:W-:Y:S01]  /*bbb0*/  CS2R R22, SRZ ;  /* 0x0000000000167805 */ /* 0x000fe2000001ff00 */
[----:B------:R-:W-:Y:S01]  /*bbc0*/  CS2R R20, SRZ ;  /* 0x0000000000147805 */ /* 0x000fe2000001ff00 */
[----:B------:R-:W3:Y:S02]  /*bbd0*/  @!P0 LD.E.128 R24, [R2.64] ;  /* 0x0000000802188980 */ /* 0x000ee4000c101d00 */
[----:B--2---:R-:W-:-:S05]  /*bbe0*/  @!P0 IMAD.X R5, R9, 0x1, R5, P1 ;  /* 0x0000000109058824 */ /* 0x004fca00008e0605 */
[----:B------:R-:W2:Y:S01]  /*bbf0*/  @!P0 LD.E.128 R20, [R4.64] ;  /* 0x0000000804148980 */ /* 0x000ea2000c101d00 */
[----:B------:R-:W-:Y:S03]  /*bc00*/  BSSY B0, `(.L_x_991) ;  /* 0x0000025000007945 */ /* 0x000fe60003800000 */
[----:B------:R1:W4:Y:S01]  /*bc10*/  SHFL.IDX PT, R29, R28, 0x1, 0x181f ;  /* 0x00381f001c1d7f89 */ /* 0x00032200000e0000 */
[----:B------:R-:W-:-:S03]  /*bc20*/  CS2R R18, SRZ ;  /* 0x0000000000127805 */ /* 0x000fc6000001ff00 */
[----:B------:R1:W1:Y:S01]  /*bc30*/  SHFL.IDX PT, R30, R14, 0x1, 0x181f ;  /* 0x00381f000e1e7f89 */ /* 0x00026200000e0000 */
[----:B------:R-:W-:-:S03]  /*bc40*/  CS2R R16, SRZ ;  /* 0x0000000000107805 */ /* 0x000fc6000001ff00 */
[----:B------:R1:W1:Y:S01]  /*bc50*/  SHFL.IDX PT, R31, R15, 0x1, 0x181f ;  /* 0x00381f000f1f7f89 */ /* 0x00026200000e0000 */
[----:B------:R-:W-:-:S03]  /*bc60*/  ISETP.GE.AND P2, PT, R76, c[0x0][0x27c], PT ;  /* 0x00009f004c007a0c */ /* 0x000fc60003f46270 */
[----:B------:R1:W1:Y:S01]  /*bc70*/  SHFL.IDX PT, R32, R6, 0x1, 0x181f ;  /* 0x00381f0006207f89 */ /* 0x00026200000e0000 */
[----:B---3--:R-:W-:Y:S02]  /*bc80*/  IMAD.MOV.U32 R11, RZ, RZ, R26 ;  /* 0x000000ffff0b7224 */ /* 0x008fe400078e001a */
[----:B------:R-:W-:Y:S01]  /*bc90*/  IMAD.MOV.U32 R10, RZ, RZ, R27 ;  /* 0x000000ffff0a7224 */ /* 0x000fe200078e001b */
[----:B------:R-:W-:Y:S01]  /*bca0*/  MOV R9, R24 ;  /* 0x0000001800097202 */ /* 0x000fe20000000f00 */
[----:B------:R-:W-:Y:S01]  /*bcb0*/  IMAD.MOV.U32 R8, RZ, RZ, R25 ;  /* 0x000000ffff087224 */ /* 0x000fe200078e0019 */
[----:B------:R-:W-:Y:S01]  /*bcc0*/  PRMT R39, R39, 0x5410, R11 ;  /* 0x0000541027277816 */ /* 0x000fe2000000000b */
[----:B--2---:R-:W-:Y:S01]  /*bcd0*/  IMAD.MOV.U32 R5, RZ, RZ, R22 ;  /* 0x000000ffff057224 */ /* 0x004fe200078e0016 */
[----:B------:R-:W-:Y:S01]  /*bce0*/  PRMT R38, R38, 0x5410, R10 ;  /* 0x0000541026267816 */ /* 0x000fe2000000000a */
[----:B------:R-:W-:Y:S01]  /*bcf0*/  IMAD.MOV.U32 R4, RZ, RZ, R23 ;  /* 0x000000ffff047224 */ /* 0x000fe200078e0017 */
[----:B------:R-:W-:Y:S01]  /*bd00*/  MOV R3, R20 ;  /* 0x0000001400037202 */ /* 0x000fe20000000f00 */
[----:B------:R-:W-:Y:S01]  /*bd10*/  IMAD.MOV.U32 R2, RZ, RZ, R21 ;  /* 0x000000ffff027224 */ /* 0x000fe200078e0015 */
[----:B------:R-:W-:Y:S01]  /*bd20*/  PRMT R37, R8, 0x5410, R9 ;  /* 0x0000541008257816 */ /* 0x000fe20000000009 */
[----:B------:R-:W-:Y:S01]  /*bd30*/  CS2R R10, SRZ ;  /* 0x00000000000a7805 */ /* 0x000fe2000001ff00 */
[----:B------:R-:W-:Y:S01]  /*bd40*/  PRMT R39, R5, 0x7610, R39 ;  /* 0x0000761005277816 */ /* 0x000fe20000000027 */
[----:B------:R-:W-:Y:S01]  /*bd50*/  CS2R R8, SRZ ;  /* 0x0000000000087805 */ /* 0x000fe2000001ff00 */
[----:B------:R-:W-:-:S02]  /*bd60*/  PRMT R38, R4, 0x7610, R38 ;  /* 0x0000761004267816 */ /* 0x000fc40000000026 */
[----:B------:R-:W-:Y:S01]  /*bd70*/  PRMT R36, R2, 0x5410, R3 ;  /* 0x0000541002247816 */ /* 0x000fe20000000003 */
[----:B------:R-:W-:Y:S05]  /*bd80*/  @P4 BRA `(.L_x_992) ;  /* 0x000000c000004947 */ /* 0x000fea0003800000 */
[----:B-1--4-:R-:W-:Y:S01]  /*bd90*/  CS2R R16, SRZ ;  /* 0x0000000000107805 */ /* 0x012fe2000001ff00 */
[----:B------:R-:W-:Y:S01]  /*bda0*/  CS2R R10, SRZ ;  /* 0x00000000000a7805 */ /* 0x000fe2000001ff00 */
[----:B------:R-:W-:Y:S01]  /*bdb0*/  CS2R R8, SRZ ;  /* 0x0000000000087805 */ /* 0x000fe2000001ff00 */
[----:B------:R-:W-:Y:S05]  /*bdc0*/  @P2 BRA `(.L_x_992) ;  /* 0x0000008000002947 */ /* 0x000fea0003800000 */
[C---:B------:R-:W-:Y:S01]  /*bdd0*/  IMAD.SHL.U32 R4, R76.reuse, 0x2, RZ ;  /* 0x000000024c047824 */ /* 0x040fe200078e00ff */
[----:B------:R-:W-:-:S04]  /*bde0*/  SHF.L.U64.HI R5, R76, 0x1, R77 ;  /* 0x000000014c057819 */ /* 0x000fc8000001024d */
[----:B------:R-:W-:-:S05]  /*bdf0*/  IADD3 R2, P0, R29, R4, RZ ;  /* 0x000000041d027210 */ /* 0x000fca0007f1e0ff */
[----:B------:R-:W-:Y:S01]  /*be00*/  IMAD.X R3, R31, 0x1, R5, P0 ;  /* 0x000000011f037824 */ /* 0x000fe200000e0605 */
[----:B------:R-:W-:-:S04]  /*be10*/  IADD3 R4, P0, R30, R4, RZ ;  /* 0x000000041e047210 */ /* 0x000fc80007f1e0ff */
[----:B------:R1:W5:Y:S01]  /*be20*/  LD.E.128 R16, [R2.64] ;  /* 0x0000000802107980 */ /* 0x000362000c101d00 */
[----:B------:R-:W-:-:S05]  /*be30*/  IMAD.X R5, R32, 0x1, R5, P0 ;  /* 0x0000000120057824 */ /* 0x000fca00000e0605 */
[----:B------:R1:W5:Y:S03]  /*be40*/  LD.E.128 R8, [R4.64] ;  /* 0x0000000804087980 */ /* 0x000366000c101d00 */
.L_x_992:
[----:B-1--4-:R-:W-:Y:S05]  /*be50*/  BSYNC B0 ;  /* 0x0000000000007941 */ /* 0x012fea0003800000 */
.L_x_991:
[----:B------:R-:W1:Y:S01]  /*be60*/  SHFL.IDX PT, R4, R28, 0x2, 0x181f ;  /* 0x00581f001c047f89 */ /* 0x000e6200000e0000 */
[C---:B------:R-:W-:Y:S01]  /*be70*/  ISETP.GE.OR P0, PT, R76.reuse, c[0x0][0x27c], P5 ;  /* 0x00009f004c007a0c */ /* 0x040fe20002f06670 */
[----:B------:R-:W-:Y:S01]  /*be80*/  CS2R R46, SRZ ;  /* 0x00000000002e7805 */ /* 0x000fe2000001ff00 */
[----:B------:R-:W-:Y:S01]  /*be90*/  CS2R R44, SRZ ;  /* 0x00000000002c7805 */ /* 0x000fe2000001ff00 */
[----:B------:R-:W2:Y:S04]  /*bea0*/  SHFL.IDX PT, R5, R15, 0x2, 0x181f ;  /* 0x00581f000f057f89 */ /* 0x000ea800000e0000 */
[----:B------:R-:W3:Y:S04]  /*beb0*/  SHFL.IDX PT, R29, R14, 0x2, 0x181f ;  /* 0x00581f000e1d7f89 */ /* 0x000ee800000e0000 */
[----:B------:R-:W4:Y:S02]  /*bec0*/  SHFL.IDX PT, R30, R6, 0x2, 0x181f ;  /* 0x00581f00061e7f89 */ /* 0x000f2400000e0000 */
[C---:B------:R-:W-:Y:S01]  /*bed0*/  @!P0 IMAD.SHL.U32 R2, R76.reuse, 0x2, RZ ;  /* 0x000000024c028824 */ /* 0x040fe200078e00ff */
[----:B------:R-:W-:-:S04]  /*bee0*/  @!P0 SHF.L.U64.HI R3, R76, 0x1, R77 ;  /* 0x000000014c038819 */ /* 0x000fc8000001024d */
[----:B-1----:R-:W-:-:S05]  /*bef0*/  @!P0 IADD3 R4, P1, R4, R2, RZ ;  /* 0x0000000204048210 */ /* 0x002fca0007f3e0ff */
[----:B--2---:R-:W-:Y:S01]  /*bf00*/  @!P0 IMAD.X R5, R5, 0x1, R3, P1 ;  /* 0x0000000105058824 */ /* 0x004fe200008e0603 */
[----:B---3--:R-:W-:Y:S01]  /*bf10*/  @!P0 IADD3 R2, P1, R29, R2, RZ ;  /* 0x000000021d028210 */ /* 0x008fe20007f3e0ff */
[----:B------:R-:W-:-:S03]  /*bf20*/  CS2R R50, SRZ ;  /* 0x0000000000327805 */ /* 0x000fc6000001ff00 */
[----:B------:R1:W2:Y:S01]  /*bf30*/  @!P0 LD.E.128 R44, [R4.64] ;  /* 0x00000008042c8980 */ /* 0x0002a2000c101d00 */
[----:B------:R-:W-:Y:S01]  /*bf40*/  CS2R R48, SRZ ;  /* 0x0000000000307805 */ /* 0x000fe2000001ff00 */
[----:B----4-:R-:W-:-:S05]  /*bf50*/  @!P0 IMAD.X R3, R30, 0x1, R3, P1 ;  /* 0x000000011e038824 */ /* 0x010fca00008e0603 */
[----:B------:R3:W4:Y:S01]  /*bf60*/  @!P0 LD.E.128 R48, [R2.64] ;  /* 0x0000000802308980 */ /* 0x000722000c101d00 */
[----:B-1---5:R-:W-:Y:S01]  /*bf70*/  IMAD.MOV.U32 R4, RZ, RZ, R19 ;  /* 0x000000ffff047224 */ /* 0x022fe200078e0013 */
[----:B------:R-:W-:Y:S01]  /*bf80*/  MOV R5, R18 ;  /* 0x0000001200057202 */ /* 0x000fe20000000f00 */
[----:B---3--:R-:W-:Y:S02]  /*bf90*/  IMAD.MOV.U32 R3, RZ, RZ, R16 ;  /* 0x000000ffff037224 */ /* 0x008fe400078e0010 */
[----:B------:R-:W-:Y:S01]  /*bfa0*/  IMAD.MOV.U32 R2, RZ, RZ, R17 ;  /* 0x000000ffff027224 */ /* 0x000fe200078e0011 */
[----:B------:R-:W-:Y:S01]  /*bfb0*/  PRMT R67, R4, 0x5410, R5 ;  /* 0x0000541004437816 */ /* 0x000fe20000000005 */
[----:B------:R-:W-:Y:S01]  /*bfc0*/  IMAD.MOV.U32 R4, RZ, RZ, R11 ;  /* 0x000000ffff047224 */ /* 0x000fe200078e000b */
[----:B------:R-:W-:Y:S02]  /*bfd0*/  MOV R5, R10 ;  /* 0x0000000a00057202 */ /* 0x000fe40000000f00 */
[----:B------:R-:W-:Y:S01]  /*bfe0*/  PRMT R65, R2, 0x5410, R3 ;  /* 0x0000541002417816 */ /* 0x000fe20000000003 */
[----:B------:R-:W-:-:S02]  /*bff0*/  IMAD.MOV.U32 R3, RZ, RZ, R8 ;  /* 0x000000ffff037224 */ /* 0x000fc400078e0008 */
[----:B------:R-:W-:Y:S01]  /*c000*/  IMAD.MOV.U32 R2, RZ, RZ, R9 ;  /* 0x000000ffff027224 */ /* 0x000fe200078e0009 */
[----:B------:R-:W-:-:S04]  /*c010*/  PRMT R66, R4, 0x5410, R5 ;  /* 0x0000541004427816 */ /* 0x000fc80000000005 */
[----:B------:R-:W-:Y:S01]  /*c020*/  PRMT R64, R2, 0x5410, R3 ;  /* 0x0000541002407816 */ /* 0x000fe20000000003 */
[----:B------:R1:W3:Y:S01]  /*c030*/  SHFL.IDX PT, R29, R15, 0x3, 0x181f ;  /* 0x00781f000f1d7f89 */ /* 0x0002e200000e0000 */
[----:B------:R-:W-:Y:S03]  /*c040*/  BSSY B0, `(.L_x_993) ;  /* 0x0000021000007945 */ /* 0x000fe60003800000 */
[----:B------:R1:W1:Y:S01]  /*c050*/  SHFL.IDX PT, R15, R28, 0x3, 0x181f ;  /* 0x00781f001c0f7f89 */ /* 0x00026200000e0000 */
[----:B------:R-:W-:-:S03]  /*c060*/  CS2R R58, SRZ ;  /* 0x00000000003a7805 */ /* 0x000fc6000001ff00 */
[----:B------:R-:W1:Y:S01]  /*c070*/  SHFL.IDX PT, R14, R14, 0x3, 0x181f ;  /* 0x00781f000e0e7f89 */ /* 0x000e6200000e0000 */
[----:B------:R-:W-:-:S03]  /*c080*/  CS2R R56, SRZ ;  /* 0x0000000000387805 */ /* 0x000fc6000001ff00 */
[----:B------:R-:W1:Y:S01]  /*c090*/  SHFL.IDX PT, R6, R6, 0x3, 0x181f ;  /* 0x00781f0006067f89 */ /* 0x000e6200000e0000 */
[----:B------:R-:W-:Y:S01]  /*c0a0*/  CS2R R54, SRZ ;  /* 0x0000000000367805 */ /* 0x000fe2000001ff00 */
[----:B------:R-:W-:Y:S01]  /*c0b0*/  CS2R R52, SRZ ;  /* 0x0000000000347805 */ /* 0x000fe2000001ff00 */
[----:B--2---:R-:W-:Y:S01]  /*c0c0*/  IMAD.MOV.U32 R4, RZ, RZ, R47 ;  /* 0x000000ffff047224 */ /* 0x004fe200078e002f */
[----:B------:R-:W-:Y:S01]  /*c0d0*/  MOV R5, R46 ;  /* 0x0000002e00057202 */ /* 0x000fe20000000f00 */
[----:B------:R-:W-:Y:S01]  /*c0e0*/  IMAD.MOV.U32 R3, RZ, RZ, R44 ;  /* 0x000000ffff037224 */ /* 0x000fe200078e002c */
[----:B------:R-:W-:Y:S02]  /*c0f0*/  MOV R2, R45 ;  /* 0x0000002d00027202 */ /* 0x000fe40000000f00 */
[----:B------:R-:W-:Y:S02]  /*c100*/  PRMT R71, R4, 0x5410, R5 ;  /* 0x0000541004477816 */ /* 0x000fe40000000005 */
[----:B------:R-:W-:Y:S01]  /*c110*/  PRMT R69, R2, 0x5410, R3 ;  /* 0x0000541002457816 */ /* 0x000fe20000000003 */
[----:B----4-:R-:W-:Y:S01]  /*c120*/  IMAD.MOV.U32 R5, RZ, RZ, R50 ;  /* 0x000000ffff057224 */ /* 0x010fe200078e0032 */
[----:B------:R-:W-:Y:S01]  /*c130*/  MOV R3, R48 ;  /* 0x0000003000037202 */ /* 0x000fe20000000f00 */
[----:B------:R-:W-:-:S02]  /*c140*/  IMAD.MOV.U32 R4, RZ, RZ, R51 ;  /* 0x000000ffff047224 */ /* 0x000fc400078e0033 */
[----:B------:R-:W-:-:S03]  /*c150*/  IMAD.MOV.U32 R2, RZ, RZ, R49 ;  /* 0x000000ffff027224 */ /* 0x000fc600078e0031 */
[----:B------:R-:W-:Y:S02]  /*c160*/  PRMT R70, R4, 0x5410, R5 ;  /* 0x0000541004467816 */ /* 0x000fe40000000005 */
[----:B------:R-:W-:Y:S01]  /*c170*/  PRMT R68, R2, 0x5410, R3 ;  /* 0x0000541002447816 */ /* 0x000fe20000000003 */
[----:B------:R-:W-:Y:S05]  /*c180*/  @P6 BRA `(.L_x_994) ;  /* 0x000000c000006947 */ /* 0x000fea0003800000 */
[----:B-1-3--:R-:W-:Y:S01]  /*c190*/  CS2R R56, SRZ ;  /* 0x0000000000387805 */ /* 0x00afe2000001ff00 */
[----:B------:R-:W-:Y:S01]  /*c1a0*/  CS2R R54, SRZ ;  /* 0x0000000000367805 */ /* 0x000fe2000001ff00 */
[----:B------:R-:W-:Y:S01]  /*c1b0*/  CS2R R52, SRZ ;  /* 0x0000000000347805 */ /* 0x000fe2000001ff00 */
[----:B------:R-:W-:Y:S05]  /*c1c0*/  @P2 BRA `(.L_x_994) ;  /* 0x0000008000002947 */ /* 0x000fea0003800000 */
[C---:B------:R-:W-:Y:S01]  /*c1d0*/  IMAD.SHL.U32 R2, R76.reuse, 0x2, RZ ;  /* 0x000000024c027824 */ /* 0x040fe200078e00ff */
[----:B------:R-:W-:-:S04]  /*c1e0*/  SHF.L.U64.HI R3, R76, 0x1, R77 ;  /* 0x000000014c037819 */ /* 0x000fc8000001024d */
[-C--:B------:R-:W-:Y:S02]  /*c1f0*/  IADD3 R4, P1, R15, R2.reuse, RZ ;  /* 0x000000020f047210 */ /* 0x080fe40007f3e0ff */
[----:B------:R-:W-:-:S03]  /*c200*/  IADD3 R2, P0, R14, R2, RZ ;  /* 0x000000020e027210 */ /* 0x000fc60007f1e0ff */
[--C-:B------:R-:W-:Y:S02]  /*c210*/  IMAD.X R5, R29, 0x1, R3.reuse, P1 ;  /* 0x000000011d057824 */ /* 0x100fe400008e0603 */
[----:B------:R-:W-:-:S03]  /*c220*/  IMAD.X R3, R6, 0x1, R3, P0 ;  /* 0x0000000106037824 */ /* 0x000fc600000e0603 */
[----:B------:R1:W5:Y:S04]  /*c230*/  LD.E.128 R56, [R4.64] ;  /* 0x0000000804387980 */ /* 0x000368000c101d00 */
[----:B------:R1:W5:Y:S02]  /*c240*/  LD.E.128 R52, [R2.64] ;  /* 0x0000000802347980 */ /* 0x000364000c101d00 */
.L_x_994:
[----:B-1-3--:R-:W-:Y:S05]  /*c250*/  BSYNC B0 ;  /* 0x0000000000007941 */ /* 0x00afea0003800000 */
.L_x_993:
[----:B------:R-:W-:Y:S01]  /*c260*/  IADD3 R4, -R94, R60, RZ ;  /* 0x0000003c5e047210 */ /* 0x000fe20007ffe1ff */
[----:B-----5:R-:W-:Y:S01]  /*c270*/  IMAD.MOV.U32 R2, RZ, RZ, R58 ;  /* 0x000000ffff027224 */ /* 0x020fe200078e003a */
[----:B------:R-:W-:-:S04]  /*c280*/  DEPBAR.LE SB0, 0x1 ;  /* 0x000080400000791a */ /* 0x000fc80000000000 */
[----:B------:R-:W-:Y:S01]  /*c290*/  IMNMX R62, R4, 0x80, PT ;  /* 0x00000080043e7817 */ /* 0x000fe20003800200 */
[----:B------:R-:W-:Y:S01]  /*c2a0*/  IMAD.MOV.U32 R5, RZ, RZ, R59 ;  /* 0x000000ffff057224 */ /* 0x000fe200078e003b */
[----:B------:R-:W-:Y:S01]  /*c2b0*/  MOV R4, R55 ;  /* 0x0000003700047202 */ /* 0x000fe20000000f00 */
[----:B------:R-:W-:Y:S01]  /*c2c0*/  IMAD.MOV.U32 R3, RZ, RZ, R56 ;  /* 0x000000ffff037224 */ /* 0x000fe200078e0038 */
[----:B------:R-:W-:Y:S01]  /*c2d0*/  BAR.SYNC.DEFER_BLOCKING 0x0 ;  /* 0x0000000000007b1d */ /* 0x000fe20000010000 */
[----:B------:R-:W-:Y:S02]  /*c2e0*/  ISETP.GE.OR P0, PT, R101, R62, P2 ;  /* 0x0000003e6500720c */ /* 0x000fe40001706670 */
        /* <DEDUP_REMOVED lines=10> */
[----:B------:R-:W-:Y:S01]  /*c390*/  IMAD.MOV.U32 R2, RZ, RZ, c[0x0][0x27c] ;  /* 0x00009f00ff027624 */ /* 0x000fe200078e00ff */
[----:B------:R-:W1:Y:S01]  /*c3a0*/  LDS.128 R32, [R210+0x100] ;  /* 0x00010000d2207984 */ /* 0x000e620000000c00 */
[C---:B------:R-:W-:Y:S01]  /*c3b0*/  IMAD.SHL.U32 R6, R101.reuse, 0x40, RZ ;  /* 0x0000004065067824 */ /* 0x040fe200078e00ff */
[----:B------:R-:W-:Y:S01]  /*c3c0*/  SHF.R.U64 R15, R20, 0x10, R21 ;  /* 0x00000010140f7819 */ /* 0x000fe20000001215 */
[----:B------:R-:W-:Y:S01]  /*c3d0*/  IMAD.SHL.U32 R14, R101, 0x40, RZ ;  /* 0x00000040650e7824 */ /* 0x000fe200078e00ff */
[----:B------:R-:W-:Y:S02]  /*c3e0*/  LEA.HI R2, R2, R102, RZ, 0x1d ;  /* 0x0000006602027211 */ /* 0x000fe400078fe8ff */
[----:B------:R-:W-:-:S02]  /*c3f0*/  LOP3.LUT R6, R6, 0x1c0, RZ, 0xc0, !PT ;  /* 0x000001c006067812 */ /* 0x000fc400078ec0ff */
[----:B------:R-:W-:Y:S01]  /*c400*/  SHF.R.S32.HI R4, RZ, 0x1f, R2 ;  /* 0x0000001fff047819 */ /* 0x000fe20000011402 */
[----:B------:R-:W-:Y:S01]  /*c410*/  IMAD.SHL.U32 R3, R2, 0x8, RZ ;  /* 0x0000000802037824 */ /* 0x000fe200078e00ff */
[----:B------:R-:W-:Y:S02]  /*c420*/  LOP3.LUT R14, R14, 0x1c0, RZ, 0xc0, !PT ;  /* 0x000001c00e0e7812 */ /* 0x000fe400078ec0ff */
[----:B------:R-:W-:Y:S02]  /*c430*/  LEA.HI R2, R4, R2, RZ, 0x3 ;  /* 0x0000000204027211 */ /* 0x000fe400078f18ff */
[----:B------:R-:W-:Y:S02]  /*c440*/  SHF.R.U32.HI R6, RZ, 0x3, R6 ;  /* 0x00000003ff067819 */ /* 0x000fe40000011606 */
[----:B------:R-:W-:Y:S01]  /*c450*/  LOP3.LUT R3, R14, 0x38, R3, 0xf8, !PT ;  /* 0x000000380e037812 */ /* 0x000fe200078ef803 */
[----:B------:R-:W-:Y:S01]  /*c460*/  IMAD.SHL.U32 R2, R2, 0x400, RZ ;  /* 0x0000040002027824 */ /* 0x000fe200078e00ff */
[----:B------:R-:W-:-:S02]  /*c470*/  SHF.R.U32.HI R4, RZ, 0x10, R21 ;  /* 0x00000010ff047819 */ /* 0x000fc40000011615 */
[----:B------:R-:W-:Y:S02]  /*c480*/  LOP3.LUT R3, R3, R6, RZ, 0x3c, !PT ;  /* 0x0000000603037212 */ /* 0x000fe400078e3cff */
[----:B------:R-:W-:Y:S02]  /*c490*/  LOP3.LUT R2, R2, 0x7fffe000, RZ, 0xc0, !PT ;  /* 0x7fffe00002027812 */ /* 0x000fe400078ec0ff */
[----:B------:R-:W-:Y:S02]  /*c4a0*/  SHF.R.U64 R6, R24, 0x10, R25 ;  /* 0x0000001018067819 */ /* 0x000fe40000001219 */
[----:B------:R-:W-:Y:S02]  /*c4b0*/  IADD3 R2, R3, R2, R7 ;  /* 0x0000000203027210 */ /* 0x000fe40007ffe007 */
[--C-:B------:R-:W-:Y:S02]  /*c4c0*/  SHF.R.U64 R14, R26, 0x10, R27.reuse ;  /* 0x000000101a0e7819 */ /* 0x100fe4000000121b */
[----:B------:R-:W-:Y:S01]  /*c4d0*/  SHF.R.U32.HI R3, RZ, 0x10, R27 ;  /* 0x00000010ff037819 */ /* 0x000fe2000001161b */
[----:B------:R-:W-:Y:S01]  /*c4e0*/  IMAD.SHL.U32 R42, R2, 0x2, RZ ;  /* 0x00000002022a7824 */ /* 0x000fe200078e00ff */
[----:B------:R-:W-:-:S02]  /*c4f0*/  SHF.R.U32.HI R2, RZ, 0x10, R25 ;  /* 0x00000010ff027819 */ /* 0x000fc40000011619 */
[----:B------:R-:W-:Y:S02]  /*c500*/  SHF.R.U64 R20, R22, 0x10, R23 ;  /* 0x0000001016147819 */ /* 0x000fe40000001217 */
[----:B------:R-:W2:Y:S01]  /*c510*/  LDS.128 R28, [R42+0x100] ;  /* 0x000100002a1c7984 */ /* 0x000ea20000000c00 */
[----:B------:R-:W-:Y:S02]  /*c520*/  PRMT R25, R36, 0x5432, R15 ;  /* 0x0000543224197816 */ /* 0x000fe4000000000f */
[----:B------:R-:W-:Y:S01]  /*c530*/  SHF.R.U32.HI R5, RZ, 0x10, R23 ;  /* 0x00000010ff057819 */ /* 0x000fe20000011617 */
[----:B-1----:R-:W-:Y:S01]  /*c540*/  IMAD.U32 R22, R34, 0x10000, RZ ;  /* 0x0001000022167824 */ /* 0x002fe200078e00ff */
[----:B------:R-:W-:Y:S01]  /*c550*/  PRMT R27, R37, 0x5432, R6 ;  /* 0x00005432251b7816 */ /* 0x000fe20000000006 */
[----:B------:R-:W-:Y:S01]  /*c560*/  IMAD.U32 R21, R35, 0x10000, RZ ;  /* 0x0001000023157824 */ /* 0x000fe200078e00ff */
[----:B------:R-:W-:Y:S02]  /*c570*/  PRMT R24, R36, 0x5410, R4 ;  /* 0x0000541024187816 */ /* 0x000fe40000000004 */
[----:B------:R-:W-:-:S02]  /*c580*/  SHF.L.U32 R36, R33, 0x10, RZ ;  /* 0x0000001021247819 */ /* 0x000fc400000006ff */
[----:B------:R-:W-:Y:S01]  /*c590*/  LOP3.LUT R23, R33, 0xffff0000, RZ, 0xc0, !PT ;  /* 0xffff000021177812 */ /* 0x000fe200078ec0ff */
[----:B------:R-:W-:Y:S01]  /*c5a0*/  IMAD.U32 R63, R24, 0x10000, RZ ;  /* 0x00010000183f7824 */ /* 0x000fe200078e00ff */
[C---:B------:R-:W-:Y:S02]  /*c5b0*/  PRMT R41, R39.reuse, 0x5432, R14 ;  /* 0x0000543227297816 */ /* 0x040fe4000000000e */
[----:B------:R-:W-:Y:S02]  /*c5c0*/  LOP3.LUT R33, R34, 0xffff0000, RZ, 0xc0, !PT ;  /* 0xffff000022217812 */ /* 0x000fe400078ec0ff */
[----:B------:R-:W-:Y:S02]  /*c5d0*/  PRMT R39, R39, 0x5410, R20 ;  /* 0x0000541027277816 */ /* 0x000fe40000000014 */
[----:B------:R-:W-:Y:S01]  /*c5e0*/  LOP3.LUT R34, R35, 0xffff0000, RZ, 0xc0, !PT ;  /* 0xffff000023227812 */ /* 0x000fe200078ec0ff */
[----:B------:R-:W-:Y:S01]  /*c5f0*/  IMAD.U32 R35, R25, 0x10000, RZ ;  /* 0x0001000019237824 */ /* 0x000fe200078e00ff */
[----:B------:R-:W-:Y:S01]  /*c600*/  PRMT R26, R37, 0x5410, R2 ;  /* 0x00005410251a7816 */ /* 0x000fe20000000002 */
[----:B------:R-:W-:Y:S01]  /*c610*/  IMAD.U32 R37, R32, 0x10000, RZ ;  /* 0x0001000020257824 */ /* 0x000fe200078e00ff */
[----:B------:R-:W-:-:S02]  /*c620*/  PRMT R40, R38, 0x5432, R3 ;  /* 0x0000543226287816 */ /* 0x000fc40000000003 */
[----:B------:R-:W-:Y:S02]  /*c630*/  PRMT R38, R38, 0x5410, R5 ;  /* 0x0000541026267816 */ /* 0x000fe40000000005 */
[----:B------:R-:W-:Y:S02]  /*c640*/  LOP3.LUT R32, R32, 0xffff0000, RZ, 0xc0, !PT ;  /* 0xffff000020207812 */ /* 0x000fe400078ec0ff */
[----:B------:R-:W-:Y:S01]  /*c650*/  SHF.L.U32 R60, R38, 0x10, RZ ;  /* 0x00000010263c7819 */ /* 0x000fe200000006ff */
[C---:B--2---:R-:W-:Y:S01]  /*c660*/  IMAD.U32 R14, R29.reuse, 0x10000, RZ ;  /* 0x000100001d0e7824 */ /* 0x044fe200078e00ff */
[----:B------:R-:W-:Y:S01]  /*c670*/  LOP3.LUT R6, R29, 0xffff0000, RZ, 0xc0, !PT ;  /* 0xffff00001d067812 */ /* 0x000fe200078ec0ff */
[C---:B------:R-:W-:Y:S01]  /*c680*/  IMAD.U32 R20, R28.reuse, 0x10000, RZ ;  /* 0x000100001c147824 */ /* 0x040fe200078e00ff */
[----:B------:R-:W-:Y:S01]  /*c690*/  SHF.L.U32 R29, R27, 0x10, RZ ;  /* 0x000000101b1d7819 */ /* 0x000fe200000006ff */
[C---:B------:R-:W-:Y:S01]  /*c6a0*/  IMAD.U32 R3, R31.reuse, 0x10000, RZ ;  /* 0x000100001f037824 */ /* 0x040fe200078e00ff */
[----:B------:R-:W-:Y:S01]  /*c6b0*/  LOP3.LUT R15, R28, 0xffff0000, RZ, 0xc0, !PT ;  /* 0xffff00001c0f7812 */ /* 0x000fe200078ec0ff */
[C---:B------:R-:W-:Y:S01]  /*c6c0*/  FMUL.FTZ R28, R20.reuse, R35 ;  /* 0x00000023141c7220 */ /* 0x040fe20000410000 */
[----:B------:R-:W-:Y:S01]  /*c6d0*/  LOP3.LUT R2, R31, 0xffff0000, RZ, 0xc0, !PT ;  /* 0xffff00001f027812 */ /* 0x000fe200078ec0ff */
[----:B------:R-:W-:Y:S01]  /*c6e0*/  FMUL.FTZ R20, R20, R29 ;  /* 0x0000001d14147220 */ /* 0x000fe20000410000 */
[----:B------:R-:W-:Y:S01]  /*c6f0*/  LOP3.LUT R4, R30, 0xffff0000, RZ, 0xc0, !PT ;  /* 0xffff00001e047812 */ /* 0x000fe200078ec0ff */
[----:B------:R-:W-:-:S02]  /*c700*/  IMAD.U32 R31, R26, 0x10000, RZ ;  /* 0x000100001a1f7824 */ /* 0x000fc400078e00ff */
[----:B------:R-:W-:Y:S02]  /*c710*/  IMAD.U32 R5, R30, 0x10000, RZ ;  /* 0x000100001e057824 */ /* 0x000fe400078e00ff */
[----:B------:R-:W-:Y:S02]  /*c720*/  IMAD.U32 R30, R40, 0x10000, RZ ;  /* 0x00010000281e7824 */ /* 0x000fe400078e00ff */
[C---:B------:R-:W-:Y:S02]  /*c730*/  FFMA.FTZ R43, R37.reuse, R29, -R28 ;  /* 0x0000001d252b7223 */ /* 0x040fe4000001081c */
[----:B------:R-:W-:Y:S01]  /*c740*/  FFMA.FTZ R35, R37, R35, R20 ;  /* 0x0000002325237223 */ /* 0x000fe20000010014 */
[----:B------:R-:W-:Y:S01]  /*c750*/  LOP3.LUT R37, R25, 0xffff0000, RZ, 0xc0, !PT ;  /* 0xffff000019257812 */ /* 0x000fe200078ec0ff */
[C---:B------:R-:W-:Y:S02]  /*c760*/  FMUL.FTZ R28, R14.reuse, R63 ;  /* 0x0000003f0e1c7220 */ /* 0x040fe40000410000 */
[----:B------:R-:W-:-:S02]  /*c770*/  FMUL.FTZ R20, R14, R31 ;  /* 0x0000001f0e147220 */ /* 0x000fc40000410000 */
[C---:B------:R-:W-:Y:S02]  /*c780*/  FMUL.FTZ R14, R3.reuse, R60 ;  /* 0x0000003c030e7220 */ /* 0x040fe40000410000 */
[-C--:B------:R-:W-:Y:S02]  /*c790*/  FMUL.FTZ R3, R3, R30.reuse ;  /* 0x0000001e03037220 */ /* 0x080fe40000410000 */
[----:B------:R-:W-:Y:S02]  /*c7a0*/  FFMA.FTZ R31, R36, R31, -R28 ;  /* 0x0000001f241f7223 */ /* 0x000fe4000001081c */
[----:B------:R-:W-:Y:S01]  /*c7b0*/  FFMA.FTZ R30, R21, R30, -R14 ;  /* 0x0000001e151e7223 */ /* 0x000fe2000001080e */
[----:B------:R-:W-:Y:S01]  /*c7c0*/  LOP3.LUT R14, R27, 0xffff0000, RZ, 0xc0, !PT ;  /* 0xffff00001b0e7812 */ /* 0x000fe200078ec0ff */
[----:B------:R-:W-:Y:S01]  /*c7d0*/  FFMA.FTZ R28, R21, R60, R3 ;  /* 0x0000003c151c7223 */ /* 0x000fe20000010003 */
[----:B------:R-:W-:Y:S01]  /*c7e0*/  LOP3.LUT R21, R26, 0xffff0000, RZ, 0xc0, !PT ;  /* 0xffff00001a157812 */ /* 0x000fe200078ec0ff */
[----:B------:R-:W-:Y:S01]  /*c7f0*/  FMUL.FTZ R3, R15, R37 ;  /* 0x000000250f037220 */ /* 0x000fe20000410000 */
[----:B------:R-:W-:Y:S01]  /*c800*/  LOP3.LUT R26, R24, 0xffff0000, RZ, 0xc0, !PT ;  /* 0xffff0000181a7812 */ /* 0x000fe200078ec0ff */
[----:B------:R-:W-:Y:S01]  /*c810*/  FFMA.FTZ R29, R36, R63, R20 ;  /* 0x0000003f241d7223 */ /* 0x000fe20000010014 */
[C---:B------:R-:W-:Y:S01]  /*c820*/  LOP3.LUT R27, R39.reuse, 0xffff0000, RZ, 0xc0, !PT ;  /* 0xffff0000271b7812 */ /* 0x040fe200078ec0ff */
[----:B------:R-:W-:-:S02]  /*c830*/  IMAD.U32 R36, R39, 0x10000, RZ ;  /* 0x0001000027247824 */ /* 0x000fc400078e00ff */
[-C--:B------:R-:W-:Y:S02]  /*c840*/  FMUL.FTZ R15, R15, R14.reuse ;  /* 0x0000000e0f0f7220 */ /* 0x080fe40000410000 */
[----:B------:R-:W-:Y:S02]  /*c850*/  FFMA.FTZ R24, R32, R14, -R3 ;  /* 0x0000000e20187223 */ /* 0x000fe40000010803 */
[C---:B------:R-:W-:Y:S02]  /*c860*/  FMUL.FTZ R14, R6.reuse, R26 ;  /* 0x0000001a060e7220 */ /* 0x040fe40000410000 */
[----:B------:R-:W-:Y:S01]  /*c870*/  FMUL.FTZ R3, R6, R21 ;  /* 0x0000001506037220 */ /* 0x000fe20000410000 */
[----:B------:R-:W-:Y:S01]  /*c880*/  F2FP.BF16.PACK_AB R24, R24, R43 ;  /* 0x0000002b1818723e */ /* 0x000fe200000010ff */
[----:B------:R-:W-:Y:S02]  /*c890*/  IMAD.U32 R25, R41, 0x10000, RZ ;  /* 0x0001000029197824 */ /* 0x000fe400078e00ff */
[----:B------:R-:W-:-:S02]  /*c8a0*/  FMUL.FTZ R6, R5, R36 ;  /* 0x0000002405067220 */ /* 0x000fc40000410000 */
[----:B------:R-:W-:Y:S02]  /*c8b0*/  FFMA.FTZ R20, R32, R37, R15 ;  /* 0x0000002520147223 */ /* 0x000fe4000001000f */
[C---:B------:R-:W-:Y:S02]  /*c8c0*/  FFMA.FTZ R21, R23.reuse, R21, -R14 ;  /* 0x0000001517157223 */ /* 0x040fe4000001080e */
[----:B------:R-:W-:Y:S01]  /*c8d0*/  FFMA.FTZ R15, R23, R26, R3 ;  /* 0x0000001a170f7223 */ /* 0x000fe20000010003 */
[----:B------:R-:W-:Y:S01]  /*c8e0*/  LOP3.LUT R26, R38, 0xffff0000, RZ, 0xc0, !PT ;  /* 0xffff0000261a7812 */ /* 0x000fe200078ec0ff */
[-C--:B------:R-:W-:Y:S01]  /*c8f0*/  FMUL.FTZ R3, R5, R25.reuse ;  /* 0x0000001905037220 */ /* 0x080fe20000410000 */
[----:B------:R-:W-:Y:S01]  /*c900*/  LOP3.LUT R23, R40, 0xffff0000, RZ, 0xc0, !PT ;  /* 0xffff000028177812 */ /* 0x000fe200078ec0ff */
[C---:B------:R-:W-:Y:S01]  /*c910*/  FFMA.FTZ R14, R22.reuse, R25, -R6 ;  /* 0x00000019160e7223 */ /* 0x040fe20000010806 */
[----:B------:R-:W-:Y:S01]  /*c920*/  LOP3.LUT R25, R41, 0xffff0000, RZ, 0xc0, !PT ;  /* 0xffff000029197812 */ /* 0x000fe200078ec0ff */
[----:B------:R-:W-:Y:S01]  /*c930*/  FFMA.FTZ R6, R22, R36, R3 ;  /* 0x0000002416067223 */ /* 0x000fe20000010003 */
[----:B------:R-:W-:Y:S01]  /*c940*/  F2FP.BF16.PACK_AB R20, R20, R35 ;  /* 0x000000231414723e */ /* 0x000fe200000010ff */
[----:B------:R-:W-:-:S02]  /*c950*/  FMUL.FTZ R5, R4, R27 ;  /* 0x0000001b04057220 */ /* 0x000fc40000410000 */
[----:B------:R-:W-:Y:S02]  /*c960*/  FMUL.FTZ R3, R2, R26 ;  /* 0x0000001a02037220 */ /* 0x000fe40000410000 */
[----:B------:R-:W-:Y:S02]  /*c970*/  FMUL.FTZ R4, R4, R25 ;  /* 0x0000001904047220 */ /* 0x000fe40000410000 */
[----:B------:R-:W-:Y:S02]  /*c980*/  FMUL.FTZ R2, R2, R23 ;  /* 0x0000001702027220 */ /* 0x000fe40000410000 */
[----:B------:R-:W-:Y:S01]  /*c990*/  FFMA.FTZ R5, R33, R25, -R5 ;  /* 0x0000001921057223 */ /* 0x000fe20000010805 */
[----:B------:R-:W-:Y:S01]  /*c9a0*/  F2FP.BF16.PACK_AB R25, R21, R31 ;  /* 0x0000001f1519723e */ /* 0x000fe200000010ff */
[----:B------:R-:W-:Y:S01]  /*c9b0*/  FFMA.FTZ R3, R34, R23, -R3 ;  /* 0x0000001722037223 */ /* 0x000fe20000010803 */
[----:B------:R-:W-:Y:S01]  /*c9c0*/  F2FP.BF16.PACK_AB R21, R15, R29 ;  /* 0x0000001d0f15723e */ /* 0x000fe200000010ff */
[----:B------:R-:W-:-:S02]  /*c9d0*/  FFMA.FTZ R4, R33, R27, R4 ;  /* 0x0000001b21047223 */ /* 0x000fc40000010004 */
[----:B------:R-:W-:Y:S01]  /*c9e0*/  FFMA.FTZ R2, R34, R26, R2 ;  /* 0x0000001a22027223 */ /* 0x000fe20000010002 */
[----:B------:R-:W-:Y:S02]  /*c9f0*/  F2FP.BF16.PACK_AB R26, R5, R14 ;  /* 0x0000000e051a723e */ /* 0x000fe400000010ff */
[----:B------:R-:W-:Y:S02]  /*ca00*/  F2FP.BF16.PACK_AB R27, R3, R30 ;  /* 0x0000001e031b723e */ /* 0x000fe400000010ff */
[----:B------:R-:W-:Y:S02]  /*ca10*/  F2FP.BF16.PACK_AB R22, R4, R6 ;  /* 0x000000060416723e */ /* 0x000fe400000010ff */
[----:B------:R-:W-:Y:S01]  /*ca20*/  F2FP.BF16.PACK_AB R23, R2, R28 ;  /* 0x0000001c0217723e */ /* 0x000fe200000010ff */
[----:B------:R1:W-:Y:S04]  /*ca30*/  STS.128 [R210+0x100], R24 ;  /* 0x00010018d2007388 */ /* 0x0003e80000000c00 */
[----:B------:R1:W-:Y:S02]  /*ca40*/  STS.128 [R42+0x100], R20 ;  /* 0x000100142a007388 */ /* 0x0003e40000000c00 */
.L_x_996:
[----:B------:R-:W-:Y:S05]  /*ca50*/  BSYNC B0 ;  /* 0x0000000000007941 */ /* 0x000fea0003800000 */
.L_x_995:
        /* <DEDUP_REMOVED lines=10> */
[----:B------:R-:W-:Y:S01]  /*cb00*/  SHF.R.U64 R8, R8, 0x10, R9 ;  /* 0x0000001008087819 */ /* 0x000fe20000001209 */
[----:B------:R-:W-:Y:S01]  /*cb10*/  IMAD.SHL.U32 R6, R6, 0x40, RZ ;  /* 0x0000004006067824 */ /* 0x000fe200078e00ff */
[----:B------:R-:W-:Y:S01]  /*cb20*/  SHF.R.S32.HI R4, RZ, 0x1f, R2 ;  /* 0x0000001fff047819 */ /* 0x000fe20000011402 */
[----:B------:R-:W-:Y:S01]  /*cb30*/  IMAD.SHL.U32 R3, R2, 0x8, RZ ;  /* 0x0000000802037824 */ /* 0x000fe200078e00ff */
[----:B------:R-:W-:-:S02]  /*cb40*/  LOP3.LUT R5, R5, 0x1c0, RZ, 0xc0, !PT ;  /* 0x000001c005057812 */ /* 0x000fc400078ec0ff */
[----:B------:R-:W-:Y:S02]  /*cb50*/  LEA.HI R2, R4, R2, RZ, 0x3 ;  /* 0x0000000204027211 */ /* 0x000fe400078f18ff */
[----:B------:R-:W-:Y:S02]  /*cb60*/  LOP3.LUT R6, R6, 0x1c0, RZ, 0xc0, !PT ;  /* 0x000001c006067812 */ /* 0x000fe400078ec0ff */
[----:B------:R-:W-:Y:S01]  /*cb70*/  SHF.R.U32.HI R5, RZ, 0x3, R5 ;  /* 0x00000003ff057819 */ /* 0x000fe20000011605 */
[----:B------:R-:W-:Y:S01]  /*cb80*/  IMAD.SHL.U32 R2, R2, 0x400, RZ ;  /* 0x0000040002027824 */ /* 0x000fe200078e00ff */
[----:B------:R-:W-:Y:S02]  /*cb90*/  LOP3.LUT R3, R6, 0x38, R3, 0xf8, !PT ;  /* 0x0000003806037812 */ /* 0x000fe400078ef803 */
[----:B------:R-:W-:Y:S02]  /*cba0*/  SHF.R.U64 R6, R16, 0x10, R17 ;  /* 0x0000001010067819 */ /* 0x000fe40000001211 */
[----:B------:R-:W-:-:S02]  /*cbb0*/  LOP3.LUT R3, R3, R5, RZ, 0x3c, !PT ;  /* 0x0000000503037212 */ /* 0x000fc400078e3cff */
[----:B------:R-:W-:Y:S02]  /*cbc0*/  LOP3.LUT R2, R2, 0x7fffe000, RZ, 0xc0, !PT ;  /* 0x7fffe00002027812 */ /* 0x000fe400078ec0ff */
[--C-:B------:R-:W-:Y:S02]  /*cbd0*/  SHF.R.U64 R14, R18, 0x10, R19.reuse ;  /* 0x00000010120e7819 */ /* 0x100fe40000001213 */
[----:B------:R-:W-:Y:S02]  /*cbe0*/  IADD3 R2, R3, R2, R12 ;  /* 0x0000000203027210 */ /* 0x000fe40007ffe00c */
[----:B------:R-:W-:Y:S02]  /*cbf0*/  SHF.R.U32.HI R3, RZ, 0x10, R19 ;  /* 0x00000010ff037819 */ /* 0x000fe40000011613 */
[----:B------:R-:W-:Y:S01]  /*cc00*/  PRMT R15, R64, 0x5432, R8 ;  /* 0x00005432400f7816 */ /* 0x000fe20000000008 */
[----:B------:R-:W-:Y:S01]  /*cc10*/  IMAD.SHL.U32 R34, R2, 0x2, RZ ;  /* 0x0000000202227824 */ /* 0x000fe200078e00ff */
[----:B------:R-:W-:-:S02]  /*cc20*/  SHF.R.U32.HI R2, RZ, 0x10, R17 ;  /* 0x00000010ff027819 */ /* 0x000fc40000011611 */
[----:B------:R-:W-:Y:S02]  /*cc30*/  SHF.R.U32.HI R4, RZ, 0x10, R9 ;  /* 0x00000010ff047819 */ /* 0x000fe40000011609 */
[----:B-1----:R-:W1:Y:S01]  /*cc40*/  LDS.128 R20, [R34+0x100] ;  /* 0x0001000022147984 */ /* 0x002e620000000c00 */
[--C-:B------:R-:W-:Y:S02]  /*cc50*/  SHF.R.U64 R9, R10, 0x10, R11.reuse ;  /* 0x000000100a097819 */ /* 0x100fe4000000120b */
[----:B------:R-:W-:Y:S02]  /*cc60*/  SHF.R.U32.HI R5, RZ, 0x10, R11 ;  /* 0x00000010ff057819 */ /* 0x000fe4000001160b */
[----:B------:R-:W-:Y:S02]  /*cc70*/  PRMT R17, R65, 0x5432, R6 ;  /* 0x0000543241117816 */ /* 0x000fe40000000006 */
[----:B------:R-:W-:Y:S02]  /*cc80*/  PRMT R30, R66, 0x5432, R9 ;  /* 0x00005432421e7816 */ /* 0x000fe40000000009 */
[----:B------:R-:W-:-:S02]  /*cc90*/  PRMT R32, R67, 0x5432, R14 ;  /* 0x0000543243207816 */ /* 0x000fc4000000000e */
[----:B------:R-:W-:Y:S02]  /*cca0*/  PRMT R16, R65, 0x5410, R2 ;  /* 0x0000541041107816 */ /* 0x000fe40000000002 */
[----:B------:R-:W-:Y:S02]  /*ccb0*/  PRMT R14, R64, 0x5410, R4 ;  /* 0x00005410400e7816 */ /* 0x000fe40000000004 */
[----:B------:R-:W-:Y:S02]  /*ccc0*/  PRMT R31, R67, 0x5410, R3 ;  /* 0x00005410431f7816 */ /* 0x000fe40000000003 */
[----:B------:R-:W-:Y:S01]  /*ccd0*/  PRMT R29, R66, 0x5410, R5 ;  /* 0x00005410421d7816 */ /* 0x000fe20000000005 */
[----:B------:R-:W-:Y:S01]  /*cce0*/  IMAD.U32 R36, R14, 0x10000, RZ ;  /* 0x000100000e247824 */ /* 0x000fe200078e00ff */
[----:B------:R-:W-:-:S03]  /*ccf0*/  LOP3.LUT R37, R15, 0xffff0000, RZ, 0xc0, !PT ;  /* 0xffff00000f257812 */ /* 0x000fc600078ec0ff */
[----:B------:R-:W-:Y:S02]  /*cd00*/  IMAD.U32 R35, R29, 0x10000, RZ ;  /* 0x000100001d237824 */ /* 0x000fe400078e00ff */
[C---:B-1----:R-:W-:Y:S01]  /*cd10*/  IMAD.U32 R10, R20.reuse, 0x10000, RZ ;  /* 0x00010000140a7824 */ /* 0x042fe200078e00ff */
[----:B------:R-:W-:Y:S01]  /*cd20*/  SHF.L.U32 R8, R21, 0x10, RZ ;  /* 0x0000001015087819 */ /* 0x000fe200000006ff */
[----:B------:R-:W-:Y:S01]  /*cd30*/  IMAD.U32 R3, R23, 0x10000, RZ ;  /* 0x0001000017037824 */ /* 0x000fe200078e00ff */
[----:B------:R-:W-:Y:S01]  /*cd40*/  LOP3.LUT R6, R21, 0xffff0000, RZ, 0xc0, !PT ;  /* 0xffff000015067812 */ /* 0x000fe200078ec0ff */
[----:B------:R-:W-:Y:S01]  /*cd50*/  IMAD.U32 R21, R17, 0x10000, RZ ;  /* 0x0001000011157824 */ /* 0x000fe200078e00ff */
[----:B------:R-:W-:Y:S01]  /*cd60*/  LOP3.LUT R9, R20, 0xffff0000, RZ, 0xc0, !PT ;  /* 0xffff000014097812 */ /* 0x000fe200078ec0ff */
[C---:B------:R-:W-:Y:S01]  /*cd70*/  IMAD.U32 R5, R22.reuse, 0x10000, RZ ;  /* 0x0001000016057824 */ /* 0x040fe200078e00ff */
[----:B------:R-:W-:Y:S02]  /*cd80*/  LOP3.LUT R2, R23, 0xffff0000, RZ, 0xc0, !PT ;  /* 0xffff000017027812 */ /* 0x000fe400078ec0ff */
[----:B------:R-:W-:Y:S01]  /*cd90*/  LOP3.LUT R4, R22, 0xffff0000, RZ, 0xc0, !PT ;  /* 0xffff000016047812 */ /* 0x000fe200078ec0ff */
[----:B--2---:R-:W1:Y:S02]  /*cda0*/  LDS.128 R24, [R38] ;  /* 0x0000000026187984 */ /* 0x004e640000000c00 */
[C---:B-1----:R-:W-:Y:S01]  /*cdb0*/  IMAD.U32 R19, R24.reuse, 0x10000, RZ ;  /* 0x0001000018137824 */ /* 0x042fe200078e00ff */
[----:B------:R-:W-:Y:S01]  /*cdc0*/  LOP3.LUT R28, R24, 0xffff0000, RZ, 0xc0, !PT ;  /* 0xffff0000181c7812 */ /* 0x000fe200078ec0ff */
[C---:B------:R-:W-:Y:S01]  /*cdd0*/  IMAD.U32 R18, R25.reuse, 0x10000, RZ ;  /* 0x0001000019127824 */ /* 0x040fe200078e00ff */
[----:B------:R-:W-:Y:S01]  /*cde0*/  LOP3.LUT R24, R25, 0xffff0000, RZ, 0xc0, !PT ;  /* 0xffff000019187812 */ /* 0x000fe200078ec0ff */
[C---:B------:R-:W-:Y:S01]  /*cdf0*/  IMAD.U32 R25, R26.reuse, 0x10000, RZ ;  /* 0x000100001a197824 */ /* 0x040fe200078e00ff */
[----:B------:R-:W-:Y:S01]  /*ce00*/  LOP3.LUT R33, R26, 0xffff0000, RZ, 0xc0, !PT ;  /* 0xffff00001a217812 */ /* 0x000fe200078ec0ff */
[C---:B------:R-:W-:Y:S01]  /*ce10*/  IMAD.U32 R11, R27.reuse, 0x10000, RZ ;  /* 0x000100001b0b7824 */ /* 0x040fe200078e00ff */
[----:B------:R-:W-:Y:S01]  /*ce20*/  LOP3.LUT R26, R27, 0xffff0000, RZ, 0xc0, !PT ;  /* 0xffff00001b1a7812 */ /* 0x000fe200078ec0ff */
[----:B------:R-:W-:-:S04]  /*ce30*/  IMAD.U32 R27, R15, 0x10000, RZ ;  /* 0x000100000f1b7824 */ /* 0x000fc800078e00ff */
[C---:B------:R-:W-:Y:S02]  /*ce40*/  FMUL.FTZ R20, R10.reuse, R27 ;  /* 0x0000001b0a147220 */ /* 0x040fe40000410000 */
[-C--:B------:R-:W-:Y:S02]  /*ce50*/  FMUL.FTZ R10, R10, R21.reuse ;  /* 0x000000150a0a7220 */ /* 0x080fe40000410000 */
[C---:B------:R-:W-:Y:S01]  /*ce60*/  FFMA.FTZ R23, R19.reuse, R21, -R20 ;  /* 0x0000001513177223 */ /* 0x040fe20000010814 */
[----:B------:R-:W-:Y:S01]  /*ce70*/  SHF.L.U32 R21, R16, 0x10, RZ ;  /* 0x0000001010157819 */ /* 0x000fe200000006ff */
[----:B------:R-:W-:Y:S02]  /*ce80*/  FFMA.FTZ R22, R19, R27, R10 ;  /* 0x0000001b13167223 */ /* 0x000fe4000001000a */
[----:B------:R-:W-:Y:S02]  /*ce90*/  IMAD.U32 R19, R31, 0x10000, RZ ;  /* 0x000100001f137824 */ /* 0x000fe400078e00ff */
[----:B------:R-:W-:-:S02]  /*cea0*/  FMUL.FTZ R20, R8, R36 ;  /* 0x0000002408147220 */ /* 0x000fc40000410000 */
[----:B------:R-:W-:Y:S02]  /*ceb0*/  FMUL.FTZ R10, R8, R21 ;  /* 0x00000015080a7220 */ /* 0x000fe40000410000 */
[C---:B------:R-:W-:Y:S02]  /*cec0*/  FMUL.FTZ R8, R3.reuse, R35 ;  /* 0x0000002303087220 */ /* 0x040fe40000410000 */
[----:B------:R-:W-:Y:S02]  /*ced0*/  FMUL.FTZ R3, R3, R19 ;  /* 0x0000001303037220 */ /* 0x000fe40000410000 */
[----:B------:R-:W-:Y:S02]  /*cee0*/  FFMA.FTZ R21, R18, R21, -R20 ;  /* 0x0000001512157223 */ /* 0x000fe40000010814 */
[----:B------:R-:W-:Y:S01]  /*cef0*/  FFMA.FTZ R19, R11, R19, -R8 ;  /* 0x000000130b137223 */ /* 0x000fe20000010808 */
[----:B------:R-:W-:Y:S01]  /*cf00*/  LOP3.LUT R8, R17, 0xffff0000, RZ, 0xc0, !PT ;  /* 0xffff000011087812 */ /* 0x000fe200078ec0ff */
[----:B------:R-:W-:Y:S01]  /*cf10*/  FFMA.FTZ R20, R11, R35, R3 ;  /* 0x000000230b147223 */ /* 0x000fe20000010003 */
[----:B------:R-:W-:Y:S01]  /*cf20*/  LOP3.LUT R11, R16, 0xffff0000, RZ, 0xc0, !PT ;  /* 0xffff0000100b7812 */ /* 0x000fe200078ec0ff */
[C---:B------:R-:W-:Y:S01]  /*cf30*/  FMUL.FTZ R3, R9.reuse, R37 ;  /* 0x0000002509037220 */ /* 0x040fe20000410000 */
[----:B------:R-:W-:Y:S01]  /*cf40*/  LOP3.LUT R16, R14, 0xffff0000, RZ, 0xc0, !PT ;  /* 0xffff00000e107812 */ /* 0x000fe200078ec0ff */
[-C--:B------:R-:W-:Y:S01]  /*cf50*/  FMUL.FTZ R9, R9, R8.reuse ;  /* 0x0000000809097220 */ /* 0x080fe20000410000 */
[----:B------:R-:W-:Y:S01]  /*cf60*/  LOP3.LUT R17, R29, 0xffff0000, RZ, 0xc0, !PT ;  /* 0xffff00001d117812 */ /* 0x000fe200078ec0ff */
[----:B------:R-:W-:-:S02]  /*cf70*/  FFMA.FTZ R15, R28, R8, -R3 ;  /* 0x000000081c0f7223 */ /* 0x000fc40000010803 */
[----:B------:R-:W-:Y:S02]  /*cf80*/  FFMA.FTZ R18, R18, R36, R10 ;  /* 0x0000002412127223 */ /* 0x000fe4000001000a */
[----:B------:R-:W-:Y:S02]  /*cf90*/  IMAD.U32 R27, R30, 0x10000, RZ ;  /* 0x000100001e1b7824 */ /* 0x000fe400078e00ff */
[C---:B------:R-:W-:Y:S02]  /*cfa0*/  FMUL.FTZ R8, R6.reuse, R16 ;  /* 0x0000001006087220 */ /* 0x040fe40000410000 */
[----:B------:R-:W-:Y:S02]  /*cfb0*/  FMUL.FTZ R3, R6, R11 ;  /* 0x0000000b06037220 */ /* 0x000fe40000410000 */
[----:B------:R-:W-:Y:S02]  /*cfc0*/  IMAD.U32 R10, R32, 0x10000, RZ ;  /* 0x00010000200a7824 */ /* 0x000fe400078e00ff */
[----:B------:R-:W-:-:S02]  /*cfd0*/  FFMA.FTZ R14, R28, R37, R9 ;  /* 0x000000251c0e7223 */ /* 0x000fc40000010009 */
[----:B------:R-:W-:Y:S02]  /*cfe0*/  FMUL.FTZ R6, R5, R27 ;  /* 0x0000001b05067220 */ /* 0x000fe40000410000 */
[C---:B------:R-:W-:Y:S01]  /*cff0*/  FFMA.FTZ R11, R24.reuse, R11, -R8 ;  /* 0x0000000b180b7223 */ /* 0x040fe20000010808 */
[----:B------:R-:W-:Y:S01]  /*d000*/  LOP3.LUT R8, R31, 0xffff0000, RZ, 0xc0, !PT ;  /* 0xffff00001f087812 */ /* 0x000fe200078ec0ff */
[----:B------:R-:W-:Y:S01]  /*d010*/  FFMA.FTZ R9, R24, R16, R3 ;  /* 0x0000001018097223 */ /* 0x000fe20000010003 */
[----:B------:R-:W-:Y:S01]  /*d020*/  LOP3.LUT R24, R30, 0xffff0000, RZ, 0xc0, !PT ;  /* 0xffff00001e187812 */ /* 0x000fe200078ec0ff */
[-C--:B------:R-:W-:Y:S01]  /*d030*/  FMUL.FTZ R3, R5, R10.reuse ;  /* 0x0000000a05037220 */ /* 0x080fe20000410000 */
[----:B------:R-:W-:Y:S01]  /*d040*/  LOP3.LUT R16, R32, 0xffff0000, RZ, 0xc0, !PT ;  /* 0xffff000020107812 */ /* 0x000fe200078ec0ff */
[----:B------:R-:W-:Y:S01]  /*d050*/  FFMA.FTZ R10, R25, R10, -R6 ;  /* 0x0000000a190a7223 */ /* 0x000fe20000010806 */
[----:B------:R-:W-:Y:S01]  /*d060*/  F2FP.BF16.PACK_AB R9, R9, R18 ;  /* 0x000000120909723e */ /* 0x000fe200000010ff */
[----:B------:R-:W-:-:S02]  /*d070*/  FFMA.FTZ R6, R25, R27, R3 ;  /* 0x0000001b19067223 */ /* 0x000fc40000010003 */
[----:B------:R-:W-:Y:S02]  /*d080*/  FMUL.FTZ R5, R4, R24 ;  /* 0x0000001804057220 */ /* 0x000fe40000410000 */
[----:B------:R-:W-:Y:S02]  /*d090*/  FMUL.FTZ R3, R2, R17 ;  /* 0x0000001102037220 */ /* 0x000fe40000410000 */
[----:B------:R-:W-:Y:S02]  /*d0a0*/  FMUL.FTZ R4, R4, R16 ;  /* 0x0000001004047220 */ /* 0x000fe40000410000 */
[----:B------:R-:W-:Y:S02]  /*d0b0*/  FMUL.FTZ R2, R2, R8 ;  /* 0x0000000802027220 */ /* 0x000fe40000410000 */
[----:B------:R-:W-:Y:S01]  /*d0c0*/  FFMA.FTZ R5, R33, R16, -R5 ;  /* 0x0000001021057223 */ /* 0x000fe20000010805 */
[----:B------:R-:W-:Y:S01]  /*d0d0*/  F2FP.BF16.PACK_AB R16, R15, R23 ;  /* 0x000000170f10723e */ /* 0x000fe200000010ff */
[----:B------:R-:W-:Y:S01]  /*d0e0*/  FFMA.FTZ R3, R26, R8, -R3 ;  /* 0x000000081a037223 */ /* 0x000fe20000010803 */
[----:B------:R-:W-:Y:S01]  /*d0f0*/  F2FP.BF16.PACK_AB R8, R14, R22 ;  /* 0x000000160e08723e */ /* 0x000fe200000010ff */
[----:B------:R-:W-:Y:S01]  /*d100*/  FFMA.FTZ R4, R33, R24, R4 ;  /* 0x0000001821047223 */ /* 0x000fe20000010004 */
[----:B------:R-:W-:Y:S01]  /*d110*/  F2FP.BF16.PACK_AB R18, R5, R10 ;  /* 0x0000000a0512723e */ /* 0x000fe200000010ff */
[----:B------:R-:W-:Y:S01]  /*d120*/  FFMA.FTZ R2, R26, R17, R2 ;  /* 0x000000111a027223 */ /* 0x000fe20000010002 */
[----:B------:R-:W-:-:S02]  /*d130*/  F2FP.BF16.PACK_AB R17, R11, R21 ;  /* 0x000000150b11723e */ /* 0x000fc400000010ff */
[----:B------:R-:W-:Y:S02]  /*d140*/  F2FP.BF16.PACK_AB R19, R3, R19 ;  /* 0x000000130313723e */ /* 0x000fe400000010ff */
[----:B------:R-:W-:Y:S02]  /*d150*/  F2FP.BF16.PACK_AB R10, R4, R6 ;  /* 0x00000006040a723e */ /* 0x000fe400000010ff */
[----:B------:R-:W-:Y:S01]  /*d160*/  F2FP.BF16.PACK_AB R11, R2, R20 ;  /* 0x00000014020b723e */ /* 0x000fe200000010ff */
[----:B------:R1:W-:Y:S04]  /*d170*/  STS.128 [R38], R16 ;  /* 0x0000001026007388 */ /* 0x0003e80000000c00 */
[----:B------:R1:W-:Y:S02]  /*d180*/  STS.128 [R34+0x100], R8 ;  /* 0x0001000822007388 */ /* 0x0003e40000000c00 */
.L_x_998:
[----:B------:R-:W-:Y:S05]  /*d190*/  BSYNC B0 ;  /* 0x0000000000007941 */ /* 0x000fea0003800000 */
.L_x_997:
        /* <DEDUP_REMOVED lines=23> */
[----:B------:R-:W-:Y:S02]  /*d310*/  SHF.R.U32.HI R14, RZ, 0x10, R49 ;  /* 0x00000010ff0e7819 */ /* 0x000fe40000011631 */
[----:B------:R-:W-:Y:S02]  /*d320*/  IADD3 R2, R3, R2, R13 ;  /* 0x0000000203027210 */ /* 0x000fe40007ffe00d */
[----:B-1----:R-:W-:Y:S02]  /*d330*/  SHF.R.U32.HI R24, RZ, 0x10, R51 ;  /* 0x00000010ff187819 */ /* 0x002fe40000011633 */
[----:B------:R-:W-:Y:S01]  /*d340*/  SHF.R.U32.HI R5, RZ, 0x10, R47 ;  /* 0x00000010ff057819 */ /* 0x000fe2000001162f */
[----:B------:R-:W-:Y:S01]  /*d350*/  IMAD.SHL.U32 R33, R2, 0x2, RZ ;  /* 0x0000000202217824 */ /* 0x000fe200078e00ff */
[----:B------:R-:W-:-:S02]  /*d360*/  SHF.R.U64 R2, R44, 0x10, R45 ;  /* 0x000000102c027819 */ /* 0x000fc4000000122d */
[----:B------:R-:W-:Y:S02]  /*d370*/  PRMT R21, R68, 0x5432, R6 ;  /* 0x0000543244157816 */ /* 0x000fe40000000006 */
[----:B------:R-:W1:Y:S01]  /*d380*/  LDS.128 R8, [R33+0x100] ;  /* 0x0001000021087984 */ /* 0x000e620000000c00 */
[----:B------:R-:W-:Y:S02]  /*d390*/  PRMT R23, R69, 0x5432, R2 ;  /* 0x0000543245177816 */ /* 0x000fe40000000002 */
[----:B------:R-:W-:Y:S01]  /*d3a0*/  PRMT R29, R70, 0x5432, R15 ;  /* 0x00005432461d7816 */ /* 0x000fe2000000000f */
[----:B------:R-:W-:Y:S01]  /*d3b0*/  IMAD.U32 R34, R21, 0x10000, RZ ;  /* 0x0001000015227824 */ /* 0x000fe200078e00ff */
[----:B------:R-:W-:Y:S02]  /*d3c0*/  SHF.R.U32.HI R3, RZ, 0x10, R45 ;  /* 0x00000010ff037819 */ /* 0x000fe4000001162d */
[----:B------:R-:W-:Y:S02]  /*d3d0*/  PRMT R20, R68, 0x5410, R14 ;  /* 0x0000541044147816 */ /* 0x000fe4000000000e */
[----:B------:R-:W-:-:S02]  /*d3e0*/  PRMT R28, R70, 0x5410, R24 ;  /* 0x00005410461c7816 */ /* 0x000fc40000000018 */
[----:B------:R-:W-:Y:S01]  /*d3f0*/  SHF.R.U64 R4, R46, 0x10, R47 ;  /* 0x000000102e047819 */ /* 0x000fe2000000122f */
[----:B------:R-:W-:Y:S01]  /*d400*/  IMAD.U32 R38, R20, 0x10000, RZ ;  /* 0x0001000014267824 */ /* 0x000fe200078e00ff */
[----:B------:R-:W-:Y:S01]  /*d410*/  PRMT R30, R71, 0x5410, R5 ;  /* 0x00005410471e7816 */ /* 0x000fe20000000005 */
[----:B------:R-:W-:Y:S01]  /*d420*/  IMAD.U32 R37, R28, 0x10000, RZ ;  /* 0x000100001c257824 */ /* 0x000fe200078e00ff */
[----:B------:R-:W-:Y:S02]  /*d430*/  PRMT R22, R69, 0x5410, R3 ;  /* 0x0000541045167816 */ /* 0x000fe40000000003 */
[----:B------:R-:W-:Y:S01]  /*d440*/  PRMT R31, R71, 0x5432, R4 ;  /* 0x00005432471f7816 */ /* 0x000fe20000000004 */
[----:B------:R-:W-:Y:S01]  /*d450*/  IMAD.U32 R36, R30, 0x10000, RZ ;  /* 0x000100001e247824 */ /* 0x000fe200078e00ff */
[----:B------:R-:W-:Y:S01]  /*d460*/  LOP3.LUT R39, R21, 0xffff0000, RZ, 0xc0, !PT ;  /* 0xffff000015277812 */ /* 0x000fe200078ec0ff */
[----:B-1----:R-:W-:Y:S01]  /*d470*/  IMAD.U32 R15, R8, 0x10000, RZ ;  /* 0x00010000080f7824 */ /* 0x002fe200078e00ff */
[----:B------:R-:W-:Y:S01]  /*d480*/  SHF.L.U32 R14, R9, 0x10, RZ ;  /* 0x00000010090e7819 */ /* 0x000fe200000006ff */
[----:B------:R-:W-:Y:S01]  /*d490*/  IMAD.U32 R3, R11, 0x10000, RZ ;  /* 0x000100000b037824 */ /* 0x000fe200078e00ff */
[----:B------:R-:W-:Y:S01]  /*d4a0*/  LOP3.LUT R6, R9, 0xffff0000, RZ, 0xc0, !PT ;  /* 0xffff000009067812 */ /* 0x000fe200078ec0ff */
[C---:B------:R-:W-:Y:S01]  /*d4b0*/  IMAD.U32 R5, R10.reuse, 0x10000, RZ ;  /* 0x000100000a057824 */ /* 0x040fe200078e00ff */
[----:B------:R-:W-:Y:S01]  /*d4c0*/  LOP3.LUT R4, R10, 0xffff0000, RZ, 0xc0, !PT ;  /* 0xffff00000a047812 */ /* 0x000fe200078ec0ff */
[----:B------:R-:W-:Y:S01]  /*d4d0*/  FMUL.FTZ R10, R15, R34 ;  /* 0x000000220f0a7220 */ /* 0x000fe20000410000 */
[----:B------:R-:W-:Y:S01]  /*d4e0*/  LOP3.LUT R2, R11, 0xffff0000, RZ, 0xc0, !PT ;  /* 0xffff00000b027812 */ /* 0x000fe200078ec0ff */
[----:B------:R-:W-:Y:S01]  /*d4f0*/  FMUL.FTZ R11, R14, R38 ;  /* 0x000000260e0b7220 */ /* 0x000fe20000410000 */
        /* <DEDUP_REMOVED lines=8> */
[----:B------:R-:W-:-:S02]  /*d580*/  IMAD.U32 R19, R23, 0x10000, RZ ;  /* 0x0001000017137824 */ /* 0x000fc400078e00ff */
[C---:B------:R-:W-:Y:S01]  /*d590*/  IMAD.U32 R24, R17.reuse, 0x10000, RZ ;  /* 0x0001000011187824 */ /* 0x040fe200078e00ff */
[----:B------:R-:W-:Y:S01]  /*d5a0*/  LOP3.LUT R17, R17, 0xffff0000, RZ, 0xc0, !PT ;  /* 0xffff000011117812 */ /* 0x000fe200078ec0ff */
[-C--:B------:R-:W-:Y:S01]  /*d5b0*/  FMUL.FTZ R9, R15, R19.reuse ;  /* 0x000000130f097220 */ /* 0x080fe20000410000 */
[----:B------:R-:W-:Y:S01]  /*d5c0*/  SHF.L.U32 R15, R22, 0x10, RZ ;  /* 0x00000010160f7819 */ /* 0x000fe200000006ff */
[C---:B------:R-:W-:Y:S02]  /*d5d0*/  FFMA.FTZ R35, R25.reuse, R19, -R10 ;  /* 0x0000001319237223 */ /* 0x040fe4000001080a */
[----:B------:R-:W-:Y:S02]  /*d5e0*/  FFMA.FTZ R34, R25, R34, R9 ;  /* 0x0000002219227223 */ /* 0x000fe40000010009 */
[C---:B------:R-:W-:Y:S02]  /*d5f0*/  FMUL.FTZ R9, R3.reuse, R37 ;  /* 0x0000002503097220 */ /* 0x040fe40000410000 */
[----:B------:R-:W-:-:S02]  /*d600*/  FMUL.FTZ R3, R3, R36 ;  /* 0x0000002403037220 */ /* 0x000fc40000410000 */
[-C--:B------:R-:W-:Y:S02]  /*d610*/  FMUL.FTZ R10, R14, R15.reuse ;  /* 0x0000000f0e0a7220 */ /* 0x080fe40000410000 */
[----:B------:R-:W-:Y:S01]  /*d620*/  FFMA.FTZ R25, R24, R15, -R11 ;  /* 0x0000000f18197223 */ /* 0x000fe2000001080b */
[----:B------:R-:W-:Y:S01]  /*d630*/  LOP3.LUT R11, R22, 0xffff0000, RZ, 0xc0, !PT ;  /* 0xffff0000160b7812 */ /* 0x000fe200078ec0ff */
[C---:B------:R-:W-:Y:S01]  /*d640*/  FFMA.FTZ R21, R16.reuse, R36, -R9 ;  /* 0x0000002410157223 */ /* 0x040fe20000010809 */
        /* <DEDUP_REMOVED lines=8> */
[----:B------:R-:W-:Y:S02]  /*d6d0*/  FMUL.FTZ R9, R6, R16 ;  /* 0x0000001006097220 */ /* 0x000fe40000410000 */
[----:B------:R-:W-:Y:S02]  /*d6e0*/  FFMA.FTZ R19, R24, R38, R10 ;  /* 0x0000002618137223 */ /* 0x000fe4000001000a */
[----:B------:R-:W-:Y:S02]  /*d6f0*/  IMAD.U32 R23, R29, 0x10000, RZ ;  /* 0x000100001d177824 */ /* 0x000fe400078e00ff */
[-C--:B------:R-:W-:Y:S02]  /*d700*/  FMUL.FTZ R3, R6, R11.reuse ;  /* 0x0000000b06037220 */ /* 0x080fe40000410000 */
[----:B------:R-:W-:Y:S02]  /*d710*/  IMAD.U32 R10, R31, 0x10000, RZ ;  /* 0x000100001f0a7824 */ /* 0x000fe400078e00ff */
[----:B------:R-:W-:-:S02]  /*d720*/  FFMA.FTZ R11, R17, R11, -R9 ;  /* 0x0000000b110b7223 */ /* 0x000fc40000010809 */
[----:B------:R-:W-:Y:S02]  /*d730*/  FMUL.FTZ R6, R5, R23 ;  /* 0x0000001705067220 */ /* 0x000fe40000410000 */
[----:B------:R-:W-:Y:S01]  /*d740*/  FFMA.FTZ R9, R17, R16, R3 ;  /* 0x0000001011097223 */ /* 0x000fe20000010003 */
[----:B------:R-:W-:Y:S01]  /*d750*/  LOP3.LUT R17, R31, 0xffff0000, RZ, 0xc0, !PT ;  /* 0xffff00001f117812 */ /* 0x000fe200078ec0ff */
[-C--:B------:R-:W-:Y:S01]  /*d760*/  FMUL.FTZ R3, R5, R10.reuse ;  /* 0x0000000a05037220 */ /* 0x080fe20000410000 */
[----:B------:R-:W-:Y:S01]  /*d770*/  LOP3.LUT R16, R30, 0xffff0000, RZ, 0xc0, !PT ;  /* 0xffff00001e107812 */ /* 0x000fe200078ec0ff */
[C---:B------:R-:W-:Y:S01]  /*d780*/  FFMA.FTZ R10, R26.reuse, R10, -R6 ;  /* 0x0000000a1a0a7223 */ /* 0x040fe20000010806 */
[----:B------:R-:W-:Y:S01]  /*d790*/  F2FP.BF16.PACK_AB R9, R9, R19 ;  /* 0x000000130909723e */ /* 0x000fe200000010ff */
[----:B------:R-:W-:Y:S02]  /*d7a0*/  FFMA.FTZ R6, R26, R23, R3 ;  /* 0x000000171a067223 */ /* 0x000fe40000010003 */
[----:B------:R-:W-:-:S02]  /*d7b0*/  FMUL.FTZ R5, R4, R22 ;  /* 0x0000001604057220 */ /* 0x000fc40000410000 */
[----:B------:R-:W-:Y:S02]  /*d7c0*/  FMUL.FTZ R3, R2, R20 ;  /* 0x0000001402037220 */ /* 0x000fe40000410000 */
[-C--:B------:R-:W-:Y:S02]  /*d7d0*/  FMUL.FTZ R4, R4, R17.reuse ;  /* 0x0000001104047220 */ /* 0x080fe40000410000 */
[-C--:B------:R-:W-:Y:S02]  /*d7e0*/  FMUL.FTZ R2, R2, R16.reuse ;  /* 0x0000001002027220 */ /* 0x080fe40000410000 */
[----:B------:R-:W-:Y:S01]  /*d7f0*/  FFMA.FTZ R5, R32, R17, -R5 ;  /* 0x0000001120057223 */ /* 0x000fe20000010805 */
[----:B------:R-:W-:Y:S01]  /*d800*/  F2FP.BF16.PACK_AB R17, R11, R25 ;  /* 0x000000190b11723e */ /* 0x000fe200000010ff */
[----:B------:R-:W-:Y:S01]  /*d810*/  FFMA.FTZ R3, R18, R16, -R3 ;  /* 0x0000001012037223 */ /* 0x000fe20000010803 */
[----:B------:R-:W-:Y:S01]  /*d820*/  F2FP.BF16.PACK_AB R16, R14, R35 ;  /* 0x000000230e10723e */ /* 0x000fe200000010ff */
[----:B------:R-:W-:-:S02]  /*d830*/  FFMA.FTZ R8, R27, R39, R8 ;  /* 0x000000271b087223 */ /* 0x000fc40000010008 */
[----:B------:R-:W-:Y:S01]  /*d840*/  FFMA.FTZ R4, R32, R22, R4 ;  /* 0x0000001620047223 */ /* 0x000fe20000010004 */
[----:B------:R-:W-:Y:S01]  /*d850*/  F2FP.BF16.PACK_AB R19, R3, R21 ;  /* 0x000000150313723e */ /* 0x000fe200000010ff */
[----:B------:R-:W-:Y:S01]  /*d860*/  FFMA.FTZ R2, R18, R20, R2 ;  /* 0x0000001412027223 */ /* 0x000fe20000010002 */
[----:B------:R-:W-:Y:S02]  /*d870*/  F2FP.BF16.PACK_AB R18, R5, R10 ;  /* 0x0000000a0512723e */ /* 0x000fe400000010ff */
[----:B------:R-:W-:Y:S02]  /*d880*/  F2FP.BF16.PACK_AB R8, R8, R34 ;  /* 0x000000220808723e */ /* 0x000fe400000010ff */
[----:B------:R-:W-:Y:S01]  /*d890*/  F2FP.BF16.PACK_AB R10, R4, R6 ;  /* 0x00000006040a723e */ /* 0x000fe200000010ff */
[----:B------:R1:W-:Y:S01]  /*d8a0*/  STS.128 [R40], R16 ;  /* 0x0000001028007388 */ /* 0x0003e20000000c00 */
[----:B------:R-:W-:-:S05]  /*d8b0*/  F2FP.BF16.PACK_AB R11, R2, R15 ;  /* 0x0000000f020b723e */ /* 0x000fca00000010ff */
[----:B------:R1:W-:Y:S02]  /*d8c0*/  STS.128 [R33+0x100], R8 ;  /* 0x0001000821007388 */ /* 0x0003e40000000c00 */
.L_x_1000:
[----:B------:R-:W-:Y:S05]  /*d8d0*/  BSYNC B0 ;  /* 0x0000000000007941 */ /* 0x000fea0003800000 */
.L_x_999:
[----:B------:R-:W-:-:S04]  /*d8e0*/  IADD3 R2, R101, 0x60, RZ ;  /* 0x0000006065027810 */ /* 0x000fc80007ffe0ff */
[----:B------:R-:W-:-:S13]  /*d8f0*/  ISETP.GE.OR P0, PT, R2, R62, P2 ;  /* 0x0000003e0200720c */ /* 0x000fda0001706670 */
[----:B------:R-:W-:Y:S05]  /*d900*/  @P0 BRA `(.L_x_988) ;  /* 0x0000070000000947 */ /* 0x000fea0003800000 */
[----:B------:R-:W2:Y:S04]  /*d910*/  LDL R5, [R1+0x64] ;  /* 0x0000640001057983 */ /* 0x000ea80000100800 */
[----:B-1----:R-:W3:Y:S01]  /*d920*/  LDL R40, [R1+0x50] ;  /* 0x0000500001287983 */ /* 0x002ee20000100800 */
        /* <DEDUP_REMOVED lines=15> */
[----:B------:R-:W-:Y:S02]  /*da20*/  SHF.R.U32.HI R14, RZ, 0x10, R53 ;  /* 0x00000010ff0e7819 */ /* 0x000fe40000011635 */
[----:B------:R-:W-:-:S02]  /*da30*/  LOP3.LUT R3, R3, R6, RZ, 0x3c, !PT ;  /* 0x0000000603037212 */ /* 0x000fc400078e3cff */
[----:B------:R-:W-:Y:S02]  /*da40*/  LOP3.LUT R2, R2, 0x7fffe000, RZ, 0xc0, !PT ;  /* 0x7fffe00002027812 */ /* 0x000fe400078ec0ff */
[----:B------:R-:W-:Y:S02]  /*da50*/  SHF.R.U64 R6, R52, 0x10, R53 ;  /* 0x0000001034067819 */ /* 0x000fe40000001235 */
[----:B------:R-:W-:Y:S02]  /*da60*/  SHF.R.U32.HI R24, RZ, 0x10, R55 ;  /* 0x00000010ff187819 */ /* 0x000fe40000011637 */
[----:B------:R-:W-:Y:S02]  /*da70*/  PRMT R21, R73, 0x5432, R6 ;  /* 0x0000543249157816 */ /* 0x000fe40000000006 */
[----:B------:R-:W-:Y:S02]  /*da80*/  PRMT R29, R75, 0x5432, R15 ;  /* 0x000054324b1d7816 */ /* 0x000fe4000000000f */
[----:B------:R-:W-:Y:S01]  /*da90*/  PRMT R20, R73, 0x5410, R14 ;  /* 0x0000541049147816 */ /* 0x000fe2000000000e */
[----:B------:R-:W-:Y:S01]  /*daa0*/  IMAD.U32 R34, R21, 0x10000, RZ ;  /* 0x0001000015227824 */ /* 0x000fe200078e00ff */
[----:B------:R-:W-:-:S02]  /*dab0*/  PRMT R28, R75, 0x5410, R24 ;  /* 0x000054104b1c7816 */ /* 0x000fc40000000018 */
[----:B------:R-:W-:Y:S01]  /*dac0*/  SHF.R.U64 R4, R58, 0x10, R59 ;  /* 0x000000103a047819 */ /* 0x000fe2000000123b */
[----:B------:R-:W-:Y:S01]  /*dad0*/  IMAD.U32 R38, R20, 0x10000, RZ ;  /* 0x0001000014267824 */ /* 0x000fe200078e00ff */
[----:B------:R-:W-:Y:S01]  /*dae0*/  LOP3.LUT R39, R21, 0xffff0000, RZ, 0xc0, !PT ;  /* 0xffff000015277812 */ /* 0x000fe200078ec0ff */
[----:B------:R-:W-:Y:S01]  /*daf0*/  IMAD.U32 R37, R28, 0x10000, RZ ;  /* 0x000100001c257824 */ /* 0x000fe200078e00ff */
[----:B------:R-:W-:Y:S02]  /*db00*/  PRMT R31, R80, 0x5432, R4 ;  /* 0x00005432501f7816 */ /* 0x000fe40000000004 */
[----:B--2---:R-:W-:Y:S02]  /*db10*/  IADD3 R2, R3, R2, R5 ;  /* 0x0000000203027210 */ /* 0x004fe40007ffe005 */
[----:B------:R-:W-:Y:S01]  /*db20*/  SHF.R.U32.HI R5, RZ, 0x10, R59 ;  /* 0x00000010ff057819 */ /* 0x000fe2000001163b */
[----:B---3--:R-:W1:Y:S02]  /*db30*/  LDS.128 R16, [R40] ;  /* 0x0000000028107984 */ /* 0x008e640000000c00 */
[----:B------:R-:W-:Y:S01]  /*db40*/  IMAD.SHL.U32 R33, R2, 0x2, RZ ;  /* 0x0000000202217824 */ /* 0x000fe200078e00ff */
[----:B------:R-:W-:-:S02]  /*db50*/  SHF.R.U64 R2, R56, 0x10, R57 ;  /* 0x0000001038027819 */ /* 0x000fc40000001239 */
[----:B------:R-:W-:Y:S02]  /*db60*/  SHF.R.U32.HI R3, RZ, 0x10, R57 ;  /* 0x00000010ff037819 */ /* 0x000fe40000011639 */
[----:B------:R-:W2:Y:S01]  /*db70*/  LDS.128 R8, [R33+0x100] ;  /* 0x0001000021087984 */ /* 0x000ea20000000c00 */
[----:B------:R-:W-:Y:S02]  /*db80*/  PRMT R23, R74, 0x5432, R2 ;  /* 0x000054324a177816 */ /* 0x000fe40000000002 */
[----:B------:R-:W-:Y:S02]  /*db90*/  PRMT R30, R80, 0x5410, R5 ;  /* 0x00005410501e7816 */ /* 0x000fe40000000005 */
[----:B------:R-:W-:-:S03]  /*dba0*/  PRMT R22, R74, 0x5410, R3 ;  /* 0x000054104a167816 */ /* 0x000fc60000000003 */
[----:B------:R-:W-:Y:S02]  /*dbb0*/  IMAD.U32 R36, R30, 0x10000, RZ ;  /* 0x000100001e247824 */ /* 0x000fe400078e00ff */
[C---:B-1----:R-:W-:Y:S01]  /*dbc0*/  IMAD.U32 R25, R16.reuse, 0x10000, RZ ;  /* 0x0001000010197824 */ /* 0x042fe200078e00ff */
[----:B------:R-:W-:Y:S01]  /*dbd0*/  LOP3.LUT R27, R16, 0xffff0000, RZ, 0xc0, !PT ;  /* 0xffff0000101b7812 */ /* 0x000fe200078ec0ff */
[C---:B------:R-:W-:Y:S01]  /*dbe0*/  IMAD.U32 R26, R18.reuse, 0x10000, RZ ;  /* 0x00010000121a7824 */ /* 0x040fe200078e00ff */
[----:B------:R-:W-:Y:S01]  /*dbf0*/  LOP3.LUT R32, R18, 0xffff0000, RZ, 0xc0, !PT ;  /* 0xffff000012207812 */ /* 0x000fe200078ec0ff */
[C---:B------:R-:W-:Y:S01]  /*dc00*/  IMAD.U32 R16, R19.reuse, 0x10000, RZ ;  /* 0x0001000013107824 */ /* 0x040fe200078e00ff */
[----:B------:R-:W-:Y:S01]  /*dc10*/  LOP3.LUT R18, R19, 0xffff0000, RZ, 0xc0, !PT ;  /* 0xffff000013127812 */ /* 0x000fe200078ec0ff */
[----:B--2---:R-:W-:Y:S01]  /*dc20*/  IMAD.U32 R15, R8, 0x10000, RZ ;  /* 0x00010000080f7824 */ /* 0x004fe200078e00ff */
[----:B------:R-:W-:Y:S01]  /*dc30*/  SHF.L.U32 R14, R9, 0x10, RZ ;  /* 0x00000010090e7819 */ /* 0x000fe200000006ff */
[----:B------:R-:W-:Y:S01]  /*dc40*/  IMAD.U32 R19, R23, 0x10000, RZ ;  /* 0x0001000017137824 */ /* 0x000fe200078e00ff */
[----:B------:R-:W-:Y:S01]  /*dc50*/  LOP3.LUT R6, R9, 0xffff0000, RZ, 0xc0, !PT ;  /* 0xffff000009067812 */ /* 0x000fe200078ec0ff */
[----:B------:R-:W-:Y:S01]  /*dc60*/  IMAD.U32 R3, R11, 0x10000, RZ ;  /* 0x000100000b037824 */ /* 0x000fe200078e00ff */
[C---:B------:R-:W-:Y:S01]  /*dc70*/  LOP3.LUT R4, R10.reuse, 0xffff0000, RZ, 0xc0, !PT ;  /* 0xffff00000a047812 */ /* 0x040fe200078ec0ff */
[----:B------:R-:W-:Y:S01]  /*dc80*/  FMUL.FTZ R9, R15, R19 ;  /* 0x000000130f097220 */ /* 0x000fe20000410000 */
[----:B------:R-:W-:Y:S01]  /*dc90*/  LOP3.LUT R2, R11, 0xffff0000, RZ, 0xc0, !PT ;  /* 0xffff00000b027812 */ /* 0x000fe200078ec0ff */
[----:B------:R-:W-:Y:S01]  /*dca0*/  IMAD.U32 R5, R10, 0x10000, RZ ;  /* 0x000100000a057824 */ /* 0x000fe200078e00ff */
[----:B------:R-:W-:Y:S01]  /*dcb0*/  LOP3.LUT R8, R8, 0xffff0000, RZ, 0xc0, !PT ;  /* 0xffff000008087812 */ /* 0x000fe200078ec0ff */
[-C--:B------:R-:W-:Y:S01]  /*dcc0*/  FMUL.FTZ R10, R15, R34.reuse ;  /* 0x000000220f0a7220 */ /* 0x080fe20000410000 */
[----:B------:R-:W-:Y:S01]  /*dcd0*/  SHF.L.U32 R15, R22, 0x10, RZ ;  /* 0x00000010160f7819 */ /* 0x000fe200000006ff */
[----:B------:R-:W-:-:S02]  /*dce0*/  FFMA.FTZ R34, R25, R34, R9 ;  /* 0x0000002219227223 */ /* 0x000fc40000010009 */
[C---:B------:R-:W-:Y:S01]  /*dcf0*/  IMAD.U32 R24, R17.reuse, 0x10000, RZ ;  /* 0x0001000011187824 */ /* 0x040fe200078e00ff */
[----:B------:R-:W-:Y:S01]  /*dd00*/  LOP3.LUT R17, R17, 0xffff0000, RZ, 0xc0, !PT ;  /* 0xffff000011117812 */ /* 0x000fe200078ec0ff */
[C---:B------:R-:W-:Y:S02]  /*dd10*/  FMUL.FTZ R11, R14.reuse, R38 ;  /* 0x000000260e0b7220 */ /* 0x040fe40000410000 */
[C---:B------:R-:W-:Y:S02]  /*dd20*/  FMUL.FTZ R9, R3.reuse, R37 ;  /* 0x0000002503097220 */ /* 0x040fe40000410000 */
[----:B------:R-:W-:Y:S02]  /*dd30*/  FMUL.FTZ R3, R3, R36 ;  /* 0x0000002403037220 */ /* 0x000fe40000410000 */
[----:B------:R-:W-:Y:S02]  /*dd40*/  FFMA.FTZ R35, R25, R19, -R10 ;  /* 0x0000001319237223 */ /* 0x000fe4000001080a */
[----:B------:R-:W-:-:S02]  /*dd50*/  FMUL.FTZ R10, R14, R15 ;  /* 0x0000000f0e0a7220 */ /* 0x000fc40000410000 */
        /* <DEDUP_REMOVED lines=43> */
.L_x_988:
[----:B------:R-:W-:Y:S05]  /*e010*/  BSYNC B2 ;  /* 0x0000000000027941 */ /* 0x000fea0003800000 */
.L_x_966:
[----:B-1----:R-:W-:Y:S01]  /*e020*/  IMAD R4, R81, c[0x0][0x208], RZ ;  /* 0x0000820051047a24 */ /* 0x002fe200078e02ff */
[----:B------:R-:W-:Y:S01]  /*e030*/  BAR.SYNC.DEFER_BLOCKING 0x0 ;  /* 0x0000000000007b1d */ /* 0x000fe20000010000 */
[----:B------:R-:W-:Y:S01]  /*e040*/  IMAD.WIDE.U32 R2, R225, c[0x0][0x208], RZ ;  /* 0x00008200e1027a25 */ /* 0x000fe200078e00ff */
[----:B------:R-:W-:Y:S02]  /*e050*/  SHF.L.U32 R60, R76, 0x1, RZ ;  /* 0x000000014c3c7819 */ /* 0x000fe400000006ff */
[----:B------:R-:W-:Y:S01]  /*e060*/  SHF.L.U32 R63, R211, 0x1, RZ ;  /* 0x00000001d33f7819 */ /* 0x000fe200000006ff */
[----:B------:R-:W-:Y:S01]  /*e070*/  IMAD R4, R225, c[0x0][0x20c], R4 ;  /* 0x00008300e1047a24 */ /* 0x000fe200078e0204 */
[----:B------:R-:W-:Y:S01]  /*e080*/  IADD3 R193, R188, 0x20, RZ ;  /* 0x00000020bcc17810 */ /* 0x000fe20007ffe0ff */
[----:B------:R-:W-:Y:S01]  /*e090*/  IMAD.WIDE.U32 R248, R72, c[0x0][0x210], RZ ;  /* 0x0000840048f87a25 */ /* 0x000fe200078e00ff */
[----:B------:R-:W-:Y:S01]  /*e0a0*/  SHF.L.U64.HI R62, R76, 0x1, R77 ;  /* 0x000000014c3e7819 */ /* 0x000fe2000001024d */
[----:B------:R-:W-:Y:S01]  /*e0b0*/  BSSY B0, `(.L_x_1001) ;  /* 0x0000189000007945 */ /* 0x000fe20003800000 */
[----:B------:R-:W-:Y:S01]  /*e0c0*/  IADD3 R3, R3, R4, RZ ;  /* 0x0000000403037210 */ /* 0x000fe20007ffe0ff */
[----:B------:R-:W-:Y:S01]  /*e0d0*/  IMAD R4, R82, c[0x0][0x218], RZ ;  /* 0x0000860052047a24 */ /* 0x000fe200078e02ff */
[----:B------:R-:W-:Y:S01]  /*e0e0*/  SHF.L.U64.HI R96, R211, 0x1, R238 ;  /* 0x00000001d3607819 */ /* 0x000fe200000102ee */
[----:B------:R-:W-:-:S02]  /*e0f0*/  IMAD R247, R72, c[0x0][0x214], R249 ;  /* 0x0000850048f77a24 */ /* 0x000fc400078e02f9 */
[----:B------:R-:W-:-:S04]  /*e100*/  IMAD.WIDE.U32 R2, R222, c[0x0][0x218], R2 ;  /* 0x00008600de027a25 */ /* 0x000fc800078e0002 */
[----:B------:R-:W-:Y:S01]  /*e110*/  IMAD R4, R222, c[0x0][0x21c], R4 ;  /* 0x00008700de047a24 */ /* 0x000fe200078e0204 */
[----:B------:R-:W-:-:S04]  /*e120*/  IADD3 R2, P0, R2, R248, RZ ;  /* 0x000000f802027210 */ /* 0x000fc80007f1e0ff */
[----:B------:R-:W-:Y:S01]  /*e130*/  IADD3.X R3, R247, R3, R4, P0, !PT ;  /* 0x00000003f7037210 */ /* 0x000fe200007fe404 */
[----:B------:R-:W-:Y:S01]  /*e140*/  LDSM.16.M88.4 R132, [R205] ;  /* 0x00000000cd84783b */ /* 0x000fe20000000200 */
[----:B------:R-:W-:-:S03]  /*e150*/  LEA R6, P0, R2, c[0x0][0x1f8], 0x1 ;  /* 0x00007e0002067a11 */ /* 0x000fc600078008ff */
[----:B------:R-:W-:Y:S01]  /*e160*/  LDSM.16.M88.4 R136, [R206] ;  /* 0x00000000ce88783b */ /* 0x000fe20000000200 */
[----:B------:R-:W-:Y:S02]  /*e170*/  LEA.HI.X R14, R2, c[0x0][0x1fc], R3, 0x1, P0 ;  /* 0x00007f00020e7a11 */ /* 0x000fe400000f0c03 */
[----:B------:R-:W-:Y:S01]  /*e180*/  R2P PR, R102, 0x6 ;  /* 0x0000000666007804 */ /* 0x000fe20000000000 */
[----:B------:R-:W-:Y:S04]  /*e190*/  LDSM.16.M88.4 R164, [R208] ;  /* 0x00000000d0a4783b */ /* 0x000fe80000000200 */
[----:B------:R-:W-:Y:S04]  /*e1a0*/  LDSM.16.M88.4 R168, [R207] ;  /* 0x00000000cfa8783b */ /* 0x000fe80000000200 */
[----:B------:R-:W-:Y:S04]  /*e1b0*/  LDSM.16.M88.4 R172, [R205+0x4000] ;  /* 0x00400000cdac783b */ /* 0x000fe80000000200 */
[----:B------:R-:W-:Y:S01]  /*e1c0*/  LDSM.16.M88.4 R176, [R206+0x4000] ;  /* 0x00400000ceb0783b */ /* 0x000fe20000000200 */
[----:B------:R-:W-:-:S03]  /*e1d0*/  @P1 IADD3 R193, R188, -0x20, RZ ;  /* 0xffffffe0bcc11810 */ /* 0x000fc60007ffe0ff */
[----:B------:R-:W-:Y:S01]  /*e1e0*/  LDSM.16.M88.4 R180, [R208+0x4000] ;  /* 0x00400000d0b4783b */ /* 0x000fe20000000200 */
[C---:B------:R-:W-:Y:S02]  /*e1f0*/  IADD3 R194, R193.reuse, 0x3000, RZ ;  /* 0x00003000c1c27810 */ /* 0x040fe40007ffe0ff */
[C---:B------:R-:W-:Y:S01]  /*e200*/  IADD3 R195, R193.reuse, 0x3800, RZ ;  /* 0x00003800c1c37810 */ /* 0x040fe20007ffe0ff */
[----:B------:R-:W-:Y:S01]  /*e210*/  LDSM.16.M88.4 R184, [R207+0x4000] ;  /* 0x00400000cfb8783b */ /* 0x000fe20000000200 */
[C---:B------:R-:W-:Y:S02]  /*e220*/  IADD3 R196, R193.reuse, 0x4000, RZ ;  /* 0x00004000c1c47810 */ /* 0x040fe40007ffe0ff */
[C---:B------:R-:W-:Y:S01]  /*e230*/  IADD3 R197, R193.reuse, 0x4800, RZ ;  /* 0x00004800c1c57810 */ /* 0x040fe20007ffe0ff */
[----:B------:R-:W-:Y:S01]  /*e240*/  BAR.SYNC.DEFER_BLOCKING 0x0 ;  /* 0x0000000000007b1d */ /* 0x000fe20000010000 */
[C---:B------:R-:W-:Y:S02]  /*e250*/  IADD3 R198, R193.reuse, 0x5000, RZ ;  /* 0x00005000c1c67810 */ /* 0x040fe40007ffe0ff */
[----:B------:R-:W-:-:S02]  /*e260*/  IADD3 R199, R193, 0x5800, RZ ;  /* 0x00005800c1c77810 */ /* 0x000fc40007ffe0ff */
[C---:B------:R-:W-:Y:S01]  /*e270*/  IADD3 R204, R193.reuse, 0x2800, RZ ;  /* 0x00002800c1cc7810 */ /* 0x040fe20007ffe0ff */
[----:B------:R-:W1:Y:S01]  /*e280*/  SHFL.IDX PT, R4, R6, RZ, 0x181f ;  /* 0x00181fff06047589 */ /* 0x000e6200000e0000 */
[C---:B------:R-:W-:Y:S02]  /*e290*/  IADD3 R203, R193.reuse, 0x2000, RZ ;  /* 0x00002000c1cb7810 */ /* 0x040fe40007ffe0ff */
[C---:B------:R-:W-:Y:S01]  /*e2a0*/  IADD3 R202, R193.reuse, 0x1800, RZ ;  /* 0x00001800c1ca7810 */ /* 0x040fe20007ffe0ff */
[----:B------:R-:W2:Y:S01]  /*e2b0*/  SHFL.IDX PT, R2, R6, 0x1, 0x181f ;  /* 0x00381f0006027f89 */ /* 0x000ea200000e0000 */
[C---:B------:R-:W-:Y:S02]  /*e2c0*/  IADD3 R201, R193.reuse, 0x1000, RZ ;  /* 0x00001000c1c97810 */ /* 0x040fe40007ffe0ff */
[----:B------:R-:W-:Y:S01]  /*e2d0*/  IADD3 R200, R193, 0x800, RZ ;  /* 0x00000800c1c87810 */ /* 0x000fe20007ffe0ff */
[----:B------:R-:W3:Y:S04]  /*e2e0*/  SHFL.IDX PT, R5, R14, RZ, 0x181f ;  /* 0x00181fff0e057589 */ /* 0x000ee800000e0000 */
[----:B------:R-:W4:Y:S01]  /*e2f0*/  SHFL.IDX PT, R3, R14, 0x1, 0x181f ;  /* 0x00381f000e037f89 */ /* 0x000f2200000e0000 */
[----:B------:R-:W-:-:S04]  /*e300*/  DEPBAR.LE SB0, 0x0 ;  /* 0x000080000000791a */ /* 0x000fc80000000000 */
[----:B------:R-:W-:Y:S01]  /*e310*/  BAR.SYNC.DEFER_BLOCKING 0x0 ;  /* 0x0000000000007b1d */ /* 0x000fe20000010000 */
[CC--:B-1----:R-:W-:Y:S02]  /*e320*/  IADD3 R8, P3, R4.reuse, R60.reuse, RZ ;  /* 0x0000003c04087210 */ /* 0x0c2fe40007f7e0ff */
[-C--:B------:R-:W-:Y:S02]  /*e330*/  IADD3 R4, P0, R4, R63.reuse, RZ ;  /* 0x0000003f04047210 */ /* 0x080fe40007f1e0ff */
[C---:B--2---:R-:W-:Y:S02]  /*e340*/  IADD3 R10, P1, R2.reuse, R60, RZ ;  /* 0x0000003c020a7210 */ /* 0x044fe40007f3e0ff */
[C---:B---3--:R-:W-:Y:S02]  /*e350*/  IADD3.X R9, R5.reuse, R62, RZ, P3, !PT ;  /* 0x0000003e05097210 */ /* 0x048fe40001ffe4ff */
[----:B------:R-:W-:Y:S02]  /*e360*/  IADD3.X R5, R5, R96, RZ, P0, !PT ;  /* 0x0000006005057210 */ /* 0x000fe400007fe4ff */
[----:B------:R-:W-:-:S02]  /*e370*/  IADD3 R2, P0, R2, R63, RZ ;  /* 0x0000003f02027210 */ /* 0x000fc40007f1e0ff */
[C---:B----4-:R-:W-:Y:S02]  /*e380*/  IADD3.X R11, R3.reuse, R62, RZ, P1, !PT ;  /* 0x0000003e030b7210 */ /* 0x050fe40000ffe4ff */
[----:B------:R-:W-:Y:S02]  /*e390*/  ISETP.GE.AND P1, PT, R76, c[0x0][0x1d4], PT ;  /* 0x000075004c007a0c */ /* 0x000fe40003f26270 */
[----:B------:R-:W-:Y:S02]  /*e3a0*/  IADD3.X R3, R3, R96, RZ, P0, !PT ;  /* 0x0000006003037210 */ /* 0x000fe400007fe4ff */
[----:B------:R-:W-:Y:S02]  /*e3b0*/  ISETP.LT.OR P0, PT, R97, 0x1, P1 ;  /* 0x000000016100780c */ /* 0x000fe40000f01670 */
[----:B------:R-:W-:Y:S01]  /*e3c0*/  ISETP.GE.AND P3, PT, R211, c[0x0][0x1d4], PT ;  /* 0x00007500d3007a0c */ /* 0x000fe20003f66270 */
[----:B------:R-:W1:Y:S04]  /*e3d0*/  LDSM.16.M88.4 R16, [R188] ;  /* 0x00000000bc10783b */ /* 0x000e680000000200 */
[----:B------:R-:W2:Y:S04]  /*e3e0*/  LDSM.16.M88.4 R28, [R188+0x800] ;  /* 0x00080000bc1c783b */ /* 0x000ea80000000200 */
[----:B------:R-:W-:Y:S04]  /*e3f0*/  LDSM.16.M88.4 R36, [R188+0x1000] ;  /* 0x00100000bc24783b */ /* 0x000fe80000000200 */
[----:B------:R-:W-:Y:S04]  /*e400*/  LDSM.16.M88.4 R40, [R188+0x1800] ;  /* 0x00180000bc28783b */ /* 0x000fe80000000200 */
[----:B------:R-:W-:Y:S04]  /*e410*/  LDSM.16.M88.4 R44, [R188+0x2000] ;  /* 0x00200000bc2c783b */ /* 0x000fe80000000200 */
[----:B------:R-:W-:Y:S04]  /*e420*/  LDSM.16.M88.4 R104, [R188+0x2800] ;  /* 0x00280000bc68783b */ /* 0x000fe80000000200 */
[----:B------:R-:W3:Y:S04]  /*e430*/  LDSM.16.M88.4 R24, [R193] ;  /* 0x00000000c118783b */ /* 0x000ee80000000200 */
[----:B------:R-:W-:Y:S04]  /*e440*/  LDSM.16.M88.4 R52, [R193+0x800] ;  /* 0x00080000c134783b */ /* 0x000fe80000000200 */
[----:B------:R-:W-:Y:S04]  /*e450*/  LDSM.16.M88.4 R48, [R193+0x1000] ;  /* 0x00100000c130783b */ /* 0x000fe80000000200 */
[----:B------:R-:W-:Y:S04]  /*e460*/  LDSM.16.M88.4 R68, [R193+0x1800] ;  /* 0x00180000c144783b */ /* 0x000fe80000000200 */
[----:B------:R-:W-:Y:S01]  /*e470*/  LDSM.16.M88.4 R64, [R193+0x2000] ;  /* 0x00200000c140783b */ /* 0x000fe20000000200 */
[C---:B-1----:R-:W-:Y:S03]  /*e480*/  HMMA.16816.F32.BF16 R20, R132.reuse, R16, RZ ;  /* 0x000000108414723c */ /* 0x042fe600000418ff */
[----:B------:R-:W-:Y:S04]  /*e490*/  LDSM.16.M88.4 R116, [R193+0x2800] ;  /* 0x00280000c174783b */ /* 0x000fe80000000200 */
[----:B------:R-:W-:Y:S01]  /*e4a0*/  @!PT LDS RZ, [RZ] ;  /* 0x00000000fffff984 */ /* 0x000fe20000000800 */
[----:B------:R-:W-:Y:S01]  /*e4b0*/  @!PT LDS RZ, [RZ] ;  /* 0x00000000fffff984 */ /* 0x000fe20000000800 */
[----:B------:R-:W-:Y:S01]  /*e4c0*/  @!PT LDS RZ, [RZ] ;  /* 0x00000000fffff984 */ /* 0x000fe20000000800 */
[----:B------:R1:W-:Y:S01]  /*e4d0*/  LDGSTS.E.BYPASS.LTC128B.128 [R210+0x100], [R8.64], !P0 ;  /* 0x0010000008d27fae */ /* 0x0003e2000c101d48 */
[----:B------:R-:W-:Y:S01]  /*e4e0*/  ISETP.LT.OR P0, PT, R97, 0x1, P3 ;  /* 0x000000016100780c */ /* 0x000fe20001f01670 */
[C---:B------:R-:W-:Y:S08]  /*e4f0*/  HMMA.16816.F32.BF16 R16, R132.reuse, R18, RZ ;  /* 0x000000128410723c */ /* 0x040ff000000418ff */
[----:B--2---:R-:W-:Y:S04]  /*e500*/  HMMA.16816.F32.BF16 R32, R132, R28, RZ ;  /* 0x0000001c8420723c */ /* 0x004fe800000418ff */
[----:B------:R2:W-:Y:S04]  /*e510*/  LDGSTS.E.BYPASS.LTC128B.128 [R210+0x3100], [R4.64], !P0 ;  /* 0x0310000004d27fae */ /* 0x0005e8000c101d48 */
[C---:B---3--:R-:W-:Y:S08]  /*e520*/  HMMA.16816.F32.BF16 R112, R136.reuse, R24, R20 ;  /* 0x000000188870723c */ /* 0x048ff00000041814 */
[----:B------:R-:W-:Y:S08]  /*e530*/  HMMA.16816.F32.BF16 R108, R136, R26, R16 ;  /* 0x0000001a886c723c */ /* 0x000ff00000041810 */
[C---:B------:R-:W-:Y:S01]  /*e540*/  HMMA.16816.F32.BF16 R16, R132.reuse, R40, RZ ;  /* 0x000000288410723c */ /* 0x040fe200000418ff */
[----:B--2---:R-:W1:Y:S07]  /*e550*/  SHFL.IDX PT, R4, R6, 0x2, 0x181f ;  /* 0x00581f0006047f89 */ /* 0x004e6e00000e0000 */
[C---:B------:R-:W-:Y:S01]  /*e560*/  HMMA.16816.F32.BF16 R20, R132.reuse, R38, RZ ;  /* 0x000000268414723c */ /* 0x040fe200000418ff */
[----:B------:R-:W2:Y:S07]  /*e570*/  SHFL.IDX PT, R5, R14, 0x2, 0x181f ;  /* 0x00581f000e057f89 */ /* 0x000eae00000e0000 */
[C---:B------:R-:W-:Y:S08]  /*e580*/  HMMA.16816.F32.BF16 R24, R132.reuse, R36, RZ ;  /* 0x000000248418723c */ /* 0x040ff000000418ff */
[----:B------:R-:W-:Y:S01]  /*e590*/  HMMA.16816.F32.BF16 R28, R132, R30, RZ ;  /* 0x0000001e841c723c */ /* 0x000fe200000418ff */
[----:B-1----:R-:W-:-:S07]  /*e5a0*/  IADD3 R8, P0, R4, R60, RZ ;  /* 0x0000003c04087210 */ /* 0x002fce0007f1e0ff */
[----:B------:R-:W-:Y:S01]  /*e5b0*/  HMMA.16816.F32.BF16 R36, R132, R42, RZ ;  /* 0x0000002a8424723c */ /* 0x000fe200000418ff */
[----:B--2---:R-:W-:Y:S02]  /*e5c0*/  IADD3.X R9, R5, R62, RZ, P0, !PT ;  /* 0x0000003e05097210 */ /* 0x004fe400007fe4ff */
[C---:B------:R-:W-:Y:S02]  /*e5d0*/  ISETP.LT.OR P0, PT, R97.reuse, 0x21, P1 ;  /* 0x000000216100780c */ /* 0x040fe40000f01670 */
[----:B------:R-:W-:-:S03]  /*e5e0*/  ISETP.LT.OR P1, PT, R97, 0x41, P1 ;  /* 0x000000416100780c */ /* 0x000fc60000f21670 */
[----:B------:R-:W-:Y:S08]  /*e5f0*/  HMMA.16816.F32.BF16 R72, R136, R68, R16 ;  /* 0x000000448848723c */ /* 0x000ff00000041810 */
[----:B------:R-:W-:Y:S01]  /*e600*/  HMMA.16816.F32.BF16 R40, R132, R44, RZ ;  /* 0x0000002c8428723c */ /* 0x000fe200000418ff */
[----:B------:R1:W-:Y:S01]  /*e610*/  LDGSTS.E.BYPASS.LTC128B.128 [R210+0x1100], [R10.64], !P0 ;  /* 0x011000000ad27fae */ /* 0x0003e2000c101d48 */
[----:B------:R-:W-:-:S04]  /*e620*/  IADD3 R4, P0, R4, R63, RZ ;  /* 0x0000003f04047210 */ /* 0x000fc80007f1e0ff */
[----:B------:R-:W-:Y:S02]  /*e630*/  IADD3.X R5, R5, R96, RZ, P0, !PT ;  /* 0x0000006005057210 */ /* 0x000fe400007fe4ff */
[----:B------:R-:W-:Y:S01]  /*e640*/  HMMA.16816.F32.BF16 R80, R136, R52, R32 ;  /* 0x000000348850723c */ /* 0x000fe20000041820 */
[----:B------:R-:W-:-:S07]  /*e650*/  ISETP.LT.OR P0, PT, R97, 0x21, P3 ;  /* 0x000000216100780c */ /* 0x000fce0001f01670 */
[----:B------:R-:W-:Y:S06]  /*e660*/  HMMA.16816.F32.BF16 R16, R132, R46, RZ ;  /* 0x0000002e8410723c */ /* 0x000fec00000418ff */
[----:B------:R2:W-:Y:S01]  /*e670*/  LDGSTS.E.BYPASS.LTC128B.128 [R210+0x4100], [R2.64], !P0 ;  /* 0x0410000002d27fae */ /* 0x0005e2000c101d48 */
[----:B------:R-:W-:Y:S01]  /*e680*/  ISETP.LT.OR P0, PT, R97, 0x41, P3 ;  /* 0x000000416100780c */ /* 0x000fe20001f01670 */
[----:B------:R-:W-:Y:S02]  /*e690*/  HMMA.16816.F32.BF16 R84, R136, R50, R20 ;  /* 0x000000328854723c */ /* 0x000fe40000041814 */
[----:B------:R1:W-:Y:S06]  /*e6a0*/  LDGSTS.E.BYPASS.LTC128B.128 [R210+0x2100], [R8.64], !P1 ;  /* 0x0210000008d27fae */ /* 0x0003ec000c901d48 */
[----:B------:R-:W-:Y:S04]  /*e6b0*/  HMMA.16816.F32.BF16 R20, R132, R104, RZ ;  /* 0x000000688414723c */ /* 0x000fe800000418ff */
[----:B------:R3:W-:Y:S01]  /*e6c0*/  LDGSTS.E.BYPASS.LTC128B.128 [R210+0x5100], [R4.64], !P0 ;  /* 0x0510000004d27fae */ /* 0x0007e2000c101d48 */
[----:B------:R-:W-:-:S03]  /*e6d0*/  ISETP.GT.AND P0, PT, R128, R242, PT ;  /* 0x000000f28000720c */ /* 0x000fc60003f04270 */
[C---:B------:R-:W-:Y:S01]  /*e6e0*/  HMMA.16816.F32.BF16 R92, R136.reuse, R54, R28 ;  /* 0x00000036885c723c */ /* 0x040fe2000004181c */
[----:B------:R-:W0:Y:S07]  /*e6f0*/  LDGDEPBAR ;  /* 0x00000000000079af */ /* 0x000e2e0000000000 */
[----:B------:R-:W-:Y:S01]  /*e700*/  HMMA.16816.F32.BF16 R88, R136, R48, R24 ;  /* 0x000000308858723c */ /* 0x000fe20000041818 */
[----:B--2---:R-:W-:-:S04]  /*e710*/  MOV R2, 0x40 ;  /* 0x0000004000027802 */ /* 0x004fc80000000f00 */
[----:B------:R-:W-:-:S03]  /*e720*/  SEL R2, R2, 0xffffffc0, !P2 ;  /* 0xffffffc002027807 */ /* 0x000fc60005000000 */
[----:B-1----:R-:W-:Y:S01]  /*e730*/  HMMA.16816.F32.BF16 R8, R132, R106, RZ ;  /* 0x0000006a8408723c */ /* 0x002fe200000418ff */
[-C--:B------:R-:W-:Y:S02]  /*e740*/  IADD3 R103, R188, R2.reuse, RZ ;  /* 0x00000002bc677210 */ /* 0x080fe40007ffe0ff */
[----:B------:R-:W-:-:S03]  /*e750*/  IADD3 R15, R194, R2, RZ ;  /* 0x00000002c20f7210 */ /* 0x000fc60007ffe0ff */
[----:B------:R-:W1:Y:S02]  /*e760*/  LDSM.16.M88.4 R32, [R103] ;  /* 0x000000006720783b */ /* 0x000e640000000200 */
[C---:B------:R-:W-:Y:S02]  /*e770*/  HMMA.16816.F32.BF16 R68, R136.reuse, R70, R36 ;  /* 0x000000468844723c */ /* 0x040fe40000041824 */
[----:B------:R-:W2:Y:S04]  /*e780*/  LDSM.16.M88.4 R44, [R103+0x1800] ;  /* 0x00180000672c783b */ /* 0x000ea80000000200 */
[----:B------:R-:W4:Y:S02]  /*e790*/  LDSM.16.M88.4 R48, [R103+0x1000] ;  /* 0x001000006730783b */ /* 0x000f240000000200 */
[C---:B------:R-:W-:Y:S02]  /*e7a0*/  HMMA.16816.F32.BF16 R56, R136.reuse, R64, R40 ;  /* 0x000000408838723c */ /* 0x040fe40000041828 */
[----:B------:R-:W5:Y:S04]  /*e7b0*/  LDSM.16.M88.4 R28, [R103+0x2800] ;  /* 0x00280000671c783b */ /* 0x000f680000000200 */
[----:B------:R-:W-:Y:S02]  /*e7c0*/  LDSM.16.M88.4 R52, [R103+0x800] ;  /* 0x000800006734783b */ /* 0x000fe40000000200 */
[C---:B------:R-:W-:Y:S02]  /*e7d0*/  HMMA.16816.F32.BF16 R36, R136.reuse, R66, R16 ;  /* 0x000000428824723c */ /* 0x040fe40000041810 */
[----:B------:R-:W3:Y:S04]  /*e7e0*/  LDSM.16.M88.4 R64, [R15+-0x3000] ;  /* 0xffd000000f40783b */ /* 0x000ee80000000200 */
[----:B------:R-:W3:Y:S02]  /*e7f0*/  LDSM.16.M88.4 R40, [R103+0x2000] ;  /* 0x002000006728783b */ /* 0x000ee40000000200 */
[C---:B------:R-:W-:Y:S08]  /*e800*/  HMMA.16816.F32.BF16 R16, R136.reuse, R116, R20 ;  /* 0x000000748810723c */ /* 0x040ff00000041814 */
[----:B------:R-:W-:Y:S08]  /*e810*/  HMMA.16816.F32.BF16 R24, R136, R118, R8 ;  /* 0x000000768818723c */ /* 0x000ff00000041808 */
[C---:B-1----:R-:W-:Y:S08]  /*e820*/  HMMA.16816.F32.BF16 R8, R164.reuse, R32, R112 ;  /* 0x00000020a408723c */ /* 0x042ff00000041870 */
[C---:B------:R-:W-:Y:S01]  /*e830*/  HMMA.16816.F32.BF16 R20, R164.reuse, R34, R108 ;  /* 0x00000022a414723c */ /* 0x040fe2000004186c */
[----:B------:R-:W-:Y:S07]  /*e840*/  LDSM.16.M88.4 R32, [R15+-0x2000] ;  /* 0xffe000000f20783b */ /* 0x000fee0000000200 */
[C---:B--2---:R-:W-:Y:S08]  /*e850*/  HMMA.16816.F32.BF16 R72, R164.reuse, R44, R72 ;  /* 0x0000002ca448723c */ /* 0x044ff00000041848 */
[C---:B------:R-:W-:Y:S01]  /*e860*/  HMMA.16816.F32.BF16 R108, R164.reuse, R46, R68 ;  /* 0x0000002ea46c723c */ /* 0x040fe20000041844 */
[----:B------:R-:W1:Y:S04]  /*e870*/  LDSM.16.M88.4 R44, [R188+0x3000] ;  /* 0x00300000bc2c783b */ /* 0x000e680000000200 */
[----:B------:R-:W-:Y:S03]  /*e880*/  LDSM.16.M88.4 R68, [R195] ;  /* 0x00000000c344783b */ /* 0x000fe60000000200 */
[C---:B----4-:R-:W-:Y:S08]  /*e890*/  HMMA.16816.F32.BF16 R88, R164.reuse, R48, R88 ;  /* 0x00000030a458723c */ /* 0x050ff00000041858 */
[C---:B------:R-:W-:Y:S01]  /*e8a0*/  HMMA.16816.F32.BF16 R84, R164.reuse, R50, R84 ;  /* 0x00000032a454723c */ /* 0x040fe20000041854 */
[----:B------:R-:W2:Y:S07]  /*e8b0*/  LDSM.16.M88.4 R48, [R15+-0x2800] ;  /* 0xffd800000f30783b */ /* 0x000eae0000000200 */
[----:B-----5:R-:W-:Y:S08]  /*e8c0*/  HMMA.16816.F32.BF16 R112, R164, R28, R16 ;  /* 0x0000001ca470723c */ /* 0x020ff00000041810 */
[----:B---3--:R-:W-:Y:S08]  /*e8d0*/  HMMA.16816.F32.BF16 R16, R168, R64, R8 ;  /* 0x00000040a810723c */ /* 0x008ff00000041808 */
[C---:B------:R-:W-:Y:S01]  /*e8e0*/  HMMA.16816.F32.BF16 R120, R164.reuse, R30, R24 ;  /* 0x0000001ea478723c */ /* 0x040fe20000041818 */
[----:B------:R-:W3:Y:S04]  /*e8f0*/  LDSM.16.M88.4 R28, [R194] ;  /* 0x00000000c21c783b */ /* 0x000ee80000000200 */
[----:B------:R-:W4:Y:S03]  /*e900*/  LDSM.16.M88.4 R24, [R15+-0x1800] ;  /* 0xffe800000f18783b */ /* 0x000f260000000200 */
[----:B------:R-:W-:Y:S08]  /*e910*/  HMMA.16816.F32.BF16 R80, R164, R52, R80 ;  /* 0x00000034a450723c */ /* 0x000ff00000041850 */
[----:B------:R-:W-:Y:S08]  /*e920*/  HMMA.16816.F32.BF16 R8, R168, R66, R20 ;  /* 0x00000042a808723c */ /* 0x000ff00000041814 */
[----:B------:R-:W-:Y:S01]  /*e930*/  HMMA.16816.F32.BF16 R116, R164, R42, R36 ;  /* 0x0000002aa474723c */ /* 0x000fe20000041824 */
[----:B------:R-:W5:Y:S07]  /*e940*/  LDSM.16.M88.4 R36, [R188+0x3800] ;  /* 0x00380000bc24783b */ /* 0x000f6e0000000200 */
[----:B-1----:R-:W-:Y:S08]  /*e950*/  HMMA.16816.F32.BF16 R16, R172, R44, R16 ;  /* 0x0000002cac10723c */ /* 0x002ff00000041810 */
[C---:B------:R-:W-:Y:S01]  /*e960*/  HMMA.16816.F32.BF16 R92, R164.reuse, R54, R92 ;  /* 0x00000036a45c723c */ /* 0x040fe2000004185c */
[----:B------:R-:W-:Y:S07]  /*e970*/  LDSM.16.M88.4 R52, [R103+0x3000] ;  /* 0x003000006734783b */ /* 0x000fee0000000200 */
[----:B------:R-:W-:Y:S01]  /*e980*/  HMMA.16816.F32.BF16 R104, R164, R40, R56 ;  /* 0x00000028a468723c */ /* 0x000fe20000041838 */
[----:B------:R-:W1:Y:S07]  /*e990*/  LDSM.16.M88.4 R40, [R15+-0x1000] ;  /* 0xfff000000f28783b */ /* 0x000e6e0000000200 */
[----:B--2---:R-:W-:Y:S08]  /*e9a0*/  HMMA.16816.F32.BF16 R20, R168, R48, R80 ;  /* 0x00000030a814723c */ /* 0x004ff00000041850 */
[----:B------:R-:W-:Y:S01]  /*e9b0*/  HMMA.16816.F32.BF16 R8, R172, R46, R8 ;  /* 0x0000002eac08723c */ /* 0x000fe20000041808 */
[----:B------:R-:W-:Y:S07]  /*e9c0*/  LDSM.16.M88.4 R44, [R188+0x4800] ;  /* 0x00480000bc2c783b */ /* 0x000fee0000000200 */
[----:B---3--:R-:W-:Y:S08]  /*e9d0*/  HMMA.16816.F32.BF16 R16, R176, R28, R16 ;  /* 0x0000001cb010723c */ /* 0x008ff00000041810 */
[C---:B------:R-:W-:Y:S01]  /*e9e0*/  HMMA.16816.F32.BF16 R56, R168.reuse, R50, R92 ;  /* 0x00000032a838723c */ /* 0x040fe2000004185c */
[----:B------:R-:W2:Y:S07]  /*e9f0*/  LDSM.16.M88.4 R48, [R15+-0x800] ;  /* 0xfff800000f30783b */ /* 0x000eae0000000200 */
[----:B----4-:R-:W-:Y:S01]  /*ea00*/  HMMA.16816.F32.BF16 R80, R168, R24, R72 ;  /* 0x00000018a850723c */ /* 0x010fe20000041848 */
[----:B------:R-:W3:Y:S07]  /*ea10*/  LDSM.16.M88.4 R72, [R15] ;  /* 0x000000000f48783b */ /* 0x000eee0000000200 */
[----:B-----5:R-:W-:Y:S08]  /*ea20*/  HMMA.16816.F32.BF16 R20, R172, R36, R20 ;  /* 0x00000024ac14723c */ /* 0x020ff00000041814 */
[C---:B------:R-:W-:Y:S08]  /*ea30*/  HMMA.16816.F32.BF16 R88, R168.reuse, R32, R88 ;  /* 0x00000020a858723c */ /* 0x040ff00000041858 */
[----:B------:R-:W-:Y:S01]  /*ea40*/  HMMA.16816.F32.BF16 R64, R168, R34, R84 ;  /* 0x00000022a840723c */ /* 0x000fe20000041854 */
[----:B------:R-:W4:Y:S07]  /*ea50*/  LDSM.16.M88.4 R32, [R188+0x4000] ;  /* 0x00400000bc20783b */ /* 0x000f2e0000000200 */
[----:B------:R-:W-:Y:S08]  /*ea60*/  HMMA.16816.F32.BF16 R8, R176, R30, R8 ;  /* 0x0000001eb008723c */ /* 0x000ff00000041808 */
[C---:B-1----:R-:W-:Y:S08]  /*ea70*/  HMMA.16816.F32.BF16 R104, R168.reuse, R40, R104 ;  /* 0x00000028a868723c */ /* 0x042ff00000041868 */
[----:B------:R-:W-:Y:S01]  /*ea80*/  HMMA.16816.F32.BF16 R116, R168, R42, R116 ;  /* 0x0000002aa874723c */ /* 0x000fe20000041874 */
[----:B------:R-:W1:Y:S07]  /*ea90*/  LDSM.16.M88.4 R40, [R103+0x3800] ;  /* 0x003800006728783b */ /* 0x000e6e0000000200 */
[----:B------:R-:W-:Y:S08]  /*eaa0*/  HMMA.16816.F32.BF16 R16, R180, R52, R16 ;  /* 0x00000034b410723c */ /* 0x000ff00000041810 */
[----:B------:R-:W-:Y:S08]  /*eab0*/  HMMA.16816.F32.BF16 R28, R176, R68, R20 ;  /* 0x00000044b01c723c */ /* 0x000ff00000041814 */
[----:B------:R-:W-:Y:S01]  /*eac0*/  HMMA.16816.F32.BF16 R36, R172, R38, R56 ;  /* 0x00000026ac24723c */ /* 0x000fe20000041838 */
[----:B------:R-:W-:Y:S07]  /*ead0*/  LDSM.16.M88.4 R56, [R103+0x4000] ;  /* 0x004000006738783b */ /* 0x000fee0000000200 */
[----:B------:R-:W-:Y:S08]  /*eae0*/  HMMA.16816.F32.BF16 R92, R168, R26, R108 ;  /* 0x0000001aa85c723c */ /* 0x000ff0000004186c */
[----:B------:R-:W-:Y:S01]  /*eaf0*/  HMMA.16816.F32.BF16 R24, R180, R54, R8 ;  /* 0x00000036b418723c */ /* 0x000fe20000041808 */
[----:B------:R-:W5:Y:S07]  /*eb00*/  LDSM.16.M88.4 R52, [R196] ;  /* 0x00000000c434783b */ /* 0x000f6e0000000200 */
[C---:B--2---:R-:W-:Y:S08]  /*eb10*/  HMMA.16816.F32.BF16 R112, R168.reuse, R48, R112 ;  /* 0x00000030a870723c */ /* 0x044ff00000041870 */
[----:B------:R-:W-:Y:S01]  /*eb20*/  HMMA.16816.F32.BF16 R120, R168, R50, R120 ;  /* 0x00000032a878723c */ /* 0x000fe20000041878 */
[----:B------:R-:W-:Y:S07]  /*eb30*/  LDSM.16.M88.4 R48, [R15+0x800] ;  /* 0x000800000f30783b */ /* 0x000fee0000000200 */
[----:B---3--:R-:W-:Y:S08]  /*eb40*/  HMMA.16816.F32.BF16 R8, R184, R72, R16 ;  /* 0x00000048b808723c */ /* 0x008ff00000041810 */
[----:B----4-:R-:W-:Y:S08]  /*eb50*/  HMMA.16816.F32.BF16 R20, R172, R32, R88 ;  /* 0x00000020ac14723c */ /* 0x010ff00000041858 */
[----:B-1----:R-:W-:Y:S01]  /*eb60*/  HMMA.16816.F32.BF16 R16, R180, R40, R28 ;  /* 0x00000028b410723c */ /* 0x002fe2000004181c */
[----:B------:R-:W-:Y:S07]  /*eb70*/  LDSM.16.M88.4 R28, [R197] ;  /* 0x00000000c51c783b */ /* 0x000fee0000000200 */
[----:B------:R-:W-:Y:S01]  /*eb80*/  HMMA.16816.F32.BF16 R64, R172, R34, R64 ;  /* 0x00000022ac40723c */ /* 0x000fe20000041840 */
[----:B------:R-:W1:Y:S01]  /*eb90*/  LDSM.16.M88.4 R32, [R188+0x5000] ;  /* 0x00500000bc20783b */ /* 0x000e620000000200 */
[----:B------:R-:W-:-:S04]  /*eba0*/  FMUL.FTZ R2, R8, c[0x0][0x320] ;  /* 0x0000c80008027a20 */ /* 0x000fc80000410000 */
[----:B------:R2:W3:Y:S02]  /*ebb0*/  MUFU.TANH R124, R2 ;  /* 0x00000002007c7308 */ /* 0x0004e40000002400 */
[----:B------:R-:W-:Y:S01]  /*ebc0*/  HMMA.16816.F32.BF16 R36, R176, R70, R36 ;  /* 0x00000046b024723c */ /* 0x000fe20000041824 */
[----:B------:R-:W4:Y:S07]  /*ebd0*/  LDSM.16.M88.4 R68, [R188+0x5800] ;  /* 0x00580000bc44783b */ /* 0x000f2e0000000200 */
[----:B------:R-:W-:Y:S01]  /*ebe0*/  HMMA.16816.F32.BF16 R24, R184, R74, R24 ;  /* 0x0000004ab818723c */ /* 0x000fe20000041818 */
[----:B--2---:R-:W-:-:S07]  /*ebf0*/  FMUL.FTZ R2, R9, c[0x0][0x320] ;  /* 0x0000c80009027a20 */ /* 0x004fce0000410000 */
[----:B-----5:R-:W-:Y:S01]  /*ec00*/  HMMA.16816.F32.BF16 R20, R176, R52, R20 ;  /* 0x00000034b014723c */ /* 0x020fe20000041814 */
[----:B------:R2:W1:Y:S07]  /*ec10*/  MUFU.TANH R110, R2 ;  /* 0x00000002006e7308 */ /* 0x00046e0000002400 */
[C---:B------:R-:W-:Y:S08]  /*ec20*/  HMMA.16816.F32.BF16 R84, R172.reuse, R44, R80 ;  /* 0x0000002cac54723c */ /* 0x040ff00000041850 */
[----:B------:R-:W-:Y:S01]  /*ec30*/  HMMA.16816.F32.BF16 R88, R172, R46, R92 ;  /* 0x0000002eac58723c */ /* 0x000fe2000004185c */
[----:B------:R-:W-:Y:S01]  /*ec40*/  LDSM.16.M88.4 R44, [R103+0x4800] ;  /* 0x00480000672c783b */ /* 0x000fe20000000200 */
[----:B--2---:R-:W-:-:S04]  /*ec50*/  FMUL.FTZ R2, R10, c[0x0][0x320] ;  /* 0x0000c8000a027a20 */ /* 0x004fc80000410000 */
[----:B------:R2:W2:Y:S02]  /*ec60*/  MUFU.TANH R125, R2 ;  /* 0x00000002007d7308 */ /* 0x0004a40000002400 */
[C---:B-1----:R-:W-:Y:S08]  /*ec70*/  HMMA.16816.F32.BF16 R80, R172.reuse, R32, R104 ;  /* 0x00000020ac50723c */ /* 0x042ff00000041868 */
[----:B----4-:R-:W-:Y:S01]  /*ec80*/  HMMA.16816.F32.BF16 R72, R172, R68, R112 ;  /* 0x00000044ac48723c */ /* 0x010fe20000041870 */
[----:B--2---:R-:W-:-:S07]  /*ec90*/  FMUL.FTZ R2, R11, c[0x0][0x320] ;  /* 0x0000c8000b027a20 */ /* 0x004fce0000410000 */
[----:B------:R-:W-:Y:S01]  /*eca0*/  HMMA.16816.F32.BF16 R8, R184, R48, R16 ;  /* 0x00000030b808723c */ /* 0x000fe20000041810 */
[----:B------:R1:W2:Y:S07]  /*ecb0*/  MUFU.TANH R111, R2 ;  /* 0x00000002006f7308 */ /* 0x0002ae0000002400 */
[----:B------:R-:W-:Y:S01]  /*ecc0*/  HMMA.16816.F32.BF16 R16, R180, R42, R36 ;  /* 0x0000002ab410723c */ /* 0x000fe20000041824 */
[----:B------:R-:W4:Y:S07]  /*ecd0*/  LDSM.16.M88.4 R40, [R15+0x1000] ;  /* 0x001000000f28783b */ /* 0x000f2e0000000200 */
[----:B------:R-:W-:Y:S01]  /*ece0*/  HMMA.16816.F32.BF16 R36, R176, R54, R64 ;  /* 0x00000036b024723c */ /* 0x000fe20000041840 */
[----:B------:R-:W5:Y:S01]  /*ecf0*/  LDSM.16.M88.4 R52, [R15+0x1800] ;  /* 0x001800000f34783b */ /* 0x000f620000000200 */
[----:B-1----:R-:W-:-:S04]  /*ed00*/  FMUL.FTZ R2, R24, c[0x0][0x320] ;  /* 0x0000c80018027a20 */ /* 0x002fc80000410000 */
[----:B------:R1:W1:Y:S02]  /*ed10*/  MUFU.TANH R109, R2 ;  /* 0x00000002006d7308 */ /* 0x0002640000002400 */
[----:B------:R-:W-:Y:S01]  /*ed20*/  HMMA.16816.F32.BF16 R64, R172, R34, R116 ;  /* 0x00000022ac40723c */ /* 0x000fe20000041874 */
[----:B-1----:R-:W-:-:S05]  /*ed30*/  FMUL.FTZ R2, R25, c[0x0][0x320] ;  /* 0x0000c80019027a20 */ /* 0x002fca0000410000 */
[----:B------:R1:W1:Y:S02]  /*ed40*/  MUFU.TANH R108, R2 ;  /* 0x00000002006c7308 */ /* 0x0002640000002400 */
[----:B-1----:R-:W-:-:S06]  /*ed50*/  FMUL.FTZ R2, R26, c[0x0][0x320] ;  /* 0x0000c8001a027a20 */ /* 0x002fcc0000410000 */
[----:B------:R1:W1:Y:S02]  /*ed60*/  MUFU.TANH R105, R2 ;  /* 0x0000000200697308 */ /* 0x0002640000002400 */
[----:B-1----:R-:W-:Y:S02]  /*ed70*/  FMUL.FTZ R2, R27, c[0x0][0x320] ;  /* 0x0000c8001b027a20 */ /* 0x002fe40000410000 */
[----:B------:R-:W-:Y:S04]  /*ed80*/  HMMA.16816.F32.BF16 R24, R180, R56, R20 ;  /* 0x00000038b418723c */ /* 0x000fe80000041814 */
[----:B------:R1:W1:Y:S04]  /*ed90*/  MUFU.TANH R104, R2 ;  /* 0x0000000200687308 */ /* 0x0002680000002400 */
[----:B------:R-:W-:Y:S01]  /*eda0*/  HMMA.16816.F32.BF16 R20, R184, R50, R16 ;  /* 0x00000032b814723c */ /* 0x000fe20000041810 */
[----:B------:R-:W2:Y:S07]  /*edb0*/  LDSM.16.M88.4 R48, [R198] ;  /* 0x00000000c630783b */ /* 0x000eae0000000200 */
[----:B------:R-:W-:Y:S01]  /*edc0*/  HMMA.16816.F32.BF16 R16, R176, R28, R84 ;  /* 0x0000001cb010723c */ /* 0x000fe20000041854 */
[----:B-1----:R-:W-:-:S04]  /*edd0*/  FMUL.FTZ R2, R8, c[0x0][0x320] ;  /* 0x0000c80008027a20 */ /* 0x002fc80000410000 */
[----:B------:R1:W1:Y:S03]  /*ede0*/  MUFU.TANH R97, R2 ;  /* 0x0000000200617308 */ /* 0x0002660000002400 */
[----:B----4-:R-:W-:Y:S08]  /*edf0*/  HMMA.16816.F32.BF16 R32, R184, R40, R24 ;  /* 0x00000028b820723c */ /* 0x010ff00000041818 */
[----:B------:R-:W-:Y:S01]  /*ee00*/  HMMA.16816.F32.BF16 R28, R176, R30, R88 ;  /* 0x0000001eb01c723c */ /* 0x000fe20000041858 */
[----:B-1----:R-:W-:-:S07]  /*ee10*/  FMUL.FTZ R2, R9, c[0x0][0x320] ;  /* 0x0000c80009027a20 */ /* 0x002fce0000410000 */
[C---:B------:R-:W-:Y:S01]  /*ee20*/  HMMA.16816.F32.BF16 R24, R180.reuse, R44, R16 ;  /* 0x0000002cb418723c */ /* 0x040fe20000041810 */
[----:B------:R1:W4:Y:S11]  /*ee30*/  MUFU.TANH R95, R2 ;  /* 0x00000002005f7308 */ /* 0x0003360000002400 */
[----:B------:R-:W-:Y:S04]  /*ee40*/  @!UPT UIADD3 URZ, URZ, URZ, URZ ;  /* 0x0000003f3f3ff290 */ /* 0x000fe8000fffe03f */
[----:B------:R-:W-:Y:S01]  /*ee50*/  HMMA.16816.F32.BF16 R16, R180, R46, R28 ;  /* 0x0000002eb410723c */ /* 0x000fe2000004181c */
[----:B------:R-:W-:Y:S01]  /*ee60*/  LDSM.16.M88.4 R44, [R15+0x2000] ;  /* 0x002000000f2c783b */ /* 0x000fe20000000200 */
[----:B-1----:R-:W-:-:S04]  /*ee70*/  FMUL.FTZ R2, R10, c[0x0][0x320] ;  /* 0x0000c8000a027a20 */ /* 0x002fc80000410000 */
[----:B------:R1:W1:Y:S02]  /*ee80*/  MUFU.TANH R99, R2 ;  /* 0x0000000200637308 */ /* 0x0002640000002400 */
[----:B-----5:R-:W-:Y:S01]  /*ee90*/  HMMA.16816.F32.BF16 R28, R184, R52, R24 ;  /* 0x00000034b81c723c */ /* 0x020fe20000041818 */
[----:B-1----:R-:W-:-:S07]  /*eea0*/  FMUL.FTZ R2, R11, c[0x0][0x320] ;  /* 0x0000c8000b027a20 */ /* 0x002fce0000410000 */
[----:B------:R-:W-:Y:S01]  /*eeb0*/  HMMA.16816.F32.BF16 R8, R180, R58, R36 ;  /* 0x0000003ab408723c */ /* 0x000fe20000041824 */
[----:B------:R-:W1:Y:S01]  /*eec0*/  LDSM.16.M88.4 R36, [R103+0x5000] ;  /* 0x005000006724783b */ /* 0x000e620000000200 */
[----:B------:R5:W1:Y:S03]  /*eed0*/  MUFU.TANH R98, R2 ;  /* 0x0000000200627308 */ /* 0x000a660000002400 */
[----:B------:R-:W1:Y:S03]  /*eee0*/  LDSM.16.M88.4 R56, [R199] ;  /* 0x00000000c738783b */ /* 0x000e660000000200 */
[----:B------:R-:W-:Y:S01]  /*eef0*/  HMMA.16816.F32.BF16 R16, R184, R54, R16 ;  /* 0x00000036b810723c */ /* 0x000fe20000041810 */
[----:B-----5:R-:W-:-:S04]  /*ef00*/  FMUL.FTZ R2, R20, c[0x0][0x320] ;  /* 0x0000c80014027a20 */ /* 0x020fc80000410000 */
[----:B------:R5:W1:Y:S11]  /*ef10*/  MUFU.TANH R93, R2 ;  /* 0x00000002005d7308 */ /* 0x000a760000002400 */
[----:B------:R-:W-:Y:S01]  /*ef20*/  HMMA.16816.F32.BF16 R8, R184, R42, R8 ;  /* 0x0000002ab808723c */ /* 0x000fe20000041808 */
[----:B------:R-:W1:Y:S01]  /*ef30*/  LDSM.16.M88.4 R40, [R103+0x5800] ;  /* 0x005800006728783b */ /* 0x000e620000000200 */
[----:B-----5:R-:W-:-:S04]  /*ef40*/  FMUL.FTZ R2, R21, c[0x0][0x320] ;  /* 0x0000c80015027a20 */ /* 0x020fc80000410000 */
[----:B------:R5:W1:Y:S02]  /*ef50*/  MUFU.TANH R92, R2 ;  /* 0x00000002005c7308 */ /* 0x000a640000002400 */
[----:B-----5:R-:W-:-:S06]  /*ef60*/  FMUL.FTZ R2, R22, c[0x0][0x320] ;  /* 0x0000c80016027a20 */ /* 0x020fcc0000410000 */
[----:B------:R5:W1:Y:S02]  /*ef70*/  MUFU.TANH R94, R2 ;  /* 0x00000002005e7308 */ /* 0x000a640000002400 */
[----:B-----5:R-:W-:Y:S02]  /*ef80*/  FMUL.FTZ R2, R23, c[0x0][0x320] ;  /* 0x0000c80017027a20 */ /* 0x020fe40000410000 */
[----:B--2---:R-:W-:Y:S04]  /*ef90*/  HMMA.16816.F32.BF16 R20, R176, R48, R80 ;  /* 0x00000030b014723c */ /* 0x004fe80000041850 */
[----:B------:R2:W1:Y:S02]  /*efa0*/  MUFU.TANH R88, R2 ;  /* 0x0000000200587308 */ /* 0x0004640000002400 */
[----:B--2---:R-:W-:-:S06]  /*efb0*/  FMUL.FTZ R2, R32, c[0x0][0x320] ;  /* 0x0000c80020027a20 */ /* 0x004fcc0000410000 */
[----:B------:R2:W2:Y:S11]  /*efc0*/  MUFU.TANH R85, R2 ;  /* 0x0000000200557308 */ /* 0x0004b60000002400 */
[----:B------:R-:W-:Y:S01]  /*efd0*/  @!UPT UIADD3 URZ, URZ, URZ, URZ ;  /* 0x0000003f3f3ff290 */ /* 0x000fe2000fffe03f */
[----:B-1----:R-:W-:Y:S08]  /*efe0*/  HMMA.16816.F32.BF16 R24, R180, R36, R20 ;  /* 0x00000024b418723c */ /* 0x002ff00000041814 */
[----:B------:R-:W-:Y:S01]  /*eff0*/  HMMA.16816.F32.BF16 R20, R176, R56, R72 ;  /* 0x00000038b014723c */ /* 0x000fe20000041848 */
[----:B--2---:R-:W-:-:S04]  /*f000*/  FMUL.FTZ R2, R33, c[0x0][0x320] ;  /* 0x0000c80021027a20 */ /* 0x004fc80000410000 */
[----:B------:R1:W2:Y:S11]  /*f010*/  MUFU.TANH R69, R2 ;  /* 0x0000000200457308 */ /* 0x0002b60000002400 */
[----:B------:R-:W-:Y:S08]  /*f020*/  @!UPT UIADD3 URZ, URZ, URZ, URZ ;  /* 0x0000003f3f3ff290 */ /* 0x000ff0000fffe03f */
[----:B------:R-:W-:Y:S01]  /*f030*/  HMMA.16816.F32.BF16 R20, R180, R40, R20 ;  /* 0x00000028b414723c */ /* 0x000fe20000041814 */
[----:B-1----:R-:W-:-:S04]  /*f040*/  FMUL.FTZ R2, R34, c[0x0][0x320] ;  /* 0x0000c80022027a20 */ /* 0x002fc80000410000 */
        /* <DEDUP_REMOVED lines=8> */
[----:B------:R-:W5:Y:S01]  /*f0d0*/  LDSM.16.M88.4 R36, [R15+0x2800] ;  /* 0x002800000f24783b */ /* 0x000f620000000200 */
[----:B------:R-:W-:-:S04]  /*f0e0*/  DEPBAR.LE SB0, 0x0 ;  /* 0x000080000000791a */ /* 0x000fc80000000000 */
[----:B-1----:R-:W-:-:S04]  /*f0f0*/  FMUL.FTZ R2, R9, c[0x0][0x320] ;  /* 0x0000c80009027a20 */ /* 0x002fc80000410000 */
        /* <DEDUP_REMOVED lines=17> */
[----:B-----5:R-:W-:Y:S01]  /*f210*/  HMMA.16816.F32.BF16 R8, R184, R38, R8 ;  /* 0x00000026b808723c */ /* 0x020fe20000041808 */
[----:B-1----:R-:W-:-:S07]  /*f220*/  FMUL.FTZ R2, R31, c[0x0][0x320] ;  /* 0x0000c8001f027a20 */ /* 0x002fce0000410000 */
[C---:B------:R-:W-:Y:S01]  /*f230*/  HMMA.16816.F32.BF16 R28, R184.reuse, R44, R24 ;  /* 0x0000002cb81c723c */ /* 0x040fe20000041818 */
[----:B------:R1:W1:Y:S07]  /*f240*/  MUFU.TANH R54, R2 ;  /* 0x0000000200367308 */ /* 0x00026e0000002400 */
        /* <DEDUP_REMOVED lines=44> */
[----:B--234-:R-:W-:Y:S01]  /*f510*/  ISETP.NE.AND P5, PT, R141, 0x1, PT ;  /* 0x000000018d00780c */ /* 0x01cfe20003fa5270 */
[----:B------:R-:W-:Y:S01]  /*f520*/  IMAD.MOV.U32 R222, RZ, RZ, RZ ;  /* 0x000000ffffde7224 */ /* 0x000fe200078e00ff */
[C---:B------:R-:W-:Y:S02]  /*f530*/  IADD3 R3, R0.reuse, R127, R140 ;  /* 0x0000007f00037210 */ /* 0x040fe40007ffe08c */
[----:B------:R-:W-:-:S02]  /*f540*/  ISETP.GT.AND P4, PT, R0, 0x5f, PT ;  /* 0x0000005f0000780c */ /* 0x000fc40003f84270 */
        /* <DEDUP_REMOVED lines=26> */
.L_x_1145:
[----:B------:R-:W-:Y:S05]  /*f6f0*/  BRA.DIV ~URZ, `(.L_x_1004) ;  /* 0x00013df27f007947 */ /* 0x000fea000b800000 */
[----:B------:R-:W3:Y:S01]  /*f700*/  SHFL.IDX PT, R2, R5, RZ, 0x181f ;  /* 0x00181fff05027589 */ /* 0x000ee200000e0000 */
[----:B------:R-:W-:Y:S02]  /*f710*/  ISETP.GE.AND P3, PT, R76, c[0x0][0x1d4], PT ;  /* 0x000075004c007a0c */ /* 0x000fe40003f66270 */
[----:B------:R-:W-:Y:S01]  /*f720*/  ISETP.GE.AND P1, PT, R211, c[0x0][0x1d4], PT ;  /* 0x00007500d3007a0c */ /* 0x000fe20003f26270 */
[----:B------:R-:W4:Y:S04]  /*f730*/  SHFL.IDX PT, R6, R5, 0x1, 0x181f ;  /* 0x00381f0005067f89 */ /* 0x000f2800000e0000 */
[----:B------:R-:W5:Y:S01]  /*f740*/  SHFL.IDX PT, R14, R4, 0x1, 0x181f ;  /* 0x00381f00040e7f89 */ /* 0x000f6200000e0000 */
[----:B---3--:R-:W-:-:S02]  /*f750*/  IADD3 R10, P0, R2, R60, RZ ;  /* 0x0000003c020a7210 */ /* 0x008fc40007f1e0ff */
[----:B------:R-:W-:-:S03]  /*f760*/  IADD3 R8, P2, R2, R63, RZ ;  /* 0x0000003f02087210 */ /* 0x000fc60007f5e0ff */
[C---:B--2---:R-:W-:Y:S01]  /*f770*/  IMAD.X R11, R9.reuse, 0x1, R62, P0 ;  /* 0x00000001090b7824 */ /* 0x044fe200000e063e */
[----:B----4-:R-:W-:Y:S01]  /*f780*/  IADD3 R2, P0, R6, R60, RZ ;  /* 0x0000003c06027210 */ /* 0x010fe20007f1e0ff */
[----:B------:R-:W-:-:S03]  /*f790*/  IMAD.X R9, R9, 0x1, R96, P2 ;  /* 0x0000000109097824 */ /* 0x000fc600010e0660 */
[----:B------:R2:W-:Y:S01]  /*f7a0*/  LDGSTS.E.BYPASS.LTC128B.128 [R210+0x8100], [R10.64], !P3 ;  /* 0x081000000ad27fae */ /* 0x0005e2000d901d48 */
[----:B-----5:R-:W-:Y:S01]  /*f7b0*/  IMAD.X R3, R14, 0x1, R62, P0 ;  /* 0x000000010e037824 */ /* 0x020fe200000e063e */
[----:B------:R-:W-:Y:S02]  /*f7c0*/  IADD3 R16, P0, R6, R63, RZ ;  /* 0x0000003f06107210 */ /* 0x000fe40007f1e0ff */
[----:B------:R3:W-:Y:S01]  /*f7d0*/  LDGSTS.E.BYPASS.LTC128B.128 [R210+0xb100], [R8.64], !P1 ;  /* 0x0b10000008d27fae */ /* 0x0007e2000c901d48 */
[----:B------:R-:W-:Y:S02]  /*f7e0*/  SEL R6, RZ, 0x10, P1 ;  /* 0x00000010ff067807 */ /* 0x000fe40000800000 */
[----:B------:R-:W-:Y:S01]  /*f7f0*/  IMAD.X R17, R14, 0x1, R96, P0 ;  /* 0x000000010e117824 */ /* 0x000fe200000e0660 */
[----:B------:R4:W-:Y:S04]  /*f800*/  LDGSTS.E.BYPASS.LTC128B.128 [R210+0x9100], [R2.64], !P3 ;  /* 0x0910000002d27fae */ /* 0x0009e8000d901d48 */
[----:B------:R2:W-:Y:S04]  /*f810*/  LDGSTS.E.BYPASS.LTC128B.128 [R210+0xc100], [R16.64], !P1 ;  /* 0x0c10000010d27fae */ /* 0x0005e8000c901d48 */
[----:B---3--:R2:W3:Y:S01]  /*f820*/  SHFL.IDX PT, R9, R4, 0x2, 0x181f ;  /* 0x00581f0004097f89 */ /* 0x0084e200000e0000 */
[----:B------:R-:W-:-:S03]  /*f830*/  SEL R8, RZ, 0x10, P3 ;  /* 0x00000010ff087807 */ /* 0x000fc60001800000 */
[----:B----4-:R2:W4:Y:S04]  /*f840*/  SHFL.IDX PT, R2, R5, 0x2, 0x181f ;  /* 0x00581f0005027f89 */ /* 0x01052800000e0000 */
.L_x_1146:
[----:B------:R-:W-:Y:S02]  /*f850*/  IADD3 R3, -R8, 0x10, RZ ;  /* 0x0000001008037810 */ /* 0x000fe40007ffe1ff */
[----:B--2---:R-:W-:Y:S02]  /*f860*/  IADD3 R5, -R6, 0x10, RZ ;  /* 0x0000001006057810 */ /* 0x004fe40007ffe1ff */
[----:B------:R-:W-:Y:S02]  /*f870*/  LOP3.LUT R3, R3, 0xf, RZ, 0xc0, !PT ;  /* 0x0000000f03037812 */ /* 0x000fe400078ec0ff */
[----:B------:R-:W-:Y:S02]  /*f880*/  ISETP.NE.U32.AND P2, PT, R8, RZ, PT ;  /* 0x000000ff0800720c */ /* 0x000fe40003f45070 */
[----:B-1--4-:R-:W-:Y:S02]  /*f890*/  IADD3 R4, P1, P0, R3, R2, R60 ;  /* 0x0000000203047210 */ /* 0x012fe4000783e03c */
[----:B------:R-:W-:-:S02]  /*f8a0*/  LOP3.LUT R3, R5, 0xf, RZ, 0xc0, !PT ;  /* 0x0000000f05037812 */ /* 0x000fc400078ec0ff */
[----:B---3--:R-:W-:Y:S02]  /*f8b0*/  IADD3.X R5, RZ, R9, R62, P1, P0 ;  /* 0x00000009ff057210 */ /* 0x008fe40000fe043e */
        /* <DEDUP_REMOVED lines=8> */
.L_x_1002:
[----:B--234-:R-:W-:Y:S05]  /*f940*/  BSYNC B0 ;  /* 0x0000000000007941 */ /* 0x01cfea0003800000 */
.L_x_1001:
[----:B-1----:R-:W2:Y:S01]  /*f950*/  LDL R3, [R1+0xc] ;  /* 0x00000c0001037983 */ /* 0x002ea20000100800 */
[----:B------:R-:W-:-:S03]  /*f960*/  IMAD.MOV.U32 R4, RZ, RZ, c[0x0][0x2c4] ;  /* 0x0000b100ff047624 */ /* 0x000fc600078e00ff */
[----:B------:R-:W2:Y:S02]  /*f970*/  LDL R2, [R1+0x14] ;  /* 0x0000140001027983 */ /* 0x000ea40000100800 */
[----:B------:R-:W-:Y:S01]  /*f980*/  ISETP.NE.AND P0, PT, R4, 0x1, PT ;  /* 0x000000010400780c */ /* 0x000fe20003f05270 */
[----:B------:R-:W-:Y:S01]  /*f990*/  ULDC UR4, c[0x0][0x324] ;  /* 0x0000c90000047ab9 */ /* 0x000fe20000000800 */
[----:B------:R-:W0:Y:S01]  /*f9a0*/  LDGDEPBAR ;  /* 0x00000000000079af */ /* 0x000e220000000000 */
[----:B------:R-:W-:Y:S01]  /*f9b0*/  ULOP3.LUT UR4, URZ, UR4, URZ, 0x33, !UPT ;  /* 0x000000043f047292 */ /* 0x000fe2000f8e333f */
[----:B------:R-:W-:Y:S01]  /*f9c0*/  IMAD.IADD R9, R126, 0x1, -R245 ;  /* 0x000000017e097824 */ /* 0x000fe200078e0af5 */
[C---:B------:R-:W-:Y:S01]  /*f9d0*/  IADD3 R10, -R245.reuse, R61, RZ ;  /* 0x0000003df50a7210 */ /* 0x040fe20007ffe1ff */
[----:B--2---:R-:W-:Y:S01]  /*f9e0*/  IMAD.IADD R2, R2, 0x1, R3 ;  /* 0x0000000102027824 */ /* 0x004fe200078e0203 */
[----:B------:R-:W-:-:S06]  /*f9f0*/  IADD3 R3, -R245, 0x1, R126 ;  /* 0x00000001f5037810 */ /* 0x000fcc0007ffe17e */
[----:B------:R-:W-:-:S04]  /*fa00*/  @P0 IMAD.HI.U32 R4, R2, c[0x0][0x2c8], RZ ;  /* 0x0000b20002040a27 */ /* 0x000fc800078e00ff */
[----:B------:R-:W-:Y:S01]  /*fa10*/  IMAD.MOV.U32 R5, RZ, RZ, R2 ;  /* 0x000000ffff057224 */ /* 0x000fe200078e0002 */
[----:B------:R-:W-:-:S04]  /*fa20*/  IADD3 R2, R3, -R243, RZ ;  /* 0x800000f303027210 */ /* 0x000fc80007ffe0ff */
[C---:B------:R-:W-:Y:S02]  /*fa30*/  IADD3 R8, R2.reuse, UR4, RZ ;  /* 0x0000000402087c10 */ /* 0x040fe4000fffe0ff */
[----:B------:R-:W-:Y:S02]  /*fa40*/  @P0 SHF.R.U32.HI R5, RZ, c[0x0][0x2cc], R4 ;  /* 0x0000b300ff050a19 */ /* 0x000fe40000011604 */
[----:B------:R-:W-:Y:S01]  /*fa50*/  IADD3 R6, R2, c[0x0][0x328], RZ ;  /* 0x0000ca0002067a10 */ /* 0x000fe20007ffe0ff */
[----:B------:R-:W-:Y:S05]  /*fa60*/  BRA.DIV ~URZ, `(.L_x_1005) ;  /* 0x00013e127f007947 */ /* 0x000fea000b800000 */
[----:B------:R1:W2:Y:S02]  /*fa70*/  SHFL.IDX PT, R4, R5, RZ, 0x1c1f ;  /* 0x001c1fff05047589 */ /* 0x0002a400000e0000 */
.L_x_1147:
        /* <DEDUP_REMOVED lines=17> */
.L_x_1008:
[----:B------:R-:W-:-:S04]  /*fb90*/  MOV R11, c[0x0][0x32c] ;  /* 0x0000cb00000b7a02 */ /* 0x000fc80000000f00 */
[----:B------:R-:W-:-:S13]  /*fba0*/  ISETP.NE.AND P0, PT, R11, 0x1, PT ;  /* 0x000000010b00780c */ /* 0x000fda0003f05270 */
[----:B------:R-:W-:-:S05]  /*fbb0*/  @P0 IMAD.HI.U32 R11, R4, c[0x0][0x330], RZ ;  /* 0x0000cc00040b0a27 */ /* 0x000fca00078e00ff */
[----:B------:R-:W-:Y:S02]  /*fbc0*/  @P0 SHF.R.U32.HI R4, RZ, c[0x0][0x334], R11 ;  /* 0x0000cd00ff040a19 */ /* 0x000fe4000001160b */
.L_x_1009:
[----:B------:R-:W-:Y:S05]  /*fbd0*/  BSYNC B0 ;  /* 0x0000000000007941 */ /* 0x000fea0003800000 */
.L_x_1007:
[----:B------:R-:W-:-:S05]  /*fbe0*/  IMAD R4, R4, c[0x0][0x32c], R10 ;  /* 0x0000cb0004047a24 */ /* 0x000fca00078e020a */
[----:B------:R-:W-:Y:S02]  /*fbf0*/  IADD3 R11, R4, c[0x0][0x32c], RZ ;  /* 0x0000cb00040b7a10 */ /* 0x000fe40007ffe0ff */
[----:B------:R-:W-:Y:S02]  /*fc00*/  IMNMX R2, R2, R4, !PT ;  /* 0x0000000402027217 */ /* 0x000fe40007800200 */
[----:B------:R-:W-:Y:S02]  /*fc10*/  IMNMX R3, R3, R11, PT ;  /* 0x0000000b03037217 */ /* 0x000fe40003800200 */
.L_x_1006:
        /* <DEDUP_REMOVED lines=134> */
.L_x_1148:
        /* <DEDUP_REMOVED lines=10> */
[----:B-12---:R-:W-:Y:S01]  /*10520*/  IMAD.MOV.U32 R5, RZ, RZ, c[0x0][0x32c] ;  /* 0x0000cb00ff057624 */ /* 0x006fe200078e00ff */
[----:B------:R-:W-:-:S04]  /*10530*/  LOP3.LUT R4, RZ, R4, RZ, 0x33, !PT ;  /* 0x00000004ff047212 */ /* 0x000fc800078e33ff */
[----:B------:R-:W-:-:S13]  /*10540*/  ISETP.NE.AND P0, PT, R5, 0x1, PT ;  /* 0x000000010500780c */ /* 0x000fda0003f05270 */
[----:B------:R-:W-:-:S05]  /*10550*/  @P0 IMAD.HI.U32 R5, R4, c[0x0][0x330], RZ ;  /* 0x0000cc0004050a27 */ /* 0x000fca00078e00ff */
[----:B------:R-:W-:-:S04]  /*10560*/  @P0 SHF.R.U32.HI R4, RZ, c[0x0][0x334], R5 ;  /* 0x0000cd00ff040a19 */ /* 0x000fc80000011605 */
[----:B------:R-:W-:Y:S01]  /*10570*/  LOP3.LUT R4, RZ, R4, RZ, 0x33, !PT ;  /* 0x00000004ff047212 */ /* 0x000fe200078e33ff */
[----:B------:R-:W-:Y:S05]  /*10580*/  BRA `(.L_x_1014) ;  /* 0x0000004000007947 */ /* 0x000fea0003800000 */
.L_x_1013:
[----:B-12---:R-:W-:-:S04]  /*10590*/  MOV R5, c[0x0][0x32c] ;  /* 0x0000cb0000057a02 */ /* 0x006fc80000000f00 */
[----:B------:R-:W-:-:S13]  /*105a0*/  ISETP.NE.AND P0, PT, R5, 0x1, PT ;  /* 0x000000010500780c */ /* 0x000fda0003f05270 */
[----:B------:R-:W-:-:S05]  /*105b0*/  @P0 IMAD.HI.U32 R5, R4, c[0x0][0x330], RZ ;  /* 0x0000cc0004050a27 */ /* 0x000fca00078e00ff */
[----:B------:R-:W-:Y:S02]  /*105c0*/  @P0 SHF.R.U32.HI R4, RZ, c[0x0][0x334], R5 ;  /* 0x0000cd00ff040a19 */ /* 0x000fe40000011605 */
.L_x_1014:
[----:B------:R-:W-:Y:S05]  /*105d0*/  BSYNC B0 ;  /* 0x0000000000007941 */ /* 0x000fea0003800000 */
.L_x_1012:
[----:B------:R-:W-:-:S05]  /*105e0*/  IMAD R4, R4, c[0x0][0x32c], R10 ;  /* 0x0000cb0004047a24 */ /* 0x000fca00078e020a */
[----:B------:R-:W-:Y:S02]  /*105f0*/  IADD3 R5, R4, c[0x0][0x32c], RZ ;  /* 0x0000cb0004057a10 */ /* 0x000fe40007ffe0ff */
[----:B------:R-:W-:Y:S02]  /*10600*/  IMNMX R2, R2, R4, !PT ;  /* 0x0000000402027217 */ /* 0x000fe40007800200 */
[----:B------:R-:W-:Y:S02]  /*10610*/  IMNMX R3, R3, R5, PT ;  /* 0x0000000503037217 */ /* 0x000fe40003800200 */
.L_x_1011:
        /* <DEDUP_REMOVED lines=92> */
[C---:B------:R-:W-:Y:S02]  /*10be0*/  ISETP.GT.AND P0, PT, R2.reuse, RZ, !P1 ;  /* 0x000000ff0200720c */ /* 0x040fe40004f04270 */
[----:B------:R-:W-:Y:S02]  /*10bf0*/  LOP3.LUT P1, RZ, R209, 0x8000, RZ, 0xc0, !PT ;  /* 0x00008000d1ff7812 */ /* 0x000fe4000782c0ff */
[----:B------:R-:W-:Y:S02]  /*10c00*/  ISETP.LT.OR P0, PT, R3, 0x1, P0 ;  /* 0x000000010300780c */ /* 0x000fe40000701670 */
[----:B------:R-:W-:Y:S02]  /*10c10*/  ISETP.GT.AND P1, PT, R2, 0x51, !P1 ;  /* 0x000000510200780c */ /* 0x000fe40004f24270 */
[----:B------:R-:W-:-:S02]  /*10c20*/  FSEL R9, R125, -INF , !P0 ;  /* 0xff8000007d097808 */ /* 0x000fc40004000000 */
[----:B------:R-:W-:Y:S02]  /*10c30*/  ISETP.GT.AND P0, PT, R2, 0x50, !P6 ;  /* 0x000000500200780c */ /* 0x000fe40007704270 */
[----:B-12---:R-:W-:Y:S02]  /*10c40*/  FMNMX.FTZ R5, R9, R10, !PT ;  /* 0x0000000a09057209 */ /* 0x006fe40007810000 */
        /* <DEDUP_REMOVED lines=10> */
[C---:B------:R-:W-:Y:S02]  /*10cf0*/  ISETP.LT.OR P2, PT, R3.reuse, 0x52, P1 ;  /* 0x000000520300780c */ /* 0x040fe40000f41670 */
        /* <DEDUP_REMOVED lines=25> */
[----:B------:R-:W-:Y:S01]  /*10e90*/  FMNMX.FTZ R6, R54, R3, !PT ;  /* 0x0000000336067209 */ /* 0x000fe20007810000 */
[----:B------:R-:W-:Y:S05]  /*10ea0*/  BRA.DIV ~URZ, `(.L_x_1015) ;  /* 0x00012ab27f007947 */ /* 0x000fea000b800000 */
[----:B------:R1:W2:Y:S02]  /*10eb0*/  SHFL.BFLY PT, R2, R5, 0x2, 0x1f ;  /* 0x0c401f0005027f89 */ /* 0x0002a400000e0000 */
.L_x_1149:
[----:B-12---:R-:W-:Y:S01]  /*10ec0*/  FMNMX.FTZ R5, R5, R2, !PT ;  /* 0x0000000205057209 */ /* 0x006fe20007810000 */
[----:B------:R-:W-:Y:S05]  /*10ed0*/  BRA.DIV ~URZ, `(.L_x_1016) ;  /* 0x00012ae27f007947 */ /* 0x000fea000b800000 */
[----:B------:R-:W1:Y:S04]  /*10ee0*/  SHFL.BFLY PT, R2, R6, 0x2, 0x1f ;  /* 0x0c401f0006027f89 */ /* 0x000e6800000e0000 */
[----:B------:R-:W2:Y:S01]  /*10ef0*/  SHFL.BFLY PT, R3, R5, 0x1, 0x1f ;  /* 0x0c201f0005037f89 */ /* 0x000ea200000e0000 */
[----:B-1----:R-:W-:Y:S02]  /*10f00*/  FMNMX.FTZ R4, R6, R2, !PT ;  /* 0x0000000206047209 */ /* 0x002fe40007810000 */
[----:B--2---:R-:W-:-:S03]  /*10f10*/  FMNMX.FTZ R5, R5, R3, !PT ;  /* 0x0000000305057209 */ /* 0x004fc60007810000 */
[----:B------:R1:W2:Y:S04]  /*10f20*/  SHFL.BFLY PT, R6, R4, 0x1, 0x1f ;  /* 0x0c201f0004067f89 */ /* 0x0002a800000e0000 */
.L_x_1150:
[C---:B------:R-:W-:Y:S01]  /*10f30*/  FMUL.FTZ R3, R5.reuse, c[0x0][0x2d0] ;  /* 0x0000b40005037a20 */ /* 0x040fe20000410000 */
[----:B------:R-:W-:Y:S01]  /*10f40*/  FSETP.NEU.FTZ.AND P0, PT, R5, -INF , PT ;  /* 0xff8000000500780b */ /* 0x000fe20003f1d000 */
[----:B------:R-:W3:Y:S01]  /*10f50*/  LDL R149, [R1+0xc] ;  /* 0x00000c0001957983 */ /* 0x000ee20000100800 */
[----:B--2---:R-:W-:Y:S01]  /*10f60*/  FMNMX.FTZ R8, R6, R4, !PT ;  /* 0x0000000406087209 */ /* 0x004fe20007810000 */
[----:B------:R-:W-:Y:S01]  /*10f70*/  WARPSYNC 0xffffffff ;  /* 0xffffffff00007948 */ /* 0x000fe20003800000 */
[----:B------:R-:W-:Y:S01]  /*10f80*/  FSEL R3, R3, RZ, P0 ;  /* 0x000000ff03037208 */ /* 0x000fe20000000000 */
[----:B------:R-:W-:Y:S01]  /*10f90*/  LDSM.16.MT88.4 R44, [R190] ;  /* 0x00000000be2c783b */ /* 0x000fe20000004200 */
[----:B------:R-:W-:Y:S02]  /*10fa0*/  FSETP.NEU.FTZ.AND P0, PT, R8, -INF , PT ;  /* 0xff8000000800780b */ /* 0x000fe40003f1d000 */
[----:B------:R-:W-:Y:S01]  /*10fb0*/  MOV R148, c[0x0][0x2c4] ;  /* 0x0000b10000947a02 */ /* 0x000fe20000000f00 */
[--C-:B------:R-:W-:Y:S01]  /*10fc0*/  FFMA.FTZ R2, R16, c[0x0][0x2d0], -R3.reuse ;  /* 0x0000b40010027a23 */ /* 0x100fe20000010803 */
[----:B------:R-:W-:Y:S01]  /*10fd0*/  LDSM.16.MT88.4 R36, [R189+0x800] ;  /* 0x00080000bd24783b */ /* 0x000fe20000004200 */
[----:B-1----:R-:W-:Y:S01]  /*10fe0*/  FFMA.FTZ R4, R24, c[0x0][0x2d0], -R3 ;  /* 0x0000b40018047a23 */ /* 0x002fe20000010803 */
[----:B------:R-:W-:Y:S01]  /*10ff0*/  ISETP.NE.AND P1, PT, R148, 0x1, PT ;  /* 0x000000019400780c */ /* 0x000fe20003f25270 */
[----:B------:R1:W-:Y:S01]  /*11000*/  MUFU.EX2 R89, R2 ;  /* 0x0000000200597308 */ /* 0x0003e20000000800 */
[----:B------:R-:W-:Y:S01]  /*11010*/  LDSM.16.MT88.4 R48, [R190+0x800] ;  /* 0x00080000be30783b */ /* 0x000fe20000004200 */
[----:B------:R-:W-:-:S02]  /*11020*/  MOV R148, c[0x0][0x32c] ;  /* 0x0000cb0000947a02 */ /* 0x000fc40000000f00 */
[----:B------:R-:W-:Y:S01]  /*11030*/  IADD3 R212, R212, -0x2, RZ ;  /* 0xfffffffed4d47810 */ /* 0x000fe20007ffe0ff */
[----:B------:R-:W-:Y:S03]  /*11040*/  LDSM.16.MT88.4 R40, [R192] ;  /* 0x00000000c028783b */ /* 0x000fe60000004200 */
[----:B------:R2:W-:Y:S01]  /*11050*/  MUFU.EX2 R95, R4 ;  /* 0x00000004005f7308 */ /* 0x0005e20000000800 */
[----:B-1----:R-:W-:-:S07]  /*11060*/  FFMA.FTZ R2, R17, c[0x0][0x2d0], -R3 ;  /* 0x0000b40011027a23 */ /* 0x002fce0000010803 */
[----:B------:R1:W4:Y:S01]  /*11070*/  MUFU.EX2 R88, R2 ;  /* 0x0000000200587308 */ /* 0x0003220000000800 */
[----:B--2---:R-:W-:-:S07]  /*11080*/  FFMA.FTZ R4, R26, c[0x0][0x2d0], -R3 ;  /* 0x0000b4001a047a23 */ /* 0x004fce0000010803 */
[----:B------:R-:W2:Y:S01]  /*11090*/  MUFU.EX2 R109, R4 ;  /* 0x00000004006d7308 */ /* 0x000ea20000000800 */
[----:B-1----:R-:W-:Y:S01]  /*110a0*/  FFMA.FTZ R2, R18, c[0x0][0x2d0], -R3 ;  /* 0x0000b40012027a23 */ /* 0x002fe20000010803 */
[----:B----4-:R-:W-:-:S06]  /*110b0*/  F2FP.BF16.PACK_AB R32, R88, R89 ;  /* 0x000000595820723e */ /* 0x010fcc00000010ff */
[----:B------:R1:W-:Y:S01]  /*110c0*/  MUFU.EX2 R90, R2 ;  /* 0x00000002005a7308 */ /* 0x0003e20000000800 */
[----:B--2---:R-:W-:Y:S01]  /*110d0*/  F2FP.BF16.PACK_AB R30, R109, R95 ;  /* 0x0000005f6d1e723e */ /* 0x004fe200000010ff */
[--C-:B-1----:R-:W-:Y:S02]  /*110e0*/  FFMA.FTZ R2, R19, c[0x0][0x2d0], -R3.reuse ;  /* 0x0000b40013027a23 */ /* 0x102fe40000010803 */
[----:B------:R-:W1:Y:S04]  /*110f0*/  LDSM.16.MT88.4 R16, [R189] ;  /* 0x00000000bd10783b */ /* 0x000e680000004200 */
[----:B------:R2:W4:Y:S02]  /*11100*/  MUFU.EX2 R91, R2 ;  /* 0x00000002005b7308 */ /* 0x0005240000000800 */
[----:B--2---:R-:W-:Y:S01]  /*11110*/  FFMA.FTZ R2, R22, c[0x0][0x2d0], -R3 ;  /* 0x0000b40016027a23 */ /* 0x004fe20000010803 */
[----:B----4-:R-:W-:-:S05]  /*11120*/  F2FP.BF16.PACK_AB R34, R91, R90 ;  /* 0x0000005a5b22723e */ /* 0x010fca00000010ff */
[----:B------:R2:W-:Y:S02]  /*11130*/  MUFU.EX2 R93, R2 ;  /* 0x00000002005d7308 */ /* 0x0005e40000000800 */
[----:B--2---:R-:W-:-:S06]  /*11140*/  FFMA.FTZ R2, R23, c[0x0][0x2d0], -R3 ;  /* 0x0000b40017027a23 */ /* 0x004fcc0000010803 */
[----:B------:R2:W-:Y:S02]  /*11150*/  MUFU.EX2 R92, R2 ;  /* 0x00000002005c7308 */ /* 0x0005e40000000800 */
[----:B--2---:R-:W-:-:S05]  /*11160*/  FMUL.FTZ R2, R8, c[0x0][0x2d0] ;  /* 0x0000b40008027a20 */ /* 0x004fca0000410000 */
[----:B------:R-:W-:-:S05]  /*11170*/  FSEL R2, R2, RZ, P0 ;  /* 0x000000ff02027208 */ /* 0x000fca0000000000 */
[--C-:B------:R-:W-:Y:S02]  /*11180*/  FFMA.FTZ R4, R9, c[0x0][0x2d0], -R2.reuse ;  /* 0x0000b40009047a23 */ /* 0x100fe40000010802 */
[--C-:B------:R-:W-:Y:S02]  /*11190*/  FFMA.FTZ R56, R56, c[0x0][0x2d0], -R2.reuse ;  /* 0x0000b40038387a23 */ /* 0x100fe40000010802 */
[----:B------:R2:W-:Y:S01]  /*111a0*/  MUFU.EX2 R9, R4 ;  /* 0x0000000400097308 */ /* 0x0005e20000000800 */
[--C-:B------:R-:W-:Y:S02]  /*111b0*/  FFMA.FTZ R55, R55, c[0x0][0x2d0], -R2.reuse ;  /* 0x0000b40037377a23 */ /* 0x100fe40000010802 */
[--C-:B------:R-:W-:Y:S02]  /*111c0*/  FFMA.FTZ R54, R54, c[0x0][0x2d0], -R2.reuse ;  /* 0x0000b40036367a23 */ /* 0x100fe40000010802 */
[----:B--2---:R-:W-:-:S04]  /*111d0*/  FFMA.FTZ R4, R10, c[0x0][0x2d0], -R2 ;  /* 0x0000b4000a047a23 */ /* 0x004fc80000010802 */
[----:B------:R2:W4:Y:S02]  /*111e0*/  MUFU.EX2 R6, R4 ;  /* 0x0000000400067308 */ /* 0x0005240000000800 */
[----:B--2---:R-:W-:Y:S01]  /*111f0*/  FFMA.FTZ R4, R11, c[0x0][0x2d0], -R2 ;  /* 0x0000b4000b047a23 */ /* 0x004fe20000010802 */
[----:B----4-:R-:W-:Y:S01]  /*11200*/  F2FP.BF16.PACK_AB R33, R6, R9 ;  /* 0x000000090621723e */ /* 0x010fe200000010ff */
[----:B------:R-:W-:-:S04]  /*11210*/  FADD.FTZ R6, R9, R6 ;  /* 0x0000000609067221 */ /* 0x000fc80000010000 */
[----:B------:R2:W4:Y:S01]  /*11220*/  MUFU.EX2 R10, R4 ;  /* 0x00000004000a7308 */ /* 0x0005220000000800 */
[----:B------:R-:W-:Y:S02]  /*11230*/  FFMA.FTZ R9, R58, c[0x0][0x2d0], -R3 ;  /* 0x0000b4003a097a23 */ /* 0x000fe40000010803 */
[--C-:B------:R-:W-:Y:S02]  /*11240*/  FFMA.FTZ R58, R84, c[0x0][0x2d0], -R2.reuse ;  /* 0x0000b400543a7a23 */ /* 0x100fe40000010802 */
[----:B--2---:R-:W-:Y:S02]  /*11250*/  FFMA.FTZ R4, R14, c[0x0][0x2d0], -R2 ;  /* 0x0000b4000e047a23 */ /* 0x004fe40000010802 */
[----:B----4-:R-:W-:Y:S02]  /*11260*/  FADD.FTZ R6, R10, R6 ;  /* 0x000000060a067221 */ /* 0x010fe40000010000 */
[----:B------:R2:W4:Y:S02]  /*11270*/  MUFU.EX2 R11, R4 ;  /* 0x00000004000b7308 */ /* 0x0005240000000800 */
[----:B--2---:R-:W-:Y:S01]  /*11280*/  FFMA.FTZ R4, R20, c[0x0][0x2d0], -R2 ;  /* 0x0000b40014047a23 */ /* 0x004fe20000010802 */
[C---:B----4-:R-:W-:Y:S01]  /*11290*/  F2FP.BF16.PACK_AB R35, R11.reuse, R10 ;  /* 0x0000000a0b23723e */ /* 0x050fe200000010ff */
[----:B------:R-:W-:-:S04]  /*112a0*/  FADD.FTZ R14, R11, R6 ;  /* 0x000000060b0e7221 */ /* 0x000fc80000010000 */
[----:B------:R2:W4:Y:S01]  /*112b0*/  MUFU.EX2 R94, R4 ;  /* 0x00000004005e7308 */ /* 0x0005220000000800 */
[--C-:B------:R-:W-:Y:S02]  /*112c0*/  FFMA.FTZ R11, R52, c[0x0][0x2d0], -R3.reuse ;  /* 0x0000b400340b7a23 */ /* 0x100fe40000010803 */
[--C-:B------:R-:W-:Y:S02]  /*112d0*/  FFMA.FTZ R10, R53, c[0x0][0x2d0], -R3.reuse ;  /* 0x0000b400350a7a23 */ /* 0x100fe40000010803 */
[--C-:B------:R-:W-:Y:S02]  /*112e0*/  FFMA.FTZ R6, R60, c[0x0][0x2d0], -R3.reuse ;  /* 0x0000b4003c067a23 */ /* 0x100fe40000010803 */
[--C-:B------:R-:W-:Y:S02]  /*112f0*/  FFMA.FTZ R53, R68, c[0x0][0x2d0], -R3.reuse ;  /* 0x0000b40044357a23 */ /* 0x100fe40000010803 */
[----:B------:R-:W-:Y:S02]  /*11300*/  FFMA.FTZ R52, R70, c[0x0][0x2d0], -R3 ;  /* 0x0000b40046347a23 */ /* 0x000fe40000010803 */
[----:B------:R-:W-:-:S02]  /*11310*/  FFMA.FTZ R60, R71, c[0x0][0x2d0], -R2 ;  /* 0x0000b400473c7a23 */ /* 0x000fc40000010802 */
[----:B--2---:R-:W-:Y:S02]  /*11320*/  FFMA.FTZ R4, R21, c[0x0][0x2d0], -R2 ;  /* 0x0000b40015047a23 */ /* 0x004fe40000010802 */
[----:B-1----:R-:W-:Y:S01]  /*11330*/  HMMA.16816.F32.BF16 R20, R32, R18, RZ ;  /* 0x000000122014723c */ /* 0x002fe200000418ff */
[----:B----4-:R-:W-:Y:S01]  /*11340*/  FADD.FTZ R14, R94, R14 ;  /* 0x0000000e5e0e7221 */ /* 0x010fe20000010000 */
[----:B------:R1:W2:Y:S02]  /*11350*/  MUFU.EX2 R108, R4 ;  /* 0x00000004006c7308 */ /* 0x0002a40000000800 */
[----:B-1----:R-:W-:Y:S01]  /*11360*/  FFMA.FTZ R4, R25, c[0x0][0x2d0], -R2 ;  /* 0x0000b40019047a23 */ /* 0x002fe20000010802 */
[----:B--2---:R-:W-:-:S03]  /*11370*/  F2FP.BF16.PACK_AB R29, R108, R94 ;  /* 0x0000005e6c1d723e */ /* 0x004fc600000010ff */
[C---:B------:R-:W-:Y:S02]  /*11380*/  HMMA.16816.F32.BF16 R24, R32.reuse, R16, RZ ;  /* 0x000000102018723c */ /* 0x040fe400000418ff */
[----:B------:R1:W-:Y:S06]  /*11390*/  MUFU.EX2 R110, R4 ;  /* 0x00000004006e7308 */ /* 0x0003ec0000000800 */
[----:B------:R-:W-:Y:S07]  /*113a0*/  HMMA.16816.F32.BF16 R16, R32, R44, RZ ;  /* 0x0000002c2010723c */ /* 0x000fee00000418ff */
[----:B------:R-:W-:-:S02]  /*113b0*/  FFMA.FTZ R45, R74, c[0x0][0x2d0], -R3 ;  /* 0x0000b4004a2d7a23 */ /* 0x000fc40000010803 */
[----:B------:R-:W-:Y:S02]  /*113c0*/  FFMA.FTZ R44, R67, c[0x0][0x2d0], -R3 ;  /* 0x0000b400432c7a23 */ /* 0x000fe40000010803 */
[----:B-1----:R-:W-:Y:S01]  /*113d0*/  FFMA.FTZ R4, R28, c[0x0][0x2d0], -R2 ;  /* 0x0000b4001c047a23 */ /* 0x002fe20000010802 */
[----:B------:R-:W-:-:S03]  /*113e0*/  F2FP.BF16.PACK_AB R28, R92, R93 ;  /* 0x0000005d5c1c723e */ /* 0x000fc600000010ff */
        /* <DEDUP_REMOVED lines=8> */
[----:B------:R-:W-:Y:S02]  /*11470*/  HMMA.16816.F32.BF16 R140, R28, R48, R16 ;  /* 0x000000301c8c723c */ /* 0x000fe40000041810 */
[----:B------:R-:W-:-:S05]  /*11480*/  FADD.FTZ R4, R92, R4 ;  /* 0x000000045c047221 */ /* 0x000fca0000010000 */
[--C-:B------:R-:W-:Y:S01]  /*11490*/  FFMA.FTZ R49, R82, c[0x0][0x2d0], -R3.reuse ;  /* 0x0000b40052317a23 */ /* 0x100fe20000010803 */
[----:B------:R-:W-:Y:S01]  /*114a0*/  HMMA.16816.F32.BF16 R16, R32, R40, RZ ;  /* 0x000000282010723c */ /* 0x000fe200000418ff */
[----:B------:R-:W-:-:S07]  /*114b0*/  FFMA.FTZ R48, R81, c[0x0][0x2d0], -R3 ;  /* 0x0000b40051307a23 */ /* 0x000fce0000010803 */
[----:B------:R-:W-:Y:S01]  /*114c0*/  HMMA.16816.F32.BF16 R128, R28, R38, R20 ;  /* 0x000000261c80723c */ /* 0x000fe20000041814 */
[----:B------:R-:W2:Y:S07]  /*114d0*/  LDSM.16.MT88.4 R36, [R191] ;  /* 0x00000000bf24783b */ /* 0x000eae0000004200 */
[----:B------:R-:W-:Y:S07]  /*114e0*/  HMMA.16816.F32.BF16 R20, R32, R46, RZ ;  /* 0x0000002e2014723c */ /* 0x000fee00000418ff */
[--C-:B------:R-:W-:Y:S01]  /*114f0*/  FFMA.FTZ R47, R80, c[0x0][0x2d0], -R3.reuse ;  /* 0x0000b400502f7a23 */ /* 0x100fe20000010803 */
[----:B-1----:R-:W-:Y:S01]  /*11500*/  HMMA.16816.F32.BF16 R124, R28, R24, R16 ;  /* 0x000000181c7c723c */ /* 0x002fe20000041810 */
[----:B------:R-:W-:-:S07]  /*11510*/  FFMA.FTZ R46, R75, c[0x0][0x2d0], -R3 ;  /* 0x0000b4004b2e7a23 */ /* 0x000fce0000010803 */
[----:B------:R-:W-:Y:S01]  /*11520*/  HMMA.16816.F32.BF16 R16, R32, R42, RZ ;  /* 0x0000002a2010723c */ /* 0x000fe200000418ff */
[----:B------:R-:W-:Y:S07]  /*11530*/  LDSM.16.MT88.4 R40, [R190+0x3000] ;  /* 0x00300000be28783b */ /* 0x000fee0000004200 */
[----:B------:R-:W-:Y:S01]  /*11540*/  HMMA.16816.F32.BF16 R120, R28, R50, R20 ;  /* 0x000000321c78723c */ /* 0x000fe20000041814 */
[----:B------:R-:W1:Y:S06]  /*11550*/  LDSM.16.MT88.4 R20, [R191+0x800] ;  /* 0x00080000bf14783b */ /* 0x000e6c0000004200 */
[----:B------:R-:W-:-:S02]  /*11560*/  FFMA.FTZ R51, R72, c[0x0][0x2d0], -R3 ;  /* 0x0000b40048337a23 */ /* 0x000fc40000010803 */
[----:B------:R-:W-:-:S07]  /*11570*/  FFMA.FTZ R50, R83, c[0x0][0x2d0], -R3 ;  /* 0x0000b40053327a23 */ /* 0x000fce0000010803 */
[----:B------:R-:W-:Y:S01]  /*11580*/  HMMA.16816.F32.BF16 R116, R28, R26, R16 ;  /* 0x0000001a1c74723c */ /* 0x000fe20000041810 */
[----:B------:R-:W-:Y:S07]  /*11590*/  LDSM.16.MT88.4 R24, [R189+0x3800] ;  /* 0x00380000bd18783b */ /* 0x000fee0000004200 */
[----:B--2---:R-:W-:Y:S07]  /*115a0*/  HMMA.16816.F32.BF16 R16, R32, R36, RZ ;  /* 0x000000242010723c */ /* 0x004fee00000418ff */
[----:B------:R-:W-:-:S02]  /*115b0*/  FFMA.FTZ R36, R63, c[0x0][0x2d0], -R3 ;  /* 0x0000b4003f247a23 */ /* 0x000fc40000010803 */
[----:B------:R-:W-:Y:S02]  /*115c0*/  FFMA.FTZ R37, R65, c[0x0][0x2d0], -R3 ;  /* 0x0000b40041257a23 */ /* 0x000fe40000010803 */
[----:B------:R-:W-:Y:S02]  /*115d0*/  FADD.FTZ R3, R95, R4 ;  /* 0x000000045f037221 */ /* 0x000fe40000010000 */
[----:B------:R-:W-:Y:S02]  /*115e0*/  FADD.FTZ R4, R108, R14 ;  /* 0x0000000e6c047221 */ /* 0x000fe40000010000 */
[----:B------:R-:W-:Y:S02]  /*115f0*/  FADD.FTZ R3, R109, R3 ;  /* 0x000000036d037221 */ /* 0x000fe40000010000 */
[----:B------:R-:W-:Y:S02]  /*11600*/  FFMA.FTZ R14, R64, c[0x0][0x2d0], -R2 ;  /* 0x0000b400400e7a23 */ /* 0x000fe40000010802 */
[----:B------:R-:W-:-:S05]  /*11610*/  FADD.FTZ R4, R110, R4 ;  /* 0x000000046e047221 */ /* 0x000fca0000010000 */
[----:B-1----:R-:W-:Y:S08]  /*11620*/  HMMA.16816.F32.BF16 R104, R28, R20, R16 ;  /* 0x000000141c68723c */ /* 0x002ff00000041810 */
[----:B------:R-:W-:Y:S11]  /*11630*/  HMMA.16816.F32.BF16 R16, R32, R38, RZ ;  /* 0x000000262010723c */ /* 0x000ff600000418ff */
[----:B------:R-:W-:Y:S11]  /*11640*/  @!UPT UIADD3 URZ, URZ, URZ, URZ ;  /* 0x0000003f3f3ff290 */ /* 0x000ff6000fffe03f */
[----:B------:R-:W-:Y:S02]  /*11650*/  @!UPT UIADD3 URZ, URZ, URZ, URZ ;  /* 0x0000003f3f3ff290 */ /* 0x000fe4000fffe03f */
[----:B------:R-:W-:Y:S01]  /*11660*/  HMMA.16816.F32.BF16 R96, R28, R22, R16 ;  /* 0x000000161c60723c */ /* 0x000fe20000041810 */
[----:B------:R-:W1:Y:S07]  /*11670*/  LDSM.16.MT88.4 R20, [R189+0x3000] ;  /* 0x00300000bd14783b */ /* 0x000e6e0000004200 */
[----:B-1----:R-:W-:Y:S01]  /*11680*/  HMMA.16816.F32.BF16 R16, R32, R20, RZ ;  /* 0x000000142010723c */ /* 0x002fe200000418ff */
[----:B------:R1:W-:Y:S06]  /*11690*/  MUFU.EX2 R20, R6 ;  /* 0x0000000600147308 */ /* 0x0003ec0000000800 */
[----:B------:R-:W-:-:S02]  /*116a0*/  FFMA.FTZ R21, R66, c[0x0][0x2d0], -R2 ;  /* 0x0000b40042157a23 */ /* 0x000fc40000010802 */
[--C-:B-1----:R-:W-:Y:S02]  /*116b0*/  FFMA.FTZ R6, R57, c[0x0][0x2d0], -R2.reuse ;  /* 0x0000b40039067a23 */ /* 0x102fe40000010802 */
[--C-:B------:R-:W-:Y:S11]  /*116c0*/  FFMA.FTZ R57, R85, c[0x0][0x2d0], -R2.reuse ;  /* 0x0000b40055397a23 */ /* 0x100ff60000010802 */
[----:B------:R-:W-:Y:S02]  /*116d0*/  @!UPT UIADD3 URZ, URZ, URZ, URZ ;  /* 0x0000003f3f3ff290 */ /* 0x000fe4000fffe03f */
[----:B------:R-:W-:Y:S01]  /*116e0*/  HMMA.16816.F32.BF16 R88, R28, R24, R16 ;  /* 0x000000181c58723c */ /* 0x000fe20000041810 */
[----:B------:R1:W2:Y:S07]  /*116f0*/  MUFU.EX2 R24, R11 ;  /* 0x0000000b00187308 */ /* 0x0002ae0000000800 */
[----:B------:R-:W-:Y:S01]  /*11700*/  HMMA.16816.F32.BF16 R16, R32, R22, RZ ;  /* 0x000000162010723c */ /* 0x000fe200000418ff */
[----:B------:R4:W5:Y:S06]  /*11710*/  MUFU.EX2 R22, R10 ;  /* 0x0000000a00167308 */ /* 0x00096c0000000800 */
[----:B------:R-:W-:-:S02]  /*11720*/  FFMA.FTZ R23, R86, c[0x0][0x2d0], -R2 ;  /* 0x0000b40056177a23 */ /* 0x000fc40000010802 */
[----:B------:R2:W2:Y:S01]  /*11730*/  MUFU.EX2 R25, R9 ;  /* 0x0000000900197308 */ /* 0x0004a20000000800 */
[--C-:B-1----:R-:W-:Y:S02]  /*11740*/  FFMA.FTZ R11, R62, c[0x0][0x2d0], -R2.reuse ;  /* 0x0000b4003e0b7a23 */ /* 0x102fe40000010802 */
[--C-:B------:R-:W-:Y:S02]  /*11750*/  FFMA.FTZ R62, R87, c[0x0][0x2d0], -R2.reuse ;  /* 0x0000b400573e7a23 */ /* 0x100fe40000010802 */
[----:B----4-:R-:W-:-:S03]  /*11760*/  FFMA.FTZ R10, R61, c[0x0][0x2d0], -R2 ;  /* 0x0000b4003d0a7a23 */ /* 0x010fc60000010802 */
[----:B------:R-:W-:Y:S01]  /*11770*/  MUFU.EX2 R11, R11 ;  /* 0x0000000b000b7308 */ /* 0x000fe20000000800 */
[----:B------:R-:W-:-:S06]  /*11780*/  FFMA.FTZ R61, R69, c[0x0][0x2d0], -R2 ;  /* 0x0000b400453d7a23 */ /* 0x000fcc0000010802 */
[----:B------:R-:W-:Y:S01]  /*11790*/  HMMA.16816.F32.BF16 R92, R28, R26, R16 ;  /* 0x0000001a1c5c723c */ /* 0x000fe20000041810 */
[--C-:B--2---:R-:W-:Y:S01]  /*117a0*/  FFMA.FTZ R9, R59, c[0x0][0x2d0], -R2.reuse ;  /* 0x0000b4003b097a23 */ /* 0x104fe20000010802 */
[----:B------:R-:W1:Y:S01]  /*117b0*/  MUFU.EX2 R17, R36 ;  /* 0x0000002400117308 */ /* 0x000e620000000800 */
[----:B------:R-:W-:Y:S02]  /*117c0*/  FFMA.FTZ R59, R73, c[0x0][0x2d0], -R2 ;  /* 0x0000b400493b7a23 */ /* 0x000fe40000010802 */
[----:B------:R-:W-:Y:S01]  /*117d0*/  FADD.FTZ R2, R24, R3 ;  /* 0x0000000318027221 */ /* 0x000fe20000010000 */
[----:B-----5:R-:W-:Y:S01]  /*117e0*/  F2FP.BF16.PACK_AB R24, R22, R24 ;  /* 0x000000181618723e */ /* 0x020fe200000010ff */
[----:B------:R-:W-:Y:S01]  /*117f0*/  FADD.FTZ R3, R111, R4 ;  /* 0x000000046f037221 */ /* 0x000fe20000010000 */
[----:B------:R-:W-:Y:S01]  /*11800*/  F2FP.BF16.PACK_AB R26, R20, R25 ;  /* 0x00000019141a723e */ /* 0x000fe200000010ff */
[----:B------:R-:W-:Y:S01]  /*11810*/  FADD.FTZ R2, R22, R2 ;  /* 0x0000000216027221 */ /* 0x000fe20000010000 */
[----:B------:R2:W4:Y:S03]  /*11820*/  MUFU.EX2 R16, R37 ;  /* 0x0000002500107308 */ /* 0x0005260000000800 */
[----:B------:R-:W-:-:S04]  /*11830*/  FADD.FTZ R2, R25, R2 ;  /* 0x0000000219027221 */ /* 0x000fc80000010000 */
[----:B------:R-:W-:Y:S01]  /*11840*/  FADD.FTZ R2, R20, R2 ;  /* 0x0000000214027221 */ /* 0x000fe20000010000 */
[----:B------:R-:W5:Y:S03]  /*11850*/  MUFU.EX2 R22, R53 ;  /* 0x0000003500167308 */ /* 0x000f660000000800 */
[----:B-1----:R-:W-:Y:S01]  /*11860*/  FADD.FTZ R2, R17, R2 ;  /* 0x0000000211027221 */ /* 0x002fe20000010000 */
[----:B--2---:R-:W1:Y:S03]  /*11870*/  LDSM.16.MT88.4 R36, [R190+0x3800] ;  /* 0x00380000be24783b */ /* 0x004e660000004200 */
[C---:B----4-:R-:W-:Y:S01]  /*11880*/  FADD.FTZ R2, R16.reuse, R2 ;  /* 0x0000000210027221 */ /* 0x050fe20000010000 */
[----:B------:R-:W-:Y:S01]  /*11890*/  F2FP.BF16.PACK_AB R20, R16, R17 ;  /* 0x000000111014723e */ /* 0x000fe200000010ff */
[----:B------:R-:W2:Y:S01]  /*118a0*/  MUFU.EX2 R4, R52 ;  /* 0x0000003400047308 */ /* 0x000ea20000000800 */
[----:B------:R-:W-:Y:S01]  /*118b0*/  HMMA.16816.F32.BF16 R16, R32, R40, RZ ;  /* 0x000000282010723c */ /* 0x000fe200000418ff */
[----:B-----5:R-:W-:-:S06]  /*118c0*/  FADD.FTZ R2, R22, R2 ;  /* 0x0000000216027221 */ /* 0x020fcc0000010000 */
[----:B------:R-:W4:Y:S08]  /*118d0*/  MUFU.EX2 R27, R51 ;  /* 0x00000033001b7308 */ /* 0x000f300000000800 */
[----:B------:R-:W5:Y:S01]  /*118e0*/  MUFU.EX2 R25, R50 ;  /* 0x0000003200197308 */ /* 0x000f620000000800 */
[C---:B--2---:R-:W-:Y:S01]  /*118f0*/  FADD.FTZ R2, R4.reuse, R2 ;  /* 0x0000000204027221 */ /* 0x044fe20000010000 */
[----:B------:R-:W-:-:S06]  /*11900*/  F2FP.BF16.PACK_AB R22, R4, R22 ;  /* 0x000000160416723e */ /* 0x000fcc00000010ff */
[----:B------:R-:W-:Y:S01]  /*11910*/  MUFU.EX2 R41, R47 ;  /* 0x0000002f00297308 */ /* 0x000fe20000000800 */
[----:B----4-:R-:W-:-:S07]  /*11920*/  FADD.FTZ R2, R27, R2 ;  /* 0x000000021b027221 */ /* 0x010fce0000010000 */
[----:B------:R-:W2:Y:S01]  /*11930*/  MUFU.EX2 R40, R46 ;  /* 0x0000002e00287308 */ /* 0x000ea20000000800 */
[----:B-----5:R-:W-:Y:S01]  /*11940*/  FADD.FTZ R2, R25, R2 ;  /* 0x0000000219027221 */ /* 0x020fe20000010000 */
[----:B-1----:R-:W-:Y:S06]  /*11950*/  HMMA.16816.F32.BF16 R108, R28, R36, R16 ;  /* 0x000000241c6c723c */ /* 0x002fec0000041810 */
[----:B------:R-:W1:Y:S02]  /*11960*/  MUFU.EX2 R37, R49 ;  /* 0x0000003100257308 */ /* 0x000e640000000800 */
[----:B------:R-:W-:Y:S06]  /*11970*/  HMMA.16816.F32.BF16 R16, R32, R42, RZ ;  /* 0x0000002a2010723c */ /* 0x000fec00000418ff */
[----:B------:R-:W4:Y:S01]  /*11980*/  MUFU.EX2 R36, R48 ;  /* 0x0000003000247308 */ /* 0x000f220000000800 */
[----:B--2---:R-:W-:-:S07]  /*11990*/  F2FP.BF16.PACK_AB R72, R40, R41 ;  /* 0x000000292848723e */ /* 0x004fce00000010ff */
[----:B------:R-:W2:Y:S01]  /*119a0*/  MUFU.EX2 R48, R45 ;  /* 0x0000002d00307308 */ /* 0x000ea20000000800 */
[----:B-1----:R-:W-:-:S07]  /*119b0*/  FADD.FTZ R2, R37, R2 ;  /* 0x0000000225027221 */ /* 0x002fce0000010000 */
[----:B------:R1:W5:Y:S01]  /*119c0*/  MUFU.EX2 R42, R44 ;  /* 0x0000002c002a7308 */ /* 0x0003620000000800 */
[----:B----4-:R-:W-:-:S04]  /*119d0*/  FADD.FTZ R2, R36, R2 ;  /* 0x0000000224027221 */ /* 0x010fc80000010000 */
[----:B------:R-:W-:Y:S01]  /*119e0*/  FADD.FTZ R2, R41, R2 ;  /* 0x0000000229027221 */ /* 0x000fe20000010000 */
[----:B------:R-:W-:Y:S02]  /*119f0*/  HMMA.16816.F32.BF16 R112, R28, R38, R16 ;  /* 0x000000261c70723c */ /* 0x000fe40000041810 */
[----:B------:R-:W4:Y:S01]  /*11a00*/  MUFU.EX2 R43, R6 ;  /* 0x00000006002b7308 */ /* 0x000f220000000800 */
[----:B------:R-:W-:-:S04]  /*11a10*/  FADD.FTZ R2, R40, R2 ;  /* 0x0000000228027221 */ /* 0x000fc80000010000 */
[----:B--2---:R-:W-:Y:S01]  /*11a20*/  FADD.FTZ R2, R48, R2 ;  /* 0x0000000230027221 */ /* 0x004fe20000010000 */
[----:B------:R-:W-:Y:S01]  /*11a30*/  F2FP.BF16.PACK_AB R16, R25, R27 ;  /* 0x0000001b1910723e */ /* 0x000fe200000010ff */
[----:B-1----:R-:W1:Y:S01]  /*11a40*/  LDSM.16.MT88.4 R44, [R192+0x3000] ;  /* 0x00300000c02c783b */ /* 0x002e620000004200 */
[----:B------:R-:W2:Y:S01]  /*11a50*/  MUFU.EX2 R9, R9 ;  /* 0x0000000900097308 */ /* 0x000ea20000000800 */
[C---:B-----5:R-:W-:Y:S01]  /*11a60*/  FADD.FTZ R228, R42.reuse, R2 ;  /* 0x000000022ae47221 */ /* 0x060fe20000010000 */
[----:B------:R-:W-:Y:S02]  /*11a70*/  F2FP.BF16.PACK_AB R74, R42, R48 ;  /* 0x000000302a4a723e */ /* 0x000fe400000010ff */
[----:B------:R-:W-:Y:S01]  /*11a80*/  F2FP.BF16.PACK_AB R18, R36, R37 ;  /* 0x000000252412723e */ /* 0x000fe200000010ff */
[----:B----4-:R-:W-:-:S03]  /*11a90*/  FADD.FTZ R3, R43, R3 ;  /* 0x000000032b037221 */ /* 0x010fc60000010000 */
[----:B------:R-:W4:Y:S01]  /*11aa0*/  MUFU.EX2 R10, R10 ;  /* 0x0000000a000a7308 */ /* 0x000f220000000800 */
[C---:B--2---:R-:W-:Y:S01]  /*11ab0*/  F2FP.BF16.PACK_AB R25, R9.reuse, R43 ;  /* 0x0000002b0919723e */ /* 0x044fe200000010ff */
[----:B------:R-:W-:Y:S01]  /*11ac0*/  FADD.FTZ R3, R9, R3 ;  /* 0x0000000309037221 */ /* 0x000fe20000010000 */
[----:B------:R-:W2:Y:S05]  /*11ad0*/  LDSM.16.MT88.4 R40, [R192+0x3800] ;  /* 0x00380000c028783b */ /* 0x000eaa0000004200 */
[----:B------:R-:W5:Y:S01]  /*11ae0*/  MUFU.EX2 R6, R14 ;  /* 0x0000000e00067308 */ /* 0x000f620000000800 */
[----:B----4-:R-:W-:Y:S01]  /*11af0*/  FADD.FTZ R3, R10, R3 ;  /* 0x000000030a037221 */ /* 0x010fe20000010000 */
[----:B------:R-:W-:-:S06]  /*11b00*/  F2FP.BF16.PACK_AB R27, R11, R10 ;  /* 0x0000000a0b1b723e */ /* 0x000fcc00000010ff */
[----:B------:R-:W-:Y:S01]  /*11b10*/  MUFU.EX2 R14, R59 ;  /* 0x0000003b000e7308 */ /* 0x000fe20000000800 */
[----:B------:R-:W-:-:S07]  /*11b20*/  FADD.FTZ R2, R11, R3 ;  /* 0x000000030b027221 */ /* 0x000fce0000010000 */
[----:B------:R-:W-:Y:S01]  /*11b30*/  MUFU.EX2 R9, R58 ;  /* 0x0000003a00097308 */ /* 0x000fe20000000800 */
[----:B-----5:R-:W-:Y:S01]  /*11b40*/  FADD.FTZ R2, R6, R2 ;  /* 0x0000000206027221 */ /* 0x020fe20000010000 */
[----:B-1----:R-:W-:Y:S06]  /*11b50*/  HMMA.16816.F32.BF16 R36, R32, R44, RZ ;  /* 0x0000002c2024723c */ /* 0x002fec00000418ff */
[----:B------:R-:W-:Y:S08]  /*11b60*/  MUFU.EX2 R11, R57 ;  /* 0x00000039000b7308 */ /* 0x000ff00000000800 */
[----:B------:R-:W-:Y:S08]  /*11b70*/  MUFU.EX2 R3, R56 ;  /* 0x0000003800037308 */ /* 0x000ff00000000800 */
[----:B------:R-:W1:Y:S02]  /*11b80*/  MUFU.EX2 R4, R21 ;  /* 0x0000001500047308 */ /* 0x000e640000000800 */
[----:B--2---:R-:W-:Y:S06]  /*11b90*/  HMMA.16816.F32.BF16 R84, R28, R40, R36 ;  /* 0x000000281c54723c */ /* 0x004fec0000041824 */
[----:B------:R-:W2:Y:S02]  /*11ba0*/  MUFU.EX2 R17, R61 ;  /* 0x0000003d00117308 */ /* 0x000ea40000000800 */
[----:B------:R-:W-:Y:S06]  /*11bb0*/  HMMA.16816.F32.BF16 R36, R32, R46, RZ ;  /* 0x0000002e2024723c */ /* 0x000fec00000418ff */
[----:B------:R-:W4:Y:S01]  /*11bc0*/  MUFU.EX2 R10, R60 ;  /* 0x0000003c000a7308 */ /* 0x000f220000000800 */
[C---:B-1----:R-:W-:Y:S01]  /*11bd0*/  FADD.FTZ R2, R4.reuse, R2 ;  /* 0x0000000204027221 */ /* 0x042fe20000010000 */
[----:B------:R-:W-:-:S03]  /*11be0*/  F2FP.BF16.PACK_AB R21, R4, R6 ;  /* 0x000000060415723e */ /* 0x000fc600000010ff */
[----:B--2---:R-:W-:-:S03]  /*11bf0*/  FADD.FTZ R2, R17, R2 ;  /* 0x0000000211027221 */ /* 0x004fc60000010000 */
[----:B------:R1:W2:Y:S01]  /*11c00*/  MUFU.EX2 R6, R23 ;  /* 0x0000001700067308 */ /* 0x0002a20000000800 */
[----:B----4-:R-:W-:-:S07]  /*11c10*/  FADD.FTZ R2, R10, R2 ;  /* 0x000000020a027221 */ /* 0x010fce0000010000 */
[----:B------:R-:W4:Y:S02]  /*11c20*/  MUFU.EX2 R4, R62 ;  /* 0x0000003e00047308 */ /* 0x000f240000000800 */
[----:B------:R-:W-:Y:S01]  /*11c30*/  HMMA.16816.F32.BF16 R80, R28, R42, R36 ;  /* 0x0000002a1c50723c */ /* 0x000fe20000041824 */
[----:B------:R-:W5:Y:S01]  /*11c40*/  LDSM.16.MT88.4 R36, [R191+0x3000] ;  /* 0x00300000bf24783b */ /* 0x000f620000004200 */
[----:B------:R-:W-:Y:S01]  /*11c50*/  FADD.FTZ R2, R14, R2 ;  /* 0x000000020e027221 */ /* 0x000fe20000010000 */
[----:B-1----:R-:W-:-:S03]  /*11c60*/  F2FP.BF16.PACK_AB R23, R10, R17 ;  /* 0x000000110a17723e */ /* 0x002fc600000010ff */
[C---:B------:R-:W-:Y:S01]  /*11c70*/  FADD.FTZ R2, R9.reuse, R2 ;  /* 0x0000000209027221 */ /* 0x040fe20000010000 */
[----:B------:R-:W-:Y:S02]  /*11c80*/  F2FP.BF16.PACK_AB R17, R9, R14 ;  /* 0x0000000e0911723e */ /* 0x000fe400000010ff */
[----:B--2---:R-:W-:Y:S01]  /*11c90*/  F2FP.BF16.PACK_AB R19, R6, R11 ;  /* 0x0000000b0613723e */ /* 0x004fe200000010ff */
[----:B------:R-:W-:Y:S01]  /*11ca0*/  FADD.FTZ R2, R11, R2 ;  /* 0x000000020b027221 */ /* 0x000fe20000010000 */
[----:B----4-:R-:W-:-:S03]  /*11cb0*/  F2FP.BF16.PACK_AB R73, R3, R4 ;  /* 0x000000040349723e */ /* 0x010fc600000010ff */
[----:B------:R-:W-:-:S04]  /*11cc0*/  FADD.FTZ R2, R6, R2 ;  /* 0x0000000206027221 */ /* 0x000fc80000010000 */
[----:B------:R-:W-:Y:S02]  /*11cd0*/  FADD.FTZ R2, R4, R2 ;  /* 0x0000000204027221 */ /* 0x000fe40000010000 */
[----:B------:R-:W1:Y:S02]  /*11ce0*/  MUFU.EX2 R4, R55 ;  /* 0x0000003700047308 */ /* 0x000e640000000800 */
[----:B------:R-:W-:-:S06]  /*11cf0*/  FADD.FTZ R2, R3, R2 ;  /* 0x0000000203027221 */ /* 0x000fcc0000010000 */
[----:B------:R-:W2:Y:S01]  /*11d00*/  MUFU.EX2 R3, R54 ;  /* 0x0000003600037308 */ /* 0x000ea20000000800 */
[----:B-1----:R-:W-:Y:S01]  /*11d10*/  FADD.FTZ R2, R4, R2 ;  /* 0x0000000204027221 */ /* 0x002fe20000010000 */
[----:B-----5:R-:W-:Y:S01]  /*11d20*/  HMMA.16816.F32.BF16 R40, R32, R36, RZ ;  /* 0x000000242028723c */ /* 0x020fe200000418ff */
[C---:B--2---:R-:W-:Y:S02]  /*11d30*/  F2FP.BF16.PACK_AB R75, R3.reuse, R4 ;  /* 0x00000004034b723e */ /* 0x044fe400000010ff */
[----:B------:R-:W-:Y:S01]  /*11d40*/  FADD.FTZ R236, R3, R2 ;  /* 0x0000000203ec7221 */ /* 0x000fe20000010000 */
[----:B---3--:R-:W-:Y:S01]  /*11d50*/  MOV R2, R149 ;  /* 0x0000009500027202 */ /* 0x008fe20000000f00 */
[----:B------:R-:W-:-:S03]  /*11d60*/  @P1 IMAD.HI.U32 R3, R149, c[0x0][0x2c8], RZ ;  /* 0x0000b20095031a27 */ /* 0x000fc600078e00ff */
[----:B------:R-:W-:Y:S01]  /*11d70*/  HMMA.16816.F32.BF16 R32, R32, R38, RZ ;  /* 0x000000262020723c */ /* 0x000fe200000418ff */
[----:B------:R-:W1:Y:S01]  /*11d80*/  LDSM.16.MT88.4 R36, [R191+0x3800] ;  /* 0x00380000bf24783b */ /* 0x000e620000004200 */
[----:B------:R-:W-:Y:S02]  /*11d90*/  @P1 SHF.R.U32.HI R2, RZ, c[0x0][0x2cc], R3 ;  /* 0x0000b300ff021a19 */ /* 0x000fe40000011603 */
[----:B------:R-:W-:Y:S02]  /*11da0*/  ISETP.GE.AND P1, PT, R148, 0x1, PT ;  /* 0x000000019400780c */ /* 0x000fe40003f26270 */
[----:B------:R-:W-:-:S04]  /*11db0*/  IADD3 R2, R155, R2, RZ ;  /* 0x000000029b027210 */ /* 0x000fc80007ffe0ff */
[----:B------:R-:W-:-:S06]  /*11dc0*/  IADD3 R4, R2, c[0x0][0x328], RZ ;  /* 0x0000ca0002047a10 */ /* 0x000fcc0007ffe0ff */
[C---:B-1----:R-:W-:Y:S08]  /*11dd0*/  HMMA.16816.F32.BF16 R68, R28.reuse, R36, R40 ;  /* 0x000000241c44723c */ /* 0x042ff00000041828 */
[----:B------:R-:W-:Y:S01]  /*11de0*/  HMMA.16816.F32.BF16 R40, R28, R38, R32 ;  /* 0x000000261c28723c */ /* 0x000fe20000041820 */
        /* <DEDUP_REMOVED lines=41> */
[C---:B--2---:R-:W-:Y:S01]  /*12080*/  HMMA.16816.F32.BF16 R64, R20.reuse, R24, R108 ;  /* 0x000000181440723c */ /* 0x044fe2000004186c */
[----:B------:R-:W-:Y:S07]  /*12090*/  LDSM.16.MT88.4 R108, [R192+0x2800] ;  /* 0x00280000c06c783b */ /* 0x000fee0000004200 */
[C---:B------:R-:W-:Y:S01]  /*120a0*/  HMMA.16816.F32.BF16 R60, R20.reuse, R26, R112 ;  /* 0x0000001a143c723c */ /* 0x040fe20000041870 */
[----:B------:R-:W2:Y:S07]  /*120b0*/  LDSM.16.MT88.4 R24, [R191+0x4800] ;  /* 0x00480000bf18783b */ /* 0x000eae0000004200 */
[C---:B-1----:R-:W-:Y:S08]  /*120c0*/  HMMA.16816.F32.BF16 R56, R20.reuse, R28, R144 ;  /* 0x0000001c1438723c */ /* 0x042ff00000041890 */
[C---:B------:R-:W-:Y:S01]  /*120d0*/  HMMA.16816.F32.BF16 R48, R20.reuse, R30, R140 ;  /* 0x0000001e1430723c */ /* 0x040fe2000004188c */
[----:B------:R-:W1:Y:S07]  /*120e0*/  LDSM.16.MT88.4 R28, [R192+0x2000] ;  /* 0x00200000c01c783b */ /* 0x000e6e0000004200 */
[C---:B--2---:R-:W-:Y:S08]  /*120f0*/  HMMA.16816.F32.BF16 R40, R20.reuse, R24, R128 ;  /* 0x000000181428723c */ /* 0x044ff00000041880 */
[----:B------:R-:W-:Y:S01]  /*12100*/  HMMA.16816.F32.BF16 R32, R20, R26, R120 ;  /* 0x0000001a1420723c */ /* 0x000fe20000041878 */
[----:B------:R-:W2:Y:S04]  /*12110*/  LDSM.16.MT88.4 R20, [R190+0x2000] ;  /* 0x00200000be14783b */ /* 0x000ea80000004200 */
[----:B------:R-:W3:Y:S03]  /*12120*/  LDSM.16.MT88.4 R24, [R189+0x2000] ;  /* 0x00200000bd18783b */ /* 0x000ee60000004200 */
[C---:B-1----:R-:W-:Y:S01]  /*12130*/  HMMA.16816.F32.BF16 R112, R16.reuse, R28, R96 ;  /* 0x0000001c1070723c */ /* 0x042fe20000041860 */
[----:B------:R-:W-:Y:S07]  /*12140*/  LDSM.16.MT88.4 R96, [R191+0x2800] ;  /* 0x00280000bf60783b */ /* 0x000fee0000004200 */
[C---:B------:R-:W-:Y:S01]  /*12150*/  HMMA.16816.F32.BF16 R80, R16.reuse, R30, R80 ;  /* 0x0000001e1050723c */ /* 0x040fe20000041850 */
[----:B------:R-:W1:Y:S07]  /*12160*/  LDSM.16.MT88.4 R28, [R190+0x5000] ;  /* 0x00500000be1c783b */ /* 0x000e6e0000004200 */
[C---:B--2---:R-:W-:Y:S08]  /*12170*/  HMMA.16816.F32.BF16 R104, R16.reuse, R20, R104 ;  /* 0x000000141068723c */ /* 0x044ff00000041868 */
[C---:B------:R-:W-:Y:S01]  /*12180*/  HMMA.16816.F32.BF16 R84, R16.reuse, R22, R84 ;  /* 0x000000161054723c */ /* 0x040fe20000041854 */
[----:B------:R-:W2:Y:S07]  /*12190*/  LDSM.16.MT88.4 R20, [R189+0x5000] ;  /* 0x00500000bd14783b */ /* 0x000eae0000004200 */
[C---:B---3--:R-:W-:Y:S01]  /*121a0*/  HMMA.16816.F32.BF16 R128, R16.reuse, R24, R124 ;  /* 0x000000181080723c */ /* 0x048fe2000004187c */
[----:B------:R-:W-:Y:S07]  /*121b0*/  LDSM.16.MT88.4 R124, [R189+0x2800] ;  /* 0x00280000bd7c783b */ /* 0x000fee0000004200 */
[----:B------:R-:W-:Y:S01]  /*121c0*/  HMMA.16816.F32.BF16 R88, R16, R26, R116 ;  /* 0x0000001a1058723c */ /* 0x000fe20000041874 */
[----:B------:R-:W3:Y:S04]  /*121d0*/  LDSM.16.MT88.4 R24, [R191+0x2000] ;  /* 0x00200000bf18783b */ /* 0x000ee80000004200 */
[----:B------:R-:W-:Y:S03]  /*121e0*/  LDSM.16.MT88.4 R116, [R190+0x2800] ;  /* 0x00280000be74783b */ /* 0x000fe60000004200 */
[C---:B------:R-:W-:Y:S08]  /*121f0*/  HMMA.16816.F32.BF16 R112, R72.reuse, R108, R112 ;  /* 0x0000006c4870723c */ /* 0x040ff00000041870 */
[----:B------:R-:W-:Y:S01]  /*12200*/  HMMA.16816.F32.BF16 R108, R72, R110, R80 ;  /* 0x0000006e486c723c */ /* 0x000fe20000041850 */
[----:B------:R-:W-:Y:S07]  /*12210*/  LDSM.16.MT88.4 R80, [R190+0x5800] ;  /* 0x00580000be50783b */ /* 0x000fee0000004200 */
[C---:B-1----:R-:W-:Y:S08]  /*12220*/  HMMA.16816.F32.BF16 R60, R16.reuse, R30, R60 ;  /* 0x0000001e103c723c */ /* 0x042ff0000004183c */
[C---:B--2---:R-:W-:Y:S08]  /*12230*/  HMMA.16816.F32.BF16 R92, R16.reuse, R20, R44 ;  /* 0x00000014105c723c */ /* 0x044ff0000004182c */
[C---:B------:R-:W-:Y:S01]  /*12240*/  HMMA.16816.F32.BF16 R44, R16.reuse, R22, R36 ;  /* 0x00000016102c723c */ /* 0x040fe20000041824 */
[----:B------:R-:W1:Y:S07]  /*12250*/  LDSM.16.MT88.4 R20, [R191+0x5000] ;  /* 0x00500000bf14783b */ /* 0x000e6e0000004200 */
[C---:B---3--:R-:W-:Y:S08]  /*12260*/  HMMA.16816.F32.BF16 R68, R16.reuse, R24, R68 ;  /* 0x000000181044723c */ /* 0x048ff00000041844 */
[----:B------:R-:W-:Y:S01]  /*12270*/  HMMA.16816.F32.BF16 R52, R16, R26, R52 ;  /* 0x0000001a1034723c */ /* 0x000fe20000041834 */
[----:B------:R-:W2:Y:S07]  /*12280*/  LDSM.16.MT88.4 R24, [R192+0x5000] ;  /* 0x00500000c018783b */ /* 0x000eae0000004200 */
[----:B------:R-:W-:Y:S08]  /*12290*/  HMMA.16816.F32.BF16 R128, R72, R124, R128 ;  /* 0x0000007c4880723c */ /* 0x000ff00000041880 */
[----:B------:R-:W-:Y:S01]  /*122a0*/  HMMA.16816.F32.BF16 R36, R16, R28, R64 ;  /* 0x0000001c1024723c */ /* 0x000fe20000041840 */
[----:B------:R-:W-:Y:S07]  /*122b0*/  LDSM.16.MT88.4 R64, [R192+0x5800] ;  /* 0x00580000c040783b */ /* 0x000fee0000004200 */
[----:B------:R-:W-:Y:S01]  /*122c0*/  HMMA.16816.F32.BF16 R124, R72, R126, R88 ;  /* 0x0000007e487c723c */ /* 0x000fe20000041858 */
[----:B------:R-:W3:Y:S07]  /*122d0*/  LDSM.16.MT88.4 R88, [R189+0x5800] ;  /* 0x00580000bd58783b */ /* 0x000eee0000004200 */
        /* <DEDUP_REMOVED lines=29> */
.L_x_1019:
[----:B------:R-:W-:-:S04]  /*124b0*/  MOV R2, 0x1 ;  /* 0x0000000100027802 */ /* 0x000fc80000000f00 */
[----:B------:R-:W-:-:S13]  /*124c0*/  ISETP.NE.AND P0, PT, R2, c[0x0][0x32c], PT ;  /* 0x0000cb0002007a0c */ /* 0x000fda0003f05270 */
[----:B------:R-:W-:-:S05]  /*124d0*/  @P0 IMAD.HI.U32 R2, R3, c[0x0][0x330], RZ ;  /* 0x0000cc0003020a27 */ /* 0x000fca00078e00ff */
[----:B------:R-:W-:Y:S02]  /*124e0*/  @P0 SHF.R.U32.HI R3, RZ, c[0x0][0x334], R2 ;  /* 0x0000cd00ff030a19 */ /* 0x000fe40000011602 */
.L_x_1020:
[----:B------:R-:W-:Y:S05]  /*124f0*/  BSYNC B0 ;  /* 0x0000000000007941 */ /* 0x000fea0003800000 */
.L_x_1018:
[----:B------:R-:W-:-:S05]  /*12500*/  MOV R2, c[0x0][0x32c] ;  /* 0x0000cb0000027a02 */ /* 0x000fca0000000f00 */
[----:B------:R-:W-:-:S05]  /*12510*/  IMAD R3, R3, R2, c[0x0][0x32c] ;  /* 0x0000cb0003037624 */ /* 0x000fca00078e0202 */
[----:B------:R-:W-:-:S05]  /*12520*/  IMNMX R4, R4, R3, PT ;  /* 0x0000000304047217 */ /* 0x000fca0003800200 */
.L_x_1017:
        /* <DEDUP_REMOVED lines=8> */
.L_x_1042:
        /* <DEDUP_REMOVED lines=18> */
[----:B--23--:R-:W-:Y:S01]  /*126d0*/  IMAD.SHL.U32 R8, R76, 0x2, RZ ;  /* 0x000000024c087824 */ /* 0x00cfe200078e00ff */
[----:B------:R-:W-:Y:S02]  /*126e0*/  SHF.R.S32.HI R2, RZ, 0x1f, R225 ;  /* 0x0000001fff027819 */ /* 0x000fe400000114e1 */
[C---:B------:R-:W-:Y:S02]  /*126f0*/  SHF.L.U64.HI R11, R211.reuse, 0x1, R238 ;  /* 0x00000001d30b7819 */ /* 0x040fe400000102ee */
[----:B------:R-:W-:Y:S01]  /*12700*/  SHF.L.U32 R10, R211, 0x1, RZ ;  /* 0x00000001d30a7819 */ /* 0x000fe200000006ff */
[----:B------:R-:W-:Y:S01]  /*12710*/  IMAD R4, R2, c[0x0][0x208], RZ ;  /* 0x0000820002047a24 */ /* 0x000fe200078e02ff */
[----:B------:R-:W-:Y:S01]  /*12720*/  SHF.L.U64.HI R9, R76, 0x1, R77 ;  /* 0x000000014c097819 */ /* 0x000fe2000001024d */
[C---:B------:R-:W-:Y:S04]  /*12730*/  IMAD.WIDE.U32 R2, R225.reuse, c[0x0][0x208], RZ ;  /* 0x00008200e1027a25 */ /* 0x040fe800078e00ff */
[----:B------:R-:W-:Y:S04]  /*12740*/  IMAD R4, R225, c[0x0][0x20c], R4 ;  /* 0x00008300e1047a24 */ /* 0x000fe800078e0204 */
[----:B------:R-:W-:Y:S01]  /*12750*/  IMAD.IADD R3, R3, 0x1, R4 ;  /* 0x0000000103037824 */ /* 0x000fe200078e0204 */
[----:B------:R-:W-:Y:S03]  /*12760*/  SHF.R.S32.HI R4, RZ, 0x1f, R222 ;  /* 0x0000001fff047819 */ /* 0x000fe600000114de */
        /* <DEDUP_REMOVED lines=9> */
.L_x_1151:
[----:B------:R-:W-:-:S05]  /*12800*/  BRA.DIV ~URZ, `(.L_x_1025) ;  /* 0x000113127f007947 */ /* 0x000fca000b800000 */
[----:B------:R-:W5:Y:S01]  /*12810*/  SHFL.IDX PT, R2, R5, RZ, 0x181f ;  /* 0x00181fff05027589 */ /* 0x000f6200000e0000 */
[----:B------:R-:W-:Y:S02]  /*12820*/  ISETP.GE.AND P2, PT, R76, c[0x0][0x1d4], PT ;  /* 0x000075004c007a0c */ /* 0x000fe40003f46270 */
[----:B------:R-:W-:Y:S02]  /*12830*/  ISETP.GE.AND P1, PT, R211, c[0x0][0x1d4], PT ;  /* 0x00007500d3007a0c */ /* 0x000fe40003f26270 */
[----:B-----5:R-:W-:Y:S05]  /*12840*/  IADD3 R20, P0, R2, R8, RZ ;  /* 0x0000000802147210 */ /* 0x020fea0007f1e0ff */
[----:B---3--:R-:W-:Y:S01]  /*12850*/  IMAD.X R21, R22, 0x1, R9, P0 ;  /* 0x0000000116157824 */ /* 0x008fe200000e0609 */
[----:B------:R-:W-:Y:S04]  /*12860*/  IADD3 R2, P0, R2, R10, RZ ;  /* 0x0000000a02027210 */ /* 0x000fe80007f1e0ff */
[----:B------:R-:W-:Y:S01]  /*12870*/  @!PT LDS RZ, [RZ] ;  /* 0x00000000fffff984 */ /* 0x000fe20000000800 */
[----:B------:R-:W-:Y:S01]  /*12880*/  @!PT LDS RZ, [RZ] ;  /* 0x00000000fffff984 */ /* 0x000fe20000000800 */
[----:B------:R3:W-:Y:S01]  /*12890*/  LDGSTS.E.BYPASS.LTC128B.128 [R210+0x100], [R20.64], !P2 ;  /* 0x0010000014d27fae */ /* 0x0007e2000d101d48 */
[----:B------:R-:W-:Y:S05]  /*128a0*/  IMAD.X R3, R22, 0x1, R11, P0 ;  /* 0x0000000116037824 */ /* 0x000fea00000e060b */
[----:B------:R5:W-:Y:S04]  /*128b0*/  LDGSTS.E.BYPASS.LTC128B.128 [R210+0x3100], [R2.64], !P1 ;  /* 0x0310000002d27fae */ /* 0x000be8000c901d48 */
[----:B-----5:R-:W3:Y:S04]  /*128c0*/  SHFL.IDX PT, R2, R5, 0x1, 0x181f ;  /* 0x00381f0005027f89 */ /* 0x020ee800000e0000 */
[----:B------:R-:W5:Y:S04]  /*128d0*/  SHFL.IDX PT, R3, R4, 0x1, 0x181f ;  /* 0x00381f0004037f89 */ /* 0x000f6800000e0000 */
[----:B--2---:R-:W2:Y:S04]  /*128e0*/  SHFL.IDX PT, R4, R4, 0x2, 0x181f ;  /* 0x00581f0004047f89 */ /* 0x004ea800000e0000 */
[----:B------:R-:W4:Y:S01]  /*128f0*/  SHFL.IDX PT, R5, R5, 0x2, 0x181f ;  /* 0x00581f0005057f89 */ /* 0x000f2200000e0000 */
[C---:B---3--:R-:W-:Y:S05]  /*12900*/  IADD3 R20, P0, R2.reuse, R8, RZ ;  /* 0x0000000802147210 */ /* 0x048fea0007f1e0ff */
[C---:B-----5:R-:W-:Y:S01]  /*12910*/  IMAD.X R21, R3.reuse, 0x1, R9, P0 ;  /* 0x0000000103157824 */ /* 0x060fe200000e0609 */
[----:B------:R-:W-:Y:S04]  /*12920*/  IADD3 R2, P0, R2, R10, RZ ;  /* 0x0000000a02027210 */ /* 0x000fe80007f1e0ff */
[----:B------:R3:W-:Y:S01]  /*12930*/  LDGSTS.E.BYPASS.LTC128B.128 [R210+0x1100], [R20.64], !P2 ;  /* 0x0110000014d27fae */ /* 0x0007e2000d101d48 */
[----:B------:R-:W-:Y:S05]  /*12940*/  IMAD.X R3, R3, 0x1, R11, P0 ;  /* 0x0000000103037824 */ /* 0x000fea00000e060b */
[----:B------:R1:W-:Y:S01]  /*12950*/  LDGSTS.E.BYPASS.LTC128B.128 [R210+0x4100], [R2.64], !P1 ;  /* 0x0410000002d27fae */ /* 0x0003e2000c901d48 */
[----:B---3--:R-:W-:Y:S02]  /*12960*/  SEL R20, RZ, 0x10, P2 ;  /* 0x00000010ff147807 */ /* 0x008fe40001000000 */
[----:B------:R-:W-:Y:S02]  /*12970*/  SEL R21, RZ, 0x10, P1 ;  /* 0x00000010ff157807 */ /* 0x000fe40000800000 */
.L_x_1152:
[C---:B-12-4-:R-:W-:Y:S02]  /*12980*/  IADD3 R2, -R20.reuse, 0x10, RZ ;  /* 0x0000001014027810 */ /* 0x056fe40007ffe1ff */
        /* <DEDUP_REMOVED lines=14> */
.L_x_1023:
[----:B--23--:R-:W-:Y:S05]  /*12a70*/  BSYNC B0 ;  /* 0x0000000000007941 */ /* 0x00cfea0003800000 */
.L_x_1022:
        /* <DEDUP_REMOVED lines=74> */
[----:B------:R-:W4:Y:S07]  /*12f20*/  LDSM.16.M88.4 R152, [R194] ;  /* 0x00000000c298783b */ /* 0x000f2e0000000200 */
[C---:B-----5:R-:W-:Y:S08]  /*12f30*/  HMMA.16816.F32.BF16 R28, R172.reuse, R156, R28 ;  /* 0x0000009cac1c723c */ /* 0x060ff0000004181c */
[C---:B------:R-:W-:Y:S01]  /*12f40*/  HMMA.16816.F32.BF16 R32, R172.reuse, R158, R32 ;  /* 0x0000009eac20723c */ /* 0x040fe20000041820 */
[----:B------:R-:W5:Y:S07]  /*12f50*/  LDSM.16.M88.4 R156, [R195] ;  /* 0x00000000c39c783b */ /* 0x000f6e0000000200 */
[C---:B-1----:R-:W-:Y:S08]  /*12f60*/  HMMA.16816.F32.BF16 R36, R172.reuse, R140, R36 ;  /* 0x0000008cac24723c */ /* 0x042ff00000041824 */
[C---:B------:R-:W-:Y:S01]  /*12f70*/  HMMA.16816.F32.BF16 R40, R172.reuse, R142, R40 ;  /* 0x0000008eac28723c */ /* 0x040fe20000041828 */
[----:B------:R-:W1:Y:S07]  /*12f80*/  LDSM.16.M88.4 R140, [R196] ;  /* 0x00000000c48c783b */ /* 0x000e6e0000000200 */
[C---:B--2---:R-:W-:Y:S08]  /*12f90*/  HMMA.16816.F32.BF16 R44, R172.reuse, R144, R44 ;  /* 0x00000090ac2c723c */ /* 0x044ff0000004182c */
[C---:B------:R-:W-:Y:S01]  /*12fa0*/  HMMA.16816.F32.BF16 R48, R172.reuse, R146, R48 ;  /* 0x00000092ac30723c */ /* 0x040fe20000041830 */
[----:B------:R-:W2:Y:S07]  /*12fb0*/  LDSM.16.M88.4 R144, [R197] ;  /* 0x00000000c590783b */ /* 0x000eae0000000200 */
[C---:B---3--:R-:W-:Y:S08]  /*12fc0*/  HMMA.16816.F32.BF16 R52, R172.reuse, R148, R52 ;  /* 0x00000094ac34723c */ /* 0x048ff00000041834 */
[----:B------:R-:W-:Y:S01]  /*12fd0*/  HMMA.16816.F32.BF16 R56, R172, R150, R56 ;  /* 0x00000096ac38723c */ /* 0x000fe20000041838 */
[----:B------:R-:W3:Y:S07]  /*12fe0*/  LDSM.16.M88.4 R148, [R198] ;  /* 0x00000000c694783b */ /* 0x000eee0000000200 */
[C---:B----4-:R-:W-:Y:S08]  /*12ff0*/  HMMA.16816.F32.BF16 R8, R176.reuse, R152, R8 ;  /* 0x00000098b008723c */ /* 0x050ff00000041808 */
[C---:B------:R-:W-:Y:S01]  /*13000*/  HMMA.16816.F32.BF16 R16, R176.reuse, R154, R16 ;  /* 0x0000009ab010723c */ /* 0x040fe20000041810 */
[----:B------:R-:W4:Y:S07]  /*13010*/  LDSM.16.M88.4 R152, [R199] ;  /* 0x00000000c798783b */ /* 0x000f2e0000000200 */
        /* <DEDUP_REMOVED lines=147> */
[----:B------:R-:W2:Y:S01]  /*13950*/  LDL R4, [R1+0x10] ;  /* 0x0000100001047983 */ /* 0x000ea20000100800 */
[----:B------:R-:W-:Y:S01]  /*13960*/  IMAD.MOV.U32 R222, RZ, RZ, RZ ;  /* 0x000000ffffde7224 */ /* 0x000fe200078e00ff */
[----:B------:R-:W-:Y:S01]  /*13970*/  ISETP.GT.AND P1, PT, R0, 0x5f, PT ;  /* 0x0000005f0000780c */ /* 0x000fe20003f24270 */
[----:B------:R-:W-:Y:S01]  /*13980*/  IMAD.SHL.U32 R10, R211, 0x2, RZ ;  /* 0x00000002d30a7824 */ /* 0x000fe200078e00ff */
[----:B------:R-:W3:Y:S01]  /*13990*/  LDL.64 R230, [R1] ;  /* 0x0000000001e67983 */ /* 0x000ee20000100a00 */
[----:B------:R-:W-:Y:S02]  /*139a0*/  ISETP.NE.AND P2, PT, R5, 0x1, PT ;  /* 0x000000010500780c */ /* 0x000fe40003f45270 */
[----:B------:R-:W-:Y:S02]  /*139b0*/  SHF.L.U64.HI R11, R211, 0x1, R238 ;  /* 0x00000001d30b7819 */ /* 0x000fe400000102ee */
[----:B------:R-:W-:Y:S01]  /*139c0*/  SHF.L.U64.HI R9, R76, 0x1, R77 ;  /* 0x000000014c097819 */ /* 0x000fe2000001024d */
[----:B------:R-:W4:Y:S01]  /*139d0*/  LDL R226, [R1+0x8] ;  /* 0x0000080001e27983 */ /* 0x000f220000100800 */
[----:B--2---:R-:W-:Y:S05]  /*139e0*/  IMAD R3, R212, 0x60, R4 ;  /* 0x00000060d4037824 */ /* 0x004fea00078e0204 */
[----:B------:R-:W-:Y:S05]  /*139f0*/  IADD3 R3, R3, -0x60, R0 ;  /* 0xffffffa003037810 */ /* 0x000fea0007ffe000 */
[----:B------:R-:W-:Y:S04]  /*13a00*/  @P2 IMAD.HI.U32 R4, R3, c[0x0][0x2bc], RZ ;  /* 0x0000af0003042a27 */ /* 0x000fe800078e00ff */
[--C-:B-1----:R-:W-:Y:S01]  /*13a10*/  IMAD.MOV.U32 R2, RZ, RZ, R3.reuse ;  /* 0x000000ffff027224 */ /* 0x102fe200078e0003 */
[----:B------:R-:W-:Y:S04]  /*13a20*/  @P2 SHF.R.U32.HI R2, RZ, c[0x0][0x2c0], R4 ;  /* 0x0000b000ff022a19 */ /* 0x000fe80000011604 */
[C---:B---3--:R-:W-:Y:S04]  /*13a30*/  @!P1 IADD3 R5, P0, R2.reuse, R230, RZ ;  /* 0x000000e602059210 */ /* 0x048fe80007f1e0ff */
[----:B----4-:R-:W-:Y:S01]  /*13a40*/  @!P1 LEA.HI.X.SX32 R8, R2, R226, 0x1, P0 ;  /* 0x000000e202089211 */ /* 0x010fe200000f0eff */
[----:B------:R-:W-:Y:S01]  /*13a50*/  IMAD.MOV R2, RZ, RZ, -R2 ;  /* 0x000000ffff027224 */ /* 0x000fe200078e0a02 */
[C---:B------:R-:W-:Y:S03]  /*13a60*/  @!P1 LEA R4, P0, R5.reuse, c[0x0][0x2a0], 0x2 ;  /* 0x0000a80005049a11 */ /* 0x040fe600078010ff */
[----:B------:R-:W-:Y:S01]  /*13a70*/  IMAD R225, R2, c[0x0][0x2b8], R3 ;  /* 0x0000ae0002e17a24 */ /* 0x000fe200078e0203 */
[----:B------:R-:W-:Y:S01]  /*13a80*/  @!P1 LEA.HI.X R5, R5, c[0x0][0x2a4], R8, 0x2, P0 ;  /* 0x0000a90005059a11 */ /* 0x000fe200000f1408 */
[----:B------:R-:W-:Y:S03]  /*13a90*/  IMAD.SHL.U32 R8, R76, 0x2, RZ ;  /* 0x000000024c087824 */ /* 0x000fe600078e00ff */
[----:B------:R-:W-:Y:S01]  /*13aa0*/  SHF.R.S32.HI R2, RZ, 0x1f, R225 ;  /* 0x0000001fff027819 */ /* 0x000fe200000114e1 */
[----:B------:R1:W2:Y:S04]  /*13ab0*/  @!P1 LDG.E R222, [R4.64] ;  /* 0x0000000804de9981 */ /* 0x0002a8000c1e1900 */
[----:B-1----:R-:W-:Y:S02]  /*13ac0*/  IMAD R4, R2, c[0x0][0x1e0], RZ ;  /* 0x0000780002047a24 */ /* 0x002fe400078e02ff */
[C---:B------:R-:W-:Y:S04]  /*13ad0*/  IMAD.WIDE.U32 R2, R225.reuse, c[0x0][0x1e0], RZ ;  /* 0x00007800e1027a25 */ /* 0x040fe800078e00ff */
        /* <DEDUP_REMOVED lines=12> */
.L_x_1153:
[----:B------:R-:W-:-:S05]  /*13ba0*/  BRA.DIV ~URZ, `(.L_x_1029) ;  /* 0x000103727f007947 */ /* 0x000fca000b800000 */
[----:B------:R-:W3:Y:S01]  /*13bb0*/  SHFL.IDX PT, R2, R5, RZ, 0x181f ;  /* 0x00181fff05027589 */ /* 0x000ee200000e0000 */
[----:B------:R-:W-:Y:S02]  /*13bc0*/  ISETP.GE.AND P2, PT, R76, c[0x0][0x1d4], PT ;  /* 0x000075004c007a0c */ /* 0x000fe40003f46270 */
[----:B------:R-:W-:Y:S02]  /*13bd0*/  ISETP.GE.AND P1, PT, R211, c[0x0][0x1d4], PT ;  /* 0x00007500d3007a0c */ /* 0x000fe40003f26270 */
[----:B---3--:R-:W-:Y:S05]  /*13be0*/  IADD3 R16, P0, R2, R8, RZ ;  /* 0x0000000802107210 */ /* 0x008fea0007f1e0ff */
[----:B--2---:R-:W-:Y:S01]  /*13bf0*/  IMAD.X R17, R18, 0x1, R9, P0 ;  /* 0x0000000112117824 */ /* 0x004fe200000e0609 */
[----:B------:R-:W-:Y:S04]  /*13c00*/  IADD3 R2, P0, R2, R10, RZ ;  /* 0x0000000a02027210 */ /* 0x000fe80007f1e0ff */
[----:B------:R-:W-:Y:S01]  /*13c10*/  @!PT LDS RZ, [RZ] ;  /* 0x00000000fffff984 */ /* 0x000fe20000000800 */
[----:B------:R-:W-:Y:S01]  /*13c20*/  @!PT LDS RZ, [RZ] ;  /* 0x00000000fffff984 */ /* 0x000fe20000000800 */
[----:B------:R2:W-:Y:S01]  /*13c30*/  LDGSTS.E.BYPASS.LTC128B.128 [R210+0x8100], [R16.64], !P2 ;  /* 0x0810000010d27fae */ /* 0x0005e2000d101d48 */
[----:B------:R-:W-:Y:S05]  /*13c40*/  IMAD.X R3, R18, 0x1, R11, P0 ;  /* 0x0000000112037824 */ /* 0x000fea00000e060b */
[----:B------:R3:W-:Y:S04]  /*13c50*/  LDGSTS.E.BYPASS.LTC128B.128 [R210+0xb100], [R2.64], !P1 ;  /* 0x0b10000002d27fae */ /* 0x0007e8000c901d48 */
[----:B---3--:R-:W2:Y:S04]  /*13c60*/  SHFL.IDX PT, R2, R5, 0x1, 0x181f ;  /* 0x00381f0005027f89 */ /* 0x008ea800000e0000 */
[----:B------:R-:W3:Y:S04]  /*13c70*/  SHFL.IDX PT, R3, R4, 0x1, 0x181f ;  /* 0x00381f0004037f89 */ /* 0x000ee800000e0000 */
[----:B-1----:R-:W1:Y:S04]  /*13c80*/  SHFL.IDX PT, R4, R4, 0x2, 0x181f ;  /* 0x00581f0004047f89 */ /* 0x002e6800000e0000 */
[----:B------:R-:W4:Y:S01]  /*13c90*/  SHFL.IDX PT, R5, R5, 0x2, 0x181f ;  /* 0x00581f0005057f89 */ /* 0x000f2200000e0000 */
[C---:B--2---:R-:W-:Y:S05]  /*13ca0*/  IADD3 R16, P0, R2.reuse, R8, RZ ;  /* 0x0000000802107210 */ /* 0x044fea0007f1e0ff */
[C---:B---3--:R-:W-:Y:S01]  /*13cb0*/  IMAD.X R17, R3.reuse, 0x1, R9, P0 ;  /* 0x0000000103117824 */ /* 0x048fe200000e0609 */
[----:B------:R-:W-:Y:S04]  /*13cc0*/  IADD3 R2, P0, R2, R10, RZ ;  /* 0x0000000a02027210 */ /* 0x000fe80007f1e0ff */
[----:B------:R2:W-:Y:S01]  /*13cd0*/  LDGSTS.E.BYPASS.LTC128B.128 [R210+0x9100], [R16.64], !P2 ;  /* 0x0910000010d27fae */ /* 0x0005e2000d101d48 */
[----:B------:R-:W-:Y:S05]  /*13ce0*/  IMAD.X R3, R3, 0x1, R11, P0 ;  /* 0x0000000103037824 */ /* 0x000fea00000e060b */
[----:B------:R3:W-:Y:S01]  /*13cf0*/  LDGSTS.E.BYPASS.LTC128B.128 [R210+0xc100], [R2.64], !P1 ;  /* 0x0c10000002d27fae */ /* 0x0007e2000c901d48 */
[----:B--2---:R-:W-:Y:S02]  /*13d00*/  SEL R16, RZ, 0x10, P2 ;  /* 0x00000010ff107807 */ /* 0x004fe40001000000 */
[----:B------:R-:W-:Y:S02]  /*13d10*/  SEL R17, RZ, 0x10, P1 ;  /* 0x00000010ff117807 */ /* 0x000fe40000800000 */
.L_x_1154:
        /* <DEDUP_REMOVED lines=15> */
.L_x_1027:
[----:B--234-:R-:W-:Y:S05]  /*13e10*/  BSYNC B0 ;  /* 0x0000000000007941 */ /* 0x01cfea0003800000 */
.L_x_1026:
[----:B------:R-:W-:Y:S01]  /*13e20*/  LOP3.LUT R11, RZ, c[0x0][0x324], RZ, 0x33, !PT ;  /* 0x0000c900ff0b7a12 */ /* 0x000fe200078e33ff */
[----:B-1----:R-:W2:Y:S01]  /*13e30*/  LDL R3, [R1+0xc] ;  /* 0x00000c0001037983 */ /* 0x002ea20000100800 */
[----:B------:R-:W-:Y:S03]  /*13e40*/  IMAD.MOV.U32 R4, RZ, RZ, c[0x0][0x2c4] ;  /* 0x0000b100ff047624 */ /* 0x000fe600078e00ff */
[----:B------:R-:W2:Y:S02]  /*13e50*/  LDL R2, [R1+0x14] ;  /* 0x0000140001027983 */ /* 0x000ea40000100800 */
[----:B------:R-:W-:Y:S01]  /*13e60*/  ISETP.NE.AND P0, PT, R4, 0x1, PT ;  /* 0x000000010400780c */ /* 0x000fe20003f05270 */
[----:B------:R-:W-:Y:S01]  /*13e70*/  IMAD R4, R212, -0x60, RZ ;  /* 0xffffffa0d4047824 */ /* 0x000fe200078e02ff */
[----:B------:R-:W0:Y:S01]  /*13e80*/  LDGDEPBAR ;  /* 0x00000000000079af */ /* 0x000e220000000000 */
[----:B--2---:R-:W-:Y:S10]  /*13e90*/  IMAD.IADD R8, R2, 0x1, R3 ;  /* 0x0000000102087824 */ /* 0x004ff400078e0203 */
[----:B------:R-:W-:Y:S05]  /*13ea0*/  @P0 IMAD.HI.U32 R2, R8, c[0x0][0x2c8], RZ ;  /* 0x0000b20008020a27 */ /* 0x000fea00078e00ff */
[----:B------:R-:W-:Y:S02]  /*13eb0*/  @P0 SHF.R.U32.HI R8, RZ, c[0x0][0x2cc], R2 ;  /* 0x0000b300ff080a19 */ /* 0x000fe40000011602 */
[----:B------:R-:W-:Y:S04]  /*13ec0*/  IADD3 R2, -R245, 0x1, R4 ;  /* 0x00000001f5027810 */ /* 0x000fe80007ffe104 */
[----:B------:R-:W-:Y:S04]  /*13ed0*/  IADD3 R9, -R243, R2, R244 ;  /* 0x00000002f3097210 */ /* 0x000fe80007ffe1f4 */
[----:B------:R-:W-:Y:S01]  /*13ee0*/  IADD3 R10, R9, c[0x0][0x328], RZ ;  /* 0x0000ca00090a7a10 */ /* 0x000fe20007ffe0ff */
[----:B------:R-:W-:-:S05]  /*13ef0*/  BRA.DIV ~URZ, `(.L_x_1030) ;  /* 0x000103b27f007947 */ /* 0x000fca000b800000 */
[----:B------:R1:W2:Y:S02]  /*13f00*/  SHFL.IDX PT, R5, R8, RZ, 0x1c1f ;  /* 0x001c1fff08057589 */ /* 0x0002a400000e0000 */
.L_x_1155:
        /* <DEDUP_REMOVED lines=19> */
.L_x_1033:
[----:B------:R-:W-:Y:S04]  /*14040*/  MOV R11, c[0x0][0x32c] ;  /* 0x0000cb00000b7a02 */ /* 0x000fe80000000f00 */
[----:B------:R-:W-:Y:S11]  /*14050*/  ISETP.NE.AND P0, PT, R11, 0x1, PT ;  /* 0x000000010b00780c */ /* 0x000ff60003f05270 */
[----:B------:R-:W-:Y:S02]  /*14060*/  @!UPT UIADD3 URZ, URZ, URZ, URZ ;  /* 0x0000003f3f3ff290 */ /* 0x000fe4000fffe03f */
[----:B------:R-:W-:Y:S05]  /*14070*/  @P0 IMAD.HI.U32 R11, R5, c[0x0][0x330], RZ ;  /* 0x0000cc00050b0a27 */ /* 0x000fea00078e00ff */
[----:B------:R-:W-:Y:S02]  /*14080*/  @P0 SHF.R.U32.HI R5, RZ, c[0x0][0x334], R11 ;  /* 0x0000cd00ff050a19 */ /* 0x000fe4000001160b */
.L_x_1034:
[----:B------:R-:W-:Y:S05]  /*14090*/  BSYNC B0 ;  /* 0x0000000000007941 */ /* 0x000fea0003800000 */
.L_x_1032:
[----:B------:R-:W-:Y:S04]  /*140a0*/  IMAD.IADD R11, R4, 0x1, -R245 ;  /* 0x00000001040b7824 */ /* 0x000fe800078e0af5 */
[----:B------:R-:W-:Y:S05]  /*140b0*/  IMAD R5, R5, c[0x0][0x32c], R11 ;  /* 0x0000cb0005057a24 */ /* 0x000fea00078e020b */
[----:B------:R-:W-:Y:S02]  /*140c0*/  IMNMX R2, R2, R5, !PT ;  /* 0x0000000502027217 */ /* 0x000fe40007800200 */
[----:B------:R-:W-:Y:S04]  /*140d0*/  IADD3 R5, R5, c[0x0][0x32c], RZ ;  /* 0x0000cb0005057a10 */ /* 0x000fe80007ffe0ff */
[----:B------:R-:W-:Y:S02]  /*140e0*/  IMNMX R3, R3, R5, PT ;  /* 0x0000000503037217 */ /* 0x000fe40003800200 */
.L_x_1031:
[C---:B------:R-:W-:Y:S02]  /*140f0*/  ISETP.GE.AND P0, PT, R4.reuse, 0x1, PT ;  /* 0x000000010400780c */ /* 0x040fe40003f06270 */
[C---:B------:R-:W-:Y:S02]  /*14100*/  ISETP.GE.AND P1, PT, R4.reuse, 0x2, PT ;  /* 0x000000020400780c */ /* 0x040fe40003f26270 */
[----:B------:R-:W-:Y:S02]  /*14110*/  LOP3.LUT R209, R209, 0xffff7fff, RZ, 0xc0, !PT ;  /* 0xffff7fffd1d17812 */ /* 0x000fe400078ec0ff */
[C---:B------:R-:W-:Y:S02]  /*14120*/  ISETP.GE.AND P6, PT, R4.reuse, 0x42, PT ;  /* 0x000000420400780c */ /* 0x040fe40003fc6270 */
[C---:B------:R-:W-:Y:S02]  /*14130*/  ISETP.GE.AND P5, PT, R4.reuse, 0x49, PT ;  /* 0x000000490400780c */ /* 0x040fe40003fa6270 */
[C---:B------:R-:W-:Y:S02]  /*14140*/  ISETP.GE.AND P4, PT, R4.reuse, 0x4a, PT ;  /* 0x0000004a0400780c */ /* 0x040fe40003f86270 */
[----:B------:R-:W-:Y:S02]  /*14150*/  ISETP.GE.AND P3, PT, R4, 0x51, PT ;  /* 0x000000510400780c */ /* 0x000fe40003f66270 */
[----:B------:R-:W-:Y:S02]  /*14160*/  @P0 LOP3.LUT R209, R209, 0x8000, RZ, 0xfc, !PT ;  /* 0x00008000d1d10812 */ /* 0x000fe400078efcff */
[C---:B------:R-:W-:Y:S02]  /*14170*/  ISETP.GT.AND P0, PT, R2.reuse, RZ, !P0 ;  /* 0x000000ff0200720c */ /* 0x040fe40004704270 */
        /* <DEDUP_REMOVED lines=10> */
[C---:B------:R-:W-:Y:S02]  /*14220*/  ISETP.GE.AND P2, PT, R4.reuse, 0x59, PT ;  /* 0x000000590400780c */ /* 0x040fe40003f46270 */
[----:B------:R-:W-:Y:S02]  /*14230*/  ISETP.LT.OR P0, PT, R3, 0x9, P0 ;  /* 0x000000090300780c */ /* 0x000fe40000701670 */
        /* <DEDUP_REMOVED lines=114> */
.L_x_1156:
        /* <DEDUP_REMOVED lines=19> */
.L_x_1038:
[----:B-12---:R-:W-:Y:S04]  /*14a90*/  MOV R8, c[0x0][0x32c] ;  /* 0x0000cb0000087a02 */ /* 0x006fe80000000f00 */
[----:B------:R-:W-:Y:S11]  /*14aa0*/  ISETP.NE.AND P0, PT, R8, 0x1, PT ;  /* 0x000000010800780c */ /* 0x000ff60003f05270 */
[----:B------:R-:W-:Y:S02]  /*14ab0*/  @!UPT UIADD3 URZ, URZ, URZ, URZ ;  /* 0x0000003f3f3ff290 */ /* 0x000fe4000fffe03f */
[----:B------:R-:W-:Y:S05]  /*14ac0*/  @P0 IMAD.HI.U32 R8, R5, c[0x0][0x330], RZ ;  /* 0x0000cc0005080a27 */ /* 0x000fea00078e00ff */
[----:B------:R-:W-:Y:S02]  /*14ad0*/  @P0 SHF.R.U32.HI R5, RZ, c[0x0][0x334], R8 ;  /* 0x0000cd00ff050a19 */ /* 0x000fe40000011608 */
.L_x_1039:
[----:B------:R-:W-:Y:S05]  /*14ae0*/  BSYNC B0 ;  /* 0x0000000000007941 */ /* 0x000fea0003800000 */
.L_x_1037:
[----:B------:R-:W-:Y:S04]  /*14af0*/  IMAD.IADD R4, R4, 0x1, -R245 ;  /* 0x0000000104047824 */ /* 0x000fe800078e0af5 */
[----:B------:R-:W-:Y:S05]  /*14b00*/  IMAD R5, R5, c[0x0][0x32c], R4 ;  /* 0x0000cb0005057a24 */ /* 0x000fea00078e0204 */
[----:B------:R-:W-:Y:S02]  /*14b10*/  IMNMX R2, R2, R5, !PT ;  /* 0x0000000502027217 */ /* 0x000fe40007800200 */
[----:B------:R-:W-:Y:S04]  /*14b20*/  IADD3 R5, R5, c[0x0][0x32c], RZ ;  /* 0x0000cb0005057a10 */ /* 0x000fe80007ffe0ff */
[----:B------:R-:W-:Y:S02]  /*14b30*/  IMNMX R3, R3, R5, PT ;  /* 0x0000000503037217 */ /* 0x000fe40003800200 */
.L_x_1036:
[----:B------:R-:W-:Y:S02]  /*14b40*/  LOP3.LUT P0, RZ, R209, 0x8000, RZ, 0xc0, !PT ;  /* 0x00008000d1ff7812 */ /* 0x000fe4000780c0ff */
[C---:B------:R-:W-:Y:S02]  /*14b50*/  ISETP.GT.AND P1, PT, R2.reuse, 0x51, !P1 ;  /* 0x000000510200780c */ /* 0x040fe40004f24270 */
[----:B------:R-:W-:Y:S04]  /*14b60*/  ISETP.GT.AND P0, PT, R2, RZ, !P0 ;  /* 0x000000ff0200720c */ /* 0x000fe80004704270 */
[----:B------:R-:W-:Y:S04]  /*14b70*/  ISETP.LT.OR P0, PT, R3, 0x1, P0 ;  /* 0x000000010300780c */ /* 0x000fe80000701670 */
[----:B------:R-:W-:Y:S02]  /*14b80*/  FSEL R9, R224, -INF , !P0 ;  /* 0xff800000e0097808 */ /* 0x000fe40004000000 */
[----:B------:R-:W-:Y:S04]  /*14b90*/  LOP3.LUT P0, RZ, R209, 0x10000, RZ, 0xc0, !PT ;  /* 0x00010000d1ff7812 */ /* 0x000fe8000780c0ff */
[C---:B------:R-:W-:Y:S04]  /*14ba0*/  ISETP.GT.AND P0, PT, R2.reuse, 0x1, !P0 ;  /* 0x000000010200780c */ /* 0x040fe80004704270 */
[----:B------:R-:W-:Y:S04]  /*14bb0*/  ISETP.LT.OR P0, PT, R3, 0x2, P0 ;  /* 0x000000020300780c */ /* 0x000fe80000701670 */
[----:B------:R-:W-:Y:S02]  /*14bc0*/  FSEL R36, R223, -INF , !P0 ;  /* 0xff800000df247808 */ /* 0x000fe40004000000 */
[----:B------:R-:W-:Y:S04]  /*14bd0*/  LOP3.LUT P0, RZ, R209, 0x4000, RZ, 0xc0, !PT ;  /* 0x00004000d1ff7812 */ /* 0x000fe8000780c0ff */
[C---:B------:R-:W-:Y:S04]  /*14be0*/  ISETP.GT.AND P0, PT, R2.reuse, 0x8, !P0 ;  /* 0x000000080200780c */ /* 0x040fe80004704270 */
[----:B------:R-:W-:Y:S04]  /*14bf0*/  ISETP.LT.OR P0, PT, R3, 0x9, P0 ;  /* 0x000000090300780c */ /* 0x000fe80000701670 */
[----:B------:R-:W-:Y:S02]  /*14c00*/  FSEL R35, R221, -INF , !P0 ;  /* 0xff800000dd237808 */ /* 0x000fe40004000000 */
[----:B------:R-:W-:Y:S04]  /*14c10*/  LOP3.LUT P0, RZ, R209, 0x2000, RZ, 0xc0, !PT ;  /* 0x00002000d1ff7812 */ /* 0x000fe8000780c0ff */
[----:B------:R-:W-:Y:S04]  /*14c20*/  ISETP.GT.AND P0, PT, R2, 0x9, !P0 ;  /* 0x000000090200780c */ /* 0x000fe80004704270 */
        /* <DEDUP_REMOVED lines=54> */
[----:B------:R-:W-:Y:S02]  /*14f90*/  ISETP.GT.AND P0, PT, R2, 0x41, !P6 ;  /* 0x000000410200780c */ /* 0x000fe40007704270 */
[----:B------:R-:W-:Y:S02]  /*14fa0*/  LOP3.LUT P6, RZ, R209, 0x20000, RZ, 0xc0, !PT ;  /* 0x00020000d1ff7812 */ /* 0x000fe400078cc0ff */
        /* <DEDUP_REMOVED lines=8> */
[C---:B------:R-:W-:Y:S02]  /*15030*/  ISETP.GT.AND P0, PT, R2.reuse, 0x50, !P3 ;  /* 0x000000500200780c */ /* 0x040fe40005f04270 */
[C---:B------:R-:W-:Y:S02]  /*15040*/  ISETP.LT.OR P3, PT, R3.reuse, 0x52, P1 ;  /* 0x000000520300780c */ /* 0x040fe40000f61670 */
[----:B------:R-:W-:Y:S02]  /*15050*/  ISETP.LT.OR P0, PT, R3, 0x51, P0 ;  /* 0x000000510300780c */ /* 0x000fe40000701670 */
[----:B------:R-:W-:Y:S02]  /*15060*/  FSEL R16, R151, -INF , !P3 ;  /* 0xff80000097107808 */ /* 0x000fe40005800000 */
[----:B------:R-:W-:Y:S02]  /*15070*/  FSEL R17, R141, -INF , !P0 ;  /* 0xff8000008d117808 */ /* 0x000fe40004000000 */
[C---:B------:R-:W-:Y:S02]  /*15080*/  ISETP.GT.AND P0, PT, R2.reuse, 0x58, !P2 ;  /* 0x000000580200780c */ /* 0x040fe40005704270 */
[----:B------:R-:W-:Y:S02]  /*15090*/  ISETP.GT.AND P2, PT, R2, 0x59, !P6 ;  /* 0x000000590200780c */ /* 0x000fe40007744270 */
[C---:B------:R-:W-:Y:S02]  /*150a0*/  ISETP.LT.OR P1, PT, R3.reuse, 0x59, P0 ;  /* 0x000000590300780c */ /* 0x040fe40000721670 */
[----:B------:R-:W-:Y:S02]  /*150b0*/  ISETP.LT.OR P0, PT, R3, 0x5a, P2 ;  /* 0x0000005a0300780c */ /* 0x000fe40001701670 */
        /* <DEDUP_REMOVED lines=42> */
[----:B------:R-:W-:Y:S02]  /*15360*/  FSEL R11, R147, -INF , !P1 ;  /* 0xff800000930b7808 */ /* 0x000fe40004800000 */
[----:B------:R-:W-:Y:S02]  /*15370*/  FMNMX.FTZ R3, R40, R3, !PT ;  /* 0x0000000328037209 */ /* 0x000fe40007810000 */
[----:B------:R-:W-:Y:S02]  /*15380*/  FMNMX.FTZ R2, R16, R2, !PT ;  /* 0x0000000210027209 */ /* 0x000fe40007810000 */
[----:B------:R-:W-:Y:S02]  /*15390*/  FSEL R10, R150, -INF , !P0 ;  /* 0xff800000960a7808 */ /* 0x000fe40004000000 */
[----:B------:R-:W-:Y:S02]  /*153a0*/  FMNMX.FTZ R3, R39, R3, !PT ;  /* 0x0000000327037209 */ /* 0x000fe40007810000 */
[----:B------:R-:W-:Y:S02]  /*153b0*/  FMNMX.FTZ R2, R11, R2, !PT ;  /* 0x000000020b027209 */ /* 0x000fe40007810000 */
[----:B------:R-:W-:Y:S02]  /*153c0*/  FMNMX.FTZ R4, R38, R3, !PT ;  /* 0x0000000326047209 */ /* 0x000fe40007810000 */
[----:B-12---:R-:W-:Y:S01]  /*153d0*/  FMNMX.FTZ R8, R10, R2, !PT ;  /* 0x000000020a087209 */ /* 0x006fe20007810000 */
[----:B------:R-:W-:-:S05]  /*153e0*/  BRA.DIV ~URZ, `(.L_x_1040) ;  /* 0x0000efa27f007947 */ /* 0x000fca000b800000 */
[----:B------:R1:W2:Y:S02]  /*153f0*/  SHFL.BFLY PT, R2, R4, 0x2, 0x1f ;  /* 0x0c401f0004027f89 */ /* 0x0002a400000e0000 */
.L_x_1157:
[----:B-12---:R-:W-:Y:S01]  /*15400*/  FMNMX.FTZ R4, R4, R2, !PT ;  /* 0x0000000204047209 */ /* 0x006fe20007810000 */
[----:B------:R-:W-:-:S05]  /*15410*/  BRA.DIV ~URZ, `(.L_x_1041) ;  /* 0x0000efc27f007947 */ /* 0x000fca000b800000 */
[----:B------:R-:W1:Y:S02]  /*15420*/  SHFL.BFLY PT, R2, R4, 0x1, 0x1f ;  /* 0x0c201f0004027f89 */ /* 0x000e6400000e0000 */
[----:B-1----:R-:W-:Y:S02]  /*15430*/  FMNMX.FTZ R5, R4, R2, !PT ;  /* 0x0000000204057209 */ /* 0x002fe40007810000 */
[----:B------:R-:W1:Y:S02]  /*15440*/  SHFL.BFLY PT, R2, R8, 0x2, 0x1f ;  /* 0x0c401f0008027f89 */ /* 0x000e6400000e0000 */
[----:B-1----:R-:W-:Y:S05]  /*15450*/  FMNMX.FTZ R4, R8, R2, !PT ;  /* 0x0000000208047209 */ /* 0x002fea0007810000 */
[----:B------:R1:W2:Y:S02]  /*15460*/  SHFL.BFLY PT, R2, R4, 0x1, 0x1f ;  /* 0x0c201f0004027f89 */ /* 0x0002a400000e0000 */
.L_x_1158:
[C---:B------:R-:W-:Y:S01]  /*15470*/  FSETP.NEU.FTZ.AND P0, PT, R5.reuse, -INF , PT ;  /* 0xff8000000500780b */ /* 0x040fe20003f1d000 */
[C---:B------:R-:W-:Y:S01]  /*15480*/  FMUL.FTZ R3, R5.reuse, c[0x0][0x2d0] ;  /* 0x0000b40005037a20 */ /* 0x040fe20000410000 */
[----:B-12---:R-:W-:Y:S01]  /*15490*/  FMNMX.FTZ R4, R2, R4, !PT ;  /* 0x0000000402047209 */ /* 0x006fe20007810000 */
[----:B------:R-:W-:Y:S01]  /*154a0*/  WARPSYNC 0xffffffff ;  /* 0xffffffff00007948 */ /* 0x000fe20003800000 */
[----:B------:R-:W-:Y:S02]  /*154b0*/  FSEL R2, R5, RZ, P0 ;  /* 0x000000ff05027208 */ /* 0x000fe40000000000 */
[----:B------:R-:W-:Y:S02]  /*154c0*/  FSEL R3, R3, RZ, P0 ;  /* 0x000000ff03037208 */ /* 0x000fe40000000000 */
[----:B------:R-:W-:Y:S01]  /*154d0*/  FSETP.NEU.FTZ.AND P0, PT, R4, -INF , PT ;  /* 0xff8000000400780b */ /* 0x000fe20003f1d000 */
[----:B------:R-:W-:Y:S02]  /*154e0*/  FADD.FTZ R2, -R2, R6 ;  /* 0x0000000602027221 */ /* 0x000fe40000010100 */
[--C-:B------:R-:W-:Y:S02]  /*154f0*/  FFMA.FTZ R6, R37, c[0x0][0x2d0], -R3.reuse ;  /* 0x0000b40025067a23 */ /* 0x100fe40000010803 */
        /* <DEDUP_REMOVED lines=26> */
[----:B------:R-:W-:Y:S01]  /*156a0*/  FFMA.FTZ R226, R44, c[0x0][0x2d0], -R3 ;  /* 0x0000b4002ce27a23 */ /* 0x000fe20000010803 */
[----:B-1----:R-:W-:Y:S01]  /*156b0*/  F2FP.BF16.PACK_AB R140, R6, R38 ;  /* 0x00000026068c723e */ /* 0x002fe200000010ff */
[C---:B------:R-:W-:Y:S02]  /*156c0*/  FFMA.FTZ R3, R2.reuse, R228, R38 ;  /* 0x000000e402037223 */ /* 0x040fe40000010026 */
[----:B------:R-:W-:Y:S01]  /*156d0*/  MUFU.EX2 R38, R59 ;  /* 0x0000003b00267308 */ /* 0x000fe20000000800 */
[----:B------:R-:W-:Y:S02]  /*156e0*/  FMUL.FTZ R56, R2, R80 ;  /* 0x0000005002387220 */ /* 0x000fe40000410000 */
[----:B------:R-:W-:Y:S01]  /*156f0*/  FADD.FTZ R37, R6, R3 ;  /* 0x0000000306257221 */ /* 0x000fe20000010000 */
[C---:B------:R-:W-:Y:S01]  /*15700*/  FSEL R3, R4.reuse, RZ, P0 ;  /* 0x000000ff04037208 */ /* 0x040fe20000000000 */
[----:B------:R-:W-:Y:S02]  /*15710*/  FMUL.FTZ R6, R4, c[0x0][0x2d0] ;  /* 0x0000b40004067a20 */ /* 0x000fe40000410000 */
[----:B------:R-:W-:Y:S02]  /*15720*/  FMUL.FTZ R57, R2, R81 ;  /* 0x0000005102397220 */ /* 0x000fe40000410000 */
[----:B------:R-:W-:Y:S01]  /*15730*/  FADD.FTZ R3, -R3, R14 ;  /* 0x0000000e03037221 */ /* 0x000fe20000010100 */
[----:B------:R-:W-:Y:S01]  /*15740*/  FSEL R6, R6, RZ, P0 ;  /* 0x000000ff06067208 */ /* 0x000fe20000000000 */
[----:B------:R-:W-:Y:S01]  /*15750*/  FMUL.FTZ R40, R2, R96 ;  /* 0x0000006002287220 */ /* 0x000fe20000410000 */
[C---:B------:R-:W-:Y:S01]  /*15760*/  ISETP.GT.AND P0, PT, R212.reuse, R246, PT ;  /* 0x000000f6d400720c */ /* 0x040fe20003f04270 */
[----:B------:R-:W-:Y:S01]  /*15770*/  FMUL.FTZ R3, R3, c[0x0][0x2d0] ;  /* 0x0000b40003037a20 */ /* 0x000fe20000410000 */
[----:B------:R-:W-:Y:S01]  /*15780*/  IADD3 R212, R212, -0x1, RZ ;  /* 0xffffffffd4d47810 */ /* 0x000fe20007ffe0ff */
[--C-:B------:R-:W-:Y:S02]  /*15790*/  FFMA.FTZ R8, R36, c[0x0][0x2d0], -R6.reuse ;  /* 0x0000b40024087a23 */ /* 0x100fe40000010806 */
        /* <DEDUP_REMOVED lines=13> */
[--C-:B------:R-:W-:Y:S01]  /*15870*/  FFMA.FTZ R146, R33, c[0x0][0x2d0], -R6.reuse ;  /* 0x0000b40021927a23 */ /* 0x100fe20000010806 */
[----:B-1----:R-:W-:Y:S01]  /*15880*/  F2FP.BF16.PACK_AB R142, R36, R38 ;  /* 0x00000026248e723e */ /* 0x002fe200000010ff */
[--C-:B------:R-:W-:Y:S02]  /*15890*/  FFMA.FTZ R145, R32, c[0x0][0x2d0], -R6.reuse ;  /* 0x0000b40020917a23 */ /* 0x100fe40000010806 */
[--C-:B------:R-:W-:Y:S01]  /*158a0*/  FFMA.FTZ R147, R31, c[0x0][0x2d0], -R6.reuse ;  /* 0x0000b4001f937a23 */ /* 0x100fe20000010806 */
[----:B------:R-:W-:Y:S01]  /*158b0*/  MUFU.EX2 R240, R146 ;  /* 0x0000009200f07308 */ /* 0x000fe20000000800 */
[--C-:B------:R-:W-:Y:S02]  /*158c0*/  FFMA.FTZ R148, R30, c[0x0][0x2d0], -R6.reuse ;  /* 0x0000b4001e947a23 */ /* 0x100fe40000010806 */
[--C-:B------:R-:W-:Y:S02]  /*158d0*/  FFMA.FTZ R154, R29, c[0x0][0x2d0], -R6.reuse ;  /* 0x0000b4001d9a7a23 */ /* 0x100fe40000010806 */
[--C-:B------:R-:W-:Y:S02]  /*158e0*/  FFMA.FTZ R153, R28, c[0x0][0x2d0], -R6.reuse ;  /* 0x0000b4001c997a23 */ /* 0x100fe40000010806 */
[C---:B--2---:R-:W-:Y:S02]  /*158f0*/  FMUL.FTZ R58, R3.reuse, R82 ;  /* 0x00000052033a7220 */ /* 0x044fe40000410000 */
[----:B------:R-:W-:Y:S01]  /*15900*/  FMUL.FTZ R59, R3, R83 ;  /* 0x00000053033b7220 */ /* 0x000fe20000410000 */
[----:B------:R-:W-:Y:S01]  /*15910*/  MUFU.EX2 R239, R145 ;  /* 0x0000009100ef7308 */ /* 0x000fe20000000800 */
[----:B------:R-:W1:Y:S01]  /*15920*/  LDSM.16.MT88.4 R80, [R189] ;  /* 0x00000000bd50783b */ /* 0x000e620000004200 */
[--C-:B------:R-:W-:Y:S02]  /*15930*/  FFMA.FTZ R163, R23, c[0x0][0x2d0], -R6.reuse ;  /* 0x0000b40017a37a23 */ /* 0x100fe40000010806 */
        /* <DEDUP_REMOVED lines=10> */
[----:B------:R-:W2:Y:S01]  /*159e0*/  MUFU.EX2 R11, R9 ;  /* 0x00000009000b7308 */ /* 0x000ea20000000800 */
[C---:B------:R-:W-:Y:S02]  /*159f0*/  FMUL.FTZ R18, R3.reuse, R126 ;  /* 0x0000007e03127220 */ /* 0x040fe40000410000 */
[C---:B------:R-:W-:Y:S02]  /*15a00*/  FMUL.FTZ R19, R3.reuse, R127 ;  /* 0x0000007f03137220 */ /* 0x040fe40000410000 */
[C---:B------:R-:W-:Y:S01]  /*15a10*/  FMUL.FTZ R20, R2.reuse, R120 ;  /* 0x0000007802147220 */ /* 0x040fe20000410000 */
[----:B------:R-:W-:Y:S01]  /*15a20*/  LDSM.16.MT88.4 R124, [R189+0x2800] ;  /* 0x00280000bd7c783b */ /* 0x000fe20000004200 */
        /* <DEDUP_REMOVED lines=9> */
[C---:B------:R-:W-:Y:S01]  /*15ac0*/  FMUL.FTZ R29, R2.reuse, R113 ;  /* 0x00000071021d7220 */ /* 0x040fe20000410000 */
[----:B------:R-:W-:Y:S01]  /*15ad0*/  LDSM.16.MT88.4 R116, [R190+0x2800] ;  /* 0x00280000be74783b */ /* 0x000fe20000004200 */
[C---:B------:R-:W-:Y:S02]  /*15ae0*/  FMUL.FTZ R30, R3.reuse, R114 ;  /* 0x00000072031e7220 */ /* 0x040fe40000410000 */
[C---:B--2---:R-:W-:Y:S02]  /*15af0*/  FFMA.FTZ R9, R3.reuse, R236, R11 ;  /* 0x000000ec03097223 */ /* 0x044fe4000001000b */
[C---:B------:R-:W-:Y:S02]  /*15b00*/  FMUL.FTZ R31, R3.reuse, R115 ;  /* 0x00000073031f7220 */ /* 0x040fe40000410000 */
[C---:B------:R-:W-:Y:S01]  /*15b10*/  FMUL.FTZ R35, R3.reuse, R111 ;  /* 0x0000006f03237220 */ /* 0x040fe20000410000 */
[----:B------:R-:W2:Y:S01]  /*15b20*/  MUFU.EX2 R112, R143 ;  /* 0x0000008f00707308 */ /* 0x000ea20000000800 */
[C---:B------:R-:W-:Y:S02]  /*15b30*/  FMUL.FTZ R32, R2.reuse, R108 ;  /* 0x0000006c02207220 */ /* 0x040fe40000410000 */
[----:B------:R-:W-:Y:S01]  /*15b40*/  FMUL.FTZ R33, R2, R109 ;  /* 0x0000006d02217220 */ /* 0x000fe20000410000 */
[----:B---3--:R-:W-:Y:S01]  /*15b50*/  F2FP.BF16.PACK_AB R141, R10, R11 ;  /* 0x0000000b0a8d723e */ /* 0x008fe200000010ff */
[----:B------:R-:W-:Y:S02]  /*15b60*/  FADD.FTZ R8, R38, R37 ;  /* 0x0000002526087221 */ /* 0x000fe40000010000 */
[----:B------:R-:W-:Y:S02]  /*15b70*/  FADD.FTZ R235, R10, R9 ;  /* 0x000000090aeb7221 */ /* 0x000fe40000010000 */
[----:B------:R-:W-:Y:S01]  /*15b80*/  FMUL.FTZ R9, R2, R129 ;  /* 0x0000008102097220 */ /* 0x000fe20000410000 */
[----:B------:R-:W3:Y:S01]  /*15b90*/  MUFU.EX2 R14, R152 ;  /* 0x00000098000e7308 */ /* 0x000ee20000000800 */
[C---:B------:R-:W-:Y:S02]  /*15ba0*/  FMUL.FTZ R10, R3.reuse, R130 ;  /* 0x00000082030a7220 */ /* 0x040fe40000410000 */
[C---:B------:R-:W-:Y:S02]  /*15bb0*/  FMUL.FTZ R11, R3.reuse, R131 ;  /* 0x00000083030b7220 */ /* 0x040fe40000410000 */
[----:B------:R-:W-:Y:S02]  /*15bc0*/  FADD.FTZ R144, R36, R8 ;  /* 0x0000000824907221 */ /* 0x000fe40000010000 */
[C---:B------:R-:W-:Y:S02]  /*15bd0*/  FMUL.FTZ R8, R2.reuse, R128 ;  /* 0x0000008002087220 */ /* 0x040fe40000410000 */
[C---:B------:R-:W-:Y:S01]  /*15be0*/  FMUL.FTZ R38, R3.reuse, R106 ;  /* 0x0000006a03267220 */ /* 0x040fe20000410000 */
[----:B------:R-:W-:Y:S01]  /*15bf0*/  MUFU.EX2 R109, R224 ;  /* 0x000000e0006d7308 */ /* 0x000fe20000000800 */
[C---:B------:R-:W-:Y:S02]  /*15c00*/  FMUL.FTZ R39, R3.reuse, R107 ;  /* 0x0000006b03277220 */ /* 0x040fe40000410000 */
[----:B------:R-:W-:Y:S01]  /*15c10*/  FMUL.FTZ R36, R2, R104 ;  /* 0x0000006802247220 */ /* 0x000fe20000410000 */
[----:B--2---:R-:W-:Y:S01]  /*15c20*/  F2FP.BF16.PACK_AB R143, R112, R110 ;  /* 0x0000006e708f723e */ /* 0x004fe200000010ff */
[C---:B------:R-:W-:Y:S02]  /*15c30*/  FMUL.FTZ R41, R2.reuse, R97 ;  /* 0x0000006102297220 */ /* 0x040fe40000410000 */
[C---:B------:R-:W-:Y:S02]  /*15c40*/  FMUL.FTZ R42, R3.reuse, R98 ;  /* 0x00000062032a7220 */ /* 0x040fe40000410000 */
[C---:B------:R-:W-:Y:S01]  /*15c50*/  FMUL.FTZ R43, R3.reuse, R99 ;  /* 0x00000063032b7220 */ /* 0x040fe20000410000 */
[----:B------:R-:W-:Y:S01]  /*15c60*/  MUFU.EX2 R104, R214 ;  /* 0x000000d600687308 */ /* 0x000fe20000000800 */
[C---:B-1----:R-:W-:Y:S01]  /*15c70*/  HMMA.16816.F32.BF16 R8, R140.reuse, R80, R8 ;  /* 0x000000508c08723c */ /* 0x042fe20000041808 */
[----:B------:R-:W-:Y:S04]  /*15c80*/  LDSM.16.MT88.4 R96, [R190+0x1800] ;  /* 0x00180000be60783b */ /* 0x000fe80000004200 */
[C---:B------:R-:W-:Y:S02]  /*15c90*/  FMUL.FTZ R46, R3.reuse, R94 ;  /* 0x0000005e032e7220 */ /* 0x040fe40000410000 */
[C---:B------:R-:W-:Y:S01]  /*15ca0*/  FMUL.FTZ R47, R3.reuse, R95 ;  /* 0x0000005f032f7220 */ /* 0x040fe20000410000 */
[C---:B------:R-:W-:Y:S01]  /*15cb0*/  HMMA.16816.F32.BF16 R16, R140.reuse, R82, R16 ;  /* 0x000000528c10723c */ /* 0x040fe20000041810 */
[----:B------:R-:W1:Y:S01]  /*15cc0*/  LDSM.16.MT88.4 R80, [R190] ;  /* 0x00000000be50783b */ /* 0x000e620000004200 */
[----:B------:R-:W-:Y:S02]  /*15cd0*/  MUFU.EX2 R108, R223 ;  /* 0x000000df006c7308 */ /* 0x000fe40000000800 */
[C---:B------:R-:W-:Y:S02]  /*15ce0*/  FMUL.FTZ R50, R3.reuse, R90 ;  /* 0x0000005a03327220 */ /* 0x040fe40000410000 */
[C---:B------:R-:W-:Y:S02]  /*15cf0*/  FMUL.FTZ R51, R3.reuse, R91 ;  /* 0x0000005b03337220 */ /* 0x040fe40000410000 */
[C---:B------:R-:W-:Y:S04]  /*15d00*/  FMUL.FTZ R52, R2.reuse, R84 ;  /* 0x0000005402347220 */ /* 0x040fe80000410000 */
[C---:B------:R-:W-:Y:S01]  /*15d10*/  FMUL.FTZ R53, R2.reuse, R85 ;  /* 0x0000005502357220 */ /* 0x040fe20000410000 */
[----:B------:R-:W-:Y:S01]  /*15d20*/  MUFU.EX2 R152, R163 ;  /* 0x000000a300987308 */ /* 0x000fe20000000800 */
[C---:B------:R-:W-:Y:S02]  /*15d30*/  FMUL.FTZ R54, R3.reuse, R86 ;  /* 0x0000005603367220 */ /* 0x040fe40000410000 */
[C---:B------:R-:W-:Y:S02]  /*15d40*/  FMUL.FTZ R55, R3.reuse, R87 ;  /* 0x0000005703377220 */ /* 0x040fe40000410000 */
[----:B------:R-:W-:Y:S01]  /*15d50*/  LDSM.16.MT88.4 R84, [R189+0x800] ;  /* 0x00080000bd54783b */ /* 0x000fe20000004200 */
[C---:B------:R-:W-:Y:S02]  /*15d60*/  FMUL.FTZ R37, R2.reuse, R105 ;  /* 0x0000006902257220 */ /* 0x040fe40000410000 */
[C---:B------:R-:W-:Y:S02]  /*15d70*/  FMUL.FTZ R44, R2.reuse, R92 ;  /* 0x0000005c022c7220 */ /* 0x040fe40000410000 */
[----:B------:R-:W-:Y:S01]  /*15d80*/  MUFU.EX2 R92, R157 ;  /* 0x0000009d005c7308 */ /* 0x000fe20000000800 */
        /* <DEDUP_REMOVED lines=9> */
[C---:B------:R-:W-:Y:S01]  /*15e20*/  FMUL.FTZ R65, R2.reuse, R65 ;  /* 0x0000004102417220 */ /* 0x040fe20000410000 */
[C---:B-1----:R-:W-:Y:S02]  /*15e30*/  HMMA.16816.F32.BF16 R20, R140.reuse, R80, R20 ;  /* 0x000000508c14723c */ /* 0x042fe40000041814 */
[----:B------:R-:W-:Y:S01]  /*15e40*/  MUFU.EX2 R88, R149 ;  /* 0x0000009500587308 */ /* 0x000fe20000000800 */
[C---:B------:R-:W-:Y:S02]  /*15e50*/  FMUL.FTZ R66, R3.reuse, R66 ;  /* 0x0000004203427220 */ /* 0x040fe40000410000 */
[C---:B------:R-:W-:Y:S02]  /*15e60*/  FMUL.FTZ R67, R3.reuse, R67 ;  /* 0x0000004303437220 */ /* 0x040fe40000410000 */
[C---:B------:R-:W-:Y:S01]  /*15e70*/  FMUL.FTZ R70, R3.reuse, R70 ;  /* 0x0000004603467220 */ /* 0x040fe20000410000 */
[C---:B------:R-:W-:Y:S01]  /*15e80*/  HMMA.16816.F32.BF16 R24, R140.reuse, R82, R24 ;  /* 0x000000528c18723c */ /* 0x040fe20000041818 */
[----:B------:R-:W1:Y:S03]  /*15e90*/  LDSM.16.MT88.4 R80, [R192] ;  /* 0x00000000c050783b */ /* 0x000e660000004200 */
[----:B------:R-:W-:Y:S01]  /*15ea0*/  MUFU.EX2 R93, R158 ;  /* 0x0000009e005d7308 */ /* 0x000fe20000000800 */
[C---:B------:R-:W-:Y:S02]  /*15eb0*/  FMUL.FTZ R71, R3.reuse, R71 ;  /* 0x0000004703477220 */ /* 0x040fe40000410000 */
[C---:B------:R-:W-:Y:S02]  /*15ec0*/  FMUL.FTZ R74, R3.reuse, R74 ;  /* 0x0000004a034a7220 */ /* 0x040fe40000410000 */
[----:B------:R-:W-:Y:S03]  /*15ed0*/  FMUL.FTZ R75, R3, R75 ;  /* 0x0000004b034b7220 */ /* 0x000fe60000410000 */
[C---:B------:R-:W-:Y:S02]  /*15ee0*/  FMUL.FTZ R68, R2.reuse, R68 ;  /* 0x0000004402447220 */ /* 0x040fe40000410000 */
[----:B------:R-:W-:Y:S01]  /*15ef0*/  MUFU.EX2 R105, R215 ;  /* 0x000000d700697308 */ /* 0x000fe20000000800 */
[C---:B------:R-:W-:Y:S02]  /*15f00*/  FMUL.FTZ R69, R2.reuse, R69 ;  /* 0x0000004502457220 */ /* 0x040fe40000410000 */
[C---:B------:R-:W-:Y:S02]  /*15f10*/  FMUL.FTZ R72, R2.reuse, R72 ;  /* 0x0000004802487220 */ /* 0x040fe40000410000 */
[----:B------:R-:W-:Y:S02]  /*15f20*/  FMUL.FTZ R73, R2, R73 ;  /* 0x0000004902497220 */ /* 0x000fe40000410000 */
[----:B---3--:R-:W-:Y:S03]  /*15f30*/  FADD.FTZ R2, R14, R144 ;  /* 0x000000900e027221 */ /* 0x008fe60000010000 */
[----:B------:R-:W-:Y:S10]  /*15f40*/  MUFU.EX2 R158, R153 ;  /* 0x00000099009e7308 */ /* 0x000ff40000000800 */
        /* <DEDUP_REMOVED lines=10> */
[----:B------:R-:W1:Y:S01]  /*15ff0*/  MUFU.EX2 R3, R151 ;  /* 0x0000009700037308 */ /* 0x000e620000000800 */
[C---:B------:R-:W-:Y:S01]  /*16000*/  HMMA.16816.F32.BF16 R40, R140.reuse, R82, R40 ;  /* 0x000000528c28723c */ /* 0x040fe20000041828 */
[----:B------:R-:W2:Y:S08]  /*16010*/  LDSM.16.MT88.4 R80, [R189+0x3000] ;  /* 0x00300000bd50783b */ /* 0x000eb00000004200 */
[----:B------:R-:W-:Y:S10]  /*16020*/  MUFU.EX2 R151, R213 ;  /* 0x000000d500977308 */ /* 0x000ff40000000800 */
[----:B------:R-:W3:Y:S01]  /*16030*/  MUFU.EX2 R236, R148 ;  /* 0x0000009400ec7308 */ /* 0x000ee20000000800 */
[----:B-1----:R-:W-:Y:S04]  /*16040*/  FADD.FTZ R2, R3, R2 ;  /* 0x0000000203027221 */ /* 0x002fe80000010000 */
[----:B------:R-:W-:Y:S05]  /*16050*/  FADD.FTZ R2, R89, R2 ;  /* 0x0000000259027221 */ /* 0x000fea0000010000 */
[----:B------:R-:W-:Y:S01]  /*16060*/  MUFU.EX2 R148, R220 ;  /* 0x000000dc00947308 */ /* 0x000fe20000000800 */
[C---:B------:R-:W-:Y:S09]  /*16070*/  FADD.FTZ R2, R88.reuse, R2 ;  /* 0x0000000258027221 */ /* 0x040ff20000010000 */
[----:B------:R-:W-:Y:S01]  /*16080*/  MUFU.EX2 R146, R228 ;  /* 0x000000e400927308 */ /* 0x000fe20000000800 */
[C---:B--2---:R-:W-:Y:S09]  /*16090*/  HMMA.16816.F32.BF16 R44, R140.reuse, R80, R44 ;  /* 0x000000508c2c723c */ /* 0x044ff2000004182c */
[----:B------:R-:W1:Y:S01]  /*160a0*/  MUFU.EX2 R145, R229 ;  /* 0x000000e500917308 */ /* 0x000e620000000800 */
[C---:B------:R-:W-:Y:S01]  /*160b0*/  HMMA.16816.F32.BF16 R48, R140.reuse, R82, R48 ;  /* 0x000000528c30723c */ /* 0x040fe20000041830 */
[----:B------:R-:W2:Y:S08]  /*160c0*/  LDSM.16.MT88.4 R80, [R190+0x3000] ;  /* 0x00300000be50783b */ /* 0x000eb00000004200 */
[----:B------:R-:W-:Y:S10]  /*160d0*/  MUFU.EX2 R144, R231 ;  /* 0x000000e700907308 */ /* 0x000ff40000000800 */
[----:B------:R-:W4:Y:S01]  /*160e0*/  MUFU.EX2 R6, R6 ;  /* 0x0000000600067308 */ /* 0x000f220000000800 */
        /* <DEDUP_REMOVED lines=10> */
[----:B------:R-:W-:Y:S03]  /*16190*/  F2FP.BF16.PACK_AB R81, R239, R240 ;  /* 0x000000f0ef51723e */ /* 0x000fe600000010ff */
[----:B------:R-:W-:Y:S02]  /*161a0*/  F2FP.BF16.PACK_AB R82, R88, R89 ;  /* 0x000000595852723e */ /* 0x000fe400000010ff */
[----:B------:R-:W5:Y:S02]  /*161b0*/  LDSM.16.MT88.4 R88, [R190+0x800] ;  /* 0x00080000be58783b */ /* 0x000f640000004200 */
[----:B------:R-:W2:Y:S01]  /*161c0*/  MUFU.EX2 R3, R159 ;  /* 0x0000009f00037308 */ /* 0x000ea20000000800 */
[----:B---3--:R-:W-:Y:S02]  /*161d0*/  F2FP.BF16.PACK_AB R83, R236, R237 ;  /* 0x000000edec53723e */ /* 0x008fe400000010ff */
[----:B-1----:R-:W-:Y:S02]  /*161e0*/  F2FP.BF16.PACK_AB R141, R145, R146 ;  /* 0x00000092918d723e */ /* 0x002fe400000010ff */
[----:B----4-:R-:W-:Y:S03]  /*161f0*/  F2FP.BF16.PACK_AB R143, R6, R144 ;  /* 0x00000090068f723e */ /* 0x010fe600000010ff */
[C---:B------:R-:W-:Y:S02]  /*16200*/  HMMA.16816.F32.BF16 R8, R80.reuse, R84, R8 ;  /* 0x000000545008723c */ /* 0x040fe40000041808 */
[----:B------:R-:W1:Y:S03]  /*16210*/  MUFU.EX2 R159, R154 ;  /* 0x0000009a009f7308 */ /* 0x000e660000000800 */
[----:B--2---:R-:W-:Y:S03]  /*16220*/  FADD.FTZ R2, R14, R2 ;  /* 0x000000020e027221 */ /* 0x004fe60000010000 */
[C---:B------:R-:W-:Y:S01]  /*16230*/  HMMA.16816.F32.BF16 R16, R80.reuse, R86, R16 ;  /* 0x000000565010723c */ /* 0x040fe20000041810 */
[----:B------:R-:W2:Y:S03]  /*16240*/  LDSM.16.MT88.4 R84, [R192+0x800] ;  /* 0x00080000c054783b */ /* 0x000ea60000004200 */
[----:B------:R-:W-:Y:S01]  /*16250*/  MUFU.EX2 R154, R162 ;  /* 0x000000a2009a7308 */ /* 0x000fe20000000800 */
[----:B------:R-:W-:Y:S04]  /*16260*/  FADD.FTZ R2, R3, R2 ;  /* 0x0000000203027221 */ /* 0x000fe80000010000 */
[----:B------:R-:W-:Y:S04]  /*16270*/  FADD.FTZ R2, R93, R2 ;  /* 0x000000025d027221 */ /* 0x000fe80000010000 */
[C---:B------:R-:W-:Y:S01]  /*16280*/  FADD.FTZ R2, R92.reuse, R2 ;  /* 0x000000025c027221 */ /* 0x040fe20000010000 */
[C---:B-----5:R-:W-:Y:S08]  /*16290*/  HMMA.16816.F32.BF16 R20, R80.reuse, R88, R20 ;  /* 0x000000585014723c */ /* 0x060ff00000041814 */
        /* <DEDUP_REMOVED lines=21> */
[----:B------:R-:W4:Y:S03]  /*163f0*/  LDSM.16.MT88.4 R92, [R192+0x1000] ;  /* 0x00100000c05c783b */ /* 0x000f260000004200 */
[----:B------:R-:W-:Y:S02]  /*16400*/  F2FP.BF16.PACK_AB R80, R3, R14 ;  /* 0x0000000e0350723e */ /* 0x000fe400000010ff */
[----:B-1----:R-:W-:Y:S01]  /*16410*/  F2FP.BF16.PACK_AB R81, R158, R159 ;  /* 0x0000009f9e51723e */ /* 0x002fe200000010ff */
[----:B------:R-:W1:Y:S01]  /*16420*/  MUFU.EX2 R14, R217 ;  /* 0x000000d9000e7308 */ /* 0x000e620000000800 */
[----:B------:R-:W-:Y:S07]  /*16430*/  F2FP.BF16.PACK_AB R83, R155, R157 ;  /* 0x0000009d9b53723e */ /* 0x000fee00000010ff */
[C---:B--2---:R-:W-:Y:S02]  /*16440*/  HMMA.16816.F32.BF16 R8, R80.reuse, R84, R8 ;  /* 0x000000545008723c */ /* 0x044fe40000041808 */
[----:B------:R-:W2:Y:S06]  /*16450*/  MUFU.EX2 R3, R216 ;  /* 0x000000d800037308 */ /* 0x000eac0000000800 */
[C---:B------:R-:W-:Y:S01]  /*16460*/  HMMA.16816.F32.BF16 R16, R80.reuse, R86, R16 ;  /* 0x000000565010723c */ /* 0x040fe20000041810 */
[----:B------:R-:W5:Y:S03]  /*16470*/  LDSM.16.MT88.4 R84, [R191+0x1000] ;  /* 0x00100000bf54783b */ /* 0x000f660000004200 */
[----:B-1----:R-:W-:Y:S04]  /*16480*/  FADD.FTZ R2, R14, R2 ;  /* 0x000000020e027221 */ /* 0x002fe80000010000 */
[C---:B---3--:R-:W-:Y:S08]  /*16490*/  HMMA.16816.F32.BF16 R20, R80.reuse, R88, R20 ;  /* 0x000000585014723c */ /* 0x048ff00000041814 */
[C---:B------:R-:W-:Y:S01]  /*164a0*/  HMMA.16816.F32.BF16 R24, R80.reuse, R90, R24 ;  /* 0x0000005a5018723c */ /* 0x040fe20000041818 */
[----:B------:R-:W1:Y:S03]  /*164b0*/  LDSM.16.MT88.4 R88, [R189+0x4000] ;  /* 0x00400000bd58783b */ /* 0x000e660000004200 */
[----:B--2---:R-:W-:Y:S04]  /*164c0*/  FADD.FTZ R2, R3, R2 ;  /* 0x0000000203027221 */ /* 0x004fe80000010000 */
[C---:B----4-:R-:W-:Y:S04]  /*164d0*/  HMMA.16816.F32.BF16 R28, R80.reuse, R92, R28 ;  /* 0x0000005c501c723c */ /* 0x050fe8000004181c */
[----:B------:R-:W-:Y:S04]  /*164e0*/  FADD.FTZ R2, R105, R2 ;  /* 0x0000000269027221 */ /* 0x000fe80000010000 */
[C---:B------:R-:W-:Y:S01]  /*164f0*/  HMMA.16816.F32.BF16 R32, R80.reuse, R94, R32 ;  /* 0x0000005e5020723c */ /* 0x040fe20000041820 */
[----:B------:R-:W2:Y:S03]  /*16500*/  LDSM.16.MT88.4 R92, [R190+0x4000] ;  /* 0x00400000be5c783b */ /* 0x000ea60000004200 */
[C---:B------:R-:W-:Y:S04]  /*16510*/  FADD.FTZ R2, R104.reuse, R2 ;  /* 0x0000000268027221 */ /* 0x040fe80000010000 */
        /* <DEDUP_REMOVED lines=20> */
[----:B------:R-:W4:Y:S07]  /*16660*/  LDSM.16.MT88.4 R80, [R192+0x1800] ;  /* 0x00180000c050783b */ /* 0x000f2e0000004200 */
        /* <DEDUP_REMOVED lines=10> */
[C---:B------:R-:W-:Y:S04]  /*16710*/  FADD.FTZ R2, R108.reuse, R2 ;  /* 0x000000026c027221 */ /* 0x040fe80000010000 */
        /* <DEDUP_REMOVED lines=19> */
[----:B------:R-:W4:Y:S07]  /*16850*/  LDSM.16.MT88.4 R96, [R190+0x2000] ;  /* 0x00200000be60783b */ /* 0x000f2e0000004200 */
[C---:B--2---:R-:W-:Y:S08]  /*16860*/  HMMA.16816.F32.BF16 R68, R84.reuse, R88, R68 ;  /* 0x000000585444723c */ /* 0x044ff00000041844 */
[----:B------:R-:W-:Y:S01]  /*16870*/  HMMA.16816.F32.BF16 R72, R84, R90, R72 ;  /* 0x0000005a5448723c */ /* 0x000fe20000041848 */
[----:B------:R-:W2:Y:S03]  /*16880*/  LDSM.16.MT88.4 R84, [R191+0x2000] ;  /* 0x00200000bf54783b */ /* 0x000ea60000004200 */
[C---:B-1----:R-:W-:Y:S01]  /*16890*/  F2FP.BF16.PACK_AB R140, R3.reuse, R14 ;  /* 0x0000000e038c723e */ /* 0x042fe200000010ff */
[----:B------:R-:W-:Y:S01]  /*168a0*/  FADD.FTZ R2, R14, R2 ;  /* 0x000000020e027221 */ /* 0x000fe20000010000 */
[-C--:B------:R-:W-:Y:S02]  /*168b0*/  MOV R14, R4.reuse ;  /* 0x00000004000e7202 */ /* 0x080fe40000000f00 */
[C---:B---3--:R-:W-:Y:S01]  /*168c0*/  HMMA.16816.F32.BF16 R8, R80.reuse, R92, R8 ;  /* 0x0000005c5008723c */ /* 0x048fe20000041808 */
[----:B------:R-:W1:Y:S04]  /*168d0*/  LDSM.16.MT88.4 R88, [R189+0x5000] ;  /* 0x00500000bd58783b */ /* 0x000e680000004200 */
[----:B------:R-:W-:Y:S02]  /*168e0*/  FADD.FTZ R2, R3, R2 ;  /* 0x0000000203027221 */ /* 0x000fe40000010000 */
[----:B------:R-:W-:Y:S01]  /*168f0*/  FADD.FTZ R3, R110, R235 ;  /* 0x000000eb6e037221 */ /* 0x000fe20000010000 */
[C---:B------:R-:W-:Y:S01]  /*16900*/  HMMA.16816.F32.BF16 R16, R80.reuse, R94, R16 ;  /* 0x0000005e5010723c */ /* 0x040fe20000041810 */
[----:B------:R-:W3:Y:S07]  /*16910*/  LDSM.16.MT88.4 R92, [R190+0x5000] ;  /* 0x00500000be5c783b */ /* 0x000eee0000004200 */
[C---:B----4-:R-:W-:Y:S01]  /*16920*/  HMMA.16816.F32.BF16 R20, R80.reuse, R96, R20 ;  /* 0x000000605014723c */ /* 0x050fe20000041814 */
[----:B------:R-:W-:Y:S07]  /*16930*/  LDSM.16.MT88.4 R108, [R192+0x2800] ;  /* 0x00280000c06c783b */ /* 0x000fee0000004200 */
[C---:B------:R-:W-:Y:S01]  /*16940*/  HMMA.16816.F32.BF16 R24, R80.reuse, R98, R24 ;  /* 0x000000625018723c */ /* 0x040fe20000041818 */
[----:B------:R-:W4:Y:S07]  /*16950*/  LDSM.16.MT88.4 R96, [R192+0x5000] ;  /* 0x00500000c060783b */ /* 0x000f2e0000004200 */
[C---:B------:R-:W-:Y:S08]  /*16960*/  HMMA.16816.F32.BF16 R28, R80.reuse, R104, R28 ;  /* 0x00000068501c723c */ /* 0x040ff0000004181c */
[C---:B------:R-:W-:Y:S01]  /*16970*/  HMMA.16816.F32.BF16 R32, R80.reuse, R106, R32 ;  /* 0x0000006a5020723c */ /* 0x040fe20000041820 */
[----:B------:R-:W5:Y:S07]  /*16980*/  LDSM.16.MT88.4 R104, [R191+0x5000] ;  /* 0x00500000bf68783b */ /* 0x000f6e0000004200 */
[C---:B--2---:R-:W-:Y:S01]  /*16990*/  HMMA.16816.F32.BF16 R36, R80.reuse, R84, R36 ;  /* 0x000000545024723c */ /* 0x044fe20000041824 */
[----:B------:R-:W2:Y:S07]  /*169a0*/  MUFU.EX2 R85, R233 ;  /* 0x000000e900557308 */ /* 0x000eae0000000800 */
[C---:B------:R-:W-:Y:S03]  /*169b0*/  HMMA.16816.F32.BF16 R40, R80.reuse, R86, R40 ;  /* 0x000000565028723c */ /* 0x040fe60000041828 */
[----:B------:R-:W4:Y:S05]  /*169c0*/  MUFU.EX2 R84, R234 ;  /* 0x000000ea00547308 */ /* 0x000f2a0000000800 */
[C---:B-1----:R-:W-:Y:S08]  /*169d0*/  HMMA.16816.F32.BF16 R44, R80.reuse, R88, R44 ;  /* 0x00000058502c723c */ /* 0x042ff0000004182c */
[C---:B------:R-:W-:Y:S01]  /*169e0*/  HMMA.16816.F32.BF16 R48, R80.reuse, R90, R48 ;  /* 0x0000005a5030723c */ /* 0x040fe20000041830 */
[----:B------:R-:W-:Y:S03]  /*169f0*/  LDSM.16.MT88.4 R88, [R189+0x5800] ;  /* 0x00580000bd58783b */ /* 0x000fe60000004200 */
[----:B--2---:R-:W-:Y:S04]  /*16a00*/  FADD.FTZ R2, R85, R2 ;  /* 0x0000000255027221 */ /* 0x004fe80000010000 */
[C---:B---3--:R-:W-:Y:S04]  /*16a10*/  HMMA.16816.F32.BF16 R52, R80.reuse, R92, R52 ;  /* 0x0000005c5034723c */ /* 0x048fe80000041834 */
[C---:B----4-:R-:W-:Y:S01]  /*16a20*/  F2FP.BF16.PACK_AB R142, R84.reuse, R85 ;  /* 0x00000055548e723e */ /* 0x050fe200000010ff */
[----:B------:R-:W-:Y:S02]  /*16a30*/  FADD.FTZ R228, R84, R2 ;  /* 0x0000000254e47221 */ /* 0x000fe40000010000 */
[----:B------:R-:W-:Y:S01]  /*16a40*/  FADD.FTZ R2, R112, R3 ;  /* 0x0000000370027221 */ /* 0x000fe20000010000 */
[C---:B------:R-:W-:Y:S04]  /*16a50*/  HMMA.16816.F32.BF16 R56, R80.reuse, R94, R56 ;  /* 0x0000005e5038723c */ /* 0x040fe80000041838 */
        /* <DEDUP_REMOVED lines=8> */
[----:B------:R-:W-:Y:S01]  /*16ae0*/  HMMA.16816.F32.BF16 R72, R80, R106, R72 ;  /* 0x0000006a5048723c */ /* 0x000fe20000041848 */
[----:B------:R-:W2:Y:S03]  /*16af0*/  LDSM.16.MT88.4 R80, [R190+0x5800] ;  /* 0x00580000be50783b */ /* 0x000ea60000004200 */
[----:B------:R-:W-:Y:S04]  /*16b00*/  FADD.FTZ R2, R159, R2 ;  /* 0x000000029f027221 */ /* 0x000fe80000010000 */
[C---:B------:R-:W-:Y:S01]  /*16b10*/  HMMA.16816.F32.BF16 R128, R140.reuse, R124, R8 ;  /* 0x0000007c8c80723c */ /* 0x040fe20000041808 */
[----:B------:R-:W3:Y:S04]  /*16b20*/  LDSM.16.MT88.4 R8, [R192+0x5800] ;  /* 0x00580000c008783b */ /* 0x000ee80000004200 */
[----:B------:R-:W-:Y:S03]  /*16b30*/  FADD.FTZ R2, R158, R2 ;  /* 0x000000029e027221 */ /* 0x000fe60000010000 */
[C---:B------:R-:W-:Y:S01]  /*16b40*/  HMMA.16816.F32.BF16 R124, R140.reuse, R126, R16 ;  /* 0x0000007e8c7c723c */ /* 0x040fe20000041810 */
[----:B------:R-:W4:Y:S03]  /*16b50*/  LDSM.16.MT88.4 R16, [R191+0x5800] ;  /* 0x00580000bf10783b */ /* 0x000f260000004200 */
        /* <DEDUP_REMOVED lines=9> */
[C---:B-1----:R-:W-:Y:S04]  /*16bf0*/  HMMA.16816.F32.BF16 R104, R140.reuse, R96, R36 ;  /* 0x000000608c68723c */ /* 0x042fe80000041824 */
[----:B------:R-:W-:Y:S04]  /*16c00*/  FADD.FTZ R2, R151, R2 ;  /* 0x0000000297027221 */ /* 0x000fe80000010000 */
[C---:B------:R-:W-:Y:S04]  /*16c10*/  HMMA.16816.F32.BF16 R96, R140.reuse, R98, R40 ;  /* 0x000000628c60723c */ /* 0x040fe80000041828 */
        /* <DEDUP_REMOVED lines=10> */
[----:B------:R-:W-:Y:S03]  /*16cc0*/  FADD.FTZ R2, R145, R2 ;  /* 0x0000000291027221 */ /* 0x000fe60000010000 */
[----:B------:R-:W-:Y:S01]  /*16cd0*/  MOV R8, R4 ;  /* 0x0000000400087202 */ /* 0x000fe20000000f00 */
[C---:B------:R-:W-:Y:S04]  /*16ce0*/  HMMA.16816.F32.BF16 R64, R140.reuse, R10, R64 ;  /* 0x0000000a8c40723c */ /* 0x040fe80000041840 */
[----:B------:R-:W-:Y:S04]  /*16cf0*/  FADD.FTZ R2, R144, R2 ;  /* 0x0000000290027221 */ /* 0x000fe80000010000 */
[C---:B----4-:R-:W-:Y:S04]  /*16d00*/  HMMA.16816.F32.BF16 R68, R140.reuse, R16, R68 ;  /* 0x000000108c44723c */ /* 0x050fe80000041844 */
[----:B------:R-:W-:Y:S01]  /*16d10*/  FADD.FTZ R236, R6, R2 ;  /* 0x0000000206ec7221 */ /* 0x000fe20000010000 */
[----:B------:R-:W-:Y:S03]  /*16d20*/  MOV R6, R5 ;  /* 0x0000000500067202 */ /* 0x000fe60000000f00 */
[----:B------:R-:W-:Y:S01]  /*16d30*/  HMMA.16816.F32.BF16 R72, R140, R18, R72 ;  /* 0x000000128c48723c */ /* 0x000fe20000041848 */
[----:B------:R-:W-:-:S07]  /*16d40*/  @P0 BRA `(.L_x_1042) ;  /* 0xffffb86000000947 */ /* 0x000fce000383ffff */
.L_x_1021:
[----:B------:R-:W2:Y:S01]  /*16d50*/  LDL R2, [R1+0xc] ;  /* 0x00000c0001027983 */ /* 0x000ea20000100800 */
[----:B------:R-:W-:-:S05]  /*16d60*/  IMAD.MOV.U32 R3, RZ, RZ, c[0x0][0x2c4] ;  /* 0x0000b100ff037624 */ /* 0x000fca00078e00ff */
[----:B------:R-:W-:Y:S01]  /*16d70*/  ISETP.NE.AND P1, PT, R3, 0x1, PT ;  /* 0x000000010300780c */ /* 0x000fe20003f25270 */
[----:B------:R-:W-:-:S05]  /*16d80*/  IMAD.MOV.U32 R9, RZ, RZ, c[0x0][0x32c] ;  /* 0x0000cb00ff097624 */ /* 0x000fca00078e00ff */
[----:B------:R-:W-:Y:S02]  /*16d90*/  ISETP.GE.AND P0, PT, R9, 0x1, PT ;  /* 0x000000010900780c */ /* 0x000fe40003f06270 */
[----:B------:R-:W-:Y:S02]  /*16da0*/  IADD3 R3, R244, 0x1, -R243 ;  /* 0x00000001f4037810 */ /* 0x000fe40007ffe8f3 */
[----:B--2---:R-:W-:-:S05]  /*16db0*/  IADD3 R2, R2, 0x7f, RZ ;  /* 0x0000007f02027810 */ /* 0x004fca0007ffe0ff */
        /* <DEDUP_REMOVED lines=15> */
.L_x_1045:
[----:B------:R-:W-:-:S04]  /*16eb0*/  MOV R4, 0x1 ;  /* 0x0000000100047802 */ /* 0x000fc80000000f00 */
[----:B------:R-:W-:-:S13]  /*16ec0*/  ISETP.NE.AND P0, PT, R4, c[0x0][0x32c], PT ;  /* 0x0000cb0004007a0c */ /* 0x000fda0003f05270 */
[----:B------:R-:W-:-:S05]  /*16ed0*/  @P0 IMAD.HI.U32 R4, R2, c[0x0][0x330], RZ ;  /* 0x0000cc0002040a27 */ /* 0x000fca00078e00ff */
[----:B------:R-:W-:Y:S02]  /*16ee0*/  @P0 SHF.R.U32.HI R2, RZ, c[0x0][0x334], R4 ;  /* 0x0000cd00ff020a19 */ /* 0x000fe40000011604 */
.L_x_1046:
[----:B------:R-:W-:Y:S05]  /*16ef0*/  BSYNC B0 ;  /* 0x0000000000007941 */ /* 0x000fea0003800000 */
.L_x_1044:
[----:B------:R-:W-:-:S05]  /*16f00*/  IMAD R2, R2, c[0x0][0x32c], RZ ;  /* 0x0000cb0002027a24 */ /* 0x000fca00078e02ff */
[----:B------:R-:W-:-:S04]  /*16f10*/  IMNMX R3, R3, R2, !PT ;  /* 0x0000000203037217 */ /* 0x000fc80007800200 */
.L_x_1043:
        /* <DEDUP_REMOVED lines=9> */
[----:B------:R-:W-:Y:S02]  /*16fb0*/  MOV R216, R212 ;  /* 0x000000d400d87202 */ /* 0x000fe40000000f00 */
.L_x_1058:
        /* <DEDUP_REMOVED lines=37> */
.L_x_1159:
        /* <DEDUP_REMOVED lines=24> */
.L_x_1160:
        /* <DEDUP_REMOVED lines=15> */
.L_x_1049:
[----:B--23--:R-:W-:Y:S05]  /*17480*/  BSYNC B0 ;  /* 0x0000000000007941 */ /* 0x00cfea0003800000 */
.L_x_1048:
        /* <DEDUP_REMOVED lines=128> */
[----:B------:R3:W4:Y:S02]  /*17c90*/  MUFU.TANH R213, R4 ;  /* 0x0000000400d57308 */ /* 0x0007240000002400 */
[----:B------:R-:W-:Y:S08]  /*17ca0*/  FMUL.FTZ R3, R20, c[0x0][0x320] ;  /* 0x0000c80014037a20 */ /* 0x000ff00000410000 */
[----:B------:R-:W2:Y:S01]  /*17cb0*/  MUFU.TANH R157, R3 ;  /* 0x00000003009d7308 */ /* 0x000ea20000002400 */
[----:B-1----:R-:W-:Y:S09]  /*17cc0*/  FMUL.FTZ R2, R9, c[0x0][0x320] ;  /* 0x0000c80009027a20 */ /* 0x002ff20000410000 */
[----:B------:R1:W1:Y:S01]  /*17cd0*/  MUFU.TANH R163, R2 ;  /* 0x0000000200a37308 */ /* 0x0002620000002400 */
[----:B---3--:R-:W-:Y:S09]  /*17ce0*/  FMUL.FTZ R4, R27, c[0x0][0x320] ;  /* 0x0000c8001b047a20 */ /* 0x008ff20000410000 */
[----:B------:R3:W2:Y:S10]  /*17cf0*/  MUFU.TANH R214, R5 ;  /* 0x0000000500d67308 */ /* 0x0006b40000002400 */
[----:B------:R-:W2:Y:S01]  /*17d00*/  MUFU.TANH R154, R4 ;  /* 0x00000004009a7308 */ /* 0x000ea20000002400 */
[----:B-1----:R-:W-:Y:S09]  /*17d10*/  FMUL.FTZ R2, R10, c[0x0][0x320] ;  /* 0x0000c8000a027a20 */ /* 0x002ff20000410000 */
[----:B------:R1:W1:Y:S01]  /*17d20*/  MUFU.TANH R212, R2 ;  /* 0x0000000200d47308 */ /* 0x0002620000002400 */
[----:B---3--:R-:W-:Y:S09]  /*17d30*/  FMUL.FTZ R5, R26, c[0x0][0x320] ;  /* 0x0000c8001a057a20 */ /* 0x008ff20000410000 */
[----:B------:R-:W3:Y:S01]  /*17d40*/  MUFU.TANH R155, R5 ;  /* 0x00000005009b7308 */ /* 0x000ee20000002400 */
        /* <DEDUP_REMOVED lines=10> */
[----:B------:R5:W1:Y:S06]  /*17df0*/  MUFU.TANH R159, R2 ;  /* 0x00000002009f7308 */ /* 0x000a6c0000002400 */
[----:B------:R-:W-:Y:S04]  /*17e00*/  FMUL.FTZ R3, R28, c[0x0][0x320] ;  /* 0x0000c8001c037a20 */ /* 0x000fe80000410000 */
[----:B------:R-:W1:Y:S04]  /*17e10*/  MUFU.TANH R149, R3 ;  /* 0x0000000300957308 */ /* 0x000e680000002400 */
[----:B------:R-:W-:Y:S02]  /*17e20*/  FMUL.FTZ R4, R35, c[0x0][0x320] ;  /* 0x0000c80023047a20 */ /* 0x000fe40000410000 */
[----:B------:R-:W-:Y:S04]  /*17e30*/  FMUL.FTZ R5, R34, c[0x0][0x320] ;  /* 0x0000c80022057a20 */ /* 0x000fe80000410000 */
[----:B------:R-:W2:Y:S01]  /*17e40*/  MUFU.TANH R147, R5 ;  /* 0x0000000500937308 */ /* 0x000ea20000002400 */
[----:B-----5:R-:W-:Y:S09]  /*17e50*/  FMUL.FTZ R2, R21, c[0x0][0x320] ;  /* 0x0000c80015027a20 */ /* 0x020ff20000410000 */
[----:B------:R5:W2:Y:S01]  /*17e60*/  MUFU.TANH R156, R2 ;  /* 0x00000002009c7308 */ /* 0x000aa20000002400 */
[C---:B-1----:R-:W-:Y:S09]  /*17e70*/  HMMA.16816.F32.BF16 R36, R184.reuse, R16, R36 ;  /* 0x00000010b824723c */ /* 0x042ff20000041824 */
[----:B------:R1:W1:Y:S01]  /*17e80*/  MUFU.TANH R146, R4 ;  /* 0x0000000400927308 */ /* 0x0002620000002400 */
[C---:B------:R-:W-:Y:S01]  /*17e90*/  HMMA.16816.F32.BF16 R40, R184.reuse, R18, R40 ;  /* 0x00000012b828723c */ /* 0x040fe20000041828 */
[----:B------:R-:W2:Y:S01]  /*17ea0*/  LDSM.16.M88.4 R16, [R15+0x2800] ;  /* 0x002800000f10783b */ /* 0x000ea20000000200 */
[----:B------:R-:W-:Y:S04]  /*17eb0*/  DEPBAR.LE SB0, 0x0 ;  /* 0x000080000000791a */ /* 0x000fe80000000000 */
[----:B-----5:R-:W-:Y:S02]  /*17ec0*/  FMUL.FTZ R2, R22, c[0x0][0x320] ;  /* 0x0000c80016027a20 */ /* 0x020fe40000410000 */
[C---:B------:R-:W-:Y:S02]  /*17ed0*/  HMMA.16816.F32.BF16 R44, R184.reuse, R8, R44 ;  /* 0x00000008b82c723c */ /* 0x040fe4000004182c */
[----:B------:R5:W2:Y:S01]  /*17ee0*/  MUFU.TANH R161, R2 ;  /* 0x0000000200a17308 */ /* 0x000aa20000002400 */
[----:B------:R-:W-:Y:S03]  /*17ef0*/  BAR.SYNC.DEFER_BLOCKING 0x0 ;  /* 0x0000000000007b1d */ /* 0x000fe60000010000 */
[----:B------:R-:W-:Y:S02]  /*17f00*/  FMUL.FTZ R3, R36, c[0x0][0x320] ;  /* 0x0000c80024037a20 */ /* 0x000fe40000410000 */
[C---:B------:R-:W-:Y:S04]  /*17f10*/  HMMA.16816.F32.BF16 R48, R184.reuse, R10, R48 ;  /* 0x0000000ab830723c */ /* 0x040fe80000041830 */
[----:B------:R3:W3:Y:S04]  /*17f20*/  MUFU.TANH R141, R3 ;  /* 0x00000003008d7308 */ /* 0x0006e80000002400 */
[----:B------:R-:W-:Y:S04]  /*17f30*/  FMUL.FTZ R5, R42, c[0x0][0x320] ;  /* 0x0000c8002a057a20 */ /* 0x000fe80000410000 */
[----:B-1----:R-:W-:Y:S02]  /*17f40*/  FMUL.FTZ R4, R43, c[0x0][0x320] ;  /* 0x0000c8002b047a20 */ /* 0x002fe40000410000 */
[----:B-----5:R-:W-:Y:S04]  /*17f50*/  FMUL.FTZ R2, R23, c[0x0][0x320] ;  /* 0x0000c80017027a20 */ /* 0x020fe80000410000 */
[----:B------:R1:W1:Y:S01]  /*17f60*/  MUFU.TANH R160, R2 ;  /* 0x0000000200a07308 */ /* 0x0002620000002400 */
[C---:B--2---:R-:W-:Y:S03]  /*17f70*/  HMMA.16816.F32.BF16 R52, R184.reuse, R16, R52 ;  /* 0x00000010b834723c */ /* 0x044fe60000041834 */
[----:B---3--:R-:W-:Y:S05]  /*17f80*/  FMUL.FTZ R3, R45, c[0x0][0x320] ;  /* 0x0000c8002d037a20 */ /* 0x008fea0000410000 */
[----:B------:R-:W-:Y:S04]  /*17f90*/  HMMA.16816.F32.BF16 R56, R184, R18, R56 ;  /* 0x00000012b838723c */ /* 0x000fe80000041838 */
[----:B-1----:R-:W-:Y:S04]  /*17fa0*/  FMUL.FTZ R2, R24, c[0x0][0x320] ;  /* 0x0000c80018027a20 */ /* 0x002fe80000410000 */
[----:B------:R1:W2:Y:S04]  /*17fb0*/  MUFU.TANH R153, R2 ;  /* 0x0000000200997308 */ /* 0x0002a80000002400 */
[----:B-1----:R-:W-:Y:S06]  /*17fc0*/  FMUL.FTZ R2, R25, c[0x0][0x320] ;  /* 0x0000c80019027a20 */ /* 0x002fec0000410000 */
        /* <DEDUP_REMOVED lines=13> */
[----:B------:R-:W1:Y:S10]  /*180a0*/  MUFU.TANH R37, R4 ;  /* 0x0000000400257308 */ /* 0x000e740000002400 */
[----:B------:R5:W1:Y:S02]  /*180b0*/  MUFU.TANH R140, R2 ;  /* 0x00000002008c7308 */ /* 0x000a640000002400 */
[----:B-----5:R-:W-:Y:S08]  /*180c0*/  FMUL.FTZ R2, R38, c[0x0][0x320] ;  /* 0x0000c80026027a20 */ /* 0x020ff00000410000 */
        /* <DEDUP_REMOVED lines=77> */
.L_x_1161:
        /* <DEDUP_REMOVED lines=24> */
.L_x_1162:
        /* <DEDUP_REMOVED lines=15> */
.L_x_1053:
[----:B--234-:R-:W-:Y:S05]  /*18810*/  BSYNC B0 ;  /* 0x0000000000007941 */ /* 0x01cfea0003800000 */
.L_x_1052:
        /* <DEDUP_REMOVED lines=51> */
.L_x_1163:
[----:B-12---:R-:W-:Y:S01]  /*18b50*/  FMNMX.FTZ R4, R4, R2, !PT ;  /* 0x0000000204047209 */ /* 0x006fe20007810000 */
[----:B------:R-:W-:-:S05]  /*18b60*/  BRA.DIV ~URZ, `(.L_x_1057) ;  /* 0x0000c1a27f007947 */ /* 0x000fca000b800000 */
[----:B------:R-:W1:Y:S02]  /*18b70*/  SHFL.BFLY PT, R2, R4, 0x1, 0x1f ;  /* 0x0c201f0004027f89 */ /* 0x000e6400000e0000 */
[----:B-1----:R-:W-:Y:S02]  /*18b80*/  FMNMX.FTZ R5, R4, R2, !PT ;  /* 0x0000000204057209 */ /* 0x002fe40007810000 */
[----:B------:R-:W1:Y:S02]  /*18b90*/  SHFL.BFLY PT, R2, R8, 0x2, 0x1f ;  /* 0x0c401f0008027f89 */ /* 0x000e6400000e0000 */
[----:B-1----:R-:W-:Y:S05]  /*18ba0*/  FMNMX.FTZ R4, R8, R2, !PT ;  /* 0x0000000208047209 */ /* 0x002fea0007810000 */
[----:B------:R1:W2:Y:S02]  /*18bb0*/  SHFL.BFLY PT, R2, R4, 0x1, 0x1f ;  /* 0x0c201f0004027f89 */ /* 0x0002a400000e0000 */
.L_x_1164:
[----:B-12---:R-:W-:Y:S01]  /*18bc0*/  FMNMX.FTZ R4, R2, R4, !PT ;  /* 0x0000000402047209 */ /* 0x006fe20007810000 */
[C---:B------:R-:W-:Y:S01]  /*18bd0*/  FADD.FTZ R2, -R5.reuse, R6 ;  /* 0x0000000605027221 */ /* 0x040fe20000010100 */
[----:B------:R-:W-:Y:S01]  /*18be0*/  WARPSYNC 0xffffffff ;  /* 0xffffffff00007948 */ /* 0x000fe20003800000 */
[----:B------:R-:W-:Y:S01]  /*18bf0*/  FMUL.FTZ R6, R5, c[0x0][0x2d0] ;  /* 0x0000b40005067a20 */ /* 0x000fe20000410000 */
        /* <DEDUP_REMOVED lines=31> */
[----:B------:R-:W-:Y:S01]  /*18df0*/  MUFU.EX2 R6, R6 ;  /* 0x0000000600067308 */ /* 0x000fe20000000800 */
[C---:B-1----:R-:W-:Y:S01]  /*18e00*/  FFMA.FTZ R2, R3.reuse, R228, R9 ;  /* 0x000000e403027223 */ /* 0x042fe20000010009 */
[C---:B--2---:R-:W-:Y:S01]  /*18e10*/  F2FP.BF16.PACK_AB R140, R8.reuse, R9 ;  /* 0x00000009088c723e */ /* 0x044fe200000010ff */
[C---:B------:R-:W-:Y:S02]  /*18e20*/  FMUL.FTZ R56, R3.reuse, R80 ;  /* 0x0000005003387220 */ /* 0x040fe40000410000 */
[----:B------:R-:W-:Y:S02]  /*18e30*/  FADD.FTZ R16, R8, R2 ;  /* 0x0000000208107221 */ /* 0x000fe40000010000 */
[C---:B------:R-:W-:Y:S02]  /*18e40*/  FADD.FTZ R2, -R4.reuse, R14 ;  /* 0x0000000e04027221 */ /* 0x040fe40000010100 */
[----:B------:R-:W-:Y:S02]  /*18e50*/  FMUL.FTZ R8, R4, c[0x0][0x2d0] ;  /* 0x0000b40004087a20 */ /* 0x000fe40000410000 */
[----:B------:R-:W-:Y:S02]  /*18e60*/  FMUL.FTZ R2, R2, c[0x0][0x2d0] ;  /* 0x0000b40002027a20 */ /* 0x000fe40000410000 */
[----:B------:R-:W-:Y:S02]  /*18e70*/  FMUL.FTZ R57, R3, R81 ;  /* 0x0000005103397220 */ /* 0x000fe40000410000 */
[--C-:B------:R-:W-:Y:S02]  /*18e80*/  FFMA.FTZ R14, R214, c[0x0][0x2d0], -R8.reuse ;  /* 0x0000b400d60e7a23 */ /* 0x100fe40000010808 */
[----:B------:R-:W1:Y:S01]  /*18e90*/  MUFU.EX2 R2, R2 ;  /* 0x0000000200027308 */ /* 0x000e620000000800 */
[--C-:B------:R-:W-:Y:S02]  /*18ea0*/  FFMA.FTZ R214, R35, c[0x0][0x2d0], -R8.reuse ;  /* 0x0000b40023d67a23 */ /* 0x100fe40000010808 */
[--C-:B------:R-:W-:Y:S02]  /*18eb0*/  FFMA.FTZ R229, R26, c[0x0][0x2d0], -R8.reuse ;  /* 0x0000b4001ae57a23 */ /* 0x100fe40000010808 */
[--C-:B------:R-:W-:Y:S02]  /*18ec0*/  FFMA.FTZ R231, R25, c[0x0][0x2d0], -R8.reuse ;  /* 0x0000b40019e77a23 */ /* 0x100fe40000010808 */
[--C-:B------:R-:W-:Y:S02]  /*18ed0*/  FFMA.FTZ R233, R24, c[0x0][0x2d0], -R8.reuse ;  /* 0x0000b40018e97a23 */ /* 0x100fe40000010808 */
[--C-:B------:R-:W-:Y:S02]  /*18ee0*/  FFMA.FTZ R9, R212, c[0x0][0x2d0], -R8.reuse ;  /* 0x0000b400d4097a23 */ /* 0x100fe40000010808 */
[--C-:B------:R-:W-:Y:S02]  /*18ef0*/  FFMA.FTZ R212, R38, c[0x0][0x2d0], -R8.reuse ;  /* 0x0000b40026d47a23 */ /* 0x100fe40000010808 */
[--C-:B---3--:R-:W-:Y:S01]  /*18f00*/  FFMA.FTZ R10, R215, c[0x0][0x2d0], -R8.reuse ;  /* 0x0000b400d70a7a23 */ /* 0x108fe20000010808 */
[----:B------:R2:W-:Y:S01]  /*18f10*/  MUFU.EX2 R18, R9 ;  /* 0x0000000900127308 */ /* 0x0005e20000000800 */
[--C-:B------:R-:W-:Y:S02]  /*18f20*/  FFMA.FTZ R144, R213, c[0x0][0x2d0], -R8.reuse ;  /* 0x0000b400d5907a23 */ /* 0x100fe40000010808 */
[--C-:B------:R-:W-:Y:S02]  /*18f30*/  FFMA.FTZ R148, R161, c[0x0][0x2d0], -R8.reuse ;  /* 0x0000b400a1947a23 */ /* 0x100fe40000010808 */
[--C-:B------:R-:W-:Y:S02]  /*18f40*/  FFMA.FTZ R161, R143, c[0x0][0x2d0], -R8.reuse ;  /* 0x0000b4008fa17a23 */ /* 0x100fe40000010808 */
[--C-:B------:R-:W-:Y:S02]  /*18f50*/  FFMA.FTZ R145, R160, c[0x0][0x2d0], -R8.reuse ;  /* 0x0000b400a0917a23 */ /* 0x100fe40000010808 */
[--C-:B------:R-:W-:Y:S01]  /*18f60*/  FFMA.FTZ R149, R155, c[0x0][0x2d0], -R8.reuse ;  /* 0x0000b4009b957a23 */ /* 0x100fe20000010808 */
[----:B------:R-:W-:Y:S01]  /*18f70*/  MUFU.EX2 R240, R148 ;  /* 0x0000009400f07308 */ /* 0x000fe20000000800 */
[C---:B-1----:R-:W-:Y:S02]  /*18f80*/  FMUL.FTZ R58, R2.reuse, R82 ;  /* 0x00000052023a7220 */ /* 0x042fe40000410000 */
[----:B------:R-:W-:Y:S02]  /*18f90*/  FMUL.FTZ R59, R2, R83 ;  /* 0x00000053023b7220 */ /* 0x000fe40000410000 */
[--C-:B------:R-:W-:Y:S01]  /*18fa0*/  FFMA.FTZ R154, R154, c[0x0][0x2d0], -R8.reuse ;  /* 0x0000b4009a9a7a23 */ /* 0x100fe20000010808 */
[----:B------:R-:W1:Y:S01]  /*18fb0*/  LDSM.16.MT88.4 R80, [R189] ;  /* 0x00000000bd50783b */ /* 0x000e620000004200 */
[--C-:B------:R-:W-:Y:S02]  /*18fc0*/  FFMA.FTZ R151, R151, c[0x0][0x2d0], -R8.reuse ;  /* 0x0000b40097977a23 */ /* 0x100fe40000010808 */
[--C-:B------:R-:W-:Y:S01]  /*18fd0*/  FFMA.FTZ R150, R150, c[0x0][0x2d0], -R8.reuse ;  /* 0x0000b40096967a23 */ /* 0x100fe20000010808 */
[----:B------:R-:W-:Y:S01]  /*18fe0*/  MUFU.EX2 R239, R145 ;  /* 0x0000009100ef7308 */ /* 0x000fe20000000800 */
[--C-:B------:R-:W-:Y:S02]  /*18ff0*/  FFMA.FTZ R147, R147, c[0x0][0x2d0], -R8.reuse ;  /* 0x0000b40093937a23 */ /* 0x100fe40000010808 */
[--C-:B------:R-:W-:Y:S02]  /*19000*/  FFMA.FTZ R155, R146, c[0x0][0x2d0], -R8.reuse ;  /* 0x0000b400929b7a23 */ /* 0x100fe40000010808 */
[--C-:B------:R-:W-:Y:S01]  /*19010*/  FFMA.FTZ R160, R142, c[0x0][0x2d0], -R8.reuse ;  /* 0x0000b4008ea07a23 */ /* 0x100fe20000010808 */
[----:B------:R-:W-:Y:S01]  /*19020*/  F2FP.BF16.PACK_AB R142, R11, R17 ;  /* 0x000000110b8e723e */ /* 0x000fe200000010ff */
[--C-:B------:R-:W-:Y:S02]  /*19030*/  FFMA.FTZ R213, R37, c[0x0][0x2d0], -R8.reuse ;  /* 0x0000b40025d57a23 */ /* 0x100fe40000010808 */
[--C-:B------:R-:W-:Y:S01]  /*19040*/  FFMA.FTZ R215, R34, c[0x0][0x2d0], -R8.reuse ;  /* 0x0000b40022d77a23 */ /* 0x100fe20000010808 */
[----:B------:R-:W-:Y:S01]  /*19050*/  MUFU.EX2 R155, R155 ;  /* 0x0000009b009b7308 */ /* 0x000fe20000000800 */
[--C-:B------:R-:W-:Y:S02]  /*19060*/  FFMA.FTZ R221, R30, c[0x0][0x2d0], -R8.reuse ;  /* 0x0000b4001edd7a23 */ /* 0x100fe40000010808 */
[--C-:B------:R-:W-:Y:S02]  /*19070*/  FFMA.FTZ R228, R29, c[0x0][0x2d0], -R8.reuse ;  /* 0x0000b4001de47a23 */ /* 0x100fe40000010808 */
[----:B------:R-:W-:Y:S02]  /*19080*/  FFMA.FTZ R235, R23, c[0x0][0x2d0], -R8 ;  /* 0x0000b40017eb7a23 */ /* 0x000fe40000010808 */
[----:B------:R-:W-:Y:S02]  /*19090*/  FADD.FTZ R8, R17, R16 ;  /* 0x0000001011087221 */ /* 0x000fe40000010000 */
[----:B------:R-:W-:Y:S01]  /*190a0*/  FMUL.FTZ R29, R3, R113 ;  /* 0x00000071031d7220 */ /* 0x000fe20000410000 */
[----:B------:R-:W-:Y:S01]  /*190b0*/  MUFU.EX2 R148, R221 ;  /* 0x000000dd00947308 */ /* 0x000fe20000000800 */
[----:B------:R-:W-:Y:S02]  /*190c0*/  FADD.FTZ R146, R11, R8 ;  /* 0x000000080b927221 */ /* 0x000fe40000010000 */
[C---:B------:R-:W-:Y:S02]  /*190d0*/  FMUL.FTZ R34, R2.reuse, R110 ;  /* 0x0000006e02227220 */ /* 0x040fe40000410000 */
[C---:B------:R-:W-:Y:S02]  /*190e0*/  FMUL.FTZ R8, R3.reuse, R128 ;  /* 0x0000008003087220 */ /* 0x040fe40000410000 */
[C---:B--2---:R-:W-:Y:S02]  /*190f0*/  FMUL.FTZ R9, R3.reuse, R129 ;  /* 0x0000008103097220 */ /* 0x044fe40000410000 */
        /* <DEDUP_REMOVED lines=13> */
[----:B------:R-:W3:Y:S01]  /*191d0*/  MUFU.EX2 R113, R144 ;  /* 0x0000009000717308 */ /* 0x000ee20000000800 */
[C---:B------:R-:W-:Y:S02]  /*191e0*/  FMUL.FTZ R27, R2.reuse, R119 ;  /* 0x00000077021b7220 */ /* 0x040fe40000410000 */
[C---:B------:R-:W-:Y:S01]  /*191f0*/  FMUL.FTZ R30, R2.reuse, R114 ;  /* 0x00000072021e7220 */ /* 0x040fe20000410000 */
[C---:B--2---:R-:W-:Y:S01]  /*19200*/  F2FP.BF16.PACK_AB R141, R11.reuse, R18 ;  /* 0x000000120b8d723e */ /* 0x044fe200000010ff */
[C---:B------:R-:W-:Y:S01]  /*19210*/  FFMA.FTZ R10, R2.reuse, R236, R18 ;  /* 0x000000ec020a7223 */ /* 0x040fe20000010012 */
[----:B------:R-:W-:Y:S01]  /*19220*/  LDSM.16.MT88.4 R116, [R190+0x2800] ;  /* 0x00280000be74783b */ /* 0x000fe20000004200 */
[C---:B------:R-:W-:Y:S02]  /*19230*/  FMUL.FTZ R18, R2.reuse, R126 ;  /* 0x0000007e02127220 */ /* 0x040fe40000410000 */
[----:B------:R-:W-:Y:S01]  /*19240*/  FADD.FTZ R112, R11, R10 ;  /* 0x0000000a0b707221 */ /* 0x000fe20000010000 */
[----:B------:R-:W2:Y:S01]  /*19250*/  MUFU.EX2 R14, R157 ;  /* 0x0000009d000e7308 */ /* 0x000ea20000000800 */
[C---:B------:R-:W-:Y:S02]  /*19260*/  FMUL.FTZ R10, R2.reuse, R130 ;  /* 0x00000082020a7220 */ /* 0x040fe40000410000 */
[C---:B------:R-:W-:Y:S01]  /*19270*/  FMUL.FTZ R11, R2.reuse, R131 ;  /* 0x00000083020b7220 */ /* 0x040fe20000410000 */
[----:B------:R-:W-:Y:S01]  /*19280*/  LDSM.16.MT88.4 R124, [R189+0x2800] ;  /* 0x00280000bd7c783b */ /* 0x000fe20000004200 */
[C---:B------:R-:W-:Y:S02]  /*19290*/  FMUL.FTZ R31, R2.reuse, R115 ;  /* 0x00000073021f7220 */ /* 0x040fe40000410000 */
[C---:B------:R-:W-:Y:S02]  /*192a0*/  FMUL.FTZ R35, R2.reuse, R111 ;  /* 0x0000006f02237220 */ /* 0x040fe40000410000 */
[C---:B------:R-:W-:Y:S01]  /*192b0*/  FMUL.FTZ R32, R3.reuse, R108 ;  /* 0x0000006c03207220 */ /* 0x040fe20000410000 */
[----:B------:R-:W-:Y:S01]  /*192c0*/  MUFU.EX2 R157, R150 ;  /* 0x00000096009d7308 */ /* 0x000fe20000000800 */
[----:B------:R-:W-:Y:S02]  /*192d0*/  FMUL.FTZ R33, R3, R109 ;  /* 0x0000006d03217220 */ /* 0x000fe40000410000 */
[C---:B------:R-:W-:Y:S01]  /*192e0*/  FMUL.FTZ R38, R2.reuse, R106 ;  /* 0x0000006a02267220 */ /* 0x040fe20000410000 */
[----:B---3--:R-:W-:Y:S01]  /*192f0*/  F2FP.BF16.PACK_AB R143, R113, R110 ;  /* 0x0000006e718f723e */ /* 0x008fe200000010ff */
[C---:B------:R-:W-:Y:S02]  /*19300*/  FMUL.FTZ R39, R2.reuse, R107 ;  /* 0x0000006b02277220 */ /* 0x040fe40000410000 */
[C---:B------:R-:W-:Y:S02]  /*19310*/  FMUL.FTZ R40, R3.reuse, R96 ;  /* 0x0000006003287220 */ /* 0x040fe40000410000 */
[C---:B------:R-:W-:Y:S01]  /*19320*/  FMUL.FTZ R41, R3.reuse, R97 ;  /* 0x0000006103297220 */ /* 0x040fe20000410000 */
[----:B------:R-:W-:Y:S01]  /*19330*/  MUFU.EX2 R109, R224 ;  /* 0x000000e0006d7308 */ /* 0x000fe20000000800 */
[C---:B-1----:R-:W-:Y:S05]  /*19340*/  HMMA.16816.F32.BF16 R8, R140.reuse, R80, R8 ;  /* 0x000000508c08723c */ /* 0x042fea0000041808 */
        /* <DEDUP_REMOVED lines=15> */
[----:B------:R-:W-:Y:S01]  /*19440*/  LDSM.16.MT88.4 R84, [R189+0x800] ;  /* 0x00080000bd54783b */ /* 0x000fe20000004200 */
        /* <DEDUP_REMOVED lines=24> */
[C---:B------:R-:W-:Y:S02]  /*195d0*/  FMUL.FTZ R72, R3.reuse, R72 ;  /* 0x0000004803487220 */ /* 0x040fe40000410000 */
[----:B------:R-:W-:Y:S02]  /*195e0*/  FMUL.FTZ R73, R3, R73 ;  /* 0x0000004903497220 */ /* 0x000fe40000410000 */
[C---:B------:R-:W-:Y:S02]  /*195f0*/  FMUL.FTZ R70, R2.reuse, R70 ;  /* 0x0000004602467220 */ /* 0x040fe40000410000 */
[C---:B------:R-:W-:Y:S02]  /*19600*/  FMUL.FTZ R71, R2.reuse, R71 ;  /* 0x0000004702477220 */ /* 0x040fe40000410000 */
[C---:B------:R-:W-:Y:S01]  /*19610*/  FMUL.FTZ R74, R2.reuse, R74 ;  /* 0x0000004a024a7220 */ /* 0x040fe20000410000 */
[----:B------:R-:W-:Y:S01]  /*19620*/  MUFU.EX2 R105, R218 ;  /* 0x000000da00697308 */ /* 0x000fe20000000800 */
[----:B------:R-:W-:Y:S02]  /*19630*/  FMUL.FTZ R75, R2, R75 ;  /* 0x0000004b024b7220 */ /* 0x000fe40000410000 */
[----:B--2---:R-:W-:Y:S07]  /*19640*/  FADD.FTZ R2, R14, R146 ;  /* 0x000000920e027221 */ /* 0x004fee0000010000 */
[----:B------:R-:W-:Y:S01]  /*19650*/  MUFU.EX2 R104, R217 ;  /* 0x000000d900687308 */ /* 0x000fe20000000800 */
[C---:B-1----:R-:W-:Y:S09]  /*19660*/  HMMA.16816.F32.BF16 R28, R140.reuse, R80, R28 ;  /* 0x000000508c1c723c */ /* 0x042ff2000004181c */
[----:B------:R-:W-:Y:S01]  /*19670*/  MUFU.EX2 R158, R151 ;  /* 0x00000097009e7308 */ /* 0x000fe20000000800 */
[C---:B------:R-:W-:Y:S01]  /*19680*/  HMMA.16816.F32.BF16 R32, R140.reuse, R82, R32 ;  /* 0x000000528c20723c */ /* 0x040fe20000041820 */
[----:B------:R-:W1:Y:S08]  /*19690*/  LDSM.16.MT88.4 R80, [R191] ;  /* 0x00000000bf50783b */ /* 0x000e700000004200 */
[----:B------:R-:W-:Y:S10]  /*196a0*/  MUFU.EX2 R153, R160 ;  /* 0x000000a000997308 */ /* 0x000ff40000000800 */
[----:B------:R2:W-:Y:S10]  /*196b0*/  MUFU.EX2 R152, R212 ;  /* 0x000000d400987308 */ /* 0x0005f40000000800 */
[----:B------:R-:W-:Y:S10]  /*196c0*/  MUFU.EX2 R151, R213 ;  /* 0x000000d500977308 */ /* 0x000ff40000000800 */
[----:B------:R-:W-:Y:S01]  /*196d0*/  MUFU.EX2 R149, R215 ;  /* 0x000000d700957308 */ /* 0x000fe20000000800 */
[----:B--2---:R-:W-:Y:S01]  /*196e0*/  IADD3 R212, R216, -0x1, RZ ;  /* 0xffffffffd8d47810 */ /* 0x004fe20007ffe0ff */
[C---:B-1----:R-:W-:Y:S03]  /*196f0*/  HMMA.16816.F32.BF16 R36, R140.reuse, R80, R36 ;  /* 0x000000508c24723c */ /* 0x042fe60000041824 */
[----:B------:R-:W-:Y:S05]  /*19700*/  MOV R216, R212 ;  /* 0x000000d400d87202 */ /* 0x000fea0000000f00 */
[----:B------:R-:W1:Y:S01]  /*19710*/  MUFU.EX2 R3, R156 ;  /* 0x0000009c00037308 */ /* 0x000e620000000800 */
[C---:B------:R-:W-:Y:S01]  /*19720*/  HMMA.16816.F32.BF16 R40, R140.reuse, R82, R40 ;  /* 0x000000528c28723c */ /* 0x040fe20000041828 */
[----:B------:R-:W2:Y:S08]  /*19730*/  LDSM.16.MT88.4 R80, [R189+0x3000] ;  /* 0x00300000bd50783b */ /* 0x000eb00000004200 */
[----:B------:R-:W-:Y:S10]  /*19740*/  MUFU.EX2 R156, R147 ;  /* 0x00000093009c7308 */ /* 0x000ff40000000800 */
[----:B------:R-:W-:Y:S01]  /*19750*/  MUFU.EX2 R147, R228 ;  /* 0x000000e400937308 */ /* 0x000fe20000000800 */
[----:B-1----:R-:W-:Y:S04]  /*19760*/  FADD.FTZ R2, R3, R2 ;  /* 0x0000000203027221 */ /* 0x002fe80000010000 */
[----:B------:R-:W-:Y:S05]  /*19770*/  FADD.FTZ R2, R89, R2 ;  /* 0x0000000259027221 */ /* 0x000fea0000010000 */
[----:B------:R-:W1:Y:S01]  /*19780*/  MUFU.EX2 R236, R154 ;  /* 0x0000009a00ec7308 */ /* 0x000e620000000800 */
[C---:B------:R-:W-:Y:S09]  /*19790*/  FADD.FTZ R2, R88.reuse, R2 ;  /* 0x0000000258027221 */ /* 0x040ff20000010000 */
[----:B------:R-:W-:Y:S01]  /*197a0*/  MUFU.EX2 R154, R161 ;  /* 0x000000a1009a7308 */ /* 0x000fe20000000800 */
[C---:B--2---:R-:W-:Y:S09]  /*197b0*/  HMMA.16816.F32.BF16 R44, R140.reuse, R80, R44 ;  /* 0x000000508c2c723c */ /* 0x044ff2000004182c */
[----:B------:R-:W-:Y:S01]  /*197c0*/  MUFU.EX2 R146, R229 ;  /* 0x000000e500927308 */ /* 0x000fe20000000800 */
[C---:B------:R-:W-:Y:S01]  /*197d0*/  HMMA.16816.F32.BF16 R48, R140.reuse, R82, R48 ;  /* 0x000000528c30723c */ /* 0x040fe20000041830 */
[----:B------:R-:W2:Y:S08]  /*197e0*/  LDSM.16.MT88.4 R80, [R190+0x3000] ;  /* 0x00300000be50783b */ /* 0x000eb00000004200 */
[----:B------:R-:W3:Y:S10]  /*197f0*/  MUFU.EX2 R145, R231 ;  /* 0x000000e700917308 */ /* 0x000ef40000000800 */
[----:B------:R-:W-:Y:S01]  /*19800*/  MUFU.EX2 R144, R233 ;  /* 0x000000e900907308 */ /* 0x000fe20000000800 */
        /* <DEDUP_REMOVED lines=12> */
[----:B------:R-:W4:Y:S02]  /*198d0*/  LDSM.16.MT88.4 R88, [R190+0x800] ;  /* 0x00080000be58783b */ /* 0x000f240000004200 */
[----:B------:R-:W5:Y:S01]  /*198e0*/  MUFU.EX2 R3, R162 ;  /* 0x000000a200037308 */ /* 0x000f620000000800 */
[----:B-1----:R-:W-:Y:S02]  /*198f0*/  F2FP.BF16.PACK_AB R83, R236, R237 ;  /* 0x000000edec53723e */ /* 0x002fe400000010ff */
[----:B---3--:R-:W-:Y:S05]  /*19900*/  F2FP.BF16.PACK_AB R141, R145, R146 ;  /* 0x00000092918d723e */ /* 0x008fea00000010ff */
[C---:B------:R-:W-:Y:S05]  /*19910*/  HMMA.16816.F32.BF16 R8, R80.reuse, R84, R8 ;  /* 0x000000545008723c */ /* 0x040fea0000041808 */
[----:B--2---:R-:W-:Y:S03]  /*19920*/  FADD.FTZ R2, R14, R2 ;  /* 0x000000020e027221 */ /* 0x004fe60000010000 */
[C---:B------:R-:W-:Y:S01]  /*19930*/  HMMA.16816.F32.BF16 R16, R80.reuse, R86, R16 ;  /* 0x000000565010723c */ /* 0x040fe20000041810 */
[----:B------:R-:W1:Y:S03]  /*19940*/  LDSM.16.MT88.4 R84, [R192+0x800] ;  /* 0x00080000c054783b */ /* 0x000e660000004200 */
[----:B-----5:R-:W-:Y:S04]  /*19950*/  FADD.FTZ R2, R3, R2 ;  /* 0x0000000203027221 */ /* 0x020fe80000010000 */
[----:B------:R-:W-:Y:S04]  /*19960*/  FADD.FTZ R2, R93, R2 ;  /* 0x000000025d027221 */ /* 0x000fe80000010000 */
[C---:B------:R-:W-:Y:S01]  /*19970*/  FADD.FTZ R2, R92.reuse, R2 ;  /* 0x000000025c027221 */ /* 0x040fe20000010000 */
        /* <DEDUP_REMOVED lines=22> */
[----:B------:R-:W3:Y:S03]  /*19ae0*/  LDSM.16.MT88.4 R92, [R192+0x1000] ;  /* 0x00100000c05c783b */ /* 0x000ee60000004200 */
[----:B------:R-:W-:Y:S02]  /*19af0*/  F2FP.BF16.PACK_AB R80, R3, R14 ;  /* 0x0000000e0350723e */ /* 0x000fe400000010ff */
[----:B------:R-:W-:Y:S01]  /*19b00*/  F2FP.BF16.PACK_AB R81, R157, R158 ;  /* 0x0000009e9d51723e */ /* 0x000fe200000010ff */
[----:B------:R-:W4:Y:S01]  /*19b10*/  MUFU.EX2 R14, R220 ;  /* 0x000000dc000e7308 */ /* 0x000f220000000800 */
[----:B------:R-:W-:Y:S07]  /*19b20*/  F2FP.BF16.PACK_AB R83, R155, R156 ;  /* 0x0000009c9b53723e */ /* 0x000fee00000010ff */
[C---:B-1----:R-:W-:Y:S02]  /*19b30*/  HMMA.16816.F32.BF16 R8, R80.reuse, R84, R8 ;  /* 0x000000545008723c */ /* 0x042fe40000041808 */
[----:B------:R-:W1:Y:S06]  /*19b40*/  MUFU.EX2 R3, R219 ;  /* 0x000000db00037308 */ /* 0x000e6c0000000800 */
[C---:B------:R-:W-:Y:S01]  /*19b50*/  HMMA.16816.F32.BF16 R16, R80.reuse, R86, R16 ;  /* 0x000000565010723c */ /* 0x040fe20000041810 */
[----:B------:R-:W5:Y:S03]  /*19b60*/  LDSM.16.MT88.4 R84, [R191+0x1000] ;  /* 0x00100000bf54783b */ /* 0x000f660000004200 */
[----:B----4-:R-:W-:Y:S04]  /*19b70*/  FADD.FTZ R2, R14, R2 ;  /* 0x000000020e027221 */ /* 0x010fe80000010000 */
[C---:B--2---:R-:W-:Y:S08]  /*19b80*/  HMMA.16816.F32.BF16 R20, R80.reuse, R88, R20 ;  /* 0x000000585014723c */ /* 0x044ff00000041814 */
[C---:B------:R-:W-:Y:S01]  /*19b90*/  HMMA.16816.F32.BF16 R24, R80.reuse, R90, R24 ;  /* 0x0000005a5018723c */ /* 0x040fe20000041818 */
[----:B------:R-:W2:Y:S03]  /*19ba0*/  LDSM.16.MT88.4 R88, [R189+0x4000] ;  /* 0x00400000bd58783b */ /* 0x000ea60000004200 */
[----:B-1----:R-:W-:Y:S04]  /*19bb0*/  FADD.FTZ R2, R3, R2 ;  /* 0x0000000203027221 */ /* 0x002fe80000010000 */
[C---:B---3--:R-:W-:Y:S04]  /*19bc0*/  HMMA.16816.F32.BF16 R28, R80.reuse, R92, R28 ;  /* 0x0000005c501c723c */ /* 0x048fe8000004181c */
[----:B------:R-:W-:Y:S04]  /*19bd0*/  FADD.FTZ R2, R105, R2 ;  /* 0x0000000269027221 */ /* 0x000fe80000010000 */
[C---:B------:R-:W-:Y:S01]  /*19be0*/  HMMA.16816.F32.BF16 R32, R80.reuse, R94, R32 ;  /* 0x0000005e5020723c */ /* 0x040fe20000041820 */
[----:B------:R-:W1:Y:S03]  /*19bf0*/  LDSM.16.MT88.4 R92, [R190+0x4000] ;  /* 0x00400000be5c783b */ /* 0x000e660000004200 */
[C---:B------:R-:W-:Y:S04]  /*19c00*/  FADD.FTZ R2, R104.reuse, R2 ;  /* 0x0000000268027221 */ /* 0x040fe80000010000 */
        /* <DEDUP_REMOVED lines=51> */
[----:B------:R-:W4:Y:S07]  /*19f40*/  LDSM.16.MT88.4 R96, [R190+0x2000] ;  /* 0x00200000be60783b */ /* 0x000f2e0000004200 */
[C---:B-1----:R-:W-:Y:S08]  /*19f50*/  HMMA.16816.F32.BF16 R68, R84.reuse, R88, R68 ;  /* 0x000000585444723c */ /* 0x042ff00000041844 */
[----:B------:R-:W-:Y:S01]  /*19f60*/  HMMA.16816.F32.BF16 R72, R84, R90, R72 ;  /* 0x0000005a5448723c */ /* 0x000fe20000041848 */
[----:B------:R-:W1:Y:S03]  /*19f70*/  LDSM.16.MT88.4 R84, [R191+0x2000] ;  /* 0x00200000bf54783b */ /* 0x000e660000004200 */
[C---:B--2---:R-:W-:Y:S01]  /*19f80*/  F2FP.BF16.PACK_AB R140, R3.reuse, R14 ;  /* 0x0000000e038c723e */ /* 0x044fe200000010ff */
[----:B------:R-:W-:Y:S02]  /*19f90*/  FADD.FTZ R2, R14, R2 ;  /* 0x000000020e027221 */ /* 0x000fe40000010000 */
[----:B------:R-:W2:Y:S01]  /*19fa0*/  MUFU.EX2 R14, R235 ;  /* 0x000000eb000e7308 */ /* 0x000ea20000000800 */
[C---:B---3--:R-:W-:Y:S01]  /*19fb0*/  HMMA.16816.F32.BF16 R8, R80.reuse, R92, R8 ;  /* 0x0000005c5008723c */ /* 0x048fe20000041808 */
[----:B------:R-:W3:Y:S04]  /*19fc0*/  LDSM.16.MT88.4 R88, [R189+0x5000] ;  /* 0x00500000bd58783b */ /* 0x000ee80000004200 */
[----:B------:R-:W-:Y:S02]  /*19fd0*/  FADD.FTZ R2, R3, R2 ;  /* 0x0000000203027221 */ /* 0x000fe40000010000 */
[----:B------:R-:W-:Y:S01]  /*19fe0*/  FADD.FTZ R3, R110, R112 ;  /* 0x000000706e037221 */ /* 0x000fe20000010000 */
[C---:B------:R-:W-:Y:S01]  /*19ff0*/  HMMA.16816.F32.BF16 R16, R80.reuse, R94, R16 ;  /* 0x0000005e5010723c */ /* 0x040fe20000041810 */
[----:B------:R-:W5:Y:S07]  /*1a000*/  LDSM.16.MT88.4 R92, [R190+0x5000] ;  /* 0x00500000be5c783b */ /* 0x000f6e0000004200 */
[C---:B----4-:R-:W-:Y:S01]  /*1a010*/  HMMA.16816.F32.BF16 R20, R80.reuse, R96, R20 ;  /* 0x000000605014723c */ /* 0x050fe20000041814 */
[----:B------:R-:W-:Y:S03]  /*1a020*/  LDSM.16.MT88.4 R108, [R192+0x2800] ;  /* 0x00280000c06c783b */ /* 0x000fe60000004200 */
[----:B--2---:R-:W-:Y:S04]  /*1a030*/  F2FP.BF16.PACK_AB R143, R14, R144 ;  /* 0x000000900e8f723e */ /* 0x004fe800000010ff */
[C---:B------:R-:W-:Y:S01]  /*1a040*/  HMMA.16816.F32.BF16 R24, R80.reuse, R98, R24 ;  /* 0x000000625018723c */ /* 0x040fe20000041818 */
[----:B------:R-:W2:Y:S07]  /*1a050*/  LDSM.16.MT88.4 R96, [R192+0x5000] ;  /* 0x00500000c060783b */ /* 0x000eae0000004200 */
[C---:B------:R-:W-:Y:S08]  /*1a060*/  HMMA.16816.F32.BF16 R28, R80.reuse, R104, R28 ;  /* 0x00000068501c723c */ /* 0x040ff0000004181c */
[C---:B------:R-:W-:Y:S01]  /*1a070*/  HMMA.16816.F32.BF16 R32, R80.reuse, R106, R32 ;  /* 0x0000006a5020723c */ /* 0x040fe20000041820 */
[----:B------:R-:W4:Y:S07]  /*1a080*/  LDSM.16.MT88.4 R104, [R191+0x5000] ;  /* 0x00500000bf68783b */ /* 0x000f2e0000004200 */
[C---:B-1----:R-:W-:Y:S01]  /*1a090*/  HMMA.16816.F32.BF16 R36, R80.reuse, R84, R36 ;  /* 0x000000545024723c */ /* 0x042fe20000041824 */
[----:B------:R-:W1:Y:S07]  /*1a0a0*/  MUFU.EX2 R84, R234 ;  /* 0x000000ea00547308 */ /* 0x000e6e0000000800 */
[C---:B------:R-:W-:Y:S08]  /*1a0b0*/  HMMA.16816.F32.BF16 R40, R80.reuse, R86, R40 ;  /* 0x000000565028723c */ /* 0x040ff00000041828 */
[C---:B---3--:R-:W-:Y:S08]  /*1a0c0*/  HMMA.16816.F32.BF16 R44, R80.reuse, R88, R44 ;  /* 0x00000058502c723c */ /* 0x048ff0000004182c */
[C---:B------:R-:W-:Y:S01]  /*1a0d0*/  HMMA.16816.F32.BF16 R48, R80.reuse, R90, R48 ;  /* 0x0000005a5030723c */ /* 0x040fe20000041830 */
[----:B------:R-:W-:Y:S03]  /*1a0e0*/  LDSM.16.MT88.4 R88, [R189+0x5800] ;  /* 0x00580000bd58783b */ /* 0x000fe60000004200 */
[----:B-1----:R-:W-:Y:S01]  /*1a0f0*/  F2FP.BF16.PACK_AB R142, R6, R84 ;  /* 0x00000054068e723e */ /* 0x002fe200000010ff */
[----:B------:R-:W-:Y:S03]  /*1a100*/  FADD.FTZ R2, R84, R2 ;  /* 0x0000000254027221 */ /* 0x000fe60000010000 */
[C---:B-----5:R-:W-:Y:S04]  /*1a110*/  HMMA.16816.F32.BF16 R52, R80.reuse, R92, R52 ;  /* 0x0000005c5034723c */ /* 0x060fe80000041834 */
[----:B------:R-:W-:Y:S01]  /*1a120*/  FADD.FTZ R228, R6, R2 ;  /* 0x0000000206e47221 */ /* 0x000fe20000010000 */
[----:B------:R-:W-:Y:S01]  /*1a130*/  MOV R6, R5 ;  /* 0x0000000500067202 */ /* 0x000fe20000000f00 */
[----:B------:R-:W-:Y:S02]  /*1a140*/  FADD.FTZ R2, R113, R3 ;  /* 0x0000000371027221 */ /* 0x000fe40000010000 */
[C---:B------:R-:W-:Y:S04]  /*1a150*/  HMMA.16816.F32.BF16 R56, R80.reuse, R94, R56 ;  /* 0x0000005e5038723c */ /* 0x040fe80000041838 */
[----:B------:R-:W-:Y:S04]  /*1a160*/  FADD.FTZ R2, R240, R2 ;  /* 0x00000002f0027221 */ /* 0x000fe80000010000 */
        /* <DEDUP_REMOVED lines=38> */
[-C--:B------:R-:W-:Y:S01]  /*1a3d0*/  MOV R8, R4.reuse ;  /* 0x0000000400087202 */ /* 0x080fe20000000f00 */
[C---:B------:R-:W-:Y:S04]  /*1a3e0*/  HMMA.16816.F32.BF16 R64, R140.reuse, R10, R64 ;  /* 0x0000000a8c40723c */ /* 0x040fe80000041840 */
[----:B------:R-:W-:Y:S04]  /*1a3f0*/  FADD.FTZ R2, R144, R2 ;  /* 0x0000000290027221 */ /* 0x000fe80000010000 */
[C---:B----4-:R-:W-:Y:S04]  /*1a400*/  HMMA.16816.F32.BF16 R68, R140.reuse, R16, R68 ;  /* 0x000000108c44723c */ /* 0x050fe80000041844 */
[----:B------:R-:W-:Y:S01]  /*1a410*/  FADD.FTZ R236, R14, R2 ;  /* 0x000000020eec7221 */ /* 0x000fe20000010000 */
[----:B------:R-:W-:Y:S03]  /*1a420*/  MOV R14, R4 ;  /* 0x00000004000e7202 */ /* 0x000fe60000000f00 */
[----:B------:R-:W-:Y:S01]  /*1a430*/  HMMA.16816.F32.BF16 R72, R140, R18, R72 ;  /* 0x000000128c48723c */ /* 0x000fe20000041848 */
[----:B------:R-:W-:-:S07]  /*1a440*/  @P0 BRA `(.L_x_1058) ;  /* 0xffffcb7000000947 */ /* 0x000fce000383ffff */
.L_x_1047:
[----:B------:R-:W-:-:S13]  /*1a450*/  ISETP.GE.AND P0, PT, R212, R242, PT ;  /* 0x000000f2d400720c */ /* 0x000fda0003f06270 */
[----:B------:R-:W-:Y:S05]  /*1a460*/  @!P0 BRA `(.L_x_1059) ;  /* 0x0000469000008947 */ /* 0x000fea0003800000 */
[----:B------:R-:W-:Y:S02]  /*1a470*/  MOV R14, R8 ;  /* 0x00000008000e7202 */ /* 0x000fe40000000f00 */
[----:B------:R-:W-:Y:S02]  /*1a480*/  MOV R6, R5 ;  /* 0x0000000500067202 */ /* 0x000fe40000000f00 */
.L_x_1077:
[----:B------:R-:W-:Y:S04]  /*1a490*/  DEPBAR.LE SB0, 0x0 ;  /* 0x000080000000791a */ /* 0x000fe80000000000 */
[----:B------:R-:W-:Y:S01]  /*1a4a0*/  WARPSYNC 0xffffffff ;  /* 0xffffffff00007948 */ /* 0x000fe20003800000 */
[----:B------:R-:W-:Y:S01]  /*1a4b0*/  BAR.SYNC.DEFER_BLOCKING 0x0 ;  /* 0x0000000000007b1d */ /* 0x000fe20000010000 */
[----:B------:R-:W-:Y:S01]  /*1a4c0*/  SHF.R.S32.HI R2, RZ, 0x1f, R225 ;  /* 0x0000001fff027819 */ /* 0x000fe200000114e1 */
[----:B------:R-:W-:Y:S01]  /*1a4d0*/  IMAD.SHL.U32 R20, R76, 0x2, RZ ;  /* 0x000000024c147824 */ /* 0x000fe200078e00ff */
[----:B------:R-:W-:Y:S02]  /*1a4e0*/  SHF.R.S32.HI R5, RZ, 0x1f, R222 ;  /* 0x0000001fff057819 */ /* 0x000fe400000114de */
[C---:B------:R-:W-:Y:S01]  /*1a4f0*/  SHF.L.U64.HI R23, R211.reuse, 0x1, R238 ;  /* 0x00000001d3177819 */ /* 0x040fe200000102ee */
[----:B------:R-:W-:Y:S01]  /*1a500*/  IMAD R4, R2, c[0x0][0x208], RZ ;  /* 0x0000820002047a24 */ /* 0x000fe200078e02ff */
[----:B------:R-:W-:Y:S01]  /*1a510*/  SHF.L.U32 R22, R211, 0x1, RZ ;  /* 0x00000001d3167819 */ /* 0x000fe200000006ff */
[C---:B------:R-:W-:Y:S01]  /*1a520*/  IMAD.WIDE.U32 R2, R225.reuse, c[0x0][0x208], RZ ;  /* 0x00008200e1027a25 */ /* 0x040fe200078e00ff */
[----:B------:R-:W-:Y:S03]  /*1a530*/  SHF.L.U64.HI R21, R76, 0x1, R77 ;  /* 0x000000014c157819 */ /* 0x000fe6000001024d */
[----:B------:R-:W-:Y:S02]  /*1a540*/  IMAD R4, R225, c[0x0][0x20c], R4 ;  /* 0x00008300e1047a24 */ /* 0x000fe400078e0204 */
[----:B------:R-:W-:Y:S02]  /*1a550*/  IMAD R5, R5, c[0x0][0x218], RZ ;  /* 0x0000860005057a24 */ /* 0x000fe400078e02ff */
[----:B------:R-:W-:Y:S02]  /*1a560*/  IMAD.IADD R3, R3, 0x1, R4 ;  /* 0x0000000103037824 */ /* 0x000fe400078e0204 */
[C---:B------:R-:W-:Y:S02]  /*1a570*/  IMAD R5, R222.reuse, c[0x0][0x21c], R5 ;  /* 0x00008700de057a24 */ /* 0x040fe400078e0205 */
[----:B------:R-:W-:Y:S01]  /*1a580*/  IMAD.WIDE.U32 R2, R222, c[0x0][0x218], R2 ;  /* 0x00008600de027a25 */ /* 0x000fe200078e0002 */
[----:B------:R1:W2:Y:S04]  /*1a590*/  LDSM.16.M88.4 R16, [R188] ;  /* 0x00000000bc10783b */ /* 0x0002a80000000200 */
[----:B------:R-:W-:Y:S01]  /*1a5a0*/  IADD3 R2, P0, R248, R2, RZ ;  /* 0x00000002f8027210 */ /* 0x000fe20007f1e0ff */
[----:B------:R1:W3:Y:S03]  /*1a5b0*/  LDSM.16.M88.4 R24, [R188+0x800] ;  /* 0x00080000bc18783b */ /* 0x0002e60000000200 */
[----:B------:R-:W-:Y:S02]  /*1a5c0*/  IADD3.X R3, R247, R3, R5, P0, !PT ;  /* 0x00000003f7037210 */ /* 0x000fe400007fe405 */
[C---:B------:R-:W-:Y:S01]  /*1a5d0*/  LEA R5, P0, R2.reuse, c[0x0][0x1f8], 0x1 ;  /* 0x00007e0002057a11 */ /* 0x040fe200078008ff */
[----:B------:R1:W4:Y:S03]  /*1a5e0*/  LDSM.16.M88.4 R32, [R188+0x1000] ;  /* 0x00100000bc20783b */ /* 0x0003260000000200 */
[----:B------:R-:W-:Y:S01]  /*1a5f0*/  LEA.HI.X R4, R2, c[0x0][0x1fc], R3, 0x1, P0 ;  /* 0x00007f0002047a11 */ /* 0x000fe200000f0c03 */
        /* <DEDUP_REMOVED lines=9> */
[----:B------:R-:W-:-:S05]  /*1a690*/  BRA.DIV ~URZ, `(.L_x_1060) ;  /* 0x0000a7527f007947 */ /* 0x000fca000b800000 */
[----:B--23--:R2:W3:Y:S02]  /*1a6a0*/  SHFL.IDX PT, R28, R4, RZ, 0x181f ;  /* 0x00181fff041c7589 */ /* 0x00c4e400000e0000 */
.L_x_1165:
        /* <DEDUP_REMOVED lines=15> */
[C---:B------:R-:W-:Y:S01]  /*1a7a0*/  HMMA.16816.F32.BF16 R8, R132.reuse, R16, RZ ;  /* 0x000000108408723c */ /* 0x040fe200000418ff */
[----:B------:R-:W2:Y:S02]  /*1a7b0*/  SHFL.IDX PT, R2, R5, RZ, 0x181f ;  /* 0x00181fff05027589 */ /* 0x000ea400000e0000 */
[----:B------:R-:W-:Y:S05]  /*1a7c0*/  IADD3.X R53, RZ, R3, R23, P1, P0 ;  /* 0x00000003ff357210 */ /* 0x000fea0000fe0417 */
[C---:B------:R-:W-:Y:S01]  /*1a7d0*/  HMMA.16816.F32.BF16 R16, R132.reuse, R18, RZ ;  /* 0x000000128410723c */ /* 0x040fe200000418ff */
[----:B------:R-:W5:Y:S03]  /*1a7e0*/  SHFL.IDX PT, R3, R5, 0x1, 0x181f ;  /* 0x00381f0005037f89 */ /* 0x000f6600000e0000 */
[----:B--2---:R-:W-:Y:S04]  /*1a7f0*/  IADD3 R36, P0, R2, R20, RZ ;  /* 0x0000001402247210 */ /* 0x004fe80007f1e0ff */
[----:B---3--:R-:W-:Y:S04]  /*1a800*/  IADD3.X R37, R28, R21, RZ, P0, !PT ;  /* 0x000000151c257210 */ /* 0x008fe800007fe4ff */
[----:B------:R-:W-:Y:S01]  /*1a810*/  IADD3 R30, P0, R2, R22, RZ ;  /* 0x00000016021e7210 */ /* 0x000fe20007f1e0ff */
[----:B------:R2:W-:Y:S03]  /*1a820*/  LDGSTS.E.BYPASS.LTC128B.128 [R241+0x100], [R36.64], !P3 ;  /* 0x0010000024f17fae */ /* 0x0005e6000d901d48 */
[----:B------:R-:W-:Y:S02]  /*1a830*/  IADD3.X R31, R28, R23, RZ, P0, !PT ;  /* 0x000000171c1f7210 */ /* 0x000fe400007fe4ff */
[----:B-----5:R-:W-:Y:S04]  /*1a840*/  IADD3 R4, P0, R3, R20, RZ ;  /* 0x0000001403047210 */ /* 0x020fe80007f1e0ff */
[----:B------:R-:W-:Y:S01]  /*1a850*/  IADD3.X R5, R29, R21, RZ, P0, !PT ;  /* 0x000000151d057210 */ /* 0x000fe200007fe4ff */
[----:B------:R3:W-:Y:S01]  /*1a860*/  LDGSTS.E.BYPASS.LTC128B.128 [R241+0x3100], [R30.64], !P2 ;  /* 0x031000001ef17fae */ /* 0x0007e2000d101d48 */
[----:B------:R-:W-:Y:S04]  /*1a870*/  IADD3 R2, P0, R3, R22, RZ ;  /* 0x0000001603027210 */ /* 0x000fe80007f1e0ff */
[----:B------:R-:W-:Y:S02]  /*1a880*/  IADD3.X R3, R29, R23, RZ, P0, !PT ;  /* 0x000000171d037210 */ /* 0x000fe400007fe4ff */
[C---:B------:R-:W-:Y:S01]  /*1a890*/  HMMA.16816.F32.BF16 R20, R132.reuse, R24, RZ ;  /* 0x000000188414723c */ /* 0x040fe200000418ff */
[----:B------:R5:W-:Y:S01]  /*1a8a0*/  LDGSTS.E.BYPASS.LTC128B.128 [R241+0x1100], [R4.64], !P3 ;  /* 0x0110000004f17fae */ /* 0x000be2000d901d48 */
[----:B------:R-:W-:Y:S06]  /*1a8b0*/  ISETP.NE.U32.AND P0, PT, R38, RZ, PT ;  /* 0x000000ff2600720c */ /* 0x000fec0003f05070 */
[C---:B------:R-:W-:Y:S01]  /*1a8c0*/  HMMA.16816.F32.BF16 R24, R132.reuse, R26, RZ ;  /* 0x0000001a8418723c */ /* 0x040fe200000418ff */
[----:B------:R4:W-:Y:S08]  /*1a8d0*/  LDGSTS.E.BYPASS.LTC128B.128 [R241+0x4100], [R2.64], !P2 ;  /* 0x0410000002f17fae */ /* 0x0009f0000d101d48 */
[----:B------:R1:W-:Y:S01]  /*1a8e0*/  LDGSTS.E.BYPASS.LTC128B.128.ZFILL [R241+0x2100], [R44.64], P0 ;  /* 0x021000002cf17fae */ /* 0x0003e20008141d48 */
[----:B------:R-:W-:Y:S01]  /*1a8f0*/  ISETP.NE.U32.AND P0, PT, R39, RZ, PT ;  /* 0x000000ff2700720c */ /* 0x000fe20003f05070 */
[C---:B---34-:R-:W-:Y:S08]  /*1a900*/  HMMA.16816.F32.BF16 R28, R132.reuse, R32, RZ ;  /* 0x00000020841c723c */ /* 0x058ff000000418ff */
[C---:B------:R-:W-:Y:S04]  /*1a910*/  HMMA.16816.F32.BF16 R32, R132.reuse, R34, RZ ;  /* 0x000000228420723c */ /* 0x040fe800000418ff */
[----:B------:R3:W-:Y:S01]  /*1a920*/  LDGSTS.E.BYPASS.LTC128B.128.ZFILL [R241+0x5100], [R52.64], P0 ;  /* 0x0510000034f17fae */ /* 0x0007e20008141d48 */
[----:B------:R-:W-:Y:S03]  /*1a930*/  ISETP.GT.AND P0, PT, R212, R242, PT ;  /* 0x000000f2d400720c */ /* 0x000fe60003f04270 */
[C---:B-12---:R-:W-:Y:S04]  /*1a940*/  HMMA.16816.F32.BF16 R36, R132.reuse, R40, RZ ;  /* 0x000000288424723c */ /* 0x046fe800000418ff */
[----:B------:R-:W0:Y:S04]  /*1a950*/  LDGDEPBAR ;  /* 0x00000000000079af */ /* 0x000e280000000000 */
[C---:B------:R-:W-:Y:S08]  /*1a960*/  HMMA.16816.F32.BF16 R40, R132.reuse, R42, RZ ;  /* 0x0000002a8428723c */ /* 0x040ff000000418ff */
[C---:B------:R-:W-:Y:S08]  /*1a970*/  HMMA.16816.F32.BF16 R44, R132.reuse, R48, RZ ;  /* 0x00000030842c723c */ /* 0x040ff000000418ff */
[C---:B------:R-:W-:Y:S08]  /*1a980*/  HMMA.16816.F32.BF16 R48, R132.reuse, R50, RZ ;  /* 0x000000328430723c */ /* 0x040ff000000418ff */
[C---:B---3--:R-:W-:Y:S08]  /*1a990*/  HMMA.16816.F32.BF16 R52, R132.reuse, R56, RZ ;  /* 0x000000388434723c */ /* 0x048ff000000418ff */
        /* <DEDUP_REMOVED lines=60> */
[C---:B------:R-:W-:Y:S08]  /*1ad60*/  HMMA.16816.F32.BF16 R28, R172.reuse, R156, R28 ;  /* 0x0000009cac1c723c */ /* 0x040ff0000004181c */
[C---:B------:R-:W-:Y:S01]  /*1ad70*/  HMMA.16816.F32.BF16 R32, R172.reuse, R158, R32 ;  /* 0x0000009eac20723c */ /* 0x040fe20000041820 */
[----:B------:R-:W4:Y:S07]  /*1ad80*/  LDSM.16.M88.4 R156, [R195] ;  /* 0x00000000c39c783b */ /* 0x000f2e0000000200 */
        /* <DEDUP_REMOVED lines=27> */
[C---:B------:R-:W-:Y:S08]  /*1af40*/  HMMA.16816.F32.BF16 R8, R180.reuse, R156, R8 ;  /* 0x0000009cb408723c */ /* 0x040ff00000041808 */
[C---:B------:R-:W-:Y:S01]  /*1af50*/  HMMA.16816.F32.BF16 R16, R180.reuse, R158, R16 ;  /* 0x0000009eb410723c */ /* 0x040fe20000041810 */
[----:B------:R-:W4:Y:S07]  /*1af60*/  LDSM.16.M88.4 R156, [R103+0x5800] ;  /* 0x00580000679c783b */ /* 0x000f2e0000000200 */
        /* <DEDUP_REMOVED lines=29> */
[----:B--2---:R-:W-:Y:S08]  /*1b140*/  FMUL.FTZ R2, R16, c[0x0][0x320] ;  /* 0x0000c80010027a20 */ /* 0x004ff00000410000 */
[----:B------:R2:W2:Y:S01]  /*1b150*/  MUFU.TANH R216, R2 ;  /* 0x0000000200d87308 */ /* 0x0004a20000002400 */
[C---:B-1----:R-:W-:Y:S08]  /*1b160*/  HMMA.16816.F32.BF16 R28, R184.reuse, R8, R28 ;  /* 0x00000008b81c723c */ /* 0x042ff0000004181c */
[C---:B------:R-:W-:Y:S01]  /*1b170*/  HMMA.16816.F32.BF16 R32, R184.reuse, R10, R32 ;  /* 0x0000000ab820723c */ /* 0x040fe20000041820 */
[----:B------:R-:W-:Y:S03]  /*1b180*/  LDSM.16.M88.4 R8, [R15+0x2000] ;  /* 0x002000000f08783b */ /* 0x000fe60000000200 */
[----:B--2---:R-:W-:Y:S04]  /*1b190*/  FMUL.FTZ R2, R17, c[0x0][0x320] ;  /* 0x0000c80011027a20 */ /* 0x004fe80000410000 */
[----:B------:R1:W2:Y:S11]  /*1b1a0*/  MUFU.TANH R213, R2 ;  /* 0x0000000200d57308 */ /* 0x0002b60000002400 */
[----:B------:R-:W-:Y:S05]  /*1b1b0*/  @!UPT UIADD3 URZ, URZ, URZ, URZ ;  /* 0x0000003f3f3ff290 */ /* 0x000fea000fffe03f */
[----:B------:R-:W-:Y:S04]  /*1b1c0*/  FMUL.FTZ R3, R35, c[0x0][0x320] ;  /* 0x0000c80023037a20 */ /* 0x000fe80000410000 */
[----:B------:R-:W2:Y:S01]  /*1b1d0*/  MUFU.TANH R157, R3 ;  /* 0x00000003009d7308 */ /* 0x000ea20000002400 */
[----:B-1----:R-:W-:Y:S02]  /*1b1e0*/  FMUL.FTZ R2, R18, c[0x0][0x320] ;  /* 0x0000c80012027a20 */ /* 0x002fe40000410000 */
[----:B------:R-:W1:Y:S07]  /*1b1f0*/  LDSM.16.M88.4 R16, [R15+0x1800] ;  /* 0x001800000f10783b */ /* 0x000e6e0000000200 */
[----:B------:R2:W1:Y:S02]  /*1b200*/  MUFU.TANH R221, R2 ;  /* 0x0000000200dd7308 */ /* 0x0004640000002400 */
[----:B--2---:R-:W-:Y:S08]  /*1b210*/  FMUL.FTZ R2, R20, c[0x0][0x320] ;  /* 0x0000c80014027a20 */ /* 0x004ff00000410000 */
[----:B------:R2:W2:Y:S01]  /*1b220*/  MUFU.TANH R161, R2 ;  /* 0x0000000200a17308 */ /* 0x0004a20000002400 */
[C---:B-1----:R-:W-:Y:S08]  /*1b230*/  HMMA.16816.F32.BF16 R36, R184.reuse, R16, R36 ;  /* 0x00000010b824723c */ /* 0x042ff00000041824 */
[C---:B------:R-:W-:Y:S01]  /*1b240*/  HMMA.16816.F32.BF16 R40, R184.reuse, R18, R40 ;  /* 0x00000012b828723c */ /* 0x040fe20000041828 */
[----:B------:R-:W1:Y:S01]  /*1b250*/  LDSM.16.M88.4 R16, [R15+0x2800] ;  /* 0x002800000f10783b */ /* 0x000e620000000200 */
[----:B------:R-:W-:Y:S04]  /*1b260*/  DEPBAR.LE SB0, 0x0 ;  /* 0x000080000000791a */ /* 0x000fe80000000000 */
[----:B--2---:R-:W-:Y:S02]  /*1b270*/  FMUL.FTZ R2, R21, c[0x0][0x320] ;  /* 0x0000c80015027a20 */ /* 0x004fe40000410000 */
[C---:B------:R-:W-:Y:S02]  /*1b280*/  HMMA.16816.F32.BF16 R44, R184.reuse, R8, R44 ;  /* 0x00000008b82c723c */ /* 0x040fe4000004182c */
[----:B------:R2:W1:Y:S01]  /*1b290*/  MUFU.TANH R160, R2 ;  /* 0x0000000200a07308 */ /* 0x0004620000002400 */
[----:B------:R-:W-:Y:S05]  /*1b2a0*/  BAR.SYNC.DEFER_BLOCKING 0x0 ;  /* 0x0000000000007b1d */ /* 0x000fea0000010000 */
[C---:B------:R-:W-:Y:S08]  /*1b2b0*/  HMMA.16816.F32.BF16 R48, R184.reuse, R10, R48 ;  /* 0x0000000ab830723c */ /* 0x040ff00000041830 */
[----:B-----5:R-:W-:Y:S04]  /*1b2c0*/  FMUL.FTZ R4, R42, c[0x0][0x320] ;  /* 0x0000c8002a047a20 */ /* 0x020fe80000410000 */
[----:B------:R-:W3:Y:S01]  /*1b2d0*/  MUFU.TANH R148, R4 ;  /* 0x0000000400947308 */ /* 0x000ee20000002400 */
[----:B------:R-:W-:Y:S02]  /*1b2e0*/  FMUL.FTZ R3, R43, c[0x0][0x320] ;  /* 0x0000c8002b037a20 */ /* 0x000fe40000410000 */
[----:B--2---:R-:W-:Y:S07]  /*1b2f0*/  FMUL.FTZ R2, R22, c[0x0][0x320] ;  /* 0x0000c80016027a20 */ /* 0x004fee0000410000 */
        /* <DEDUP_REMOVED lines=72> */
[----:B------:R-:W3:Y:S01]  /*1b780*/  LDL R227, [R1+0x10] ;  /* 0x0000100001e37983 */ /* 0x000ee20000100800 */
[----:B------:R-:W-:Y:S01]  /*1b790*/  IMAD.MOV.U32 R222, RZ, RZ, RZ ;  /* 0x000000ffffde7224 */ /* 0x000fe200078e00ff */
[----:B------:R-:W-:Y:S01]  /*1b7a0*/  ISETP.GT.AND P4, PT, R0, 0x5f, PT ;  /* 0x0000005f0000780c */ /* 0x000fe20003f84270 */
[----:B------:R-:W-:Y:S01]  /*1b7b0*/  IMAD.SHL.U32 R10, R211, 0x2, RZ ;  /* 0x00000002d30a7824 */ /* 0x000fe200078e00ff */
[----:B------:R-:W4:Y:S01]  /*1b7c0*/  LDL.64 R230, [R1] ;  /* 0x0000000001e67983 */ /* 0x000f220000100a00 */
[----:B------:R-:W-:Y:S02]  /*1b7d0*/  ISETP.NE.AND P5, PT, R229, 0x1, PT ;  /* 0x00000001e500780c */ /* 0x000fe40003fa5270 */
[----:B------:R-:W-:Y:S02]  /*1b7e0*/  SHF.L.U64.HI R11, R211, 0x1, R238 ;  /* 0x00000001d30b7819 */ /* 0x000fe400000102ee */
[----:B------:R-:W-:Y:S01]  /*1b7f0*/  SHF.L.U64.HI R9, R76, 0x1, R77 ;  /* 0x000000014c097819 */ /* 0x000fe2000001024d */
[----:B------:R-:W5:Y:S01]  /*1b800*/  LDL R226, [R1+0x8] ;  /* 0x0000080001e27983 */ /* 0x000f620000100800 */
[----:B---3--:R-:W-:Y:S05]  /*1b810*/  IMAD R3, R212, 0x60, R227 ;  /* 0x00000060d4037824 */ /* 0x008fea00078e02e3 */
[----:B------:R-:W-:Y:S05]  /*1b820*/  IADD3 R3, R3, -0x60, R0 ;  /* 0xffffffa003037810 */ /* 0x000fea0007ffe000 */
[----:B------:R-:W-:Y:S04]  /*1b830*/  @P5 IMAD.HI.U32 R4, R3, c[0x0][0x2bc], RZ ;  /* 0x0000af0003045a27 */ /* 0x000fe800078e00ff */
[--C-:B--2---:R-:W-:Y:S01]  /*1b840*/  IMAD.MOV.U32 R2, RZ, RZ, R3.reuse ;  /* 0x000000ffff027224 */ /* 0x104fe200078e0003 */
[----:B------:R-:W-:Y:S04]  /*1b850*/  @P5 SHF.R.U32.HI R2, RZ, c[0x0][0x2c0], R4 ;  /* 0x0000b000ff025a19 */ /* 0x000fe80000011604 */
[C---:B----4-:R-:W-:Y:S04]  /*1b860*/  @!P4 IADD3 R5, P0, R2.reuse, R230, RZ ;  /* 0x000000e60205c210 */ /* 0x050fe80007f1e0ff */
[----:B-----5:R-:W-:Y:S01]  /*1b870*/  @!P4 LEA.HI.X.SX32 R8, R2, R226, 0x1, P0 ;  /* 0x000000e20208c211 */ /* 0x020fe200000f0eff */
[----:B------:R-:W-:Y:S01]  /*1b880*/  IMAD.MOV R2, RZ, RZ, -R2 ;  /* 0x000000ffff027224 */ /* 0x000fe200078e0a02 */
[C---:B------:R-:W-:Y:S03]  /*1b890*/  @!P4 LEA R4, P0, R5.reuse, c[0x0][0x2a0], 0x2 ;  /* 0x0000a8000504ca11 */ /* 0x040fe600078010ff */
[----:B------:R-:W-:Y:S01]  /*1b8a0*/  IMAD R225, R2, c[0x0][0x2b8], R3 ;  /* 0x0000ae0002e17a24 */ /* 0x000fe200078e0203 */
[----:B------:R-:W-:Y:S01]  /*1b8b0*/  @!P4 LEA.HI.X R5, R5, c[0x0][0x2a4], R8, 0x2, P0 ;  /* 0x0000a9000505ca11 */ /* 0x000fe200000f1408 */
[----:B------:R-:W-:Y:S03]  /*1b8c0*/  IMAD.SHL.U32 R8, R76, 0x2, RZ ;  /* 0x000000024c087824 */ /* 0x000fe600078e00ff */
[----:B------:R-:W-:Y:S01]  /*1b8d0*/  SHF.R.S32.HI R2, RZ, 0x1f, R225 ;  /* 0x0000001fff027819 */ /* 0x000fe200000114e1 */
[----:B------:R2:W3:Y:S04]  /*1b8e0*/  @!P4 LDG.E R222, [R4.64] ;  /* 0x0000000804dec981 */ /* 0x0004e8000c1e1900 */
[----:B--2---:R-:W-:Y:S02]  /*1b8f0*/  IMAD R4, R2, c[0x0][0x1e0], RZ ;  /* 0x0000780002047a24 */ /* 0x004fe400078e02ff */
[C---:B------:R-:W-:Y:S04]  /*1b900*/  IMAD.WIDE.U32 R2, R225.reuse, c[0x0][0x1e0], RZ ;  /* 0x00007800e1027a25 */ /* 0x040fe800078e00ff */
[----:B------:R-:W-:Y:S04]  /*1b910*/  IMAD R4, R225, c[0x0][0x1e4], R4 ;  /* 0x00007900e1047a24 */ /* 0x000fe800078e0204 */
[----:B------:R-:W-:Y:S01]  /*1b920*/  IMAD.IADD R3, R3, 0x1, R4 ;  /* 0x0000000103037824 */ /* 0x000fe200078e0204 */
[----:B---3--:R-:W-:Y:S03]  /*1b930*/  SHF.R.S32.HI R4, RZ, 0x1f, R222 ;  /* 0x0000001fff047819 */ /* 0x008fe600000114de */
        /* <DEDUP_REMOVED lines=9> */
.L_x_1166:
[----:B------:R-:W-:-:S05]  /*1b9d0*/  BRA.DIV ~URZ, `(.L_x_1064) ;  /* 0x000094e27f007947 */ /* 0x000fca000b800000 */
[----:B------:R-:W4:Y:S02]  /*1b9e0*/  SHFL.IDX PT, R2, R5, RZ, 0x181f ;  /* 0x00181fff05027589 */ /* 0x000f2400000e0000 */
[----:B----4-:R-:W-:Y:S05]  /*1b9f0*/  IADD3 R16, P0, R2, R8, RZ ;  /* 0x0000000802107210 */ /* 0x010fea0007f1e0ff */
[----:B---3--:R-:W-:Y:S01]  /*1ba00*/  IMAD.X R17, R18, 0x1, R9, P0 ;  /* 0x0000000112117824 */ /* 0x008fe200000e0609 */
[----:B------:R-:W-:Y:S04]  /*1ba10*/  IADD3 R2, P0, R2, R10, RZ ;  /* 0x0000000a02027210 */ /* 0x000fe80007f1e0ff */
[----:B------:R-:W-:Y:S01]  /*1ba20*/  @!PT LDS RZ, [RZ] ;  /* 0x00000000fffff984 */ /* 0x000fe20000000800 */
[----:B------:R-:W-:Y:S01]  /*1ba30*/  @!PT LDS RZ, [RZ] ;  /* 0x00000000fffff984 */ /* 0x000fe20000000800 */
[----:B------:R3:W-:Y:S01]  /*1ba40*/  LDGSTS.E.BYPASS.LTC128B.128 [R210+0x8100], [R16.64], !P3 ;  /* 0x0810000010d27fae */ /* 0x0007e2000d901d48 */
[----:B------:R-:W-:Y:S05]  /*1ba50*/  IMAD.X R3, R18, 0x1, R11, P0 ;  /* 0x0000000112037824 */ /* 0x000fea00000e060b */
[----:B------:R4:W-:Y:S04]  /*1ba60*/  LDGSTS.E.BYPASS.LTC128B.128 [R210+0xb100], [R2.64], !P2 ;  /* 0x0b10000002d27fae */ /* 0x0009e8000d101d48 */
[----:B----4-:R-:W3:Y:S04]  /*1ba70*/  SHFL.IDX PT, R2, R5, 0x1, 0x181f ;  /* 0x00381f0005027f89 */ /* 0x010ee800000e0000 */
[----:B------:R-:W4:Y:S04]  /*1ba80*/  SHFL.IDX PT, R3, R4, 0x1, 0x181f ;  /* 0x00381f0004037f89 */ /* 0x000f2800000e0000 */
[----:B--2---:R-:W2:Y:S04]  /*1ba90*/  SHFL.IDX PT, R4, R4, 0x2, 0x181f ;  /* 0x00581f0004047f89 */ /* 0x004ea800000e0000 */
[----:B------:R-:W1:Y:S01]  /*1baa0*/  SHFL.IDX PT, R5, R5, 0x2, 0x181f ;  /* 0x00581f0005057f89 */ /* 0x000e6200000e0000 */
[C---:B---3--:R-:W-:Y:S05]  /*1bab0*/  IADD3 R16, P0, R2.reuse, R8, RZ ;  /* 0x0000000802107210 */ /* 0x048fea0007f1e0ff */
[C---:B----4-:R-:W-:Y:S01]  /*1bac0*/  IMAD.X R17, R3.reuse, 0x1, R9, P0 ;  /* 0x0000000103117824 */ /* 0x050fe200000e0609 */
[----:B------:R-:W-:Y:S04]  /*1bad0*/  IADD3 R2, P0, R2, R10, RZ ;  /* 0x0000000a02027210 */ /* 0x000fe80007f1e0ff */
[----:B------:R3:W-:Y:S01]  /*1bae0*/  LDGSTS.E.BYPASS.LTC128B.128 [R210+0x9100], [R16.64], !P3 ;  /* 0x0910000010d27fae */ /* 0x0007e2000d901d48 */
[----:B------:R-:W-:Y:S05]  /*1baf0*/  IMAD.X R3, R3, 0x1, R11, P0 ;  /* 0x0000000103037824 */ /* 0x000fea00000e060b */
[----:B------:R3:W-:Y:S03]  /*1bb00*/  LDGSTS.E.BYPASS.LTC128B.128 [R210+0xc100], [R2.64], !P2 ;  /* 0x0c10000002d27fae */ /* 0x0007e6000d101d48 */
.L_x_1167:
[C---:B-123--:R-:W-:Y:S05]  /*1bb10*/  IADD3 R2, P0, R5.reuse, R8, RZ ;  /* 0x0000000805027210 */ /* 0x04efea0007f1e0ff */
[C---:B------:R-:W-:Y:S05]  /*1bb20*/  IMAD.X R3, R4.reuse, 0x1, R9, P0 ;  /* 0x0000000104037824 */ /* 0x040fea00000e0609 */
[----:B------:R-:W-:Y:S01]  /*1bb30*/  @!PT LDS RZ, [RZ] ;  /* 0x00000000fffff984 */ /* 0x000fe20000000800 */
[----:B------:R-:W-:Y:S01]  /*1bb40*/  @!PT LDS RZ, [RZ] ;  /* 0x00000000fffff984 */ /* 0x000fe20000000800 */
[----:B------:R-:W-:Y:S01]  /*1bb50*/  @!PT LDS RZ, [RZ] ;  /* 0x00000000fffff984 */ /* 0x000fe20000000800 */
[----:B------:R1:W-:Y:S02]  /*1bb60*/  LDGSTS.E.BYPASS.LTC128B.128 [R210+0xa100], [R2.64], !P3 ;  /* 0x0a10000002d27fae */ /* 0x0003e4000d901d48 */
[----:B-1----:R-:W-:Y:S05]  /*1bb70*/  IADD3 R2, P0, R5, R10, RZ ;  /* 0x0000000a05027210 */ /* 0x002fea0007f1e0ff */
[----:B------:R-:W-:Y:S05]  /*1bb80*/  IMAD.X R3, R4, 0x1, R11, P0 ;  /* 0x0000000104037824 */ /* 0x000fea00000e060b */
[----:B------:R1:W-:Y:S03]  /*1bb90*/  LDGSTS.E.BYPASS.LTC128B.128 [R210+0xd100], [R2.64], !P2 ;  /* 0x0d10000002d27fae */ /* 0x0003e6000d101d48 */
.L_x_1062:
[----:B---34-:R-:W-:Y:S05]  /*1bba0*/  BSYNC B0 ;  /* 0x0000000000007941 */ /* 0x018fea0003800000 */
.L_x_1061:
[----:B------:R-:W-:Y:S01]  /*1bbb0*/  LOP3.LUT R11, RZ, c[0x0][0x324], RZ, 0x33, !PT ;  /* 0x0000c900ff0b7a12 */ /* 0x000fe200078e33ff */
[----:B-1----:R-:W3:Y:S01]  /*1bbc0*/  LDL R3, [R1+0xc] ;  /* 0x00000c0001037983 */ /* 0x002ee20000100800 */
[----:B------:R-:W-:Y:S03]  /*1bbd0*/  IMAD.MOV.U32 R4, RZ, RZ, c[0x0][0x2c4] ;  /* 0x0000b100ff047624 */ /* 0x000fe600078e00ff */
[----:B--2---:R-:W3:Y:S02]  /*1bbe0*/  LDL R2, [R1+0x14] ;  /* 0x0000140001027983 */ /* 0x004ee40000100800 */
[----:B------:R-:W-:Y:S01]  /*1bbf0*/  ISETP.NE.AND P0, PT, R4, 0x1, PT ;  /* 0x000000010400780c */ /* 0x000fe20003f05270 */
[----:B------:R-:W-:Y:S01]  /*1bc00*/  IMAD R4, R212, -0x60, RZ ;  /* 0xffffffa0d4047824 */ /* 0x000fe200078e02ff */
[----:B------:R-:W0:Y:S01]  /*1bc10*/  LDGDEPBAR ;  /* 0x00000000000079af */ /* 0x000e220000000000 */
[----:B---3--:R-:W-:Y:S10]  /*1bc20*/  IMAD.IADD R8, R2, 0x1, R3 ;  /* 0x0000000102087824 */ /* 0x008ff400078e0203 */
[----:B------:R-:W-:Y:S05]  /*1bc30*/  @P0 IMAD.HI.U32 R2, R8, c[0x0][0x2c8], RZ ;  /* 0x0000b20008020a27 */ /* 0x000fea00078e00ff */
[----:B------:R-:W-:Y:S02]  /*1bc40*/  @P0 SHF.R.U32.HI R8, RZ, c[0x0][0x2cc], R2 ;  /* 0x0000b300ff080a19 */ /* 0x000fe40000011602 */
[----:B------:R-:W-:Y:S04]  /*1bc50*/  IADD3 R2, -R245, 0x1, R4 ;  /* 0x00000001f5027810 */ /* 0x000fe80007ffe104 */
[----:B------:R-:W-:Y:S04]  /*1bc60*/  IADD3 R9, -R243, R2, R244 ;  /* 0x00000002f3097210 */ /* 0x000fe80007ffe1f4 */
[----:B------:R-:W-:Y:S01]  /*1bc70*/  IADD3 R10, R9, c[0x0][0x328], RZ ;  /* 0x0000ca00090a7a10 */ /* 0x000fe20007ffe0ff */
[----:B------:R-:W-:-:S05]  /*1bc80*/  BRA.DIV ~URZ, `(.L_x_1065) ;  /* 0x000095227f007947 */ /* 0x000fca000b800000 */
[----:B------:R1:W2:Y:S02]  /*1bc90*/  SHFL.IDX PT, R5, R8, RZ, 0x1c1f ;  /* 0x001c1fff08057589 */ /* 0x0002a400000e0000 */
.L_x_1168:
        /* <DEDUP_REMOVED lines=19> */
.L_x_1068:
[----:B------:R-:W-:Y:S04]  /*1bdd0*/  MOV R11, c[0x0][0x32c] ;  /* 0x0000cb00000b7a02 */ /* 0x000fe80000000f00 */
[----:B------:R-:W-:Y:S11]  /*1bde0*/  ISETP.NE.AND P0, PT, R11, 0x1, PT ;  /* 0x000000010b00780c */ /* 0x000ff60003f05270 */
[----:B------:R-:W-:Y:S02]  /*1bdf0*/  @!UPT UIADD3 URZ, URZ, URZ, URZ ;  /* 0x0000003f3f3ff290 */ /* 0x000fe4000fffe03f */
[----:B------:R-:W-:Y:S05]  /*1be00*/  @P0 IMAD.HI.U32 R11, R5, c[0x0][0x330], RZ ;  /* 0x0000cc00050b0a27 */ /* 0x000fea00078e00ff */
[----:B------:R-:W-:Y:S02]  /*1be10*/  @P0 SHF.R.U32.HI R5, RZ, c[0x0][0x334], R11 ;  /* 0x0000cd00ff050a19 */ /* 0x000fe4000001160b */
.L_x_1069:
[----:B------:R-:W-:Y:S05]  /*1be20*/  BSYNC B0 ;  /* 0x0000000000007941 */ /* 0x000fea0003800000 */
.L_x_1067:
[----:B------:R-:W-:Y:S04]  /*1be30*/  IMAD.IADD R11, R4, 0x1, -R245 ;  /* 0x00000001040b7824 */ /* 0x000fe800078e0af5 */
[----:B------:R-:W-:Y:S05]  /*1be40*/  IMAD R5, R5, c[0x0][0x32c], R11 ;  /* 0x0000cb0005057a24 */ /* 0x000fea00078e020b */
[----:B------:R-:W-:Y:S02]  /*1be50*/  IMNMX R2, R2, R5, !PT ;  /* 0x0000000502027217 */ /* 0x000fe40007800200 */
[----:B------:R-:W-:Y:S04]  /*1be60*/  IADD3 R5, R5, c[0x0][0x32c], RZ ;  /* 0x0000cb0005057a10 */ /* 0x000fe80007ffe0ff */
[----:B------:R-:W-:Y:S02]  /*1be70*/  IMNMX R3, R3, R5, PT ;  /* 0x0000000503037217 */ /* 0x000fe40003800200 */
.L_x_1066:
        /* <DEDUP_REMOVED lines=135> */
.L_x_1169:
        /* <DEDUP_REMOVED lines=19> */
.L_x_1073:
[----:B-12---:R-:W-:Y:S04]  /*1c820*/  MOV R8, c[0x0][0x32c] ;  /* 0x0000cb0000087a02 */ /* 0x006fe80000000f00 */
[----:B------:R-:W-:Y:S11]  /*1c830*/  ISETP.NE.AND P0, PT, R8, 0x1, PT ;  /* 0x000000010800780c */ /* 0x000ff60003f05270 */
[----:B------:R-:W-:Y:S02]  /*1c840*/  @!UPT UIADD3 URZ, URZ, URZ, URZ ;  /* 0x0000003f3f3ff290 */ /* 0x000fe4000fffe03f */
[----:B------:R-:W-:Y:S05]  /*1c850*/  @P0 IMAD.HI.U32 R8, R5, c[0x0][0x330], RZ ;  /* 0x0000cc0005080a27 */ /* 0x000fea00078e00ff */
[----:B------:R-:W-:Y:S02]  /*1c860*/  @P0 SHF.R.U32.HI R5, RZ, c[0x0][0x334], R8 ;  /* 0x0000cd00ff050a19 */ /* 0x000fe40000011608 */
.L_x_1074:
[----:B------:R-:W-:Y:S05]  /*1c870*/  BSYNC B0 ;  /* 0x0000000000007941 */ /* 0x000fea0003800000 */
.L_x_1072:
[----:B------:R-:W-:Y:S04]  /*1c880*/  IMAD.IADD R4, R4, 0x1, -R245 ;  /* 0x0000000104047824 */ /* 0x000fe800078e0af5 */
[----:B------:R-:W-:Y:S05]  /*1c890*/  IMAD R5, R5, c[0x0][0x32c], R4 ;  /* 0x0000cb0005057a24 */ /* 0x000fea00078e0204 */
[----:B------:R-:W-:Y:S02]  /*1c8a0*/  IMNMX R2, R2, R5, !PT ;  /* 0x0000000502027217 */ /* 0x000fe40007800200 */
[----:B------:R-:W-:Y:S04]  /*1c8b0*/  IADD3 R5, R5, c[0x0][0x32c], RZ ;  /* 0x0000cb0005057a10 */ /* 0x000fe80007ffe0ff */
[----:B------:R-:W-:Y:S02]  /*1c8c0*/  IMNMX R3, R3, R5, PT ;  /* 0x0000000503037217 */ /* 0x000fe40003800200 */
.L_x_1071:
        /* <DEDUP_REMOVED lines=140> */
.L_x_1170:
[----:B-12---:R-:W-:Y:S01]  /*1d190*/  FMNMX.FTZ R4, R4, R2, !PT ;  /* 0x0000000204047209 */ /* 0x006fe20007810000 */
[----:B------:R-:W-:-:S05]  /*1d1a0*/  BRA.DIV ~URZ, `(.L_x_1076) ;  /* 0x000081327f007947 */ /* 0x000fca000b800000 */
[----:B------:R-:W1:Y:S02]  /*1d1b0*/  SHFL.BFLY PT, R2, R4, 0x1, 0x1f ;  /* 0x0c201f0004027f89 */ /* 0x000e6400000e0000 */
[----:B-1----:R-:W-:Y:S02]  /*1d1c0*/  FMNMX.FTZ R5, R4, R2, !PT ;  /* 0x0000000204057209 */ /* 0x002fe40007810000 */
[----:B------:R-:W1:Y:S02]  /*1d1d0*/  SHFL.BFLY PT, R2, R8, 0x2, 0x1f ;  /* 0x0c401f0008027f89 */ /* 0x000e6400000e0000 */
[----:B-1----:R-:W-:Y:S05]  /*1d1e0*/  FMNMX.FTZ R4, R8, R2, !PT ;  /* 0x0000000208047209 */ /* 0x002fea0007810000 */
[----:B------:R1:W2:Y:S02]  /*1d1f0*/  SHFL.BFLY PT, R2, R4, 0x1, 0x1f ;  /* 0x0c201f0004027f89 */ /* 0x0002a400000e0000 */
.L_x_1171:
        /* <DEDUP_REMOVED lines=47> */
[----:B------:R-:W-:Y:S01]  /*1d4f0*/  ISETP.GT.AND P0, PT, R212, R242, PT ;  /* 0x000000f2d400720c */ /* 0x000fe20003f04270 */
[----:B------:R-:W-:Y:S02]  /*1d500*/  FMUL.FTZ R3, R3, c[0x0][0x2d0] ;  /* 0x0000b40003037a20 */ /* 0x000fe40000410000 */
        /* <DEDUP_REMOVED lines=342> */
[----:B------:R-:W-:Y:S01]  /*1ea70*/  FADD.FTZ R3, R144, R2 ;  /* 0x0000000290037221 */ /* 0x000fe20000010000 */
[----:B------:R-:W-:Y:S03]  /*1ea80*/  IADD3 R2, R212, -0x1, RZ ;  /* 0xffffffffd4027810 */ /* 0x000fe60007ffe0ff */
[C---:B----4-:R-:W-:Y:S04]  /*1ea90*/  HMMA.16816.F32.BF16 R68, R140.reuse, R16, R68 ;  /* 0x000000108c44723c */ /* 0x050fe80000041844 */
[----:B------:R-:W-:Y:S01]  /*1eaa0*/  FADD.FTZ R236, R6, R3 ;  /* 0x0000000306ec7221 */ /* 0x000fe20000010000 */
[----:B------:R-:W-:Y:S02]  /*1eab0*/  MOV R212, R2 ;  /* 0x0000000200d47202 */ /* 0x000fe40000000f00 */
[----:B------:R-:W-:Y:S01]  /*1eac0*/  MOV R6, R5 ;  /* 0x0000000500067202 */ /* 0x000fe20000000f00 */
[----:B------:R-:W-:Y:S01]  /*1ead0*/  HMMA.16816.F32.BF16 R72, R140, R18, R72 ;  /* 0x000000128c48723c */ /* 0x000fe20000041848 */
[----:B------:R-:W-:Y:S07]  /*1eae0*/  @!UPT UIADD3 URZ, URZ, URZ, URZ ;  /* 0x0000003f3f3ff290 */ /* 0x000fee000fffe03f */
[----:B------:R-:W-:-:S11]  /*1eaf0*/  @P0 BRA `(.L_x_1077) ;  /* 0xffffb99000000947 */ /* 0x000fd6000383ffff */
.L_x_1059:
[----:B------:R-:W-:Y:S05]  /*1eb00*/  BRA.DIV ~URZ, `(.L_x_1078) ;  /* 0x000068b27f007947 */ /* 0x000fea000b800000 */
[----:B------:R1:W2:Y:S02]  /*1eb10*/  SHFL.BFLY PT, R2, R228, 0x2, 0x1f ;  /* 0x0c401f00e4027f89 */ /* 0x0002a400000e0000 */
.L_x_1172:
[----:B--2---:R-:W-:Y:S01]  /*1eb20*/  FADD.FTZ R6, R2, R228 ;  /* 0x000000e402067221 */ /* 0x004fe20000010000 */
[----:B------:R-:W-:Y:S05]  /*1eb30*/  BRA.DIV ~URZ, `(.L_x_1079) ;  /* 0x000068e27f007947 */ /* 0x000fea000b800000 */
[----:B------:R-:W2:Y:S04]  /*1eb40*/  SHFL.BFLY PT, R2, R236, 0x2, 0x1f ;  /* 0x0c401f00ec027f89 */ /* 0x000ea800000e0000 */
[----:B------:R-:W3:Y:S01]  /*1eb50*/  SHFL.BFLY PT, R3, R6, 0x1, 0x1f ;  /* 0x0c201f0006037f89 */ /* 0x000ee200000e0000 */
[----:B--2---:R-:W-:-:S02]  /*1eb60*/  FADD.FTZ R4, R2, R236 ;  /* 0x000000ec02047221 */ /* 0x004fc40000010000 */
[----:B---3--:R-:W-:-:S03]  /*1eb70*/  FADD.FTZ R6, R6, R3 ;  /* 0x0000000306067221 */ /* 0x008fc60000010000 */
[----:B------:R2:W3:Y:S04]  /*1eb80*/  SHFL.BFLY PT, R2, R4, 0x1, 0x1f ;  /* 0x0c201f0004027f89 */ /* 0x0004e800000e0000 */
.L_x_1173:
[----:B------:R-:W-:Y:S01]  /*1eb90*/  FSETP.NE.FTZ.AND P1, PT, R6, RZ, PT ;  /* 0x000000ff0600720b */ /* 0x000fe20003f35000 */
[----:B--23--:R-:W-:Y:S01]  /*1eba0*/  FADD.FTZ R4, R2, R4 ;  /* 0x0000000402047221 */ /* 0x00cfe20000010000 */
[----:B------:R-:W-:Y:S02]  /*1ebb0*/  MOV R3, RZ ;  /* 0x000000ff00037202 */ /* 0x000fe40000000f00 */
[----:B------:R-:W-:Y:S02]  /*1ebc0*/  MOV R2, RZ ;  /* 0x000000ff00027202 */ /* 0x000fe40000000f00 */
[----:B------:R-:W-:Y:S02]  /*1ebd0*/  FSETP.NE.FTZ.AND P0, PT, R4, RZ, PT ;  /* 0x000000ff0400720b */ /* 0x000fe40003f15000 */
[----:B------:R-:W-:Y:S02]  /*1ebe0*/  MOV R25, 0xff800000 ;  /* 0xff80000000197802 */ /* 0x000fe40000000f00 */
[----:B------:R-:W-:-:S03]  /*1ebf0*/  MOV R24, 0xff800000 ;  /* 0xff80000000187802 */ /* 0x000fc60000000f00 */
[----:B------:R-:W2:Y:S08]  /*1ec00*/  @P1 MUFU.RCP R3, R6 ;  /* 0x0000000600031308 */ /* 0x000eb00000001000 */
[----:B------:R3:W4:Y:S01]  /*1ec10*/  @P1 MUFU.LG2 R9, R6 ;  /* 0x0000000600091308 */ /* 0x0007220000000c00 */
[----:B--2---:R-:W-:-:S07]  /*1ec20*/  FMUL.FTZ R46, R3, R84 ;  /* 0x00000054032e7220 */ /* 0x004fce0000410000 */
[----:B------:R-:W2:Y:S01]  /*1ec30*/  @P0 MUFU.RCP R2, R4 ;  /* 0x0000000400020308 */ /* 0x000ea20000001000 */
[C---:B------:R-:W-:Y:S02]  /*1ec40*/  FMUL.FTZ R47, R3.reuse, R85 ;  /* 0x00000055032f7220 */ /* 0x040fe40000410000 */
[C---:B------:R-:W-:Y:S02]  /*1ec50*/  FMUL.FTZ R54, R3.reuse, R128 ;  /* 0x0000008003367220 */ /* 0x040fe40000410000 */
[C---:B------:R-:W-:Y:S02]  /*1ec60*/  FMUL.FTZ R55, R3.reuse, R129 ;  /* 0x0000008103377220 */ /* 0x040fe40000410000 */
[C---:B------:R-:W-:Y:S01]  /*1ec70*/  FMUL.FTZ R30, R3.reuse, R124 ;  /* 0x0000007c031e7220 */ /* 0x040fe20000410000 */
[----:B---3--:R-:W-:Y:S01]  /*1ec80*/  @P1 MOV R6, 0x3f317218 ;  /* 0x3f31721800061802 */ /* 0x008fe20000000f00 */
        /* <DEDUP_REMOVED lines=28> */
[----:B----4-:R-:W-:Y:S02]  /*1ee50*/  @P1 FMUL.FTZ R9, R9, 0.69314718246459960938 ;  /* 0x3f31721809091820 */ /* 0x010fe40000410000 */
[----:B------:R-:W-:Y:S02]  /*1ee60*/  @P1 FMUL.FTZ R6, R6, c[0x0][0x2d0] ;  /* 0x0000b40006061a20 */ /* 0x000fe40000410000 */
[----:B--2---:R-:W-:Y:S02]  /*1ee70*/  FMUL.FTZ R80, R2, R90 ;  /* 0x0000005a02507220 */ /* 0x004fe40000410000 */
[----:B------:R-:W-:Y:S01]  /*1ee80*/  @P1 FFMA.FTZ R25, R6, R5, R9 ;  /* 0x0000000506191223 */ /* 0x000fe20000010009 */
[----:B------:R-:W-:Y:S01]  /*1ee90*/  MOV R5, 0x1 ;  /* 0x0000000100057802 */ /* 0x000fe20000000f00 */
[----:B------:R-:W-:-:S02]  /*1eea0*/  FMUL.FTZ R81, R2, R91 ;  /* 0x0000005b02517220 */ /* 0x000fc40000410000 */
[C---:B------:R-:W-:Y:S02]  /*1eeb0*/  FMUL.FTZ R90, R2.reuse, R82 ;  /* 0x00000052025a7220 */ /* 0x040fe40000410000 */
[C---:B------:R-:W-:Y:S02]  /*1eec0*/  FMUL.FTZ R91, R2.reuse, R83 ;  /* 0x00000053025b7220 */ /* 0x040fe40000410000 */
[C---:B------:R-:W-:Y:S01]  /*1eed0*/  FMUL.FTZ R82, R2.reuse, R62 ;  /* 0x0000003e02527220 */ /* 0x040fe20000410000 */
[----:B---3--:R-:W-:Y:S01]  /*1eee0*/  @P0 MOV R4, 0x3f317218 ;  /* 0x3f31721800040802 */ /* 0x008fe20000000f00 */
        /* <DEDUP_REMOVED lines=31> */
.L_x_964:
[----:B------:R2:W5:Y:S04]  /*1f0e0*/  LDL R6, [R1+0x18] ;  /* 0x0000180001067983 */ /* 0x0005680000100800 */
[----:B------:R-:W3:Y:S01]  /*1f0f0*/  S2R R3, SR_TID.X ;  /* 0x0000000000037919 */ /* 0x000ee20000002100 */
[----:B------:R-:W-:Y:S01]  /*1f100*/  BSSY B0, `(.L_x_1080) ;  /* 0x0000011000007945 */ /* 0x000fe20003800000 */
[----:B---3--:R-:W-:-:S13]  /*1f110*/  LOP3.LUT P0, RZ, R3, 0xff, RZ, 0xc0, !PT ;  /* 0x000000ff03ff7812 */ /* 0x008fda000780c0ff */
[----:B------:R-:W-:Y:S05]  /*1f120*/  @P0 BRA `(.L_x_1081) ;  /* 0x000000e000000947 */ /* 0x000fea0003800000 */
[----:B--2---:R-:W2:Y:S01]  /*1f130*/  S2R R5, SR_LANEID ;  /* 0x0000000000057919 */ /* 0x004ea20000000000 */
[----:B------:R-:W-:Y:S01]  /*1f140*/  VOTEU.ANY UR4, UPT, PT ;  /* 0x0000000000047886 */ /* 0x000fe200038e0100 */
[----:B------:R-:W-:Y:S01]  /*1f150*/  IMAD.MOV.U32 R8, RZ, RZ, c[0x0][0x560] ;  /* 0x00015800ff087624 */ /* 0x000fe200078e00ff */
[----:B------:R-:W2:Y:S01]  /*1f160*/  FLO.U32 R4, UR4 ;  /* 0x0000000400047d00 */ /* 0x000ea200080e0000 */
[----:B------:R-:W-:-:S07]  /*1f170*/  IMAD.MOV.U32 R9, RZ, RZ, c[0x0][0x564] ;  /* 0x00015900ff097624 */ /* 0x000fce00078e00ff */
[----:B------:R-:W3:Y:S01]  /*1f180*/  POPC R3, UR4 ;  /* 0x0000000400037d09 */ /* 0x000ee20008000000 */
[----:B--2---:R-:W-:-:S13]  /*1f190*/  ISETP.EQ.U32.AND P0, PT, R4, R5, PT ;  /* 0x000000050400720c */ /* 0x004fda0003f02070 */
[----:B---3--:R-:W2:Y:S04]  /*1f1a0*/  @P0 ATOMG.E.ADD.STRONG.GPU PT, R3, [R8.64], R3 ;  /* 0x00000003080309a8 */ /* 0x008ea800081ee1c8 */
[----:B------:R-:W3:Y:S04]  /*1f1b0*/  S2R R5, SR_LTMASK ;  /* 0x0000000000057919 */ /* 0x000ee80000003900 */
[----:B--2---:R3:W2:Y:S02]  /*1f1c0*/  SHFL.IDX PT, R4, R3, R4, 0x1f ;  /* 0x00001f0403047589 */ /* 0x0046a400000e0000 */
[----:B---3--:R-:W-:-:S06]  /*1f1d0*/  LOP3.LUT R3, R5, UR4, RZ, 0xc0, !PT ;  /* 0x0000000405037c12 */ /* 0x008fcc000f8ec0ff */
[----:B------:R-:W2:Y:S02]  /*1f1e0*/  POPC R3, R3 ;  /* 0x0000000300037309 */ /* 0x000ea40000000000 */
[----:B--2--5:R-:W-:-:S05]  /*1f1f0*/  IADD3 R6, R4, c[0x0][0xc], R3 ;  /* 0x0000030004067a10 */ /* 0x024fca0007ffe003 */
[----:B------:R2:W-:Y:S02]  /*1f200*/  STL [R1+0x18], R6 ;  /* 0x0000180601007387 */ /* 0x0005e40000100800 */
.L_x_1081:
[----:B--2---:R-:W-:Y:S05]  /*1f210*/  BSYNC B0 ;  /* 0x0000000000007941 */ /* 0x004fea0003800000 */
.L_x_1080:
[----:B------:R-:W-:Y:S01]  /*1f220*/  PRMT R2, R2, 0x9910, RZ ;  /* 0x0000991002027816 */ /* 0x000fe200000000ff */
[----:B------:R-:W-:Y:S01]  /*1f230*/  BSSY B1, `(.L_x_1082) ;  /* 0x00002d5000017945 */ /* 0x000fe20003800000 */
[----:B-----5:R-:W-:Y:S02]  /*1f240*/  IMAD.MOV.U32 R29, RZ, RZ, R6 ;  /* 0x000000ffff1d7224 */ /* 0x020fe400078e0006 */
[----:B------:R-:W-:-:S13]  /*1f250*/  ISETP.NE.AND P0, PT, R2, RZ, PT ;  /* 0x000000ff0200720c */ /* 0x000fda0003f05270 */
[----:B------:R-:W-:Y:S05]  /*1f260*/  @!P0 BRA `(.L_x_1083) ;  /* 0x000021f000008947 */ /* 0x000fea0003800000 */
[----:B------:R-:W2:Y:S04]  /*1f270*/  LDL R14, [R1+0x30] ;  /* 0x00003000010e7983 */ /* 0x000ea80000100800 */
        /* <DEDUP_REMOVED lines=13> */
[----:B--2---:R2:W-:Y:S04]  /*1f350*/  STS [R14+0x80], R2 ;  /* 0x000080020e007388 */ /* 0x0045e80000000800 */
[----:B------:R1:W-:Y:S04]  /*1f360*/  STS [R14+0x480], R3 ;  /* 0x000480030e007388 */ /* 0x0003e80000000800 */
[----:B---3--:R3:W-:Y:S01]  /*1f370*/  STS [R6], R4 ;  /* 0x0000000406007388 */ /* 0x0087e20000000800 */
[----:B--2---:R-:W-:-:S02]  /*1f380*/  F2FP.BF16.PACK_AB R2, R69, R68 ;  /* 0x000000444502723e */ /* 0x004fc400000010ff */
[----:B-1----:R-:W-:-:S03]  /*1f390*/  F2FP.BF16.PACK_AB R3, R33, R32 ;  /* 0x000000202103723e */ /* 0x002fc600000010ff */
        /* <DEDUP_REMOVED lines=21> */
[----:B------:R3:W-:Y:S04]  /*1f4f0*/  STS [R11], R5 ;  /* 0x000000050b007388 */ /* 0x0007e80000000800 */
[----:B------:R4:W-:Y:S01]  /*1f500*/  STS [R11+0x400], R3 ;  /* 0x000400030b007388 */ /* 0x0009e20000000800 */
[----:B-1----:R-:W-:Y:S02]  /*1f510*/  F2FP.BF16.PACK_AB R2, R93, R92 ;  /* 0x0000005c5d02723e */ /* 0x002fe400000010ff */
[----:B--2---:R-:W-:-:S03]  /*1f520*/  F2FP.BF16.PACK_AB R4, R45, R44 ;  /* 0x0000002c2d04723e */ /* 0x004fc600000010ff */
[----:B------:R-:W-:Y:S01]  /*1f530*/  STS [R14+0x4080], R2 ;  /* 0x004080020e007388 */ /* 0x000fe20000000800 */
[----:B---3--:R-:W-:Y:S02]  /*1f540*/  F2FP.BF16.PACK_AB R5, R61, R60 ;  /* 0x0000003c3d05723e */ /* 0x008fe400000010ff */
[----:B----4-:R-:W-:-:S03]  /*1f550*/  F2FP.BF16.PACK_AB R3, R81, R80 ;  /* 0x000000505103723e */ /* 0x010fc600000010ff */
[----:B------:R1:W-:Y:S04]  /*1f560*/  STS [R14+0x4480], R5 ;  /* 0x004480050e007388 */ /* 0x0003e80000000800 */
[----:B-1----:R-:W2:Y:S01]  /*1f570*/  LDL R14, [R1+0x24] ;  /* 0x00002400010e7983 */ /* 0x002ea20000100800 */
[----:B------:R-:W-:Y:S02]  /*1f580*/  F2FP.BF16.PACK_AB R2, R47, R46 ;  /* 0x0000002e2f02723e */ /* 0x000fe400000010ff */
[----:B------:R-:W-:Y:S01]  /*1f590*/  F2FP.BF16.PACK_AB R5, R87, R86 ;  /* 0x000000565705723e */ /* 0x000fe200000010ff */
[----:B------:R1:W-:Y:S04]  /*1f5a0*/  STS [R6+0x4000], R4 ;  /* 0x0040000406007388 */ /* 0x0003e80000000800 */
[----:B------:R3:W-:Y:S04]  /*1f5b0*/  STS [R6+0x4400], R3 ;  /* 0x0044000306007388 */ /* 0x0007e80000000800 */
[----:B------:R4:W-:Y:S04]  /*1f5c0*/  STS [R10+0x4080], R2 ;  /* 0x004080020a007388 */ /* 0x0009e80000000800 */
[----:B------:R4:W-:Y:S01]  /*1f5d0*/  STS [R10+0x4480], R5 ;  /* 0x004480050a007388 */ /* 0x0009e20000000800 */
[----:B-1----:R-:W-:-:S02]  /*1f5e0*/  F2FP.BF16.PACK_AB R4, R91, R90 ;  /* 0x0000005a5b04723e */ /* 0x002fc400000010ff */
[----:B---3--:R-:W-:Y:S02]  /*1f5f0*/  F2FP.BF16.PACK_AB R6, R49, R48 ;  /* 0x000000303106723e */ /* 0x008fe400000010ff */
[----:B------:R-:W-:Y:S02]  /*1f600*/  F2FP.BF16.PACK_AB R3, R85, R84 ;  /* 0x000000545503723e */ /* 0x000fe400000010ff */
[----:B----4-:R-:W-:Y:S01]  /*1f610*/  F2FP.BF16.PACK_AB R2, R83, R82 ;  /* 0x000000525302723e */ /* 0x010fe200000010ff */
[----:B------:R1:W-:Y:S01]  /*1f620*/  STS [R16+0x4000], R6 ;  /* 0x0040000610007388 */ /* 0x0003e20000000800 */
[----:B------:R-:W-:-:S03]  /*1f630*/  F2FP.BF16.PACK_AB R5, R65, R64 ;  /* 0x000000404105723e */ /* 0x000fc600000010ff */
[----:B------:R3:W-:Y:S04]  /*1f640*/  STS [R16+0x4400], R4 ;  /* 0x0044000410007388 */ /* 0x0007e80000000800 */
[----:B------:R4:W-:Y:S04]  /*1f650*/  STS [R15+0x4080], R3 ;  /* 0x004080030f007388 */ /* 0x0009e80000000800 */
[----:B------:R4:W-:Y:S04]  /*1f660*/  STS [R15+0x4480], R2 ;  /* 0x004480020f007388 */ /* 0x0009e80000000800 */
[----:B------:R-:W-:Y:S01]  /*1f670*/  STS [R9+0x4000], R5 ;  /* 0x0040000509007388 */ /* 0x000fe20000000800 */
[----:B------:R-:W-:-:S02]  /*1f680*/  ISETP.NE.U32.AND P0, PT, RZ, c[0x0][0x508], PT ;  /* 0x00014200ff007a0c */ /* 0x000fc40003f05070 */
[----:B------:R-:W-:Y:S01]  /*1f690*/  ISETP.NE.U32.AND P2, PT, RZ, c[0x0][0x500], PT ;  /* 0x00014000ff007a0c */ /* 0x000fe20003f45070 */
[----:B------:R-:W2:Y:S01]  /*1f6a0*/  LDL.LU R10, [R1+0x1c] ;  /* 0x00001c00010a7983 */ /* 0x000ea20000300800 */
[----:B------:R-:W-:Y:S01]  /*1f6b0*/  ISETP.NE.AND.EX P1, PT, RZ, c[0x0][0x50c], PT, P0 ;  /* 0x00014300ff007a0c */ /* 0x000fe20003f25300 */
[----:B------:R-:W-:Y:S01]  /*1f6c0*/  IMAD.MOV.U32 R17, RZ, RZ, c[0x0][0x388] ;  /* 0x0000e200ff117624 */ /* 0x000fe200078e00ff */
[----:B------:R-:W-:Y:S02]  /*1f6d0*/  ISETP.NE.AND.EX P2, PT, RZ, c[0x0][0x504], PT, P2 ;  /* 0x00014100ff007a0c */ /* 0x000fe40003f45320 */
[----:B-1----:R-:W-:Y:S02]  /*1f6e0*/  F2FP.BF16.PACK_AB R6, R27, R26 ;  /* 0x0000001a1b06723e */ /* 0x002fe400000010ff */
[----:B---3--:R-:W-:Y:S02]  /*1f6f0*/  F2FP.BF16.PACK_AB R4, R67, R66 ;  /* 0x000000424304723e */ /* 0x008fe400000010ff */
[----:B----4-:R-:W-:-:S03]  /*1f700*/  F2FP.BF16.PACK_AB R3, R51, R50 ;  /* 0x000000323303723e */ /* 0x010fc600000010ff */
[----:B------:R1:W-:Y:S01]  /*1f710*/  STS [R9+0x4400], R4 ;  /* 0x0044000409007388 */ /* 0x0003e20000000800 */
[----:B------:R-:W-:-:S03]  /*1f720*/  F2FP.BF16.PACK_AB R2, R63, R62 ;  /* 0x0000003e3f02723e */ /* 0x000fc600000010ff */
[----:B------:R3:W-:Y:S04]  /*1f730*/  STS [R8+0x4080], R3 ;  /* 0x0040800308007388 */ /* 0x0007e80000000800 */
[----:B------:R4:W-:Y:S04]  /*1f740*/  STS [R8+0x4480], R2 ;  /* 0x0044800208007388 */ /* 0x0009e80000000800 */
[----:B------:R2:W-:Y:S01]  /*1f750*/  STS [R11+0x4000], R6 ;  /* 0x004000060b007388 */ /* 0x0005e20000000800 */
[----:B-1----:R-:W-:Y:S02]  /*1f760*/  IMAD.MOV.U32 R4, RZ, RZ, 0x4 ;  /* 0x00000004ff047424 */ /* 0x002fe400078e00ff */
[----:B---3--:R-:W-:Y:S01]  /*1f770*/  IMAD.MOV.U32 R3, RZ, RZ, RZ ;  /* 0x000000ffff037224 */ /* 0x008fe200078e00ff */
[----:B----4-:R-:W-:-:S05]  /*1f780*/  F2FP.BF16.PACK_AB R2, R57, R56 ;  /* 0x000000383902723e */ /* 0x010fca00000010ff */
[----:B------:R1:W-:Y:S01]  /*1f790*/  STS [R11+0x4400], R2 ;  /* 0x004400020b007388 */ /* 0x0003e20000000800 */
[----:B--2---:R-:W-:-:S03]  /*1f7a0*/  @P1 IMAD.WIDE R8, R14, R4, c[0x0][0x508] ;  /* 0x000142000e081625 */ /* 0x004fc600078e0204 */
[----:B------:R-:W-:Y:S01]  /*1f7b0*/  BAR.SYNC.DEFER_BLOCKING 0x1, 0x100 ;  /* 0x0044000000007b1d */ /* 0x000fe20000010000 */
[----:B------:R-:W-:-:S05]  /*1f7c0*/  IMAD.WIDE R4, R14, R4, c[0x0][0x500] ;  /* 0x000140000e047625 */ /* 0x000fca00078e0204 */
[----:B------:R1:W5:Y:S04]  /*1f7d0*/  @P1 LDG.E R17, [R8.64] ;  /* 0x0000000808111981 */ /* 0x000368000c1e1900 */
[----:B------:R1:W5:Y:S01]  /*1f7e0*/  @P2 LDG.E R3, [R4.64] ;  /* 0x0000000804032981 */ /* 0x000362000c1e1900 */
[----:B------:R-:W-:-:S04]  /*1f7f0*/  ISETP.NE.AND P0, PT, R10, RZ, PT ;  /* 0x000000ff0a00720c */ /* 0x000fc80003f05270 */
[----:B------:R-:W-:Y:S01]  /*1f800*/  SEL R6, R10, c[0x0][0x3d4], P0 ;  /* 0x0000f5000a067a07 */ /* 0x000fe20000000000 */
[----:B------:R-:W-:Y:S05]  /*1f810*/  @P1 BRA `(.L_x_1084) ;  /* 0x0000004000001947 */ /* 0x000fea0003800000 */
[----:B-1----:R-:W-:Y:S05]  /*1f820*/  @!P2 BRA `(.L_x_1084) ;  /* 0x000000300000a947 */ /* 0x002fea0003800000 */
[----:B------:R1:W2:Y:S04]  /*1f830*/  LDG.E R2, [R4.64] ;  /* 0x0000000804027981 */ /* 0x0002a8000c1e1900 */
[----:B-1----:R-:W2:Y:S02]  /*1f840*/  LDG.E R4, [R4.64+0x4] ;  /* 0x0000040804047981 */ /* 0x002ea4000c1e1900 */
[----:B--2--5:R-:W-:Y:S02]  /*1f850*/  IADD3 R17, -R2, R4, RZ ;  /* 0x0000000402117210 */ /* 0x024fe40007ffe1ff */
.L_x_1084:
[----:B-1----:R-:W2:Y:S04]  /*1f860*/  LDL R8, [R1+0x14] ;  /* 0x0000140001087983 */ /* 0x002ea80000100800 */
[----:B------:R-:W3:Y:S04]  /*1f870*/  LDL.LU R5, [R1+0x20] ;  /* 0x0000200001057983 */ /* 0x000ee80000300800 */
[----:B------:R-:W2:Y:S04]  /*1f880*/  LDL R28, [R1+0xc] ;  /* 0x00000c00011c7983 */ /* 0x000ea80000100800 */
[----:B------:R-:W4:Y:S04]  /*1f890*/  LDL R70, [R1+0x28] ;  /* 0x0000280001467983 */ /* 0x000f280000100800 */
[----:B------:R-:W4:Y:S01]  /*1f8a0*/  LDL R71, [R1+0x68] ;  /* 0x0000680001477983 */ /* 0x000f220000100800 */
        /* <DEDUP_REMOVED lines=10> */
[----:B------:R-:W-:Y:S02]  /*1f950*/  ISETP.NE.AND.EX P0, PT, RZ, c[0x0][0x504], PT, P0 ;  /* 0x00014100ff007a0c */ /* 0x000fe40003f05300 */
[----:B------:R-:W-:Y:S02]  /*1f960*/  SHF.R.S32.HI R4, RZ, 0x1f, R14 ;  /* 0x0000001fff047819 */ /* 0x000fe4000001140e */
[----:B------:R-:W-:Y:S01]  /*1f970*/  SEL R2, R14, RZ, !P0 ;  /* 0x000000ff0e027207 */ /* 0x000fe20004000000 */
[----:B------:R-:W1:Y:S01]  /*1f980*/  S2R R74, SR_TID.X ;  /* 0x00000000004a7919 */ /* 0x000e620000002100 */
[----:B---3--:R-:W-:Y:S01]  /*1f990*/  LOP3.LUT R5, R5, 0xffff, RZ, 0xc0, !PT ;  /* 0x0000ffff05057812 */ /* 0x008fe200078ec0ff */
[----:B--2---:R-:W-:Y:S01]  /*1f9a0*/  IMAD.IADD R6, R8, 0x1, R28 ;  /* 0x0000000108067824 */ /* 0x004fe200078e021c */
[----:B------:R-:W-:Y:S01]  /*1f9b0*/  SEL R8, R4, RZ, !P0 ;  /* 0x000000ff04087207 */ /* 0x000fe20004000000 */
[----:B-1----:R-:W-:-:S02]  /*1f9c0*/  IMAD R4, R11, R2, RZ ;  /* 0x000000020b047224 */ /* 0x002fc400078e02ff */
[----:B------:R-:W-:-:S04]  /*1f9d0*/  @P3 IMAD.HI.U32 R14, R6, c[0x0][0x4ec], RZ ;  /* 0x00013b00060e3a27 */ /* 0x000fc800078e00ff */
[C---:B------:R-:W-:Y:S02]  /*1f9e0*/  IMAD R16, R10.reuse, R8, R4 ;  /* 0x000000080a107224 */ /* 0x040fe400078e0204 */
[----:B------:R-:W-:-:S04]  /*1f9f0*/  IMAD.WIDE.U32 R8, R10, R2, RZ ;  /* 0x000000020a087225 */ /* 0x000fc800078e00ff */
[----:B------:R-:W-:-:S04]  /*1fa00*/  IMAD.WIDE.U32 R10, R18, R5, RZ ;  /* 0x00000005120a7225 */ /* 0x000fc800078e00ff */
[----:B------:R-:W-:Y:S01]  /*1fa10*/  IMAD.MOV.U32 R4, RZ, RZ, R6 ;  /* 0x000000ffff047224 */ /* 0x000fe200078e0006 */
[----:B------:R-:W-:Y:S01]  /*1fa20*/  @P3 SHF.R.U32.HI R4, RZ, c[0x0][0x4f0], R14 ;  /* 0x00013c00ff043a19 */ /* 0x000fe2000001160e */
[----:B------:R-:W-:Y:S01]  /*1fa30*/  IMAD R15, R19, R5, RZ ;  /* 0x00000005130f7224 */ /* 0x000fe200078e02ff */
[----:B----4-:R-:W-:Y:S01]  /*1fa40*/  SEL R14, R70, RZ, P2 ;  /* 0x000000ff460e7207 */ /* 0x010fe20001000000 */
        /* <DEDUP_REMOVED lines=45> */
[----:B------:R-:W-:Y:S01]  /*1fd20*/  IADD3 R6, R0, R28, RZ ;  /* 0x0000001c00067210 */ /* 0x000fe20007ffe0ff */
        /* <DEDUP_REMOVED lines=34> */
[----:B------:R-:W-:Y:S02]  /*1ff50*/  IADD3 R5, R101, R28, RZ ;  /* 0x0000001c65057210 */ /* 0x000fe40007ffe0ff */
[----:B------:R-:W-:Y:S01]  /*1ff60*/  LEA.HI.X R6, R2, c[0x0][0x384], R3, 0x1, P0 ;  /* 0x0000e10002067a11 */ /* 0x000fe200000f0c03 */
[----:B------:R-:W-:Y:S05]  /*1ff70*/  BRA.DIV ~URZ, `(.L_x_1086) ;  /* 0x000055927f007947 */ /* 0x000fea000b800000 */
[----:B--234-:R2:W3:Y:S02]  /*1ff80*/  SHFL.IDX PT, R9, R6, RZ, 0x181f ;  /* 0x00181fff06097589 */ /* 0x01c4e400000e0000 */
.L_x_1174:
[----:B------:R-:W-:Y:S05]  /*1ff90*/  BRA.DIV ~URZ, `(.L_x_1087) ;  /* 0x000055e27f007947 */ /* 0x000fea000b800000 */
[----:B------:R4:W2:Y:S02]  /*1ffa0*/  SHFL.IDX PT, R2, R8, RZ, 0x181f ;  /* 0x00181fff08027589 */ /* 0x0008a400000e0000 */
.L_x_1175:
[----:B------:R-:W-:Y:S01]  /*1ffb0*/  ISETP.GE.AND P0, PT, R5, R4, PT ;  /* 0x000000040500720c */ /* 0x000fe20003f06270 */
[----:B------:R-:W-:-:S12]  /*1ffc0*/  BSSY B0, `(.L_x_1088) ;  /* 0x000000a000007945 */ /* 0x000fd80003800000 */
[----:B------:R-:W-:Y:S05]  /*1ffd0*/  @P0 BRA `(.L_x_1089) ;  /* 0x0000008000000947 */ /* 0x000fea0003800000 */
[----:B------:R-:W-:Y:S02]  /*1ffe0*/  ISETP.GE.AND P1, PT, R76, c[0x0][0x3c8], PT ;  /* 0x0000f2004c007a0c */ /* 0x000fe40003f26270 */
[----:B------:R-:W-:-:S11]  /*1fff0*/  ISETP.GE.AND P0, PT, R211, c[0x0][0x3c8], PT ;  /* 0x0000f200d3007a0c */ /* 0x000fd60003f06270 */
[CC--:B--2---:R-:W-:Y:S02]  /*20000*/  @!P1 LEA R10, P3, R76.reuse, R2.reuse, 0x1 ;  /* 0x000000024c0a9211 */ /* 0x0c4fe400078608ff */
[C---:B------:R-:W-:Y:S02]  /*20010*/  @!P0 LEA R2, P2, R211.reuse, R2, 0x1 ;  /* 0x00000002d3028211 */ /* 0x040fe400078408ff */
[-C--:B---3--:R-:W-:Y:S02]  /*20020*/  @!P1 LEA.HI.X R11, R76, R9.reuse, R77, 0x1, P3 ;  /* 0x000000094c0b9211 */ /* 0x088fe400018f0c4d */
[----:B------:R-:W-:-:S03]  /*20030*/  @!P0 LEA.HI.X R3, R211, R9, R238, 0x1, P2 ;  /* 0x00000009d3038211 */ /* 0x000fc600010f0cee */
[----:B------:R2:W-:Y:S04]  /*20040*/  @!P1 ST.E.128 [R10.64], R20 ;  /* 0x000000140a009985 */ /* 0x0005e8000c101d08 */
[----:B-1----:R2:W-:Y:S02]  /*20050*/  @!P0 ST.E.128 [R2.64], R16 ;  /* 0x0000001002008985 */ /* 0x0025e4000c101d08 */
.L_x_1089:
[----:B------:R-:W-:Y:S05]  /*20060*/  BSYNC B0 ;  /* 0x0000000000007941 */ /* 0x000fea0003800000 */
.L_x_1088:
[----:B------:R-:W-:Y:S05]  /*20070*/  BRA.DIV ~URZ, `(.L_x_1090) ;  /* 0x000055727f007947 */ /* 0x000fea000b800000 */
[----:B---3--:R3:W4:Y:S04]  /*20080*/  SHFL.IDX PT, R9, R6, 0x1, 0x181f ;  /* 0x00381f0006097f89 */ /* 0x00872800000e0000 */
[----:B--2---:R3:W2:Y:S02]  /*20090*/  SHFL.IDX PT, R2, R8, 0x1, 0x181f ;  /* 0x00381f0008027f89 */ /* 0x0046a400000e0000 */
.L_x_1176:
[----:B------:R-:W-:Y:S01]  /*200a0*/  IADD3 R3, R5, 0x20, RZ ;  /* 0x0000002005037810 */ /* 0x000fe20007ffe0ff */
[----:B------:R-:W-:Y:S03]  /*200b0*/  BSSY B0, `(.L_x_1091) ;  /* 0x000000b000007945 */ /* 0x000fe60003800000 */
[----:B------:R-:W-:-:S13]  /*200c0*/  ISETP.GE.AND P0, PT, R3, R4, PT ;  /* 0x000000040300720c */ /* 0x000fda0003f06270 */
[----:B------:R-:W-:Y:S05]  /*200d0*/  @P0 BRA `(.L_x_1092) ;  /* 0x0000008000000947 */ /* 0x000fea0003800000 */
[----:B------:R-:W-:Y:S02]  /*200e0*/  ISETP.GE.AND P1, PT, R76, c[0x0][0x3c8], PT ;  /* 0x0000f2004c007a0c */ /* 0x000fe40003f26270 */
[----:B------:R-:W-:-:S11]  /*200f0*/  ISETP.GE.AND P0, PT, R211, c[0x0][0x3c8], PT ;  /* 0x0000f200d3007a0c */ /* 0x000fd60003f06270 */
[CC--:B--2---:R-:W-:Y:S02]  /*20100*/  @!P1 LEA R10, P3, R76.reuse, R2.reuse, 0x1 ;  /* 0x000000024c0a9211 */ /* 0x0c4fe400078608ff */
[C---:B------:R-:W-:Y:S02]  /*20110*/  @!P0 LEA R2, P2, R211.reuse, R2, 0x1 ;  /* 0x00000002d3028211 */ /* 0x040fe400078408ff */
[-C--:B----4-:R-:W-:Y:S02]  /*20120*/  @!P1 LEA.HI.X R11, R76, R9.reuse, R77, 0x1, P3 ;  /* 0x000000094c0b9211 */ /* 0x090fe400018f0c4d */
[----:B------:R-:W-:-:S03]  /*20130*/  @!P0 LEA.HI.X R3, R211, R9, R238, 0x1, P2 ;  /* 0x00000009d3038211 */ /* 0x000fc600010f0cee */
[----:B------:R2:W-:Y:S04]  /*20140*/  @!P1 ST.E.128 [R10.64], R32 ;  /* 0x000000200a009985 */ /* 0x0005e8000c101d08 */
[----:B-1----:R2:W-:Y:S02]  /*20150*/  @!P0 ST.E.128 [R2.64], R24 ;  /* 0x0000001802008985 */ /* 0x0025e4000c101d08 */
.L_x_1092:
[----:B------:R-:W-:Y:S05]  /*20160*/  BSYNC B0 ;  /* 0x0000000000007941 */ /* 0x000fea0003800000 */
.L_x_1091:
[----:B------:R-:W-:Y:S05]  /*20170*/  BRA.DIV ~URZ, `(.L_x_1093) ;  /* 0x000055427f007947 */ /* 0x000fea000b800000 */
[----:B----4-:R4:W3:Y:S02]  /*20180*/  SHFL.IDX PT, R9, R6, 0x2, 0x181f ;  /* 0x00581f0006097f89 */ /* 0x0108e400000e0000 */
.L_x_1177:
[----:B------:R-:W-:Y:S05]  /*20190*/  BRA.DIV ~URZ, `(.L_x_1094) ;  /* 0x000055927f007947 */ /* 0x000fea000b800000 */
[----:B--2---:R2:W4:Y:S02]  /*201a0*/  SHFL.IDX PT, R2, R8, 0x2, 0x181f ;  /* 0x00581f0008027f89 */ /* 0x00452400000e0000 */
.L_x_1178:
[----:B------:R-:W-:Y:S01]  /*201b0*/  IADD3 R3, R5, 0x40, RZ ;  /* 0x0000004005037810 */ /* 0x000fe20007ffe0ff */
[----:B------:R-:W-:Y:S03]  /*201c0*/  BSSY B0, `(.L_x_1095) ;  /* 0x000000b000007945 */ /* 0x000fe60003800000 */
[----:B------:R-:W-:-:S13]  /*201d0*/  ISETP.GE.AND P0, PT, R3, R4, PT ;  /* 0x000000040300720c */ /* 0x000fda0003f06270 */
[----:B------:R-:W-:Y:S05]  /*201e0*/  @P0 BRA `(.L_x_1096) ;  /* 0x0000008000000947 */ /* 0x000fea0003800000 */
[----:B------:R-:W-:Y:S02]  /*201f0*/  ISETP.GE.AND P1, PT, R76, c[0x0][0x3c8], PT ;  /* 0x0000f2004c007a0c */ /* 0x000fe40003f26270 */
[----:B------:R-:W-:-:S11]  /*20200*/  ISETP.GE.AND P0, PT, R211, c[0x0][0x3c8], PT ;  /* 0x0000f200d3007a0c */ /* 0x000fd60003f06270 */
[CC--:B----4-:R-:W-:Y:S02]  /*20210*/  @!P1 LEA R10, P3, R76.reuse, R2.reuse, 0x1 ;  /* 0x000000024c0a9211 */ /* 0x0d0fe400078608ff */
[C---:B------:R-:W-:Y:S02]  /*20220*/  @!P0 LEA R2, P2, R211.reuse, R2, 0x1 ;  /* 0x00000002d3028211 */ /* 0x040fe400078408ff */
[-C--:B---3--:R-:W-:Y:S02]  /*20230*/  @!P1 LEA.HI.X R11, R76, R9.reuse, R77, 0x1, P3 ;  /* 0x000000094c0b9211 */ /* 0x088fe400018f0c4d */
[----:B------:R-:W-:-:S03]  /*20240*/  @!P0 LEA.HI.X R3, R211, R9, R238, 0x1, P2 ;  /* 0x00000009d3038211 */ /* 0x000fc600010f0cee */
[----:B------:R3:W-:Y:S04]  /*20250*/  @!P1 ST.E.128 [R10.64], R40 ;  /* 0x000000280a009985 */ /* 0x0007e8000c101d08 */
[----:B-1----:R3:W-:Y:S02]  /*20260*/  @!P0 ST.E.128 [R2.64], R36 ;  /* 0x0000002402008985 */ /* 0x0027e4000c101d08 */
.L_x_1096:
[----:B------:R-:W-:Y:S05]  /*20270*/  BSYNC B0 ;  /* 0x0000000000007941 */ /* 0x000fea0003800000 */
.L_x_1095:
[----:B------:R-:W-:Y:S05]  /*20280*/  BRA.DIV ~URZ, `(.L_x_1097) ;  /* 0x000055127f007947 */ /* 0x000fea000b800000 */
[----:B---3--:R3:W2:Y:S04]  /*20290*/  SHFL.IDX PT, R9, R6, 0x3, 0x181f ;  /* 0x00781f0006097f89 */ /* 0x0086a800000e0000 */
[----:B----4-:R3:W4:Y:S02]  /*202a0*/  SHFL.IDX PT, R6, R8, 0x3, 0x181f ;  /* 0x00781f0008067f89 */ /* 0x01072400000e0000 */
.L_x_1179:
        /* <DEDUP_REMOVED lines=13> */
.L_x_1085:
        /* <DEDUP_REMOVED lines=34> */
.L_x_1180:
[----:B------:R-:W-:Y:S05]  /*205a0*/  BRA.DIV ~URZ, `(.L_x_1100) ;  /* 0x000053327f007947 */ /* 0x000fea000b800000 */
[----:B------:R3:W4:Y:S02]  /*205b0*/  SHFL.IDX PT, R2, R5, RZ, 0x1c1f ;  /* 0x001c1fff05027589 */ /* 0x00072400000e0000 */
.L_x_1181:
        /* <DEDUP_REMOVED lines=10> */
[----:B--2---:R-:W-:Y:S01]  /*20660*/  @!P1 IMAD.MOV.U32 R3, RZ, RZ, R4 ;  /* 0x000000ffff039224 */ /* 0x004fe200078e0004 */
[----:B------:R-:W-:Y:S02]  /*20670*/  SHF.R.S32.HI R16, RZ, 0x1f, R16 ;  /* 0x0000001fff107819 */ /* 0x000fe40000011410 */
[----:B----4-:R-:W-:Y:S01]  /*20680*/  @!P0 LEA R8, P2, R15, R2, 0x2 ;  /* 0x000000020f088211 */ /* 0x010fe200078410ff */
[C---:B------:R-:W-:Y:S01]  /*20690*/  @!P1 IMAD.WIDE R10, R245.reuse, 0x4, R2 ;  /* 0x00000004f50a9825 */ /* 0x040fe200078e0202 */
[----:B------:R-:W-:-:S02]  /*206a0*/  IADD3 R19, R245, 0x20, RZ ;  /* 0x00000020f5137810 */ /* 0x000fc40007ffe0ff */
[----:B------:R-:W-:Y:S02]  /*206b0*/  @!P0 LEA.HI.X R9, R15, R4, R16, 0x2, P2 ;  /* 0x000000040f098211 */ /* 0x000fe400010f1410 */
[C---:B------:R-:W-:Y:S01]  /*206c0*/  IADD3 R15, R245.reuse, 0x28, RZ ;  /* 0x00000028f50f7810 */ /* 0x040fe20007ffe0ff */
[----:B------:R2:W-:Y:S01]  /*206d0*/  @!P1 ST.E.64 [R10.64], R54 ;  /* 0x000000360a009985 */ /* 0x0005e2000c101b08 */
[----:B------:R-:W-:Y:S02]  /*206e0*/  IADD3 R20, R245, 0x10, RZ ;  /* 0x00000010f5147810 */ /* 0x000fe40007ffe0ff */
[----:B------:R-:W-:Y:S01]  /*206f0*/  ISETP.GE.AND P2, PT, R19, c[0x0][0x3c8], PT ;  /* 0x0000f20013007a0c */ /* 0x000fe20003f46270 */
[----:B------:R4:W-:Y:S01]  /*20700*/  @!P0 ST.E.64 [R8.64], R30 ;  /* 0x0000001e08008985 */ /* 0x0009e2000c101b08 */
[----:B------:R-:W-:Y:S02]  /*20710*/  IADD3 R16, R245, 0x18, RZ ;  /* 0x00000018f5107810 */ /* 0x000fe40007ffe0ff */
[----:B------:R-:W-:-:S02]  /*20720*/  ISETP.GE.AND P1, PT, R15, c[0x0][0x3c8], PT ;  /* 0x0000f2000f007a0c */ /* 0x000fc40003f26270 */
[----:B------:R-:W-:Y:S02]  /*20730*/  SHF.R.S32.HI R20, RZ, 0x1f, R20 ;  /* 0x0000001fff147819 */ /* 0x000fe40000011414 */
[----:B------:R-:W-:Y:S02]  /*20740*/  SHF.R.S32.HI R16, RZ, 0x1f, R16 ;  /* 0x0000001fff107819 */ /* 0x000fe40000011410 */
[C---:B------:R-:W-:Y:S02]  /*20750*/  IADD3 R21, R245.reuse, 0x20, RZ ;  /* 0x00000020f5157810 */ /* 0x040fe40007ffe0ff */
[----:B------:R-:W-:Y:S02]  /*20760*/  IADD3 R3, R245, 0x48, RZ ;  /* 0x00000048f5037810 */ /* 0x000fe40007ffe0ff */
[----:B------:R-:W-:Y:S02]  /*20770*/  SHF.R.S32.HI R21, RZ, 0x1f, R21 ;  /* 0x0000001fff157819 */ /* 0x000fe40000011415 */
[----:B------:R-:W-:-:S02]  /*20780*/  SHF.R.S32.HI R3, RZ, 0x1f, R3 ;  /* 0x0000001fff037819 */ /* 0x000fc40000011403 */
        /* <DEDUP_REMOVED lines=35> */
[----:B------:R-:W-:Y:S01]  /*209c0*/  @!P2 LEA R14, P0, R18, R2, 0x2 ;  /* 0x00000002120ea211 */ /* 0x000fe200078010ff */
[----:B------:R4:W-:Y:S01]  /*209d0*/  @!P4 ST.E.64 [R8.64], R42 ;  /* 0x0000002a0800c985 */ /* 0x0009e2000c101b08 */
[----:B------:R-:W-:Y:S02]  /*209e0*/  ISETP.GE.AND P5, PT, R20, c[0x0][0x3c8], PT ;  /* 0x0000f20014007a0c */ /* 0x000fe40003fa6270 */
[----:B------:R-:W-:-:S04]  /*209f0*/  SHF.R.S32.HI R21, RZ, 0x1f, R21 ;  /* 0x0000001fff157819 */ /* 0x000fc80000011415 */
[----:B------:R-:W-:Y:S02]  /*20a00*/  @!P2 LEA.HI.X R15, R18, R4, R21, 0x2, P0 ;  /* 0x00000004120fa211 */ /* 0x000fe400000f1415 */
[C---:B------:R-:W-:Y:S02]  /*20a10*/  IADD3 R18, R245.reuse, 0x60, RZ ;  /* 0x00000060f5127810 */ /* 0x040fe40007ffe0ff */
[----:B------:R-:W-:Y:S01]  /*20a20*/  IADD3 R21, R245, 0x58, RZ ;  /* 0x00000058f5157810 */ /* 0x000fe20007ffe0ff */
[----:B------:R5:W-:Y:S01]  /*20a30*/  @!P2 ST.E.64 [R14.64], R92 ;  /* 0x0000005c0e00a985 */ /* 0x000be2000c101b08 */
[----:B------:R-:W-:Y:S02]  /*20a40*/  ISETP.GE.AND P4, PT, R18, c[0x0][0x3c8], PT ;  /* 0x0000f20012007a0c */ /* 0x000fe40003f86270 */
[----:B------:R-:W-:Y:S02]  /*20a50*/  SHF.R.S32.HI R21, RZ, 0x1f, R21 ;  /* 0x0000001fff157819 */ /* 0x000fe40000011415 */
[----:B--2---:R-:W-:-:S02]  /*20a60*/  @!P6 LEA R10, P0, R16, R2, 0x2 ;  /* 0x00000002100ae211 */ /* 0x004fc400078010ff */
        /* <DEDUP_REMOVED lines=11> */
[----:B------:R-:W-:Y:S02]  /*20b20*/  ISETP.GE.AND P1, PT, R19, c[0x0][0x3c8], PT ;  /* 0x0000f20013007a0c */ /* 0x000fe40003f26270 */
[----:B------:R-:W-:Y:S02]  /*20b30*/  ISETP.GE.AND P0, PT, R16, c[0x0][0x3c8], PT ;  /* 0x0000f20010007a0c */ /* 0x000fe40003f06270 */
[-C--:B-----5:R-:W-:Y:S02]  /*20b40*/  @!P4 LEA R14, P6, R18, R2.reuse, 0x2 ;  /* 0x00000002120ec211 */ /* 0x0a0fe400078c10ff */
[----:B--2---:R-:W-:-:S04]  /*20b50*/  @!P5 LEA R8, P3, R20, R2, 0x2 ;  /* 0x000000021408d211 */ /* 0x004fc800078610ff */
[----:B------:R-:W-:Y:S02]  /*20b60*/  @!P5 LEA.HI.X R9, R20, R4, R21, 0x2, P3 ;  /* 0x000000041409d211 */ /* 0x000fe400018f1415 */
[C---:B------:R-:W-:Y:S02]  /*20b70*/  IADD3 R20, R245.reuse, 0x60, RZ ;  /* 0x00000060f5147810 */ /* 0x040fe40007ffe0ff */
[----:B------:R-:W-:Y:S01]  /*20b80*/  IADD3 R21, R245, 0x68, RZ ;  /* 0x00000068f5157810 */ /* 0x000fe20007ffe0ff */
[----:B------:R2:W-:Y:S01]  /*20b90*/  @!P5 ST.E.64 [R8.64], R48 ;  /* 0x000000300800d985 */ /* 0x0005e2000c101b08 */
[----:B------:R-:W-:Y:S02]  /*20ba0*/  SHF.R.S32.HI R20, RZ, 0x1f, R20 ;  /* 0x0000001fff147819 */ /* 0x000fe40000011414 */
[----:B----4-:R-:W-:Y:S02]  /*20bb0*/  @!P2 LEA R10, P3, R3, R2, 0x2 ;  /* 0x00000002030aa211 */ /* 0x010fe400078610ff */
[----:B------:R-:W-:-:S02]  /*20bc0*/  @!P4 LEA.HI.X R15, R18, R4, R20, 0x2, P6 ;  /* 0x00000004120fc211 */ /* 0x000fc400030f1414 */
[----:B------:R-:W-:Y:S02]  /*20bd0*/  SHF.R.S32.HI R21, RZ, 0x1f, R21 ;  /* 0x0000001fff157819 */ /* 0x000fe40000011415 */
[C---:B------:R-:W-:Y:S01]  /*20be0*/  IADD3 R20, R245.reuse, 0x70, RZ ;  /* 0x00000070f5147810 */ /* 0x040fe20007ffe0ff */
[----:B------:R4:W-:Y:S01]  /*20bf0*/  @!P4 ST.E.64 [R14.64], R84 ;  /* 0x000000540e00c985 */ /* 0x0009e2000c101b08 */
[----:B------:R-:W-:Y:S02]  /*20c00*/  IADD3 R18, R245, 0x78, RZ ;  /* 0x00000078f5127810 */ /* 0x000fe40007ffe0ff */
[----:B------:R-:W-:Y:S02]  /*20c10*/  SHF.R.S32.HI R20, RZ, 0x1f, R20 ;  /* 0x0000001fff147819 */ /* 0x000fe40000011414 */
[----:B------:R-:W-:Y:S02]  /*20c20*/  @!P2 LEA.HI.X R11, R3, R4, R21, 0x2, P3 ;  /* 0x00000004030ba211 */ /* 0x000fe400018f1415 */
[----:B------:R-:W-:-:S03]  /*20c30*/  SHF.R.S32.HI R18, RZ, 0x1f, R18 ;  /* 0x0000001fff127819 */ /* 0x000fc60000011412 */
[----:B------:R4:W-:Y:S01]  /*20c40*/  @!P2 ST.E.64 [R10.64], R64 ;  /* 0x000000400a00a985 */ /* 0x0009e2000c101b08 */
[CC--:B--2---:R-:W-:Y:S02]  /*20c50*/  @!P1 LEA R8, P5, R19.reuse, R2.reuse, 0x2 ;  /* 0x0000000213089211 */ /* 0x0c4fe400078a10ff */
[C---:B------:R-:W-:Y:S02]  /*20c60*/  @!P0 LEA R2, P3, R16.reuse, R2, 0x2 ;  /* 0x0000000210028211 */ /* 0x040fe400078610ff */
[-C--:B------:R-:W-:Y:S02]  /*20c70*/  @!P1 LEA.HI.X R9, R19, R4.reuse, R20, 0x2, P5 ;  /* 0x0000000413099211 */ /* 0x080fe400028f1414 */
[----:B------:R-:W-:-:S03]  /*20c80*/  @!P0 LEA.HI.X R3, R16, R4, R18, 0x2, P3 ;  /* 0x0000000410038211 */ /* 0x000fc600018f1412 */
[----:B------:R4:W-:Y:S04]  /*20c90*/  @!P1 ST.E.64 [R8.64], R50 ;  /* 0x0000003208009985 */ /* 0x0009e8000c101b08 */
[----:B------:R4:W-:Y:S02]  /*20ca0*/  @!P0 ST.E.64 [R2.64], R26 ;  /* 0x0000001a02008985 */ /* 0x0009e4000c101b08 */
.L_x_1102:
[----:B------:R-:W-:Y:S05]  /*20cb0*/  BSYNC B0 ;  /* 0x0000000000007941 */ /* 0x000fea0003800000 */
.L_x_1101:
[----:B------:R-:W-:Y:S05]  /*20cc0*/  BRA.DIV ~URZ, `(.L_x_1103) ;  /* 0x00004c827f007947 */ /* 0x000fea000b800000 */
[----:B--2---:R2:W1:Y:S04]  /*20cd0*/  SHFL.IDX PT, R4, R6, 0x1, 0x1c1f ;  /* 0x003c1f0006047f89 */ /* 0x00446800000e0000 */
[----:B----4-:R2:W4:Y:S02]  /*20ce0*/  SHFL.IDX PT, R2, R5, 0x1, 0x1c1f ;  /* 0x003c1f0005027f89 */ /* 0x01052400000e0000 */
.L_x_1182:
[----:B------:R-:W-:-:S13]  /*20cf0*/  ISETP.NE.AND P0, PT, R17, RZ, PT ;  /* 0x000000ff1100720c */ /* 0x000fda0003f05270 */
[----:B------:R-:W-:Y:S05]  /*20d00*/  @P0 BRA `(.L_x_1098) ;  /* 0x0000127000000947 */ /* 0x000fea0003800000 */
[C---:B------:R-:W-:Y:S02]  /*20d10*/  IADD3 R19, R245.reuse, 0x8, RZ ;  /* 0x00000008f5137810 */ /* 0x040fe40007ffe0ff */
[----:B------:R-:W-:Y:S02]  /*20d20*/  ISETP.GE.AND P2, PT, R245, c[0x0][0x3c8], PT ;  /* 0x0000f200f5007a0c */ /* 0x000fe40003f46270 */
[----:B------:R-:W-:Y:S02]  /*20d30*/  ISETP.GE.AND P1, PT, R19, c[0x0][0x3c8], PT ;  /* 0x0000f20013007a0c */ /* 0x000fe40003f26270 */
[C---:B-12---:R-:W-:Y:S02]  /*20d40*/  IADD3 R6, R245.reuse, 0x10, RZ ;  /* 0x00000010f5067810 */ /* 0x046fe40007ffe0ff */
[----:B------:R-:W-:Y:S02]  /*20d50*/  IADD3 R20, R245, 0x20, RZ ;  /* 0x00000020f5147810 */ /* 0x000fe40007ffe0ff */
[----:B------:R-:W-:-:S02]  /*20d60*/  ISETP.GE.AND P0, PT, R6, c[0x0][0x3c8], PT ;  /* 0x0000f20006007a0c */ /* 0x000fc40003f06270 */
[----:B------:R-:W-:Y:S02]  /*20d70*/  IADD3 R21, R245, 0x8, RZ ;  /* 0x00000008f5157810 */ /* 0x000fe40007ffe0ff */
[----:B------:R-:W-:Y:S01]  /*20d80*/  ISETP.GE.AND P4, PT, R20, c[0x0][0x3c8], PT ;  /* 0x0000f20014007a0c */ /* 0x000fe20003f86270 */
[----:B------:R-:W-:Y:S01]  /*20d90*/  @!P2 IMAD.MOV.U32 R3, RZ, RZ, R4 ;  /* 0x000000ffff03a224 */ /* 0x000fe200078e0004 */
[----:B------:R-:W-:Y:S02]  /*20da0*/  SHF.R.S32.HI R21, RZ, 0x1f, R21 ;  /* 0x0000001fff157819 */ /* 0x000fe40000011415 */
[----:B----4-:R-:W-:Y:S01]  /*20db0*/  @!P1 LEA R10, P3, R19, R2, 0x2 ;  /* 0x00000002130a9211 */ /* 0x010fe200078610ff */
[C---:B------:R-:W-:Y:S01]  /*20dc0*/  @!P2 IMAD.WIDE R14, R245.reuse, 0x4, R2 ;  /* 0x00000004f50ea825 */ /* 0x040fe200078e0202 */
[----:B------:R-:W-:Y:S02]  /*20dd0*/  IADD3 R18, R245, 0x10, RZ ;  /* 0x00000010f5127810 */ /* 0x000fe40007ffe0ff */
[----:B------:R-:W-:-:S02]  /*20de0*/  @!P1 LEA.HI.X R11, R19, R4, R21, 0x2, P3 ;  /* 0x00000004130b9211 */ /* 0x000fc400018f1415 */
[----:B---3--:R-:W-:Y:S01]  /*20df0*/  IADD3 R5, R245, 0x18, RZ ;  /* 0x00000018f5057810 */ /* 0x008fe20007ffe0ff */
[----:B------:R1:W-:Y:S01]  /*20e00*/  @!P2 ST.E.64 [R14.64], R88 ;  /* 0x000000580e00a985 */ /* 0x0003e2000c101b08 */
[C---:B------:R-:W-:Y:S02]  /*20e10*/  @!P0 LEA R8, P6, R6.reuse, R2, 0x2 ;  /* 0x0000000206088211 */ /* 0x040fe400078c10ff */
[----:B------:R-:W-:Y:S01]  /*20e20*/  SHF.R.S32.HI R18, RZ, 0x1f, R18 ;  /* 0x0000001fff127819 */ /* 0x000fe20000011412 */
[----:B------:R2:W-:Y:S01]  /*20e30*/  @!P1 ST.E.64 [R10.64], R68 ;  /* 0x000000440a009985 */ /* 0x0005e2000c101b08 */
[----:B------:R-:W-:Y:S02]  /*20e40*/  ISETP.GE.AND P5, PT, R5, c[0x0][0x3c8], PT ;  /* 0x0000f20005007a0c */ /* 0x000fe40003fa6270 */
[----:B------:R-:W-:Y:S02]  /*20e50*/  @!P0 LEA.HI.X R9, R6, R4, R18, 0x2, P6 ;  /* 0x0000000406098211 */ /* 0x000fe400030f1412 */
[----:B------:R-:W-:-:S02]  /*20e60*/  IADD3 R16, R245, 0x28, RZ ;  /* 0x00000028f5107810 */ /* 0x000fc40007ffe0ff */
[C---:B------:R-:W-:Y:S01]  /*20e70*/  IADD3 R19, R245.reuse, 0x18, RZ ;  /* 0x00000018f5137810 */ /* 0x040fe20007ffe0ff */
[----:B------:R3:W-:Y:S01]  /*20e80*/  @!P0 ST.E.64 [R8.64], R52 ;  /* 0x0000003408008985 */ /* 0x0007e2000c101b08 */
[C---:B------:R-:W-:Y:S02]  /*20e90*/  IADD3 R18, R245.reuse, 0x38, RZ ;  /* 0x00000038f5127810 */ /* 0x040fe40007ffe0ff */
[----:B------:R-:W-:Y:S02]  /*20ea0*/  ISETP.GE.AND P3, PT, R16, c[0x0][0x3c8], PT ;  /* 0x0000f20010007a0c */ /* 0x000fe40003f66270 */
[----:B------:R-:W-:Y:S02]  /*20eb0*/  SHF.R.S32.HI R19, RZ, 0x1f, R19 ;  /* 0x0000001fff137819 */ /* 0x000fe40000011413 */
[----:B------:R-:W-:Y:S02]  /*20ec0*/  IADD3 R21, R245, 0x20, RZ ;  /* 0x00000020f5157810 */ /* 0x000fe40007ffe0ff */
[----:B------:R-:W-:-:S02]  /*20ed0*/  ISETP.GE.AND P1, PT, R18, c[0x0][0x3c8], PT ;  /* 0x0000f20012007a0c */ /* 0x000fc40003f26270 */
[----:B------:R-:W-:Y:S02]  /*20ee0*/  IADD3 R6, R245, 0x30, RZ ;  /* 0x00000030f5067810 */ /* 0x000fe40007ffe0ff */
[----:B------:R-:W-:Y:S02]  /*20ef0*/  SHF.R.S32.HI R21, RZ, 0x1f, R21 ;  /* 0x0000001fff157819 */ /* 0x000fe40000011415 */
[----:B------:R-:W-:Y:S02]  /*20f00*/  ISETP.GE.AND P2, PT, R6, c[0x0][0x3c8], PT ;  /* 0x0000f20006007a0c */ /* 0x000fe40003f46270 */
[-C--:B-1----:R-:W-:Y:S02]  /*20f10*/  @!P5 LEA R14, P0, R5, R2.reuse, 0x2 ;  /* 0x00000002050ed211 */ /* 0x082fe400078010ff */
[----:B------:R-:W-:Y:S02]  /*20f20*/  IADD3 R17, R245, 0x38, RZ ;  /* 0x00000038f5117810 */ /* 0x000fe40007ffe0ff */
[----:B--2---:R-:W-:-:S02]  /*20f30*/  @!P4 LEA R10, P6, R20, R2, 0x2 ;  /* 0x00000002140ac211 */ /* 0x004fc400078c10ff */
[----:B------:R-:W-:Y:S02]  /*20f40*/  @!P5 LEA.HI.X R15, R5, R4, R19, 0x2, P0 ;  /* 0x00000004050fd211 */ /* 0x000fe400000f1413 */
[C---:B------:R-:W-:Y:S02]  /*20f50*/  IADD3 R19, R245.reuse, 0x28, RZ ;  /* 0x00000028f5137810 */ /* 0x040fe40007ffe0ff */
[----:B------:R-:W-:Y:S01]  /*20f60*/  IADD3 R5, R245, 0x40, RZ ;  /* 0x00000040f5057810 */ /* 0x000fe20007ffe0ff */
[----:B------:R1:W-:Y:S01]  /*20f70*/  @!P5 ST.E.64 [R14.64], R96 ;  /* 0x000000600e00d985 */ /* 0x0003e2000c101b08 */
[----:B------:R-:W-:Y:S02]  /*20f80*/  SHF.R.S32.HI R19, RZ, 0x1f, R19 ;  /* 0x0000001fff137819 */ /* 0x000fe40000011413 */
[----:B------:R-:W-:-:S03]  /*20f90*/  SHF.R.S32.HI R17, RZ, 0x1f, R17 ;  /* 0x0000001fff117819 */ /* 0x000fc60000011411 */
[----:B------:R-:W-:Y:S02]  /*20fa0*/  P2R R3, PR, RZ, 0x40 ;  /* 0x00000040ff037803 */ /* 0x000fe40000000000 */
[C---:B---3--:R-:W-:Y:S02]  /*20fb0*/  @!P3 LEA R8, P6, R16.reuse, R2, 0x2 ;  /* 0x000000021008b211 */ /* 0x048fe400078c10ff */
[----:B------:R-:W-:Y:S02]  /*20fc0*/  ISETP.NE.AND P0, PT, R3, RZ, PT ;  /* 0x000000ff0300720c */ /* 0x000fe40003f05270 */
[-C--:B------:R-:W-:Y:S02]  /*20fd0*/  @!P3 LEA.HI.X R9, R16, R4.reuse, R19, 0x2, P6 ;  /* 0x000000041009b211 */ /* 0x080fe400030f1413 */
[----:B------:R-:W-:Y:S02]  /*20fe0*/  @!P4 LEA.HI.X R11, R20, R4, R21, 0x2, P0 ;  /* 0x00000004140bc211 */ /* 0x000fe400000f1415 */
[----:B------:R-:W-:-:S02]  /*20ff0*/  ISETP.GE.AND P0, PT, R5, c[0x0][0x3c8], PT ;  /* 0x0000f20005007a0c */ /* 0x000fc40003f06270 */
[C---:B------:R-:W-:Y:S01]  /*21000*/  IADD3 R20, R245.reuse, 0x30, RZ ;  /* 0x00000030f5147810 */ /* 0x040fe20007ffe0ff */
[----:B------:R2:W-:Y:S01]  /*21010*/  @!P4 ST.E.64 [R10.64], R72 ;  /* 0x000000480a00c985 */ /* 0x0005e2000c101b08 */
[----:B------:R-:W-:Y:S02]  /*21020*/  IADD3 R19, R245, 0x48, RZ ;  /* 0x00000048f5137810 */ /* 0x000fe40007ffe0ff */
[----:B------:R-:W-:Y:S01]  /*21030*/  SHF.R.S32.HI R20, RZ, 0x1f, R20 ;  /* 0x0000001fff147819 */ /* 0x000fe20000011414 */
[----:B------:R3:W-:Y:S01]  /*21040*/  @!P3 ST.E.64 [R8.64], R58 ;  /* 0x0000003a0800b985 */ /* 0x0007e2000c101b08 */
[----:B------:R-:W-:Y:S02]  /*21050*/  ISETP.GE.AND P5, PT, R19, c[0x0][0x3c8], PT ;  /* 0x0000f20013007a0c */ /* 0x000fe40003fa6270 */
[C---:B------:R-:W-:Y:S02]  /*21060*/  IADD3 R16, R245.reuse, 0x50, RZ ;  /* 0x00000050f5107810 */ /* 0x040fe40007ffe0ff */
[----:B------:R-:W-:-:S02]  /*21070*/  IADD3 R21, R245, 0x48, RZ ;  /* 0x00000048f5157810 */ /* 0x000fc40007ffe0ff */
[C---:B-1----:R-:W-:Y:S02]  /*21080*/  @!P2 LEA R14, P3, R6.reuse, R2, 0x2 ;  /* 0x00000002060ea211 */ /* 0x042fe400078610ff */
[----:B------:R-:W-:Y:S02]  /*21090*/  SHF.R.S32.HI R21, RZ, 0x1f, R21 ;  /* 0x0000001fff157819 */ /* 0x000fe40000011415 */
[----:B------:R-:W-:Y:S02]  /*210a0*/  @!P2 LEA.HI.X R15, R6, R4, R20, 0x2, P3 ;  /* 0x00000004060fa211 */ /* 0x000fe400018f1414 */
[C---:B------:R-:W-:Y:S02]  /*210b0*/  IADD3 R6, R245.reuse, 0x40, RZ ;  /* 0x00000040f5067810 */ /* 0x040fe40007ffe0ff */
[----:B------:R-:W-:Y:S01]  /*210c0*/  IADD3 R20, R245, 0x60, RZ ;  /* 0x00000060f5147810 */ /* 0x000fe20007ffe0ff */
[----:B------:R-:W-:Y:S01]  /*210d0*/  @!P2 ST.E.64 [R14.64], R106 ;  /* 0x0000006a0e00a985 */ /* 0x000fe2000c101b08 */
[----:B------:R-:W-:-:S02]  /*210e0*/  SHF.R.S32.HI R6, RZ, 0x1f, R6 ;  /* 0x0000001fff067819 */ /* 0x000fc40000011406 */
[----:B------:R-:W-:Y:S02]  /*210f0*/  ISETP.GE.AND P2, PT, R20, c[0x0][0x3c8], PT ;  /* 0x0000f20014007a0c */ /* 0x000fe40003f46270 */
[-C--:B--2---:R-:W-:Y:S02]  /*21100*/  @!P1 LEA R10, P4, R18, R2.reuse, 0x2 ;  /* 0x00000002120a9211 */ /* 0x084fe400078810ff */
[----:B---3--:R-:W-:-:S04]  /*21110*/  @!P0 LEA R8, P6, R5, R2, 0x2 ;  /* 0x0000000205088211 */ /* 0x008fc800078c10ff */
[----:B------:R-:W-:Y:S02]  /*21120*/  @!P0 LEA.HI.X R9, R5, R4, R6, 0x2, P6 ;  /* 0x0000000405098211 */ /* 0x000fe400030f1406 */
[C---:B------:R-:W-:Y:S02]  /*21130*/  IADD3 R6, R245.reuse, 0x58, RZ ;  /* 0x00000058f5067810 */ /* 0x040fe40007ffe0ff */
[----:B------:R-:W-:-:S03]  /*21140*/  IADD3 R5, R245, 0x70, RZ ;  /* 0x00000070f5057810 */ /* 0x000fc60007ffe0ff */
[----:B------:R-:W-:Y:S02]  /*21150*/  P2R R3, PR, RZ, 0x10 ;  /* 0x00000010ff037803 */ /* 0x000fe40000000000 */
[----:B------:R-:W-:Y:S02]  /*21160*/  ISETP.GE.AND P4, PT, R16, c[0x0][0x3c8], PT ;  /* 0x0000f20010007a0c */ /* 0x000fe40003f86270 */
[----:B------:R-:W-:-:S04]  /*21170*/  ISETP.NE.AND P3, PT, R3, RZ, PT ;  /* 0x000000ff0300720c */ /* 0x000fc80003f65270 */
[----:B------:R-:W-:Y:S02]  /*21180*/  @!P1 LEA.HI.X R11, R18, R4, R17, 0x2, P3 ;  /* 0x00000004120b9211 */ /* 0x000fe400018f1411 */
[----:B------:R-:W-:Y:S02]  /*21190*/  ISETP.GE.AND P3, PT, R6, c[0x0][0x3c8], PT ;  /* 0x0000f20006007a0c */ /* 0x000fe40003f66270 */
[C---:B------:R-:W-:Y:S01]  /*211a0*/  IADD3 R17, R245.reuse, 0x50, RZ ;  /* 0x00000050f5117810 */ /* 0x040fe20007ffe0ff */
[----:B------:R1:W-:Y:S01]  /*211b0*/  @!P1 ST.E.64 [R10.64], R98 ;  /* 0x000000620a009985 */ /* 0x0003e2000c101b08 */
[----:B------:R-:W-:Y:S02]  /*211c0*/  IADD3 R18, R245, 0x68, RZ ;  /* 0x00000068f5127810 */ /* 0x000fe40007ffe0ff */
[----:B------:R-:W-:Y:S01]  /*211d0*/  SHF.R.S32.HI R17, RZ, 0x1f, R17 ;  /* 0x0000001fff117819 */ /* 0x000fe20000011411 */
[----:B------:R2:W-:Y:S01]  /*211e0*/  @!P0 ST.E.64 [R8.64], R60 ;  /* 0x0000003c08008985 */ /* 0x0005e2000c101b08 */
[----:B------:R-:W-:-:S02]  /*211f0*/  ISETP.GE.AND P1, PT, R18, c[0x0][0x3c8], PT ;  /* 0x0000f20012007a0c */ /* 0x000fc40003f26270 */
[----:B-1----:R-:W-:-:S04]  /*21200*/  @!P5 LEA R10, P0, R19, R2, 0x2 ;  /* 0x00000002130ad211 */ /* 0x002fc800078010ff */
[----:B------:R-:W-:Y:S02]  /*21210*/  @!P5 LEA.HI.X R11, R19, R4, R21, 0x2, P0 ;  /* 0x00000004130bd211 */ /* 0x000fe400000f1415 */
[C---:B--2---:R-:W-:Y:S02]  /*21220*/  @!P4 LEA R8, P6, R16.reuse, R2, 0x2 ;  /* 0x000000021008c211 */ /* 0x044fe400078c10ff */
[----:B------:R-:W-:Y:S01]  /*21230*/  IADD3 R19, R245, 0x58, RZ ;  /* 0x00000058f5137810 */ /* 0x000fe20007ffe0ff */
[----:B------:R1:W-:Y:S01]  /*21240*/  @!P5 ST.E.64 [R10.64], R80 ;  /* 0x000000500a00d985 */ /* 0x0003e2000c101b08 */
[----:B------:R-:W-:Y:S02]  /*21250*/  @!P4 LEA.HI.X R9, R16, R4, R17, 0x2, P6 ;  /* 0x000000041009c211 */ /* 0x000fe400030f1411 */
[----:B------:R-:W-:Y:S02]  /*21260*/  @!P3 LEA R16, P5, R6, R2, 0x2 ;  /* 0x000000020610b211 */ /* 0x000fe400078a10ff */
[----:B------:R-:W-:Y:S01]  /*21270*/  ISETP.GE.AND P0, PT, R5, c[0x0][0x3c8], PT ;  /* 0x0000f20005007a0c */ /* 0x000fe20003f06270 */
[----:B------:R2:W-:Y:S01]  /*21280*/  @!P4 ST.E.64 [R8.64], R86 ;  /* 0x000000560800c985 */ /* 0x0005e2000c101b08 */
[----:B------:R-:W-:-:S02]  /*21290*/  SHF.R.S32.HI R19, RZ, 0x1f, R19 ;  /* 0x0000001fff137819 */ /* 0x000fc40000011413 */
[----:B------:R-:W-:Y:S02]  /*212a0*/  IADD3 R21, R245, 0x60, RZ ;  /* 0x00000060f5157810 */ /* 0x000fe40007ffe0ff */
[----:B------:R-:W-:Y:S02]  /*212b0*/  @!P2 LEA R14, P6, R20, R2, 0x2 ;  /* 0x00000002140ea211 */ /* 0x000fe400078c10ff */
[----:B------:R-:W-:-:S03]  /*212c0*/  SHF.R.S32.HI R21, RZ, 0x1f, R21 ;  /* 0x0000001fff157819 */ /* 0x000fc60000011415 */
[----:B------:R-:W-:Y:S02]  /*212d0*/  P2R R3, PR, RZ, 0x20 ;  /* 0x00000020ff037803 */ /* 0x000fe40000000000 */
[----:B------:R-:W-:Y:S02]  /*212e0*/  @!P2 LEA.HI.X R15, R20, R4, R21, 0x2, P6 ;  /* 0x00000004140fa211 */ /* 0x000fe400030f1415 */
[----:B------:R-:W-:-:S04]  /*212f0*/  ISETP.NE.AND P4, PT, R3, RZ, PT ;  /* 0x000000ff0300720c */ /* 0x000fc80003f85270 */
[----:B------:R-:W-:Y:S02]  /*21300*/  @!P3 LEA.HI.X R17, R6, R4, R19, 0x2, P4 ;  /* 0x000000040611b211 */ /* 0x000fe400020f1413 */
[C---:B------:R-:W-:Y:S02]  /*21310*/  IADD3 R19, R245.reuse, 0x68, RZ ;  /* 0x00000068f5137810 */ /* 0x040fe40007ffe0ff */
[----:B------:R-:W-:Y:S01]  /*21320*/  IADD3 R6, R245, 0x70, RZ ;  /* 0x00000070f5067810 */ /* 0x000fe20007ffe0ff */
[----:B------:R3:W-:Y:S01]  /*21330*/  @!P3 ST.E.64 [R16.64], R90 ;  /* 0x0000005a1000b985 */ /* 0x0007e2000c101b08 */
[----:B-1----:R-:W-:Y:S02]  /*21340*/  @!P1 LEA R10, P5, R18, R2, 0x2 ;  /* 0x00000002120a9211 */ /* 0x002fe400078a10ff */
[----:B------:R-:W-:Y:S01]  /*21350*/  SHF.R.S32.HI R19, RZ, 0x1f, R19 ;  /* 0x0000001fff137819 */ /* 0x000fe20000011413 */
[----:B------:R3:W-:Y:S01]  /*21360*/  @!P2 ST.E.64 [R14.64], R82 ;  /* 0x000000520e00a985 */ /* 0x0007e2000c101b08 */
[----:B------:R-:W-:-:S02]  /*21370*/  SHF.R.S32.HI R6, RZ, 0x1f, R6 ;  /* 0x0000001fff067819 */ /* 0x000fc40000011406 */
[C---:B--2---:R-:W-:Y:S02]  /*21380*/  @!P0 LEA R8, P4, R5.reuse, R2, 0x2 ;  /* 0x0000000205088211 */ /* 0x044fe400078810ff */
[-C--:B------:R-:W-:Y:S02]  /*21390*/  @!P1 LEA.HI.X R11, R18, R4.reuse, R19, 0x2, P5 ;  /* 0x00000004120b9211 */ /* 0x080fe400028f1413 */
[----:B------:R-:W-:Y:S02]  /*213a0*/  @!P0 LEA.HI.X R9, R5, R4, R6, 0x2, P4 ;  /* 0x0000000405098211 */ /* 0x000fe400020f1406 */
[----:B------:R-:W-:Y:S01]  /*213b0*/  IADD3 R5, R245, 0x78, RZ ;  /* 0x00000078f5057810 */ /* 0x000fe20007ffe0ff */
[----:B------:R3:W-:Y:S04]  /*213c0*/  @!P1 ST.E.64 [R10.64], R66 ;  /* 0x000000420a009985 */ /* 0x0007e8000c101b08 */
[----:B------:R3:W-:Y:S01]  /*213d0*/  @!P0 ST.E.64 [R8.64], R62 ;  /* 0x0000003e08008985 */ /* 0x0007e2000c101b08 */
[----:B------:R-:W-:-:S13]  /*213e0*/  ISETP.GE.AND P0, PT, R5, c[0x0][0x3c8], PT ;  /* 0x0000f20005007a0c */ /* 0x000fda0003f06270 */
[----:B------:R-:W-:Y:S05]  /*213f0*/  @P0 BRA `(.L_x_1098) ;  /* 0x00000b8000000947 */ /* 0x000fea0003800000 */
[----:B------:R-:W-:Y:S02]  /*21400*/  IADD3 R6, R245, 0x78, RZ ;  /* 0x00000078f5067810 */ /* 0x000fe40007ffe0ff */
[----:B------:R-:W-:Y:S02]  /*21410*/  LEA R2, P0, R5, R2, 0x2 ;  /* 0x0000000205027211 */ /* 0x000fe400078010ff */
[----:B------:R-:W-:-:S04]  /*21420*/  SHF.R.S32.HI R6, RZ, 0x1f, R6 ;  /* 0x0000001fff067819 */ /* 0x000fc80000011406 */
[----:B------:R-:W-:-:S05]  /*21430*/  LEA.HI.X R3, R5, R4, R6, 0x2, P0 ;  /* 0x0000000405037211 */ /* 0x000fca00000f1406 */
[----:B------:R1:W-:Y:S01]  /*21440*/  ST.E.64 [R2.64], R56 ;  /* 0x0000003802007985 */ /* 0x0003e2000c101b08 */
[----:B------:R-:W-:Y:S05]  /*21450*/  BRA `(.L_x_1098) ;  /* 0x00000b2000007947 */ /* 0x000fea0003800000 */
.L_x_1083:
[----:B------:R-:W2:Y:S04]  /*21460*/  LDL.LU R3, [R1+0x1c] ;  /* 0x00001c0001037983 */ /* 0x000ea80000300800 */
[----:B------:R-:W3:Y:S01]  /*21470*/  LDL R10, [R1+0x24] ;  /* 0x00002400010a7983 */ /* 0x000ee20000100800 */
[----:B------:R-:W-:Y:S01]  /*21480*/  ISETP.NE.U32.AND P0, PT, RZ, c[0x0][0x508], PT ;  /* 0x00014200ff007a0c */ /* 0x000fe20003f05070 */
[----:B------:R-:W-:Y:S01]  /*21490*/  IMAD.MOV.U32 R8, RZ, RZ, 0x4 ;  /* 0x00000004ff087424 */ /* 0x000fe200078e00ff */
[----:B------:R-:W-:Y:S01]  /*214a0*/  ISETP.NE.U32.AND P2, PT, RZ, c[0x0][0x500], PT ;  /* 0x00014000ff007a0c */ /* 0x000fe20003f45070 */
[----:B------:R-:W-:Y:S01]  /*214b0*/  IMAD.MOV.U32 R21, RZ, RZ, c[0x0][0x388] ;  /* 0x0000e200ff157624 */ /* 0x000fe200078e00ff */
[----:B------:R-:W-:Y:S01]  /*214c0*/  ISETP.NE.AND.EX P0, PT, RZ, c[0x0][0x50c], PT, P0 ;  /* 0x00014300ff007a0c */ /* 0x000fe20003f05300 */
[----:B------:R-:W-:Y:S01]  /*214d0*/  IMAD.MOV.U32 R2, RZ, RZ, RZ ;  /* 0x000000ffff027224 */ /* 0x000fe200078e00ff */
[----:B------:R-:W-:Y:S01]  /*214e0*/  ISETP.NE.AND.EX P2, PT, RZ, c[0x0][0x504], PT, P2 ;  /* 0x00014100ff007a0c */ /* 0x000fe20003f45320 */
[----:B---3--:R-:W-:-:S10]  /*214f0*/  IMAD.WIDE R4, R10, R8, c[0x0][0x500] ;  /* 0x000140000a047625 */ /* 0x008fd400078e0208 */
[----:B------:R-:W-:Y:S02]  /*21500*/  @P0 IMAD.WIDE R8, R10, R8, c[0x0][0x508] ;  /* 0x000142000a080625 */ /* 0x000fe400078e0208 */
[----:B------:R3:W5:Y:S04]  /*21510*/  @P2 LDG.E R2, [R4.64] ;  /* 0x0000000804022981 */ /* 0x000768000c1e1900 */
[----:B------:R3:W5:Y:S01]  /*21520*/  @P0 LDG.E R21, [R8.64] ;  /* 0x0000000808150981 */ /* 0x000762000c1e1900 */
[----:B--2---:R-:W-:-:S04]  /*21530*/  ISETP.NE.AND P1, PT, R3, RZ, PT ;  /* 0x000000ff0300720c */ /* 0x004fc80003f25270 */
[----:B------:R-:W-:Y:S01]  /*21540*/  SEL R23, R3, c[0x0][0x3d4], P1 ;  /* 0x0000f50003177a07 */ /* 0x000fe20000800000 */
[----:B------:R-:W-:Y:S05]  /*21550*/  @P0 BRA `(.L_x_1104) ;  /* 0x0000004000000947 */ /* 0x000fea0003800000 */
[----:B------:R-:W-:Y:S05]  /*21560*/  @!P2 BRA `(.L_x_1104) ;  /* 0x000000300000a947 */ /* 0x000fea0003800000 */
[----:B------:R2:W4:Y:S04]  /*21570*/  LDG.E R3, [R4.64] ;  /* 0x0000000804037981 */ /* 0x000528000c1e1900 */
[----:B--23--:R-:W4:Y:S02]  /*21580*/  LDG.E R4, [R4.64+0x4] ;  /* 0x0000040804047981 */ /* 0x00cf24000c1e1900 */
[----:B----45:R-:W-:Y:S02]  /*21590*/  IADD3 R21, -R3, R4, RZ ;  /* 0x0000000403157210 */ /* 0x030fe40007ffe1ff */
.L_x_1104:
[----:B---3--:R-:W2:Y:S01]  /*215a0*/  LDL.LU R4, [R1+0x20] ;  /* 0x0000200001047983 */ /* 0x008ea20000300800 */
[----:B------:R-:W-:Y:S01]  /*215b0*/  SHF.R.S32.HI R3, RZ, 0x1f, R10 ;  /* 0x0000001fff037819 */ /* 0x000fe2000001140a */
[----:B------:R-:W-:Y:S01]  /*215c0*/  BSSY B0, `(.L_x_1105) ;  /* 0x0000039000007945 */ /* 0x000fe20003800000 */
[----:B-----5:R-:W-:Y:S01]  /*215d0*/  SHF.R.S32.HI R22, RZ, 0x1f, R2 ;  /* 0x0000001fff167819 */ /* 0x020fe20000011402 */
[----:B------:R-:W3:Y:S01]  /*215e0*/  S2R R5, SR_TID.X ;  /* 0x0000000000057919 */ /* 0x000ee20000002100 */
[----:B------:R-:W-:-:S02]  /*215f0*/  SEL R14, R10, RZ, !P2 ;  /* 0x000000ff0a0e7207 */ /* 0x000fc40005000000 */
[----:B------:R-:W-:Y:S02]  /*21600*/  SEL R25, R3, RZ, !P2 ;  /* 0x000000ff03197207 */ /* 0x000fe40005000000 */
[----:B---3--:R-:W-:Y:S02]  /*21610*/  ISETP.GT.AND P0, PT, R5, 0x7f, PT ;  /* 0x0000007f0500780c */ /* 0x008fe40003f04270 */
[----:B--2---:R-:W-:-:S11]  /*21620*/  LOP3.LUT R6, R4, 0xffff, RZ, 0xc0, !PT ;  /* 0x0000ffff04067812 */ /* 0x004fd600078ec0ff */
[----:B------:R-:W-:Y:S05]  /*21630*/  @P0 BRA `(.L_x_1106) ;  /* 0x0000031000000947 */ /* 0x000fea0003800000 */
[----:B------:R-:W2:Y:S01]  /*21640*/  LDL R4, [R1+0xc] ;  /* 0x00000c0001047983 */ /* 0x000ea20000100800 */
[----:B------:R-:W-:Y:S01]  /*21650*/  IMAD R3, R21, c[0x0][0x4e8], RZ ;  /* 0x00013a0015037a24 */ /* 0x000fe200078e02ff */
[----:B--2---:R-:W-:-:S04]  /*21660*/  IADD3 R15, R4, R5, RZ ;  /* 0x00000005040f7210 */ /* 0x004fc80007ffe0ff */
[----:B------:R-:W-:-:S13]  /*21670*/  ISETP.GE.AND P0, PT, R15, R3, PT ;  /* 0x000000030f00720c */ /* 0x000fda0003f06270 */
[----:B------:R-:W-:Y:S05]  /*21680*/  @P0 BRA `(.L_x_1106) ;  /* 0x000002c000000947 */ /* 0x000fea0003800000 */
[----:B------:R-:W2:Y:S01]  /*21690*/  LDL.LU R26, [R1+0x28] ;  /* 0x00002800011a7983 */ /* 0x000ea20000300800 */
[----:B------:R-:W-:Y:S01]  /*216a0*/  IMAD.MOV.U32 R3, RZ, RZ, 0x368 ;  /* 0x00000368ff037424 */ /* 0x000fe200078e00ff */
[----:B------:R-:W-:-:S04]  /*216b0*/  ISETP.GT.AND P2, PT, R23, 0x1, PT ;  /* 0x000000011700780c */ /* 0x000fc80003f44270 */
[----:B------:R-:W-:-:S04]  /*216c0*/  SEL R3, R3, 0x328, P2 ;  /* 0x0000032803037807 */ /* 0x000fc80001000000 */
[----:B------:R3:W4:Y:S08]  /*216d0*/  LDC.64 R10, c[0x0][R3+0x170] ;  /* 0x00005c00030a7b82 */ /* 0x0007300000000a00 */
[----:B------:R3:W5:Y:S08]  /*216e0*/  LDC.64 R8, c[0x0][R3+0x168] ;  /* 0x00005a0003087b82 */ /* 0x0007700000000a00 */
[----:B------:R3:W1:Y:S08]  /*216f0*/  LDC.64 R18, c[0x0][R3+0x178] ;  /* 0x00005e0003127b82 */ /* 0x0006700000000a00 */
[----:B------:R3:W1:Y:S02]  /*21700*/  LDC.64 R16, c[0x0][R3+0x160] ;  /* 0x0000580003107b82 */ /* 0x0006640000000a00 */
[----:B---3--:R-:W-:-:S02]  /*21710*/  IMAD.MOV.U32 R3, RZ, RZ, c[0x0][0x4e8] ;  /* 0x00013a00ff037624 */ /* 0x008fc400078e00ff */
[-C--:B----4-:R-:W-:Y:S02]  /*21720*/  IMAD R11, R11, R14.reuse, RZ ;  /* 0x0000000e0b0b7224 */ /* 0x090fe400078e02ff */
[C---:B------:R-:W-:Y:S01]  /*21730*/  IMAD.WIDE.U32 R4, R10.reuse, R14, RZ ;  /* 0x0000000e0a047225 */ /* 0x040fe200078e00ff */
[----:B------:R-:W-:Y:S02]  /*21740*/  ISETP.NE.AND P0, PT, R3, 0x1, PT ;  /* 0x000000010300780c */ /* 0x000fe40003f05270 */
[----:B------:R-:W-:Y:S01]  /*21750*/  MOV R3, R15 ;  /* 0x0000000f00037202 */ /* 0x000fe20000000f00 */
[----:B------:R-:W-:Y:S02]  /*21760*/  IMAD R11, R10, R25, R11 ;  /* 0x000000190a0b7224 */ /* 0x000fe400078e020b */
[-C--:B-----5:R-:W-:Y:S02]  /*21770*/  IMAD R20, R9, R6.reuse, RZ ;  /* 0x0000000609147224 */ /* 0x0a0fe400078e02ff */
        /* <DEDUP_REMOVED lines=8> */
[----:B------:R-:W-:Y:S02]  /*21800*/  IADD3.X R15, R5, R20, R22, P1, P0 ;  /* 0x00000014050f7210 */ /* 0x000fe40000fe0416 */
[----:B------:R-:W-:Y:S02]  /*21810*/  SHF.R.S32.HI R5, RZ, 0x1f, R3 ;  /* 0x0000001fff057819 */ /* 0x000fe40000011403 */
[----:B--2---:R-:W-:-:S05]  /*21820*/  SEL R10, R26, RZ, P2 ;  /* 0x000000ff1a0a7207 */ /* 0x004fca0001000000 */
[-C--:B-1----:R-:W-:Y:S02]  /*21830*/  IMAD R11, R19, R10.reuse, RZ ;  /* 0x0000000a130b7224 */ /* 0x082fe400078e02ff */
[----:B------:R-:W-:Y:S01]  /*21840*/  IMAD.WIDE.U32 R8, R18, R10, RZ ;  /* 0x0000000a12087225 */ /* 0x000fe200078e00ff */
[----:B------:R-:W-:-:S04]  /*21850*/  SHF.R.S32.HI R10, RZ, 0x1f, R4 ;  /* 0x0000001fff0a7819 */ /* 0x000fc80000011404 */
[----:B------:R-:W-:Y:S01]  /*21860*/  IADD3 R9, R9, R11, RZ ;  /* 0x0000000b09097210 */ /* 0x000fe20007ffe0ff */
[----:B------:R-:W-:Y:S01]  /*21870*/  IMAD.MOV.U32 R11, RZ, RZ, c[0x0][0x4a8] ;  /* 0x00012a00ff0b7624 */ /* 0x000fe200078e00ff */
[----:B------:R-:W-:Y:S01]  /*21880*/  IADD3 R8, P1, P0, R3, R24, R8 ;  /* 0x0000001803087210 */ /* 0x000fe2000783e008 */
[----:B------:R-:W-:-:S03]  /*21890*/  IMAD R3, R17, R4, RZ ;  /* 0x0000000411037224 */ /* 0x000fc600078e02ff */
[----:B------:R-:W-:Y:S01]  /*218a0*/  IADD3.X R9, R5, R15, R9, P1, P0 ;  /* 0x0000000f05097210 */ /* 0x000fe20000fe0409 */
[----:B------:R-:W-:-:S04]  /*218b0*/  IMAD R3, R16, R10, R3 ;  /* 0x0000000a10037224 */ /* 0x000fc800078e0203 */
        /* <DEDUP_REMOVED lines=9> */
.L_x_1106:
[----:B------:R-:W-:Y:S05]  /*21950*/  BSYNC B0 ;  /* 0x0000000000007941 */ /* 0x000fea0003800000 */
.L_x_1105:
        /* <DEDUP_REMOVED lines=13> */
[----:B--2---:R-:W-:-:S04]  /*21a30*/  IADD3 R3, R0, R10, RZ ;  /* 0x0000000a00037210 */ /* 0x004fc80007ffe0ff */
[----:B------:R-:W-:Y:S01]  /*21a40*/  MOV R2, R3 ;  /* 0x0000000300027202 */ /* 0x000fe20000000f00 */
[----:B------:R-:W-:-:S05]  /*21a50*/  @P0 IMAD.HI.U32 R9, R3, c[0x0][0x4ec], RZ ;  /* 0x00013b0003090a27 */ /* 0x000fca00078e00ff */
[----:B------:R-:W-:Y:S01]  /*21a60*/  @P0 SHF.R.U32.HI R2, RZ, c[0x0][0x4f0], R9 ;  /* 0x00013c00ff020a19 */ /* 0x000fe20000011609 */
[----:B------:R-:W-:-:S03]  /*21a70*/  IMAD R9, R14, c[0x0][0x3f4], R8 ;  /* 0x0000fd000e097a24 */ /* 0x000fc600078e0208 */
[----:B------:R-:W-:Y:S02]  /*21a80*/  SHF.R.S32.HI R8, RZ, 0x1f, R2 ;  /* 0x0000001fff087819 */ /* 0x000fe40000011402 */
[----:B------:R-:W-:Y:S02]  /*21a90*/  IADD3 R6, -R2, RZ, RZ ;  /* 0x000000ff02067210 */ /* 0x000fe40007ffe1ff */
[----:B------:R-:W-:Y:S01]  /*21aa0*/  IADD3 R5, R5, R9, RZ ;  /* 0x0000000905057210 */ /* 0x000fe20007ffe0ff */
[----:B------:R-:W-:Y:S02]  /*21ab0*/  IMAD R8, R8, c[0x0][0x3e0], RZ ;  /* 0x0000f80008087a24 */ /* 0x000fe400078e02ff */
        /* <DEDUP_REMOVED lines=13> */
[----:B------:R1:W2:Y:S02]  /*21b90*/  SHFL.IDX PT, R9, R5, RZ, 0x181f ;  /* 0x00181fff05097589 */ /* 0x0002a400000e0000 */
.L_x_1183:
[----:B------:R-:W-:Y:S05]  /*21ba0*/  BRA.DIV ~URZ, `(.L_x_1108) ;  /* 0x00003ee27f007947 */ /* 0x000fea000b800000 */
[----:B------:R3:W4:Y:S02]  /*21bb0*/  SHFL.IDX PT, R2, R8, RZ, 0x181f ;  /* 0x00181fff08027589 */ /* 0x00072400000e0000 */
.L_x_1184:
[----:B------:R-:W-:Y:S01]  /*21bc0*/  IMAD R4, R21, c[0x0][0x4e8], RZ ;  /* 0x00013a0015047a24 */ /* 0x000fe200078e02ff */
[----:B------:R-:W-:Y:S04]  /*21bd0*/  BSSY B0, `(.L_x_1109) ;  /* 0x000000b000007945 */ /* 0x000fe80003800000 */
[----:B------:R-:W-:-:S13]  /*21be0*/  ISETP.GE.AND P0, PT, R6, R4, PT ;  /* 0x000000040600720c */ /* 0x000fda0003f06270 */
[----:B------:R-:W-:Y:S05]  /*21bf0*/  @P0 BRA `(.L_x_1110) ;  /* 0x0000008000000947 */ /* 0x000fea0003800000 */
[----:B------:R-:W-:Y:S02]  /*21c00*/  ISETP.GE.AND P1, PT, R76, c[0x0][0x3c8], PT ;  /* 0x0000f2004c007a0c */ /* 0x000fe40003f26270 */
[----:B------:R-:W-:-:S11]  /*21c10*/  ISETP.GE.AND P0, PT, R211, c[0x0][0x3c8], PT ;  /* 0x0000f200d3007a0c */ /* 0x000fd60003f06270 */
[CC--:B----4-:R-:W-:Y:S02]  /*21c20*/  @!P1 LEA R10, P3, R76.reuse, R2.reuse, 0x1 ;  /* 0x000000024c0a9211 */ /* 0x0d0fe400078608ff */
[C---:B------:R-:W-:Y:S02]  /*21c30*/  @!P0 LEA R2, P2, R211.reuse, R2, 0x1 ;  /* 0x00000002d3028211 */ /* 0x040fe400078408ff */
[-C--:B--2---:R-:W-:Y:S02]  /*21c40*/  @!P1 LEA.HI.X R11, R76, R9.reuse, R77, 0x1, P3 ;  /* 0x000000094c0b9211 */ /* 0x084fe400018f0c4d */
[----:B------:R-:W-:-:S03]  /*21c50*/  @!P0 LEA.HI.X R3, R211, R9, R238, 0x1, P2 ;  /* 0x00000009d3038211 */ /* 0x000fc600010f0cee */
[----:B------:R2:W-:Y:S04]  /*21c60*/  @!P1 ST.E.128 [R10.64], RZ ;  /* 0x000000ff0a009985 */ /* 0x0005e8000c101d08 */
[----:B------:R2:W-:Y:S02]  /*21c70*/  @!P0 ST.E.128 [R2.64], RZ ;  /* 0x000000ff02008985 */ /* 0x0005e4000c101d08 */
.L_x_1110:
[----:B------:R-:W-:Y:S05]  /*21c80*/  BSYNC B0 ;  /* 0x0000000000007941 */ /* 0x000fea0003800000 */
.L_x_1109:
[----:B------:R-:W-:Y:S05]  /*21c90*/  BRA.DIV ~URZ, `(.L_x_1111) ;  /* 0x00003e627f007947 */ /* 0x000fea000b800000 */
[----:B--2---:R2:W1:Y:S04]  /*21ca0*/  SHFL.IDX PT, R9, R5, 0x1, 0x181f ;  /* 0x00381f0005097f89 */ /* 0x00446800000e0000 */
[----:B----4-:R2:W4:Y:S02]  /*21cb0*/  SHFL.IDX PT, R2, R8, 0x1, 0x181f ;  /* 0x00381f0008027f89 */ /* 0x01052400000e0000 */
.L_x_1185:
        /* <DEDUP_REMOVED lines=8> */
[-C--:B-1----:R-:W-:Y:S02]  /*21d40*/  @!P1 LEA.HI.X R11, R76, R9.reuse, R77, 0x1, P3 ;  /* 0x000000094c0b9211 */ /* 0x082fe400018f0c4d */
[----:B------:R-:W-:-:S03]  /*21d50*/  @!P0 LEA.HI.X R3, R211, R9, R238, 0x1, P2 ;  /* 0x00000009d3038211 */ /* 0x000fc600010f0cee */
[----:B------:R1:W-:Y:S04]  /*21d60*/  @!P1 ST.E.128 [R10.64], RZ ;  /* 0x000000ff0a009985 */ /* 0x0003e8000c101d08 */
[----:B------:R1:W-:Y:S02]  /*21d70*/  @!P0 ST.E.128 [R2.64], RZ ;  /* 0x000000ff02008985 */ /* 0x0003e4000c101d08 */
.L_x_1113:
[----:B------:R-:W-:Y:S05]  /*21d80*/  BSYNC B0 ;  /* 0x0000000000007941 */ /* 0x000fea0003800000 */
.L_x_1112:
[----:B------:R-:W-:Y:S05]  /*21d90*/  BRA.DIV ~URZ, `(.L_x_1114) ;  /* 0x00003e327f007947 */ /* 0x000fea000b800000 */
[----:B-1----:R1:W2:Y:S02]  /*21da0*/  SHFL.IDX PT, R9, R5, 0x2, 0x181f ;  /* 0x00581f0005097f89 */ /* 0x0022a400000e0000 */
.L_x_1186:
[----:B------:R-:W-:Y:S05]  /*21db0*/  BRA.DIV ~URZ, `(.L_x_1115) ;  /* 0x00003e827f007947 */ /* 0x000fea000b800000 */
[----:B----4-:R4:W1:Y:S02]  /*21dc0*/  SHFL.IDX PT, R2, R8, 0x2, 0x181f ;  /* 0x00581f0008027f89 */ /* 0x01086400000e0000 */
.L_x_1187:
[----:B------:R-:W-:Y:S01]  /*21dd0*/  IADD3 R3, R6, 0x40, RZ ;  /* 0x0000004006037810 */ /* 0x000fe20007ffe0ff */
[----:B------:R-:W-:Y:S03]  /*21de0*/  BSSY B0, `(.L_x_1116) ;  /* 0x000000b000007945 */ /* 0x000fe60003800000 */
[----:B------:R-:W-:-:S13]  /*21df0*/  ISETP.GE.AND P0, PT, R3, R4, PT ;  /* 0x000000040300720c */ /* 0x000fda0003f06270 */
[----:B------:R-:W-:Y:S05]  /*21e00*/  @P0 BRA `(.L_x_1117) ;  /* 0x0000008000000947 */ /* 0x000fea0003800000 */
[----:B------:R-:W-:Y:S02]  /*21e10*/  ISETP.GE.AND P1, PT, R76, c[0x0][0x3c8], PT ;  /* 0x0000f2004c007a0c */ /* 0x000fe40003f26270 */
[----:B------:R-:W-:-:S11]  /*21e20*/  ISETP.GE.AND P0, PT, R211, c[0x0][0x3c8], PT ;  /* 0x0000f200d3007a0c */ /* 0x000fd60003f06270 */
[CC--:B-1----:R-:W-:Y:S02]  /*21e30*/  @!P1 LEA R10, P3, R76.reuse, R2.reuse, 0x1 ;  /* 0x000000024c0a9211 */ /* 0x0c2fe400078608ff */
[C---:B------:R-:W-:Y:S02]  /*21e40*/  @!P0 LEA R2, P2, R211.reuse, R2, 0x1 ;  /* 0x00000002d3028211 */ /* 0x040fe400078408ff */
[-C--:B--2---:R-:W-:Y:S02]  /*21e50*/  @!P1 LEA.HI.X R11, R76, R9.reuse, R77, 0x1, P3 ;  /* 0x000000094c0b9211 */ /* 0x084fe400018f0c4d */
[----:B------:R-:W-:-:S03]  /*21e60*/  @!P0 LEA.HI.X R3, R211, R9, R238, 0x1, P2 ;  /* 0x00000009d3038211 */ /* 0x000fc600010f0cee */
[----:B------:R1:W-:Y:S04]  /*21e70*/  @!P1 ST.E.128 [R10.64], RZ ;  /* 0x000000ff0a009985 */ /* 0x0003e8000c101d08 */
[----:B------:R1:W-:Y:S02]  /*21e80*/  @!P0 ST.E.128 [R2.64], RZ ;  /* 0x000000ff02008985 */ /* 0x0003e4000c101d08 */
.L_x_1117:
[----:B------:R-:W-:Y:S05]  /*21e90*/  BSYNC B0 ;  /* 0x0000000000007941 */ /* 0x000fea0003800000 */
.L_x_1116:
[----:B------:R-:W-:Y:S05]  /*21ea0*/  BRA.DIV ~URZ, `(.L_x_1118) ;  /* 0x00003e027f007947 */ /* 0x000fea000b800000 */
[----:B--2---:R2:W3:Y:S04]  /*21eb0*/  SHFL.IDX PT, R9, R5, 0x3, 0x181f ;  /* 0x00781f0005097f89 */ /* 0x0044e800000e0000 */
[----:B-1----:R2:W1:Y:S02]  /*21ec0*/  SHFL.IDX PT, R2, R8, 0x3, 0x181f ;  /* 0x00781f0008027f89 */ /* 0x00246400000e0000 */
.L_x_1188:
[----:B------:R-:W-:-:S04]  /*21ed0*/  IADD3 R6, R6, 0x60, RZ ;  /* 0x0000006006067810 */ /* 0x000fc80007ffe0ff */
[----:B------:R-:W-:-:S13]  /*21ee0*/  ISETP.GE.AND P0, PT, R6, R4, PT ;  /* 0x000000040600720c */ /* 0x000fda0003f06270 */
[----:B------:R-:W-:Y:S05]  /*21ef0*/  @P0 BRA `(.L_x_1098) ;  /* 0x0000008000000947 */ /* 0x000fea0003800000 */
[----:B------:R-:W-:Y:S02]  /*21f00*/  ISETP.GE.AND P1, PT, R76, c[0x0][0x3c8], PT ;  /* 0x0000f2004c007a0c */ /* 0x000fe40003f26270 */
[----:B------:R-:W-:-:S11]  /*21f10*/  ISETP.GE.AND P0, PT, R211, c[0x0][0x3c8], PT ;  /* 0x0000f200d3007a0c */ /* 0x000fd60003f06270 */
[CC--:B-1----:R-:W-:Y:S02]  /*21f20*/  @!P1 LEA R4, P3, R76.reuse, R2.reuse, 0x1 ;  /* 0x000000024c049211 */ /* 0x0c2fe400078608ff */
[C---:B------:R-:W-:Y:S02]  /*21f30*/  @!P0 LEA R2, P2, R211.reuse, R2, 0x1 ;  /* 0x00000002d3028211 */ /* 0x040fe400078408ff */
[-C--:B--23--:R-:W-:Y:S02]  /*21f40*/  @!P1 LEA.HI.X R5, R76, R9.reuse, R77, 0x1, P3 ;  /* 0x000000094c059211 */ /* 0x08cfe400018f0c4d */
[----:B------:R-:W-:-:S03]  /*21f50*/  @!P0 LEA.HI.X R3, R211, R9, R238, 0x1, P2 ;  /* 0x00000009d3038211 */ /* 0x000fc600010f0cee */
[----:B------:R1:W-:Y:S04]  /*21f60*/  @!P1 ST.E.128 [R4.64], RZ ;  /* 0x000000ff04009985 */ /* 0x0003e8000c101d08 */
[----:B------:R1:W-:Y:S02]  /*21f70*/  @!P0 ST.E.128 [R2.64], RZ ;  /* 0x000000ff02008985 */ /* 0x0003e4000c101d08 */
.L_x_1098:
[----:B------:R-:W-:Y:S05]  /*21f80*/  BSYNC B1 ;  /* 0x0000000000017941 */ /* 0x000fea0003800000 */
.L_x_1082:
[----:B-1--4-:R-:W4:Y:S02]  /*21f90*/  LDL R2, [R1+0x5c] ;  /* 0x00005c0001027983 */ /* 0x012f240000100800 */
[----:B----4-:R-:W-:-:S13]  /*21fa0*/  ISETP.NE.AND P0, PT, R2, RZ, PT ;  /* 0x000000ff0200720c */ /* 0x010fda0003f05270 */
[----:B------:R-:W-:Y:S01]  /*21fb0*/  @P0 WARPSYNC 0xffffffff ;  /* 0xffffffff00000948 */ /* 0x000fe20003800000 */
[----:B------:R-:W-:Y:S06]  /*21fc0*/  @P0 BAR.SYNC.DEFER_BLOCKING 0x5, 0x100 ;  /* 0x0144000000000b1d */ /* 0x000fec0000010000 */
[----:B--23--:R-:W1:Y:S04]  /*21fd0*/  @P0 LDS.128 R8, [0xe100] ;  /* 0x00e10000ff080984 */ /* 0x00ce680000000c00 */
        /* <DEDUP_REMOVED lines=10> */
.L_x_1189:
[----:B------:R-:W-:Y:S05]  /*22080*/  BRA.DIV ~URZ, `(.L_x_1121) ;  /* 0x00003d627f007947 */ /* 0x000fea000b800000 */
[----:B------:R3:W4:Y:S02]  /*22090*/  SHFL.IDX PT, R9, R29, 0x1, 0x1f ;  /* 0x00201f001d097f89 */ /* 0x00072400000e0000 */
.L_x_1190:
        /* <DEDUP_REMOVED lines=19> */
.L_x_1191:
        /* <DEDUP_REMOVED lines=16> */
.L_x_1192:
[----:B---3--:R-:W-:Y:S01]  /*222d0*/  IMAD R2, R2, c[0x0][0x538], RZ ;  /* 0x00014e0002027a24 */ /* 0x008fe200078e02ff */
[----:B------:R-:W-:Y:S04]  /*222e0*/  BSSY B1, `(.L_x_1124) ;  /* 0x00000cf000017945 */ /* 0x000fe80003800000 */
[----:B----4-:R-:W-:-:S04]  /*222f0*/  IADD3 R9, R2, R9, RZ ;  /* 0x0000000902097210 */ /* 0x010fc80007ffe0ff */
[----:B--2---:R-:W-:-:S13]  /*22300*/  ISETP.GT.AND P0, PT, R9, R10, PT ;  /* 0x0000000a0900720c */ /* 0x004fda0003f04270 */
[----:B------:R-:W-:Y:S05]  /*22310*/  @P0 BRA `(.L_x_1125) ;  /* 0x0000026000000947 */ /* 0x000fea0003800000 */
.L_x_1129:
        /* <DEDUP_REMOVED lines=18> */
.L_x_1193:
        /* <DEDUP_REMOVED lines=16> */
.L_x_1194:
[----:B--2---:R-:W-:-:S05]  /*22540*/  IMAD R2, R2, c[0x0][0x538], RZ ;  /* 0x00014e0002027a24 */ /* 0x004fca00078e02ff */
[----:B------:R-:W-:-:S04]  /*22550*/  IADD3 R9, R2, R9, RZ ;  /* 0x0000000902097210 */ /* 0x000fc80007ffe0ff */
[----:B------:R-:W-:-:S13]  /*22560*/  ISETP.GT.AND P0, PT, R9, R10, PT ;  /* 0x0000000a0900720c */ /* 0x000fda0003f04270 */
[----:B-1----:R-:W-:Y:S05]  /*22570*/  @!P0 BRA `(.L_x_1129) ;  /* 0xfffffda000008947 */ /* 0x002fea000383ffff */
.L_x_1125:
[----:B------:R-:W-:-:S05]  /*22580*/  IADD3 R11, -R2, R9, RZ ;  /* 0x00000009020b7210 */ /* 0x000fca0007ffe1ff */
[----:B------:R-:W-:-:S05]  /*22590*/  IMAD R2, R4, c[0x0][0x538], R11 ;  /* 0x00014e0004027a24 */ /* 0x000fca00078e020b */
[----:B------:R-:W-:Y:S01]  /*225a0*/  ISETP.GT.AND P0, PT, R2, R10, PT ;  /* 0x0000000a0200720c */ /* 0x000fe20003f04270 */
[----:B------:R-:W-:-:S12]  /*225b0*/  BRA.DIV ~URZ, `(.L_x_1130) ;  /* 0x00003c827f007947 */ /* 0x000fd8000b800000 */
[----:B------:R-:W-:-:S03]  /*225c0*/  VOTE.ANY R14, PT, !P0 ;  /* 0x00000000000e7806 */ /* 0x000fc600040e0100 */
.L_x_1195:
[----:B------:R-:W2:Y:S01]  /*225d0*/  LDL.LU R2, [R1+0x24] ;  /* 0x0000240001027983 */ /* 0x000ea20000300800 */
[----:B------:R-:W2:Y:S02]  /*225e0*/  POPC R9, R14 ;  /* 0x0000000e00097309 */ /* 0x000ea40000000000 */
[----:B--2---:R-:W-:-:S05]  /*225f0*/  IADD3 R2, R9, R2, RZ ;  /* 0x0000000209027210 */ /* 0x004fca0007ffe0ff */
[----:B------:R2:W-:Y:S01]  /*22600*/  STL [R1+0x24], R2 ;  /* 0x0000240201007387 */ /* 0x0005e20000100800 */
[----:B------:R-:W-:Y:S05]  /*22610*/  BRA.DIV ~URZ, `(.L_x_1131) ;  /* 0x00003c627f007947 */ /* 0x000fea000b800000 */
[----:B------:R3:W4:Y:S04]  /*22620*/  SHFL.IDX PT, R6, R6, R9, 0x1f ;  /* 0x00001f0906067589 */ /* 0x00072800000e0000 */
[----:B------:R3:W1:Y:S02]  /*22630*/  SHFL.IDX PT, R5, R8, R9, 0x1f ;  /* 0x00001f0908057589 */ /* 0x00066400000e0000 */
.L_x_1196:
[----:B------:R-:W-:Y:S01]  /*22640*/  ISETP.NE.AND P0, PT, R14, RZ, PT ;  /* 0x000000ff0e00720c */ /* 0x000fe20003f05270 */
[----:B------:R-:W-:-:S12]  /*22650*/  BSSY B0, `(.L_x_1132) ;  /* 0x0000005000007945 */ /* 0x000fd80003800000 */
[----:B------:R-:W-:Y:S05]  /*22660*/  @!P0 BRA `(.L_x_1133) ;  /* 0x0000003000008947 */ /* 0x000fea0003800000 */
[----:B---3--:R-:W-:Y:S01]  /*22670*/  IADD3 R9, R9, -0x1, RZ ;  /* 0xffffffff09097810 */ /* 0x008fe20007ffe0ff */
[----:B------:R-:W-:Y:S05]  /*22680*/  BRA.DIV ~URZ, `(.L_x_1134) ;  /* 0x00003cc27f007947 */ /* 0x000fea000b800000 */
[----:B------:R3:W2:Y:S02]  /*22690*/  SHFL.IDX PT, R15, R4, R9, 0x1f ;  /* 0x00001f09040f7589 */ /* 0x0006a400000e0000 */
.L_x_1133:
[----:B------:R-:W-:Y:S05]  /*226a0*/  BSYNC B0 ;  /* 0x0000000000007941 */ /* 0x000fea0003800000 */
.L_x_1132:
[----:B--2---:R-:W-:Y:S01]  /*226b0*/  IMAD R2, R15, c[0x0][0x538], R11 ;  /* 0x00014e000f027a24 */ /* 0x004fe200078e020b */
[----:B-1----:R-:W-:Y:S01]  /*226c0*/  ISETP.NE.AND P0, PT, R5, 0x1, PT ;  /* 0x000000010500780c */ /* 0x002fe20003f05270 */
[----:B------:R-:W-:Y:S03]  /*226d0*/  BSSY B0, `(.L_x_1135) ;  /* 0x0000086000007945 */ /* 0x000fe60003800000 */
[----:B------:R1:W-:Y:S01]  /*226e0*/  STL [R1+0x18], R2 ;  /* 0x0000180201007387 */ /* 0x0003e20000100800 */
[----:B------:R-:W-:-:S08]  /*226f0*/  IADD3 R11, -R2, R10, RZ ;  /* 0x0000000a020b7210 */ /* 0x000fd00007ffe1ff */
[----:B------:R-:W-:Y:S05]  /*22700*/  @!P0 BRA `(.L_x_1136) ;  /* 0x000003e000008947 */ /* 0x000fea0003800000 */
[-C--:B----4-:R-:W-:Y:S01]  /*22710*/  IABS R3, R6.reuse ;  /* 0x0000000600037213 */ /* 0x090fe20000000000 */
[----:B---3--:R-:W-:Y:S01]  /*22720*/  IMAD.MOV.U32 R8, RZ, RZ, RZ ;  /* 0x000000ffff087224 */ /* 0x008fe200078e00ff */
[----:B------:R-:W-:Y:S02]  /*22730*/  IABS R14, R6 ;  /* 0x00000006000e7213 */ /* 0x000fe40000000000 */
[----:B-1----:R-:W1:Y:S08]  /*22740*/  I2F.RP R2, R3 ;  /* 0x0000000300027306 */ /* 0x002e700000209400 */
[----:B-1----:R-:W1:Y:S02]  /*22750*/  MUFU.RCP R2, R2 ;  /* 0x0000000200027308 */ /* 0x002e640000001000 */
[----:B-1----:R-:W-:-:S06]  /*22760*/  IADD3 R2, R2, 0xffffffe, RZ ;  /* 0x0ffffffe02027810 */ /* 0x002fcc0007ffe0ff */
[----:B------:R1:W2:Y:S02]  /*22770*/  F2I.FTZ.U32.TRUNC.NTZ R9, R2 ;  /* 0x0000000200097305 */ /* 0x0002a4000021f000 */
[----:B-1----:R-:W-:Y:S01]  /*22780*/  IABS R2, R5 ;  /* 0x0000000500027213 */ /* 0x002fe20000000000 */
[----:B--2---:R-:W-:-:S04]  /*22790*/  IMAD.MOV R4, RZ, RZ, -R9 ;  /* 0x000000ffff047224 */ /* 0x004fc800078e0a09 */
[----:B------:R-:W-:Y:S01]  /*227a0*/  IMAD.MOV.U32 R10, RZ, RZ, R2 ;  /* 0x000000ffff0a7224 */ /* 0x000fe200078e0002 */
[----:B------:R-:W-:Y:S01]  /*227b0*/  IABS R2, R11 ;  /* 0x0000000b00027213 */ /* 0x000fe20000000000 */
[----:B------:R-:W-:Y:S02]  /*227c0*/  IMAD R4, R4, R3, RZ ;  /* 0x0000000304047224 */ /* 0x000fe400078e02ff */
[----:B------:R-:W1:Y:S02]  /*227d0*/  I2F.RP R15, R10 ;  /* 0x0000000a000f7306 */ /* 0x000e640000209400 */
[----:B------:R-:W-:-:S04]  /*227e0*/  IMAD.HI.U32 R9, R9, R4, R8 ;  /* 0x0000000409097227 */ /* 0x000fc800078e0008 */
[----:B------:R-:W-:Y:S02]  /*227f0*/  IMAD.MOV.U32 R4, RZ, RZ, R2 ;  /* 0x000000ffff047224 */ /* 0x000fe400078e0002 */
[----:B------:R-:W-:-:S05]  /*22800*/  IMAD.MOV R2, RZ, RZ, -R14 ;  /* 0x000000ffff027224 */ /* 0x000fca00078e0a0e */
[----:B------:R-:W-:Y:S01]  /*22810*/  MOV R8, R2 ;  /* 0x0000000200087202 */ /* 0x000fe20000000f00 */
[----:B------:R-:W-:-:S04]  /*22820*/  IMAD.HI.U32 R2, R9, R4, RZ ;  /* 0x0000000409027227 */ /* 0x000fc800078e00ff */
[----:B------:R-:W-:Y:S02]  /*22830*/  IMAD R4, R2, R8, R4 ;  /* 0x0000000802047224 */ /* 0x000fe400078e0204 */
[----:B-1----:R-:W1:Y:S03]  /*22840*/  MUFU.RCP R8, R15 ;  /* 0x0000000f00087308 */ /* 0x002e660000001000 */
[----:B------:R-:W-:Y:S02]  /*22850*/  ISETP.GT.U32.AND P0, PT, R3, R4, PT ;  /* 0x000000040300720c */ /* 0x000fe40003f04070 */
[----:B-1----:R-:W-:-:S11]  /*22860*/  IADD3 R8, R8, 0xffffffe, RZ ;  /* 0x0ffffffe08087810 */ /* 0x002fd60007ffe0ff */
[----:B------:R-:W-:Y:S01]  /*22870*/  @!P0 IMAD.IADD R4, R4, 0x1, -R3 ;  /* 0x0000000104048824 */ /* 0x000fe200078e0a03 */
[----:B------:R-:W-:Y:S01]  /*22880*/  @!P0 IADD3 R2, R2, 0x1, RZ ;  /* 0x0000000102028810 */ /* 0x000fe20007ffe0ff */
[----:B------:R-:W1:Y:S01]  /*22890*/  F2I.FTZ.U32.TRUNC.NTZ R9, R8 ;  /* 0x0000000800097305 */ /* 0x000e62000021f000 */
[----:B------:R-:W-:Y:S02]  /*228a0*/  ISETP.NE.AND P0, PT, R6, RZ, PT ;  /* 0x000000ff0600720c */ /* 0x000fe40003f05270 */
[----:B------:R-:W-:Y:S02]  /*228b0*/  ISETP.GE.U32.AND P2, PT, R4, R3, PT ;  /* 0x000000030400720c */ /* 0x000fe40003f46070 */
[----:B------:R-:W-:-:S04]  /*228c0*/  LOP3.LUT R3, R11, R6, RZ, 0x3c, !PT ;  /* 0x000000060b037212 */ /* 0x000fc800078e3cff */
[----:B------:R-:W-:Y:S01]  /*228d0*/  ISETP.GE.AND P1, PT, R3, RZ, PT ;  /* 0x000000ff0300720c */ /* 0x000fe20003f26270 */
[----:B-1----:R-:W-:-:S06]  /*228e0*/  IMAD.MOV R3, RZ, RZ, -R9 ;  /* 0x000000ffff037224 */ /* 0x002fcc00078e0a09 */
[----:B------:R-:W-:Y:S01]  /*228f0*/  @P2 IADD3 R2, R2, 0x1, RZ ;  /* 0x0000000102022810 */ /* 0x000fe20007ffe0ff */
[----:B------:R-:W-:Y:S01]  /*22900*/  IMAD.MOV.U32 R8, RZ, RZ, RZ ;  /* 0x000000ffff087224 */ /* 0x000fe200078e00ff */
[----:B------:R-:W-:-:S04]  /*22910*/  MOV R4, R3 ;  /* 0x0000000300047202 */ /* 0x000fc80000000f00 */
[----:B------:R-:W-:Y:S01]  /*22920*/  @!P1 IMAD.MOV R2, RZ, RZ, -R2 ;  /* 0x000000ffff029224 */ /* 0x000fe200078e0a02 */
[----:B------:R-:W-:Y:S02]  /*22930*/  @!P0 LOP3.LUT R2, RZ, R6, RZ, 0x33, !PT ;  /* 0x00000006ff028212 */ /* 0x000fe400078e33ff */
[----:B------:R-:W-:Y:S01]  /*22940*/  IABS R3, R5 ;  /* 0x0000000500037213 */ /* 0x000fe20000000000 */
[----:B------:R-:W-:Y:S01]  /*22950*/  IMAD R4, R4, R10, RZ ;  /* 0x0000000a04047224 */ /* 0x000fe200078e02ff */
[----:B------:R-:W-:-:S03]  /*22960*/  IABS R15, R2 ;  /* 0x00000002000f7213 */ /* 0x000fc60000000000 */
[----:B------:R-:W-:Y:S02]  /*22970*/  IMAD.MOV R14, RZ, RZ, -R3 ;  /* 0x000000ffff0e7224 */ /* 0x000fe400078e0a03 */
[----:B------:R-:W-:-:S03]  /*22980*/  IMAD.HI.U32 R3, R9, R4, R8 ;  /* 0x0000000409037227 */ /* 0x000fc600078e0008 */
[----:B------:R-:W-:Y:S01]  /*22990*/  MOV R8, R14 ;  /* 0x0000000e00087202 */ /* 0x000fe20000000f00 */
        /* <DEDUP_REMOVED lines=18> */
[----:B------:R-:W-:-:S05]  /*22ac0*/  IMAD R2, R4, 0x10000, R2 ;  /* 0x0001000004027824 */ /* 0x000fca00078e0202 */
[----:B------:R1:W-:Y:S01]  /*22ad0*/  STL [R1+0x20], R2 ;  /* 0x0000200201007387 */ /* 0x0003e20000100800 */
[----:B------:R-:W-:Y:S05]  /*22ae0*/  BRA `(.L_x_1137) ;  /* 0x0000044000007947 */ /* 0x000fea0003800000 */
.L_x_1136:
[----:B---3--:R-:W2:Y:S01]  /*22af0*/  LDL R4, [R1+0x24] ;  /* 0x0000240001047983 */ /* 0x008ea20000100800 */
[----:B-1----:R-:W-:-:S04]  /*22b00*/  IMAD.MOV.U32 R2, RZ, RZ, 0x4 ;  /* 0x00000004ff027424 */ /* 0x002fc800078e00ff */
[----:B--2---:R-:W-:-:S05]  /*22b10*/  IMAD.WIDE R2, R4, R2, c[0x0][0x590] ;  /* 0x0001640004027625 */ /* 0x004fca00078e0202 */
[----:B------:R-:W2:Y:S02]  /*22b20*/  LDG.E R4, [R2.64] ;  /* 0x0000000802047981 */ /* 0x000ea4000c1e1900 */
[----:B--2-4-:R-:W-:-:S05]  /*22b30*/  IMAD R10, R4, R6, RZ ;  /* 0x00000006040a7224 */ /* 0x014fca00078e02ff */
        /* <DEDUP_REMOVED lines=16> */
[----:B------:R-:W-:Y:S02]  /*22c40*/  IMAD R3, R2, R3, R8 ;  /* 0x0000000302037224 */ /* 0x000fe400078e0208 */
[----:B------:R-:W-:-:S03]  /*22c50*/  IMAD.MOV.U32 R8, RZ, RZ, RZ ;  /* 0x000000ffff087224 */ /* 0x000fc600078e00ff */
        /* <DEDUP_REMOVED lines=19> */
[----:B------:R-:W1:Y:S08]  /*22d90*/  I2F.RP R5, R4 ;  /* 0x0000000400057306 */ /* 0x000e700000209400 */
[----:B-1----:R-:W1:Y:S02]  /*22da0*/  MUFU.RCP R5, R5 ;  /* 0x0000000500057308 */ /* 0x002e640000001000 */
[----:B-1----:R-:W-:-:S06]  /*22db0*/  IADD3 R5, R5, 0xffffffe, RZ ;  /* 0x0ffffffe05057810 */ /* 0x002fcc0007ffe0ff */
[----:B------:R-:W1:Y:S02]  /*22dc0*/  F2I.FTZ.U32.TRUNC.NTZ R9, R5 ;  /* 0x0000000500097305 */ /* 0x000e64000021f000 */
[----:B-1----:R-:W-:-:S04]  /*22dd0*/  IMAD.MOV R5, RZ, RZ, -R9 ;  /* 0x000000ffff057224 */ /* 0x002fc800078e0a09 */
[----:B------:R-:W-:Y:S01]  /*22de0*/  IMAD R10, R5, R4, RZ ;  /* 0x00000004050a7224 */ /* 0x000fe200078e02ff */
[----:B------:R-:W-:Y:S01]  /*22df0*/  MOV R5, R3 ;  /* 0x0000000300057202 */ /* 0x000fe20000000f00 */
[----:B------:R-:W-:Y:S02]  /*22e00*/  IMAD.MOV R3, RZ, RZ, -R15 ;  /* 0x000000ffff037224 */ /* 0x000fe400078e0a0f */
        /* <DEDUP_REMOVED lines=16> */
[----:B------:R-:W-:-:S05]  /*22f10*/  IMAD R2, R3, R4, R5 ;  /* 0x0000000403027224 */ /* 0x000fca00078e0205 */
[----:B------:R1:W-:Y:S02]  /*22f20*/  STL [R1+0x20], R2 ;  /* 0x0000200201007387 */ /* 0x0003e40000100800 */
.L_x_1137:
[----:B------:R-:W-:Y:S05]  /*22f30*/  BSYNC B0 ;  /* 0x0000000000007941 */ /* 0x000fea0003800000 */
.L_x_1135:
[----:B------:R-:W-:-:S04]  /*22f40*/  LOP3.LUT R3, RZ, R3, RZ, 0x33, !PT ;  /* 0x00000003ff037212 */ /* 0x000fc800078e33ff */
[----:B-1----:R-:W-:-:S05]  /*22f50*/  IADD3 R2, R3, R6, RZ ;  /* 0x0000000603027210 */ /* 0x002fca0007ffe0ff */
[----:B------:R1:W-:Y:S01]  /*22f60*/  STL [R1+0x1c], R2 ;  /* 0x00001c0201007387 */ /* 0x0003e20000100800 */
[----:B------:R-:W-:Y:S05]  /*22f70*/  BRA `(.L_x_1138) ;  /* 0x0000005000007947 */ /* 0x000fea0003800000 */
.L_x_1126:
[----:B------:R-:W-:Y:S01]  /*22f80*/  MOV R2, c[0x0][0x53c] ;  /* 0x00014f0000027a02 */ /* 0x000fe20000000f00 */
[----:B------:R2:W-:Y:S04]  /*22f90*/  STL [R1+0x18], R10 ;  /* 0x0000180a01007387 */ /* 0x0005e80000100800 */
[----:B------:R2:W-:Y:S04]  /*22fa0*/  STL [R1+0x1c], RZ ;  /* 0x00001cff01007387 */ /* 0x0005e80000100800 */
[----:B------:R2:W-:Y:S04]  /*22fb0*/  STL [R1+0x20], RZ ;  /* 0x000020ff01007387 */ /* 0x0005e80000100800 */
[----:B------:R2:W-:Y:S02]  /*22fc0*/  STL [R1+0x24], R2 ;  /* 0x0000240201007387 */ /* 0x0005e40000100800 */
.L_x_1138:
[----:B------:R-:W-:Y:S05]  /*22fd0*/  BSYNC B1 ;  /* 0x0000000000017941 */ /* 0x000fea0003800000 */
.L_x_1124:
        /* <DEDUP_REMOVED lines=9> */
.L_x_1119:
[----:B-1----:R-:W3:Y:S02]  /*23070*/  LDL R2, [R1+0x24] ;  /* 0x0000240001027983 */ /* 0x002ee40000100800 */
[----:B---3--:R-:W-:-:S13]  /*23080*/  ISETP.GE.AND P0, PT, R2, c[0x0][0x53c], PT ;  /* 0x00014f0002007a0c */ /* 0x008fda0003f06270 */
[----:B--2---:R-:W-:Y:S01]  /*23090*/  @P0 CALL.REL.NOINC `(.L_x_1139) ;  /* 0x0000001000000944 */ /* 0x004fe20003c00000 */
[----:B------:R-:W-:Y:S05]  /*230a0*/  BRA `(.L_x_1140) ;  /* 0xfffdec8000007947 */ /* 0x000fea000383ffff */
.L_x_1139:
[----:B------:R-:W-:Y:S05]  /*230b0*/  EXIT ;  /* 0x000000000000794d */ /* 0x000fea0003800000 */
.L_x_893:
[----:B------:R-:W-:Y:S02]  /*230c0*/  MOV R3, 0x1 ;  /* 0x0000000100037802 */ /* 0x000fe40000000f00 */
[----:B------:R-:W-:Y:S02]  /*230d0*/  MOV R4, 0x230f0 ;  /* 0x000230f000047802 */ /* 0x000fe40000000f00 */
[----:B------:R-:W-:Y:S05]  /*230e0*/  CALL.REL.NOINC `($__internal_16_$__cuda_sm70_shflsync_up_p) ;  /* 0x0000339000007944 */ /* 0x000fea0003c00000 */
[----:B------:R-:W-:Y:S01]  /*230f0*/  MOV R0, R3 ;  /* 0x0000000300007202 */ /* 0x000fe20000000f00 */
[----:B------:R-:W-:Y:S05]  /*23100*/  BRA `(.L_x_1141) ;  /* 0xfffdd35000007947 */ /* 0x000fea000383ffff */
.L_x_894:
[----:B------:R-:W-:Y:S02]  /*23110*/  MOV R3, 0x2 ;  /* 0x0000000200037802 */ /* 0x000fe40000000f00 */
[----:B------:R-:W-:Y:S02]  /*23120*/  MOV R4, 0x23140 ;  /* 0x0002314000047802 */ /* 0x000fe40000000f00 */
[----:B------:R-:W-:Y:S05]  /*23130*/  CALL.REL.NOINC `($__internal_16_$__cuda_sm70_shflsync_up_p) ;  /* 0x0000334000007944 */ /* 0x000fea0003c00000 */
[----:B------:R-:W-:Y:S02]  /*23140*/  SEL R0, R3, RZ, P4 ;  /* 0x000000ff03007207 */ /* 0x000fe40002000000 */
[----:B------:R-:W-:Y:S02]  /*23150*/  MOV R3, 0x4 ;  /* 0x0000000400037802 */ /* 0x000fe40000000f00 */
[----:B------:R-:W-:Y:S01]  /*23160*/  MOV R4, 0x231a0 ;  /* 0x000231a000047802 */ /* 0x000fe20000000f00 */
[----:B------:R-:W-:-:S04]  /*23170*/  IMAD.IADD R0, R2, 0x1, R0 ;  /* 0x0000000102007824 */ /* 0x000fc800078e0200 */
[----:B------:R-:W-:Y:S02]  /*23180*/  IMAD.MOV.U32 R2, RZ, RZ, R0 ;  /* 0x000000ffff027224 */ /* 0x000fe400078e0000 */
[----:B------:R-:W-:Y:S05]  /*23190*/  CALL.REL.NOINC `($__internal_16_$__cuda_sm70_shflsync_up_p) ;  /* 0x000032e000007944 */ /* 0x000fea0003c00000 */
[----:B------:R-:W-:Y:S02]  /*231a0*/  SEL R3, R3, RZ, P3 ;  /* 0x000000ff03037207 */ /* 0x000fe40001800000 */
[----:B------:R-:W-:-:S03]  /*231b0*/  MOV R4, 0x23200 ;  /* 0x0002320000047802 */ /* 0x000fc60000000f00 */
[----:B------:R-:W-:Y:S01]  /*231c0*/  IMAD.IADD R0, R0, 0x1, R3 ;  /* 0x0000000100007824 */ /* 0x000fe200078e0203 */
[----:B------:R-:W-:-:S03]  /*231d0*/  MOV R3, 0x8 ;  /* 0x0000000800037802 */ /* 0x000fc60000000f00 */
        /* <DEDUP_REMOVED lines=8> */
[----:B------:R-:W-:Y:S01]  /*23260*/  SEL R3, R3, RZ, P1 ;  /* 0x000000ff03037207 */ /* 0x000fe20000800000 */
[----:B------:R-:W-:Y:S01]  /*23270*/  IMAD.MOV.U32 R2, RZ, RZ, 0x1f ;  /* 0x0000001fff027424 */ /* 0x000fe200078e00ff */
[----:B------:R-:W-:-:S03]  /*23280*/  MOV R226, 0x1f ;  /* 0x0000001f00e27802 */ /* 0x000fc60000000f00 */
[----:B------:R-:W-:Y:S01]  /*23290*/  IMAD.IADD R4, R0, 0x1, R3 ;  /* 0x0000000100047824 */ /* 0x000fe200078e0203 */
[----:B------:R-:W-:-:S03]  /*232a0*/  MOV R3, 0x232d0 ;  /* 0x000232d000037802 */ /* 0x000fc60000000f00 */
[----:B------:R-:W-:Y:S02]  /*232b0*/  IMAD.MOV.U32 R28, RZ, RZ, R4 ;  /* 0x000000ffff1c7224 */ /* 0x000fe400078e0004 */
[----:B------:R-:W-:Y:S05]  /*232c0*/  CALL.REL.NOINC `($__internal_15_$__cuda_sm70_shflsync_idx_p) ;  /* 0x0000315000007944 */ /* 0x000fea0003c00000 */
[----:B------:R-:W-:Y:S01]  /*232d0*/  MOV R0, R28 ;  /* 0x0000001c00007202 */ /* 0x000fe20000000f00 */
[----:B------:R-:W-:Y:S05]  /*232e0*/  BRA `(.L_x_1142) ;  /* 0xfffdd27000007947 */ /* 0x000fea000383ffff */
.L_x_896:
[----:B------:R-:W-:Y:S02]  /*232f0*/  SEL R2, RZ, 0x1, P0 ;  /* 0x00000001ff027807 */ /* 0x000fe40000000000 */
[----:B------:R-:W-:Y:S02]  /*23300*/  MOV R3, 0x23320 ;  /* 0x0002332000037802 */ /* 0x000fe40000000f00 */
[----:B------:R-:W-:Y:S05]  /*23310*/  CALL.REL.NOINC `($__internal_17_$__cuda_sm70_votesync_ballot) ;  /* 0x000031c000007944 */ /* 0x000fea0003c00000 */
[----:B------:R-:W-:Y:S05]  /*23320*/  BRA `(.L_x_1143) ;  /* 0xfffdd2c000007947 */ /* 0x000fea000383ffff */
.L_x_897:
[----:B------:R-:W-:Y:S01]  /*23330*/  IMAD.MOV.U32 R28, RZ, RZ, R9 ;  /* 0x000000ffff1c7224 */ /* 0x000fe200078e0009 */
[----:B-1----:R-:W-:Y:S01]  /*23340*/  MOV R2, R0 ;  /* 0x0000000000027202 */ /* 0x002fe20000000f00 */
[----:B------:R-:W-:Y:S01]  /*23350*/  IMAD.MOV.U32 R226, RZ, RZ, 0x1f ;  /* 0x0000001fffe27424 */ /* 0x000fe200078e00ff */
[----:B------:R-:W-:Y:S02]  /*23360*/  MOV R3, 0x23380 ;  /* 0x0002338000037802 */ /* 0x000fe40000000f00 */
[----:B------:R-:W-:Y:S05]  /*23370*/  CALL.REL.NOINC `($__internal_15_$__cuda_sm70_shflsync_idx_p) ;  /* 0x000030a000007944 */ /* 0x000fea0003c00000 */
[----:B------:R-:W-:Y:S01]  /*23380*/  IMAD.MOV.U32 R12, RZ, RZ, R28 ;  /* 0x000000ffff0c7224 */ /* 0x000fe200078e001c */
[----:B------:R-:W-:Y:S01]  /*23390*/  MOV R28, R8 ;  /* 0x00000008001c7202 */ /* 0x000fe20000000f00 */
[----:B------:R-:W-:Y:S01]  /*233a0*/  IMAD.MOV.U32 R5, RZ, RZ, RZ ;  /* 0x000000ffff057224 */ /* 0x000fe200078e00ff */
[----:B------:R-:W-:Y:S01]  /*233b0*/  MOV R2, R0 ;  /* 0x0000000000027202 */ /* 0x000fe20000000f00 */
[----:B------:R-:W-:Y:S01]  /*233c0*/  IMAD.MOV.U32 R226, RZ, RZ, 0x1f ;  /* 0x0000001fffe27424 */ /* 0x000fe200078e00ff */
[----:B------:R-:W-:-:S02]  /*233d0*/  MOV R3, 0x233f0 ;  /* 0x000233f000037802 */ /* 0x000fc40000000f00 */
[----:B------:R-:W-:Y:S05]  /*233e0*/  CALL.REL.NOINC `($__internal_15_$__cuda_sm70_shflsync_idx_p) ;  /* 0x0000303000007944 */ /* 0x000fea0003c00000 */
[----:B------:R-:W-:Y:S01]  /*233f0*/  MOV R9, R28 ;  /* 0x0000001c00097202 */ /* 0x000fe20000000f00 */
[----:B------:R-:W-:Y:S05]  /*23400*/  BRA `(.L_x_1144) ;  /* 0xfffdd25000007947 */ /* 0x000fea000383ffff */
.L_x_900:
[----:B------:R-:W-:Y:S01]  /*23410*/  IMAD.MOV.U32 R28, RZ, RZ, R4 ;  /* 0x000000ffff1c7224 */ /* 0x000fe200078e0004 */
[----:B-1----:R-:W-:Y:S01]  /*23420*/  MOV R2, R0 ;  /* 0x0000000000027202 */ /* 0x002fe20000000f00 */
[----:B------:R-:W-:Y:S01]  /*23430*/  IMAD.MOV.U32 R226, RZ, RZ, 0x1f ;  /* 0x0000001fffe27424 */ /* 0x000fe200078e00ff */
[----:B------:R-:W-:-:S02]  /*23440*/  MOV R3, 0x23460 ;  /* 0x0002346000037802 */ /* 0x000fc40000000f00 */
[----:B---34-:R-:W-:Y:S05]  /*23450*/  CALL.REL.NOINC `($__internal_15_$__cuda_sm70_shflsync_idx_p) ;  /* 0x00002fc000007944 */ /* 0x018fea0003c00000 */
[----:B------:R-:W-:Y:S01]  /*23460*/  MOV R5, R28 ;  /* 0x0000001c00057202 */ /* 0x000fe20000000f00 */
[----:B------:R-:W-:Y:S05]  /*23470*/  BRA `(.L_x_899) ;  /* 0xfffdd24000007947 */ /* 0x000fea000383ffff */
.L_x_1003:
[----:B------:R-:W-:Y:S01]  /*23480*/  IMAD.MOV.U32 R28, RZ, RZ, R4 ;  /* 0x000000ffff1c7224 */ /* 0x000fe200078e0004 */
[----:B------:R-:W-:Y:S01]  /*23490*/  MOV R2, RZ ;  /* 0x000000ff00027202 */ /* 0x000fe20000000f00 */
[----:B------:R-:W-:Y:S01]  /*234a0*/  IMAD.MOV.U32 R226, RZ, RZ, 0x181f ;  /* 0x0000181fffe27424 */ /* 0x000fe200078e00ff */
[----:B------:R-:W-:-:S02]  /*234b0*/  MOV R3, 0x234d0 ;  /* 0x000234d000037802 */ /* 0x000fc40000000f00 */
[----:B------:R-:W-:Y:S05]  /*234c0*/  CALL.REL.NOINC `($__internal_15_$__cuda_sm70_shflsync_idx_p) ;  /* 0x00002f5000007944 */ /* 0x000fea0003c00000 */
[----:B------:R-:W-:Y:S01]  /*234d0*/  MOV R9, R28 ;  /* 0x0000001c00097202 */ /* 0x000fe20000000f00 */
[----:B------:R-:W-:Y:S05]  /*234e0*/  BRA `(.L_x_1145) ;  /* 0xfffec20000007947 */ /* 0x000fea000383ffff */
.L_x_1004:
[----:B------:R-:W-:Y:S01]  /*234f0*/  IMAD.MOV.U32 R28, RZ, RZ, R5 ;  /* 0x000000ffff1c7224 */ /* 0x000fe200078e0005 */
[----:B------:R-:W-:Y:S01]  /*23500*/  MOV R2, RZ ;  /* 0x000000ff00027202 */ /* 0x000fe20000000f00 */
[----:B------:R-:W-:Y:S01]  /*23510*/  IMAD.MOV.U32 R226, RZ, RZ, 0x181f ;  /* 0x0000181fffe27424 */ /* 0x000fe200078e00ff */
[----:B------:R-:W-:-:S02]  /*23520*/  MOV R3, 0x23540 ;  /* 0x0002354000037802 */ /* 0x000fc40000000f00 */
[----:B-12---:R-:W-:Y:S05]  /*23530*/  CALL.REL.NOINC `($__internal_15_$__cuda_sm70_shflsync_idx_p) ;  /* 0x00002ee000007944 */ /* 0x006fea0003c00000 */
[----:B------:R-:W-:Y:S01]  /*23540*/  ISETP.GE.AND P1, PT, R76, c[0x0][0x1d4], PT ;  /* 0x000075004c007a0c */ /* 0x000fe20003f26270 */
[----:B------:R-:W-:Y:S01]  /*23550*/  IMAD.MOV.U32 R226, RZ, RZ, 0x181f ;  /* 0x0000181fffe27424 */ /* 0x000fe200078e00ff */
[----:B------:R-:W-:-:S02]  /*23560*/  IADD3 R2, P0, R28, R60, RZ ;  /* 0x0000003c1c027210 */ /* 0x000fc40007f1e0ff */
[----:B------:R-:W-:-:S03]  /*23570*/  SEL R8, RZ, 0x10, P1 ;  /* 0x00000010ff087807 */ /* 0x000fc60000800000 */
[----:B------:R-:W-:Y:S01]  /*23580*/  IMAD.X R3, R9, 0x1, R62, P0 ;  /* 0x0000000109037824 */ /* 0x000fe200000e063e */
[----:B------:R-:W-:-:S04]  /*23590*/  ISETP.GE.AND P0, PT, R211, c[0x0][0x1d4], PT ;  /* 0x00007500d3007a0c */ /* 0x000fc80003f06270 */
[----:B------:R-:W-:Y:S01]  /*235a0*/  SEL R6, RZ, 0x10, P0 ;  /* 0x00000010ff067807 */ /* 0x000fe20000000000 */
[----:B------:R-:W-:Y:S01]  /*235b0*/  @!PT LDS RZ, [RZ] ;  /* 0x00000000fffff984 */ /* 0x000fe20000000800 */
[----:B------:R-:W-:Y:S01]  /*235c0*/  @!PT LDS RZ, [RZ] ;  /* 0x00000000fffff984 */ /* 0x000fe20000000800 */
[----:B------:R-:W-:Y:S01]  /*235d0*/  @!PT LDS RZ, [RZ] ;  /* 0x00000000fffff984 */ /* 0x000fe20000000800 */
[----:B------:R1:W-:Y:S02]  /*235e0*/  LDGSTS.E.BYPASS.LTC128B.128 [R210+0x8100], [R2.64], !P1 ;  /* 0x0810000002d27fae */ /* 0x0003e4000c901d48 */
[----:B-1----:R-:W-:Y:S01]  /*235f0*/  IADD3 R2, P2, R28, R63, RZ ;  /* 0x0000003f1c027210 */ /* 0x002fe20007f5e0ff */
[----:B------:R-:W-:-:S04]  /*23600*/  IMAD.MOV.U32 R28, RZ, RZ, R4 ;  /* 0x000000ffff1c7224 */ /* 0x000fc800078e0004 */
[----:B------:R-:W-:-:S05]  /*23610*/  IMAD.X R3, R9, 0x1, R96, P2 ;  /* 0x0000000109037824 */ /* 0x000fca00010e0660 */
[----:B------:R1:W-:Y:S02]  /*23620*/  LDGSTS.E.BYPASS.LTC128B.128 [R210+0xb100], [R2.64], !P0 ;  /* 0x0b10000002d27fae */ /* 0x0003e4000c101d48 */
[----:B-1----:R-:W-:Y:S01]  /*23630*/  IMAD.MOV.U32 R2, RZ, RZ, 0x1 ;  /* 0x00000001ff027424 */ /* 0x002fe200078e00ff */
[----:B------:R-:W-:Y:S02]  /*23640*/  MOV R3, 0x23660 ;  /* 0x0002366000037802 */ /* 0x000fe40000000f00 */
[----:B------:R-:W-:Y:S05]  /*23650*/  CALL.REL.NOINC `($__internal_15_$__cuda_sm70_shflsync_idx_p) ;  /* 0x00002dc000007944 */ /* 0x000fea0003c00000 */
[----:B------:R-:W-:Y:S01]  /*23660*/  IMAD.MOV.U32 R9, RZ, RZ, R28 ;  /* 0x000000ffff097224 */ /* 0x000fe200078e001c */
[----:B------:R-:W-:Y:S01]  /*23670*/  MOV R2, 0x1 ;  /* 0x0000000100027802 */ /* 0x000fe20000000f00 */
[----:B------:R-:W-:Y:S01]  /*23680*/  IMAD.MOV.U32 R28, RZ, RZ, R5 ;  /* 0x000000ffff1c7224 */ /* 0x000fe200078e0005 */
[----:B------:R-:W-:Y:S02]  /*23690*/  MOV R226, 0x181f ;  /* 0x0000181f00e27802 */ /* 0x000fe40000000f00 */
[----:B------:R-:W-:Y:S02]  /*236a0*/  MOV R3, 0x236c0 ;  /* 0x000236c000037802 */ /* 0x000fe40000000f00 */
[----:B------:R-:W-:Y:S05]  /*236b0*/  CALL.REL.NOINC `($__internal_15_$__cuda_sm70_shflsync_idx_p) ;  /* 0x00002d6000007944 */ /* 0x000fea0003c00000 */
[C---:B------:R-:W-:Y:S01]  /*236c0*/  IADD3 R2, -R8.reuse, 0x10, RZ ;  /* 0x0000001008027810 */ /* 0x040fe20007ffe1ff */
[----:B------:R-:W-:Y:S01]  /*236d0*/  IMAD.MOV.U32 R226, RZ, RZ, 0x181f ;  /* 0x0000181fffe27424 */ /* 0x000fe200078e00ff */
[----:B------:R-:W-:-:S02]  /*236e0*/  ISETP.NE.U32.AND P2, PT, R8, RZ, PT ;  /* 0x000000ff0800720c */ /* 0x000fc40003f45070 */
[----:B------:R-:W-:-:S04]  /*236f0*/  LOP3.LUT R2, R2, 0xf, RZ, 0xc0, !PT ;  /* 0x0000000f02027812 */ /* 0x000fc800078ec0ff */
[----:B------:R-:W-:-:S04]  /*23700*/  IADD3 R2, P1, P0, R2, R28, R60 ;  /* 0x0000001c02027210 */ /* 0x000fc8000783e03c */
[----:B------:R-:W-:-:S05]  /*23710*/  IADD3.X R3, RZ, R9, R62, P1, P0 ;  /* 0x00000009ff037210 */ /* 0x000fca0000fe043e */
[----:B------:R-:W-:Y:S01]  /*23720*/  @!PT LDS RZ, [RZ] ;  /* 0x00000000fffff984 */ /* 0x000fe20000000800 */
[----:B------:R-:W-:Y:S01]  /*23730*/  @!PT LDS RZ, [RZ] ;  /* 0x00000000fffff984 */ /* 0x000fe20000000800 */
[----:B------:R-:W-:Y:S01]  /*23740*/  @!PT LDS RZ, [RZ] ;  /* 0x00000000fffff984 */ /* 0x000fe20000000800 */
[----:B------:R1:W-:Y:S01]  /*23750*/  LDGSTS.E.BYPASS.LTC128B.128.ZFILL [R210+0x9100], [R2.64], P2 ;  /* 0x0910000002d27fae */ /* 0x0003e20009141d48 */
[C---:B------:R-:W-:Y:S02]  /*23760*/  ISETP.NE.U32.AND P2, PT, R6.reuse, RZ, PT ;  /* 0x000000ff0600720c */ /* 0x040fe40003f45070 */
[----:B-1----:R-:W-:-:S04]  /*23770*/  IADD3 R2, -R6, 0x10, RZ ;  /* 0x0000001006027810 */ /* 0x002fc80007ffe1ff */
[----:B------:R-:W-:-:S04]  /*23780*/  LOP3.LUT R2, R2, 0xf, RZ, 0xc0, !PT ;  /* 0x0000000f02027812 */ /* 0x000fc800078ec0ff */
[----:B------:R-:W-:Y:S01]  /*23790*/  IADD3 R2, P1, P0, R2, R28, R63 ;  /* 0x0000001c02027210 */ /* 0x000fe2000783e03f */
[----:B------:R-:W-:-:S03]  /*237a0*/  IMAD.MOV.U32 R28, RZ, RZ, R4 ;  /* 0x000000ffff1c7224 */ /* 0x000fc600078e0004 */
[----:B------:R-:W-:-:S05]  /*237b0*/  IADD3.X R3, RZ, R9, R96, P1, P0 ;  /* 0x00000009ff037210 */ /* 0x000fca0000fe0460 */
[----:B------:R1:W-:Y:S02]  /*237c0*/  LDGSTS.E.BYPASS.LTC128B.128.ZFILL [R210+0xc100], [R2.64], P2 ;  /* 0x0c10000002d27fae */ /* 0x0003e40009141d48 */
        /* <DEDUP_REMOVED lines=9> */
[----:B------:R-:W-:Y:S01]  /*23860*/  MOV R2, R28 ;  /* 0x0000001c00027202 */ /* 0x000fe20000000f00 */
[----:B------:R-:W-:Y:S05]  /*23870*/  BRA `(.L_x_1146) ;  /* 0xfffebfd000007947 */ /* 0x000fea000383ffff */
.L_x_1005:
[----:B------:R-:W-:Y:S01]  /*23880*/  IMAD.MOV.U32 R28, RZ, RZ, R5 ;  /* 0x000000ffff1c7224 */ /* 0x000fe200078e0005 */
[----:B------:R-:W-:Y:S01]  /*23890*/  MOV R2, RZ ;  /* 0x000000ff00027202 */ /* 0x000fe20000000f00 */
[----:B------:R-:W-:Y:S01]  /*238a0*/  IMAD.MOV.U32 R226, RZ, RZ, 0x1c1f ;  /* 0x00001c1fffe27424 */ /* 0x000fe200078e00ff */
[----:B------:R-:W-:-:S02]  /*238b0*/  MOV R3, 0x238d0 ;  /* 0x000238d000037802 */ /* 0x000fc40000000f00 */
[----:B------:R-:W-:Y:S05]  /*238c0*/  CALL.REL.NOINC `($__internal_15_$__cuda_sm70_shflsync_idx_p) ;  /* 0x00002b5000007944 */ /* 0x000fea0003c00000 */
[----:B------:R-:W-:Y:S01]  /*238d0*/  MOV R4, R28 ;  /* 0x0000001c00047202 */ /* 0x000fe20000000f00 */
[----:B------:R-:W-:Y:S05]  /*238e0*/  BRA `(.L_x_1147) ;  /* 0xfffec19000007947 */ /* 0x000fea000383ffff */
.L_x_1010:
[----:B------:R-:W-:Y:S01]  /*238f0*/  IMAD.MOV.U32 R28, RZ, RZ, R5 ;  /* 0x000000ffff1c7224 */ /* 0x000fe200078e0005 */
[----:B------:R-:W-:Y:S01]  /*23900*/  MOV R2, 0x1 ;  /* 0x0000000100027802 */ /* 0x000fe20000000f00 */
[----:B------:R-:W-:Y:S01]  /*23910*/  IMAD.MOV.U32 R226, RZ, RZ, 0x1c1f ;  /* 0x00001c1fffe27424 */ /* 0x000fe200078e00ff */
[----:B------:R-:W-:-:S02]  /*23920*/  MOV R3, 0x23940 ;  /* 0x0002394000037802 */ /* 0x000fc40000000f00 */
[----:B-1----:R-:W-:Y:S05]  /*23930*/  CALL.REL.NOINC `($__internal_15_$__cuda_sm70_shflsync_idx_p) ;  /* 0x00002ae000007944 */ /* 0x002fea0003c00000 */
[----:B------:R-:W-:Y:S01]  /*23940*/  MOV R4, R28 ;  /* 0x0000001c00047202 */ /* 0x000fe20000000f00 */
[----:B------:R-:W-:Y:S05]  /*23950*/  BRA `(.L_x_1148) ;  /* 0xfffecb2000007947 */ /* 0x000fea000383ffff */
.L_x_1015:
[----:B------:R-:W-:Y:S01]  /*23960*/  IMAD.MOV.U32 R4, RZ, RZ, R5 ;  /* 0x000000ffff047224 */ /* 0x000fe200078e0005 */
[----:B------:R-:W-:-:S02]  /*23970*/  MOV R3, 0x2 ;  /* 0x0000000200037802 */ /* 0x000fc40000000f00 */
[----:B------:R-:W-:Y:S02]  /*23980*/  MOV R2, 0x239a0 ;  /* 0x000239a000027802 */ /* 0x000fe40000000f00 */
[----:B------:R-:W-:Y:S05]  /*23990*/  CALL.REL.NOINC `($__internal_14_$__cuda_sm70_shflsync_bfly_p) ;  /* 0x00002a2000007944 */ /* 0x000fea0003c00000 */
[----:B------:R-:W-:Y:S01]  /*239a0*/  MOV R2, R217 ;  /* 0x000000d900027202 */ /* 0x000fe20000000f00 */
[----:B------:R-:W-:Y:S05]  /*239b0*/  BRA `(.L_x_1149) ;  /* 0xfffed50000007947 */ /* 0x000fea000383ffff */
.L_x_1016:
[----:B------:R-:W-:Y:S01]  /*239c0*/  IMAD.MOV.U32 R4, RZ, RZ, R5 ;  /* 0x000000ffff047224 */ /* 0x000fe200078e0005 */
[----:B------:R-:W-:Y:S02]  /*239d0*/  MOV R3, 0x1 ;  /* 0x0000000100037802 */ /* 0x000fe40000000f00 */
[----:B------:R-:W-:Y:S02]  /*239e0*/  MOV R2, 0x23a00 ;  /* 0x00023a0000027802 */ /* 0x000fe40000000f00 */
[----:B------:R-:W-:Y:S05]  /*239f0*/  CALL.REL.NOINC `($__internal_14_$__cuda_sm70_shflsync_bfly_p) ;  /* 0x000029c000007944 */ /* 0x000fea0003c00000 */
[----:B------:R-:W-:Y:S01]  /*23a00*/  FMNMX.FTZ R5, R5, R217, !PT ;  /* 0x000000d905057209 */ /* 0x000fe20007810000 */
[----:B------:R-:W-:Y:S01]  /*23a10*/  IMAD.MOV.U32 R4, RZ, RZ, R6 ;  /* 0x000000ffff047224 */ /* 0x000fe200078e0006 */
[----:B------:R-:W-:Y:S01]  /*23a20*/  MOV R2, 0x23a50 ;  /* 0x00023a5000027802 */ /* 0x000fe20000000f00 */
[----:B------:R-:W-:Y:S02]  /*23a30*/  IMAD.MOV.U32 R3, RZ, RZ, 0x2 ;  /* 0x00000002ff037424 */ /* 0x000fe400078e00ff */
[----:B------:R-:W-:Y:S05]  /*23a40*/  CALL.REL.NOINC `($__internal_14_$__cuda_sm70_shflsync_bfly_p) ;  /* 0x0000297000007944 */ /* 0x000fea0003c00000 */
[----:B------:R-:W-:Y:S01]  /*23a50*/  FMNMX.FTZ R4, R6, R217, !PT ;  /* 0x000000d906047209 */ /* 0x000fe20007810000 */
[----:B------:R-:W-:Y:S01]  /*23a60*/  IMAD.MOV.U32 R3, RZ, RZ, 0x1 ;  /* 0x00000001ff037424 */ /* 0x000fe200078e00ff */
[----:B------:R-:W-:Y:S02]  /*23a70*/  MOV R2, 0x23a90 ;  /* 0x00023a9000027802 */ /* 0x000fe40000000f00 */
[----:B------:R-:W-:Y:S05]  /*23a80*/  CALL.REL.NOINC `($__internal_14_$__cuda_sm70_shflsync_bfly_p) ;  /* 0x0000293000007944 */ /* 0x000fea0003c00000 */
[----:B------:R-:W-:Y:S01]  /*23a90*/  MOV R6, R217 ;  /* 0x000000d900067202 */ /* 0x000fe20000000f00 */
[----:B------:R-:W-:Y:S05]  /*23aa0*/  BRA `(.L_x_1150) ;  /* 0xfffed48000007947 */ /* 0x000fea000383ffff */
.L_x_1024:
[----:B------:R-:W-:Y:S01]  /*23ab0*/  MOV R2, RZ ;  /* 0x000000ff00027202 */ /* 0x000fe20000000f00 */
[----:B------:R-:W-:Y:S01]  /*23ac0*/  IMAD.MOV.U32 R28, RZ, RZ, R4 ;  /* 0x000000ffff1c7224 */ /* 0x000fe200078e0004 */
[----:B------:R-:W-:Y:S01]  /*23ad0*/  MOV R3, 0x23b00 ;  /* 0x00023b0000037802 */ /* 0x000fe20000000f00 */
[----:B------:R-:W-:Y:S02]  /*23ae0*/  IMAD.MOV.U32 R226, RZ, RZ, 0x181f ;  /* 0x0000181fffe27424 */ /* 0x000fe400078e00ff */
[----:B-1--4-:R-:W-:Y:S05]  /*23af0*/  CALL.REL.NOINC `($__internal_15_$__cuda_sm70_shflsync_idx_p) ;  /* 0x0000292000007944 */ /* 0x012fea0003c00000 */
[----:B------:R-:W-:Y:S01]  /*23b00*/  MOV R22, R28 ;  /* 0x0000001c00167202 */ /* 0x000fe20000000f00 */
[----:B------:R-:W-:-:S05]  /*23b10*/  BRA `(.L_x_1151) ;  /* 0xfffeece000007947 */ /* 0x000fca000383ffff */
.L_x_1025:
[----:B------:R-:W-:Y:S01]  /*23b20*/  MOV R2, RZ ;  /* 0x000000ff00027202 */ /* 0x000fe20000000f00 */
[----:B------:R-:W-:Y:S01]  /*23b30*/  IMAD.MOV.U32 R28, RZ, RZ, R5 ;  /* 0x000000ffff1c7224 */ /* 0x000fe200078e0005 */
[----:B------:R-:W-:Y:S01]  /*23b40*/  MOV R3, 0x23b70 ;  /* 0x00023b7000037802 */ /* 0x000fe20000000f00 */
[----:B------:R-:W-:Y:S02]  /*23b50*/  IMAD.MOV.U32 R226, RZ, RZ, 0x181f ;  /* 0x0000181fffe27424 */ /* 0x000fe400078e00ff */
[----:B-1234-:R-:W-:Y:S05]  /*23b60*/  CALL.REL.NOINC `($__internal_15_$__cuda_sm70_shflsync_idx_p) ;  /* 0x000028b000007944 */ /* 0x01efea0003c00000 */
[----:B------:R-:W-:Y:S01]  /*23b70*/  ISETP.GE.AND P1, PT, R76, c[0x0][0x1d4], PT ;  /* 0x000075004c007a0c */ /* 0x000fe20003f26270 */
[----:B------:R-:W-:Y:S01]  /*23b80*/  IMAD.MOV.U32 R226, RZ, RZ, 0x181f ;  /* 0x0000181fffe27424 */ /* 0x000fe200078e00ff */
[----:B------:R-:W-:Y:S02]  /*23b90*/  IADD3 R20, P2, R28, R8, RZ ;  /* 0x000000081c147210 */ /* 0x000fe40007f5e0ff */
[----:B------:R-:W-:Y:S03]  /*23ba0*/  ISETP.GE.AND P0, PT, R211, c[0x0][0x1d4], PT ;  /* 0x00007500d3007a0c */ /* 0x000fe60003f06270 */
[----:B------:R-:W-:Y:S01]  /*23bb0*/  IMAD.X R21, R22, 0x1, R9, P2 ;  /* 0x0000000116157824 */ /* 0x000fe200010e0609 */
[----:B------:R-:W-:Y:S01]  /*23bc0*/  IADD3 R2, P2, R28, R10, RZ ;  /* 0x0000000a1c027210 */ /* 0x000fe20007f5e0ff */
[----:B------:R-:W-:Y:S04]  /*23bd0*/  IMAD.MOV.U32 R28, RZ, RZ, R4 ;  /* 0x000000ffff1c7224 */ /* 0x000fe800078e0004 */
[----:B------:R-:W-:Y:S01]  /*23be0*/  @!PT LDS RZ, [RZ] ;  /* 0x00000000fffff984 */ /* 0x000fe20000000800 */
[----:B------:R-:W-:Y:S01]  /*23bf0*/  @!PT LDS RZ, [RZ] ;  /* 0x00000000fffff984 */ /* 0x000fe20000000800 */
[----:B------:R-:W-:Y:S01]  /*23c00*/  @!PT LDS RZ, [RZ] ;  /* 0x00000000fffff984 */ /* 0x000fe20000000800 */
[----:B------:R1:W-:Y:S01]  /*23c10*/  LDGSTS.E.BYPASS.LTC128B.128 [R210+0x100], [R20.64], !P1 ;  /* 0x0010000014d27fae */ /* 0x0003e2000c901d48 */
[----:B------:R-:W-:Y:S05]  /*23c20*/  IMAD.X R3, R22, 0x1, R11, P2 ;  /* 0x0000000116037824 */ /* 0x000fea00010e060b */
[----:B------:R2:W-:Y:S01]  /*23c30*/  LDGSTS.E.BYPASS.LTC128B.128 [R210+0x3100], [R2.64], !P0 ;  /* 0x0310000002d27fae */ /* 0x0005e2000c101d48 */
[----:B-1----:R-:W-:Y:S02]  /*23c40*/  SEL R20, RZ, 0x10, P1 ;  /* 0x00000010ff147807 */ /* 0x002fe40000800000 */
[----:B------:R-:W-:Y:S02]  /*23c50*/  SEL R21, RZ, 0x10, P0 ;  /* 0x00000010ff157807 */ /* 0x000fe40000000000 */
[----:B--2---:R-:W-:Y:S01]  /*23c60*/  MOV R3, 0x23c90 ;  /* 0x00023c9000037802 */ /* 0x004fe20000000f00 */
[----:B------:R-:W-:Y:S02]  /*23c70*/  IMAD.MOV.U32 R2, RZ, RZ, 0x1 ;  /* 0x00000001ff027424 */ /* 0x000fe400078e00ff */
[----:B------:R-:W-:Y:S05]  /*23c80*/  CALL.REL.NOINC `($__internal_15_$__cuda_sm70_shflsync_idx_p) ;  /* 0x0000279000007944 */ /* 0x000fea0003c00000 */
[----:B------:R-:W-:Y:S01]  /*23c90*/  MOV R2, 0x1 ;  /* 0x0000000100027802 */ /* 0x000fe20000000f00 */
[----:B------:R-:W-:Y:S01]  /*23ca0*/  IMAD.MOV.U32 R22, RZ, RZ, R28 ;  /* 0x000000ffff167224 */ /* 0x000fe200078e001c */
[----:B------:R-:W-:Y:S01]  /*23cb0*/  MOV R226, 0x181f ;  /* 0x0000181f00e27802 */ /* 0x000fe20000000f00 */
[----:B------:R-:W-:Y:S01]  /*23cc0*/  IMAD.MOV.U32 R28, RZ, RZ, R5 ;  /* 0x000000ffff1c7224 */ /* 0x000fe200078e0005 */
[----:B------:R-:W-:Y:S02]  /*23cd0*/  MOV R3, 0x23cf0 ;  /* 0x00023cf000037802 */ /* 0x000fe40000000f00 */
[----:B------:R-:W-:Y:S05]  /*23ce0*/  CALL.REL.NOINC `($__internal_15_$__cuda_sm70_shflsync_idx_p) ;  /* 0x0000273000007944 */ /* 0x000fea0003c00000 */
[C---:B------:R-:W-:Y:S01]  /*23cf0*/  IADD3 R2, -R20.reuse, 0x10, RZ ;  /* 0x0000001014027810 */ /* 0x040fe20007ffe1ff */
[----:B------:R-:W-:Y:S01]  /*23d00*/  IMAD.MOV.U32 R226, RZ, RZ, 0x181f ;  /* 0x0000181fffe27424 */ /* 0x000fe200078e00ff */
        /* <DEDUP_REMOVED lines=12> */
[----:B------:R-:W-:Y:S03]  /*23dd0*/  IMAD.MOV.U32 R28, RZ, RZ, R4 ;  /* 0x000000ffff1c7224 */ /* 0x000fe600078e0004 */
[----:B------:R-:W-:Y:S05]  /*23de0*/  IADD3.X R3, RZ, R22, R11, P1, P0 ;  /* 0x00000016ff037210 */ /* 0x000fea0000fe040b */
[----:B------:R1:W-:Y:S02]  /*23df0*/  LDGSTS.E.BYPASS.LTC128B.128.ZFILL [R210+0x4100], [R2.64], P2 ;  /* 0x0410000002d27fae */ /* 0x0003e40009141d48 */
[----:B-1----:R-:W-:Y:S01]  /*23e00*/  MOV R3, 0x23e30 ;  /* 0x00023e3000037802 */ /* 0x002fe20000000f00 */
[----:B------:R-:W-:Y:S03]  /*23e10*/  IMAD.MOV.U32 R2, RZ, RZ, 0x2 ;  /* 0x00000002ff027424 */ /* 0x000fe600078e00ff */
[----:B------:R-:W-:Y:S05]  /*23e20*/  CALL.REL.NOINC `($__internal_15_$__cuda_sm70_shflsync_idx_p) ;  /* 0x000025f000007944 */ /* 0x000fea0003c00000 */
[----:B------:R-:W-:Y:S01]  /*23e30*/  MOV R2, 0x2 ;  /* 0x0000000200027802 */ /* 0x000fe20000000f00 */
[----:B------:R-:W-:Y:S01]  /*23e40*/  IMAD.MOV.U32 R4, RZ, RZ, R28 ;  /* 0x000000ffff047224 */ /* 0x000fe200078e001c */
[----:B------:R-:W-:Y:S01]  /*23e50*/  MOV R226, 0x181f ;  /* 0x0000181f00e27802 */ /* 0x000fe20000000f00 */
[----:B------:R-:W-:Y:S01]  /*23e60*/  IMAD.MOV.U32 R28, RZ, RZ, R5 ;  /* 0x000000ffff1c7224 */ /* 0x000fe200078e0005 */
[----:B------:R-:W-:Y:S02]  /*23e70*/  MOV R3, 0x23e90 ;  /* 0x00023e9000037802 */ /* 0x000fe40000000f00 */
[----:B------:R-:W-:Y:S05]  /*23e80*/  CALL.REL.NOINC `($__internal_15_$__cuda_sm70_shflsync_idx_p) ;  /* 0x0000259000007944 */ /* 0x000fea0003c00000 */
[----:B------:R-:W-:Y:S01]  /*23e90*/  MOV R5, R28 ;  /* 0x0000001c00057202 */ /* 0x000fe20000000f00 */
[----:B------:R-:W-:-:S05]  /*23ea0*/  BRA `(.L_x_1152) ;  /* 0xfffeead000007947 */ /* 0x000fca000383ffff */
.L_x_1028:
[----:B------:R-:W-:Y:S01]  /*23eb0*/  MOV R2, RZ ;  /* 0x000000ff00027202 */ /* 0x000fe20000000f00 */
[----:B------:R-:W-:Y:S01]  /*23ec0*/  IMAD.MOV.U32 R28, RZ, RZ, R4 ;  /* 0x000000ffff1c7224 */ /* 0x000fe200078e0004 */
[----:B------:R-:W-:Y:S01]  /*23ed0*/  MOV R3, 0x23f00 ;  /* 0x00023f0000037802 */ /* 0x000fe20000000f00 */
[----:B------:R-:W-:Y:S02]  /*23ee0*/  IMAD.MOV.U32 R226, RZ, RZ, 0x181f ;  /* 0x0000181fffe27424 */ /* 0x000fe400078e00ff */
[----:B------:R-:W-:Y:S05]  /*23ef0*/  CALL.REL.NOINC `($__internal_15_$__cuda_sm70_shflsync_idx_p) ;  /* 0x0000252000007944 */ /* 0x000fea0003c00000 */
[----:B------:R-:W-:Y:S01]  /*23f00*/  MOV R18, R28 ;  /* 0x0000001c00127202 */ /* 0x000fe20000000f00 */
[----:B------:R-:W-:-:S05]  /*23f10*/  BRA `(.L_x_1153) ;  /* 0xfffefc8000007947 */ /* 0x000fca000383ffff */
.L_x_1029:
[----:B------:R-:W-:Y:S01]  /*23f20*/  MOV R2, RZ ;  /* 0x000000ff00027202 */ /* 0x000fe20000000f00 */
[----:B------:R-:W-:Y:S01]  /*23f30*/  IMAD.MOV.U32 R28, RZ, RZ, R5 ;  /* 0x000000ffff1c7224 */ /* 0x000fe200078e0005 */
[----:B------:R-:W-:Y:S01]  /*23f40*/  MOV R3, 0x23f70 ;  /* 0x00023f7000037802 */ /* 0x000fe20000000f00 */
[----:B------:R-:W-:Y:S02]  /*23f50*/  IMAD.MOV.U32 R226, RZ, RZ, 0x181f ;  /* 0x0000181fffe27424 */ /* 0x000fe400078e00ff */
[----:B-12---:R-:W-:Y:S05]  /*23f60*/  CALL.REL.NOINC `($__internal_15_$__cuda_sm70_shflsync_idx_p) ;  /* 0x000024b000007944 */ /* 0x006fea0003c00000 */
        /* <DEDUP_REMOVED lines=52> */
.L_x_1030:
[----:B------:R-:W-:Y:S01]  /*242b0*/  MOV R2, RZ ;  /* 0x000000ff00027202 */ /* 0x000fe20000000f00 */
[----:B------:R-:W-:Y:S01]  /*242c0*/  IMAD.MOV.U32 R28, RZ, RZ, R8 ;  /* 0x000000ffff1c7224 */ /* 0x000fe200078e0008 */
[----:B------:R-:W-:Y:S01]  /*242d0*/  MOV R3, 0x24300 ;  /* 0x0002430000037802 */ /* 0x000fe20000000f00 */
[----:B------:R-:W-:Y:S02]  /*242e0*/  IMAD.MOV.U32 R226, RZ, RZ, 0x1c1f ;  /* 0x00001c1fffe27424 */ /* 0x000fe400078e00ff */
[----:B------:R-:W-:Y:S05]  /*242f0*/  CALL.REL.NOINC `($__internal_15_$__cuda_sm70_shflsync_idx_p) ;  /* 0x0000212000007944 */ /* 0x000fea0003c00000 */
[----:B------:R-:W-:Y:S01]  /*24300*/  MOV R5, R28 ;  /* 0x0000001c00057202 */ /* 0x000fe20000000f00 */
[----:B------:R-:W-:-:S05]  /*24310*/  BRA `(.L_x_1155) ;  /* 0xfffefbf000007947 */ /* 0x000fca000383ffff */
.L_x_1035:
[----:B------:R-:W-:Y:S01]  /*24320*/  MOV R2, 0x1 ;  /* 0x0000000100027802 */ /* 0x000fe20000000f00 */
[----:B------:R-:W-:Y:S01]  /*24330*/  IMAD.MOV.U32 R28, RZ, RZ, R8 ;  /* 0x000000ffff1c7224 */ /* 0x000fe200078e0008 */
[----:B------:R-:W-:Y:S01]  /*24340*/  MOV R3, 0x24370 ;  /* 0x0002437000037802 */ /* 0x000fe20000000f00 */
[----:B------:R-:W-:Y:S02]  /*24350*/  IMAD.MOV.U32 R226, RZ, RZ, 0x1c1f ;  /* 0x00001c1fffe27424 */ /* 0x000fe400078e00ff */
[----:B-1----:R-:W-:Y:S05]  /*24360*/  CALL.REL.NOINC `($__internal_15_$__cuda_sm70_shflsync_idx_p) ;  /* 0x000020b000007944 */ /* 0x002fea0003c00000 */
[----:B------:R-:W-:Y:S01]  /*24370*/  MOV R5, R28 ;  /* 0x0000001c00057202 */ /* 0x000fe20000000f00 */
[----:B------:R-:W-:-:S05]  /*24380*/  BRA `(.L_x_1156) ;  /* 0xffff05d000007947 */ /* 0x000fca000383ffff */
.L_x_1040:
[----:B------:R-:W-:Y:S02]  /*24390*/  MOV R3, 0x2 ;  /* 0x0000000200037802 */ /* 0x000fe40000000f00 */
[----:B------:R-:W-:Y:S02]  /*243a0*/  MOV R2, 0x243c0 ;  /* 0x000243c000027802 */ /* 0x000fe40000000f00 */
[----:B------:R-:W-:Y:S05]  /*243b0*/  CALL.REL.NOINC `($__internal_14_$__cuda_sm70_shflsync_bfly_p) ;  /* 0x0000200000007944 */ /* 0x000fea0003c00000 */
[----:B------:R-:W-:Y:S01]  /*243c0*/  MOV R2, R217 ;  /* 0x000000d900027202 */ /* 0x000fe20000000f00 */
[----:B------:R-:W-:-:S05]  /*243d0*/  BRA `(.L_x_1157) ;  /* 0xffff102000007947 */ /* 0x000fca000383ffff */
.L_x_1041:
[----:B------:R-:W-:Y:S02]  /*243e0*/  MOV R3, 0x1 ;  /* 0x0000000100037802 */ /* 0x000fe40000000f00 */
[----:B------:R-:W-:Y:S02]  /*243f0*/  MOV R2, 0x24410 ;  /* 0x0002441000027802 */ /* 0x000fe40000000f00 */
[----:B------:R-:W-:Y:S05]  /*24400*/  CALL.REL.NOINC `($__internal_14_$__cuda_sm70_shflsync_bfly_p) ;  /* 0x00001fb000007944 */ /* 0x000fea0003c00000 */
[----:B------:R-:W-:Y:S01]  /*24410*/  IMAD.MOV.U32 R3, RZ, RZ, 0x2 ;  /* 0x00000002ff037424 */ /* 0x000fe200078e00ff */
[----:B------:R-:W-:Y:S01]  /*24420*/  FMNMX.FTZ R5, R4, R217, !PT ;  /* 0x000000d904057209 */ /* 0x000fe20007810000 */
[----:B------:R-:W-:Y:S01]  /*24430*/  IMAD.MOV.U32 R4, RZ, RZ, R8 ;  /* 0x000000ffff047224 */ /* 0x000fe200078e0008 */
[----:B------:R-:W-:Y:S02]  /*24440*/  MOV R2, 0x24460 ;  /* 0x0002446000027802 */ /* 0x000fe40000000f00 */
[----:B------:R-:W-:Y:S05]  /*24450*/  CALL.REL.NOINC `($__internal_14_$__cuda_sm70_shflsync_bfly_p) ;  /* 0x00001f6000007944 */ /* 0x000fea0003c00000 */
[----:B------:R-:W-:Y:S01]  /*24460*/  FMNMX.FTZ R4, R8, R217, !PT ;  /* 0x000000d908047209 */ /* 0x000fe20007810000 */
[----:B------:R-:W-:Y:S01]  /*24470*/  IMAD.MOV.U32 R3, RZ, RZ, 0x1 ;  /* 0x00000001ff037424 */ /* 0x000fe200078e00ff */
[----:B------:R-:W-:Y:S02]  /*24480*/  MOV R2, 0x244a0 ;  /* 0x000244a000027802 */ /* 0x000fe40000000f00 */
[----:B------:R-:W-:Y:S05]  /*24490*/  CALL.REL.NOINC `($__internal_14_$__cuda_sm70_shflsync_bfly_p) ;  /* 0x00001f2000007944 */ /* 0x000fea0003c00000 */
[----:B------:R-:W-:Y:S01]  /*244a0*/  MOV R2, R217 ;  /* 0x000000d900027202 */ /* 0x000fe20000000f00 */
[----:B------:R-:W-:-:S05]  /*244b0*/  BRA `(.L_x_1158) ;  /* 0xffff0fb000007947 */ /* 0x000fca000383ffff */
.L_x_1050:
[----:B------:R-:W-:Y:S01]  /*244c0*/  MOV R2, RZ ;  /* 0x000000ff00027202 */ /* 0x000fe20000000f00 */
[----:B------:R-:W-:Y:S01]  /*244d0*/  IMAD.MOV.U32 R28, RZ, RZ, R4 ;  /* 0x000000ffff1c7224 */ /* 0x000fe200078e0004 */
[----:B------:R-:W-:Y:S01]  /*244e0*/  MOV R3, 0x24510 ;  /* 0x0002451000037802 */ /* 0x000fe20000000f00 */
[----:B------:R-:W-:Y:S02]  /*244f0*/  IMAD.MOV.U32 R226, RZ, RZ, 0x181f ;  /* 0x0000181fffe27424 */ /* 0x000fe400078e00ff */
[----:B-1--4-:R-:W-:Y:S05]  /*24500*/  CALL.REL.NOINC `($__internal_15_$__cuda_sm70_shflsync_idx_p) ;  /* 0x00001f1000007944 */ /* 0x012fea0003c00000 */
[----:B------:R-:W-:Y:S01]  /*24510*/  MOV R22, R28 ;  /* 0x0000001c00167202 */ /* 0x000fe20000000f00 */
[----:B------:R-:W-:-:S05]  /*24520*/  BRA `(.L_x_1159) ;  /* 0xffff2ce000007947 */ /* 0x000fca000383ffff */
.L_x_1051:
        /* <DEDUP_REMOVED lines=57> */
.L_x_1054:
[----:B------:R-:W-:Y:S01]  /*248c0*/  MOV R2, RZ ;  /* 0x000000ff00027202 */ /* 0x000fe20000000f00 */
[----:B------:R-:W-:Y:S01]  /*248d0*/  IMAD.MOV.U32 R28, RZ, RZ, R4 ;  /* 0x000000ffff1c7224 */ /* 0x000fe200078e0004 */
[----:B------:R-:W-:Y:S01]  /*248e0*/  MOV R3, 0x24910 ;  /* 0x0002491000037802 */ /* 0x000fe20000000f00 */
[----:B------:R-:W-:Y:S02]  /*248f0*/  IMAD.MOV.U32 R226, RZ, RZ, 0x181f ;  /* 0x0000181fffe27424 */ /* 0x000fe400078e00ff */
[----:B------:R-:W-:Y:S05]  /*24900*/  CALL.REL.NOINC `($__internal_15_$__cuda_sm70_shflsync_idx_p) ;  /* 0x00001b1000007944 */ /* 0x000fea0003c00000 */
[----:B------:R-:W-:Y:S01]  /*24910*/  MOV R18, R28 ;  /* 0x0000001c00127202 */ /* 0x000fe20000000f00 */
[----:B------:R-:W-:-:S05]  /*24920*/  BRA `(.L_x_1161) ;  /* 0xffff3c7000007947 */ /* 0x000fca000383ffff */
.L_x_1055:
        /* <DEDUP_REMOVED lines=57> */
.L_x_1056:
[----:B------:R-:W-:Y:S02]  /*24cc0*/  MOV R3, 0x2 ;  /* 0x0000000200037802 */ /* 0x000fe40000000f00 */
[----:B------:R-:W-:Y:S02]  /*24cd0*/  MOV R2, 0x24cf0 ;  /* 0x00024cf000027802 */ /* 0x000fe40000000f00 */
[----:B------:R-:W-:Y:S05]  /*24ce0*/  CALL.REL.NOINC `($__internal_14_$__cuda_sm70_shflsync_bfly_p) ;  /* 0x000016d000007944 */ /* 0x000fea0003c00000 */
[----:B------:R-:W-:Y:S01]  /*24cf0*/  MOV R2, R217 ;  /* 0x000000d900027202 */ /* 0x000fe20000000f00 */
[----:B------:R-:W-:-:S05]  /*24d00*/  BRA `(.L_x_1163) ;  /* 0xffff3e4000007947 */ /* 0x000fca000383ffff */
.L_x_1057:
        /* <DEDUP_REMOVED lines=14> */
.L_x_1060:
[----:B--23--:R-:W-:Y:S01]  /*24df0*/  MOV R2, RZ ;  /* 0x000000ff00027202 */ /* 0x00cfe20000000f00 */
[----:B------:R-:W-:Y:S01]  /*24e00*/  IMAD.MOV.U32 R28, RZ, RZ, R4 ;  /* 0x000000ffff1c7224 */ /* 0x000fe200078e0004 */
[----:B------:R-:W-:Y:S01]  /*24e10*/  MOV R3, 0x24e40 ;  /* 0x00024e4000037802 */ /* 0x000fe20000000f00 */
[----:B------:R-:W-:Y:S02]  /*24e20*/  IMAD.MOV.U32 R226, RZ, RZ, 0x181f ;  /* 0x0000181fffe27424 */ /* 0x000fe400078e00ff */
[----:B-1--4-:R-:W-:Y:S05]  /*24e30*/  CALL.REL.NOINC `($__internal_15_$__cuda_sm70_shflsync_idx_p) ;  /* 0x000015e000007944 */ /* 0x012fea0003c00000 */
[----:B------:R-:W-:-:S05]  /*24e40*/  BRA `(.L_x_1165) ;  /* 0xffff586000007947 */ /* 0x000fca000383ffff */
.L_x_1063:
[----:B------:R-:W-:Y:S01]  /*24e50*/  MOV R2, RZ ;  /* 0x000000ff00027202 */ /* 0x000fe20000000f00 */
[----:B------:R-:W-:Y:S01]  /*24e60*/  IMAD.MOV.U32 R28, RZ, RZ, R4 ;  /* 0x000000ffff1c7224 */ /* 0x000fe200078e0004 */
[----:B------:R-:W-:Y:S01]  /*24e70*/  MOV R3, 0x24ea0 ;  /* 0x00024ea000037802 */ /* 0x000fe20000000f00 */
[----:B------:R-:W-:Y:S02]  /*24e80*/  IMAD.MOV.U32 R226, RZ, RZ, 0x181f ;  /* 0x0000181fffe27424 */ /* 0x000fe400078e00ff */
[----:B-1----:R-:W-:Y:S05]  /*24e90*/  CALL.REL.NOINC `($__internal_15_$__cuda_sm70_shflsync_idx_p) ;  /* 0x0000158000007944 */ /* 0x002fea0003c00000 */
[----:B------:R-:W-:Y:S01]  /*24ea0*/  MOV R18, R28 ;  /* 0x0000001c00127202 */ /* 0x000fe20000000f00 */
[----:B------:R-:W-:-:S05]  /*24eb0*/  BRA `(.L_x_1166) ;  /* 0xffff6b1000007947 */ /* 0x000fca000383ffff */
.L_x_1064:
[----:B------:R-:W-:Y:S01]  /*24ec0*/  MOV R2, RZ ;  /* 0x000000ff00027202 */ /* 0x000fe20000000f00 */
[----:B------:R-:W-:Y:S01]  /*24ed0*/  IMAD.MOV.U32 R28, RZ, RZ, R5 ;  /* 0x000000ffff1c7224 */ /* 0x000fe200078e0005 */
[----:B------:R-:W-:Y:S01]  /*24ee0*/  MOV R3, 0x24f10 ;  /* 0x00024f1000037802 */ /* 0x000fe20000000f00 */
[----:B------:R-:W-:Y:S02]  /*24ef0*/  IMAD.MOV.U32 R226, RZ, RZ, 0x181f ;  /* 0x0000181fffe27424 */ /* 0x000fe400078e00ff */
[----:B-123--:R-:W-:Y:S05]  /*24f00*/  CALL.REL.NOINC `($__internal_15_$__cuda_sm70_shflsync_idx_p) ;  /* 0x0000151000007944 */ /* 0x00efea0003c00000 */
[----:B------:R-:W-:Y:S02]  /*24f10*/  IADD3 R16, P0, R28, R8, RZ ;  /* 0x000000081c107210 */ /* 0x000fe40007f1e0ff */
[----:B------:R-:W-:Y:S03]  /*24f20*/  MOV R226, 0x181f ;  /* 0x0000181f00e27802 */ /* 0x000fe60000000f00 */
[----:B------:R-:W-:Y:S01]  /*24f30*/  IMAD.X R17, R18, 0x1, R9, P0 ;  /* 0x0000000112117824 */ /* 0x000fe200000e0609 */
[----:B------:R-:W-:Y:S02]  /*24f40*/  IADD3 R2, P0, R28, R10, RZ ;  /* 0x0000000a1c027210 */ /* 0x000fe40007f1e0ff */
[----:B------:R-:W-:Y:S02]  /*24f50*/  MOV R28, R4 ;  /* 0x00000004001c7202 */ /* 0x000fe40000000f00 */
[----:B------:R-:W-:Y:S01]  /*24f60*/  @!PT LDS RZ, [RZ] ;  /* 0x00000000fffff984 */ /* 0x000fe20000000800 */
[----:B------:R-:W-:Y:S01]  /*24f70*/  @!PT LDS RZ, [RZ] ;  /* 0x00000000fffff984 */ /* 0x000fe20000000800 */
[----:B------:R-:W-:Y:S01]  /*24f80*/  @!PT LDS RZ, [RZ] ;  /* 0x00000000fffff984 */ /* 0x000fe20000000800 */
[----:B------:R1:W-:Y:S01]  /*24f90*/  LDGSTS.E.BYPASS.LTC128B.128 [R210+0x8100], [R16.64], !P3 ;  /* 0x0810000010d27fae */ /* 0x0003e2000d901d48 */
[----:B------:R-:W-:Y:S05]  /*24fa0*/  IMAD.X R3, R18, 0x1, R11, P0 ;  /* 0x0000000112037824 */ /* 0x000fea00000e060b */
[----:B------:R2:W-:Y:S02]  /*24fb0*/  LDGSTS.E.BYPASS.LTC128B.128 [R210+0xb100], [R2.64], !P2 ;  /* 0x0b10000002d27fae */ /* 0x0005e4000d101d48 */
[----:B--2---:R-:W-:Y:S01]  /*24fc0*/  MOV R3, 0x24ff0 ;  /* 0x00024ff000037802 */ /* 0x004fe20000000f00 */
[----:B------:R-:W-:Y:S02]  /*24fd0*/  IMAD.MOV.U32 R2, RZ, RZ, 0x1 ;  /* 0x00000001ff027424 */ /* 0x000fe400078e00ff */
[----:B-1----:R-:W-:Y:S05]  /*24fe0*/  CALL.REL.NOINC `($__internal_15_$__cuda_sm70_shflsync_idx_p) ;  /* 0x0000143000007944 */ /* 0x002fea0003c00000 */
[----:B------:R-:W-:Y:S01]  /*24ff0*/  MOV R2, 0x1 ;  /* 0x0000000100027802 */ /* 0x000fe20000000f00 */
[----:B------:R-:W-:Y:S01]  /*25000*/  IMAD.MOV.U32 R18, RZ, RZ, R28 ;  /* 0x000000ffff127224 */ /* 0x000fe200078e001c */
[----:B------:R-:W-:Y:S01]  /*25010*/  MOV R226, 0x181f ;  /* 0x0000181f00e27802 */ /* 0x000fe20000000f00 */
[----:B------:R-:W-:Y:S01]  /*25020*/  IMAD.MOV.U32 R28, RZ, RZ, R5 ;  /* 0x000000ffff1c7224 */ /* 0x000fe200078e0005 */
[----:B------:R-:W-:Y:S02]  /*25030*/  MOV R3, 0x25050 ;  /* 0x0002505000037802 */ /* 0x000fe40000000f00 */
[----:B------:R-:W-:Y:S05]  /*25040*/  CALL.REL.NOINC `($__internal_15_$__cuda_sm70_shflsync_idx_p) ;  /* 0x000013d000007944 */ /* 0x000fea0003c00000 */
        /* <DEDUP_REMOVED lines=22> */
.L_x_1065:
[----:B------:R-:W-:Y:S01]  /*251b0*/  MOV R2, RZ ;  /* 0x000000ff00027202 */ /* 0x000fe20000000f00 */
[----:B------:R-:W-:Y:S01]  /*251c0*/  IMAD.MOV.U32 R28, RZ, RZ, R8 ;  /* 0x000000ffff1c7224 */ /* 0x000fe200078e0008 */
[----:B------:R-:W-:Y:S01]  /*251d0*/  MOV R3, 0x25200 ;  /* 0x0002520000037802 */ /* 0x000fe20000000f00 */
[----:B------:R-:W-:Y:S02]  /*251e0*/  IMAD.MOV.U32 R226, RZ, RZ, 0x1c1f ;  /* 0x00001c1fffe27424 */ /* 0x000fe400078e00ff */
[----:B------:R-:W-:Y:S05]  /*251f0*/  CALL.REL.NOINC `($__internal_15_$__cuda_sm70_shflsync_idx_p) ;  /* 0x0000122000007944 */ /* 0x000fea0003c00000 */
[----:B------:R-:W-:Y:S01]  /*25200*/  MOV R5, R28 ;  /* 0x0000001c00057202 */ /* 0x000fe20000000f00 */
[----:B------:R-:W-:-:S05]  /*25210*/  BRA `(.L_x_1168) ;  /* 0xffff6a8000007947 */ /* 0x000fca000383ffff */
.L_x_1070:
[----:B------:R-:W-:Y:S01]  /*25220*/  MOV R2, 0x1 ;  /* 0x0000000100027802 */ /* 0x000fe20000000f00 */
[----:B------:R-:W-:Y:S01]  /*25230*/  IMAD.MOV.U32 R28, RZ, RZ, R8 ;  /* 0x000000ffff1c7224 */ /* 0x000fe200078e0008 */
[----:B------:R-:W-:Y:S01]  /*25240*/  MOV R3, 0x25270 ;  /* 0x0002527000037802 */ /* 0x000fe20000000f00 */
[----:B------:R-:W-:Y:S02]  /*25250*/  IMAD.MOV.U32 R226, RZ, RZ, 0x1c1f ;  /* 0x00001c1fffe27424 */ /* 0x000fe400078e00ff */
[----:B-1----:R-:W-:Y:S05]  /*25260*/  CALL.REL.NOINC `($__internal_15_$__cuda_sm70_shflsync_idx_p) ;  /* 0x000011b000007944 */ /* 0x002fea0003c00000 */
[----:B------:R-:W-:Y:S01]  /*25270*/  MOV R5, R28 ;  /* 0x0000001c00057202 */ /* 0x000fe20000000f00 */
[----:B------:R-:W-:-:S05]  /*25280*/  BRA `(.L_x_1169) ;  /* 0xffff746000007947 */ /* 0x000fca000383ffff */
.L_x_1075:
[----:B------:R-:W-:Y:S02]  /*25290*/  MOV R3, 0x2 ;  /* 0x0000000200037802 */ /* 0x000fe40000000f00 */
[----:B------:R-:W-:Y:S02]  /*252a0*/  MOV R2, 0x252c0 ;  /* 0x000252c000027802 */ /* 0x000fe40000000f00 */
[----:B------:R-:W-:Y:S05]  /*252b0*/  CALL.REL.NOINC `($__internal_14_$__cuda_sm70_shflsync_bfly_p) ;  /* 0x0000110000007944 */ /* 0x000fea0003c00000 */
[----:B------:R-:W-:Y:S01]  /*252c0*/  MOV R2, R217 ;  /* 0x000000d900027202 */ /* 0x000fe20000000f00 */
[----:B------:R-:W-:-:S05]  /*252d0*/  BRA `(.L_x_1170) ;  /* 0xffff7eb000007947 */ /* 0x000fca000383ffff */
.L_x_1076:
        /* <DEDUP_REMOVED lines=14> */
.L_x_1078:
[----:B------:R-:W-:Y:S01]  /*253c0*/  IMAD.MOV.U32 R4, RZ, RZ, R228 ;  /* 0x000000ffff047224 */ /* 0x000fe200078e00e4 */
[----:B------:R-:W-:-:S02]  /*253d0*/  MOV R3, 0x2 ;  /* 0x0000000200037802 */ /* 0x000fc40000000f00 */
[----:B------:R-:W-:Y:S02]  /*253e0*/  MOV R2, 0x25400 ;  /* 0x0002540000027802 */ /* 0x000fe40000000f00 */
[----:B------:R-:W-:Y:S05]  /*253f0*/  CALL.REL.NOINC `($__internal_14_$__cuda_sm70_shflsync_bfly_p) ;  /* 0x00000fc000007944 */ /* 0x000fea0003c00000 */
[----:B------:R-:W-:Y:S01]  /*25400*/  MOV R2, R217 ;  /* 0x000000d900027202 */ /* 0x000fe20000000f00 */
[----:B------:R-:W-:Y:S05]  /*25410*/  BRA `(.L_x_1172) ;  /* 0xffff970000007947 */ /* 0x000fea000383ffff */
.L_x_1079:
[----:B------:R-:W-:Y:S01]  /*25420*/  IMAD.MOV.U32 R4, RZ, RZ, R6 ;  /* 0x000000ffff047224 */ /* 0x000fe200078e0006 */
[----:B------:R-:W-:Y:S02]  /*25430*/  MOV R3, 0x1 ;  /* 0x0000000100037802 */ /* 0x000fe40000000f00 */
[----:B------:R-:W-:Y:S02]  /*25440*/  MOV R2, 0x25460 ;  /* 0x0002546000027802 */ /* 0x000fe40000000f00 */
[----:B-1----:R-:W-:Y:S05]  /*25450*/  CALL.REL.NOINC `($__internal_14_$__cuda_sm70_shflsync_bfly_p) ;  /* 0x00000f6000007944 */ /* 0x002fea0003c00000 */
[----:B------:R-:W-:Y:S01]  /*25460*/  FADD.FTZ R6, R6, R217 ;  /* 0x000000d906067221 */ /* 0x000fe20000010000 */
[----:B------:R-:W-:Y:S02]  /*25470*/  MOV R4, R236 ;  /* 0x000000ec00047202 */ /* 0x000fe40000000f00 */
[----:B------:R-:W-:Y:S02]  /*25480*/  MOV R3, 0x2 ;  /* 0x0000000200037802 */ /* 0x000fe40000000f00 */
[----:B------:R-:W-:Y:S02]  /*25490*/  MOV R2, 0x254b0 ;  /* 0x000254b000027802 */ /* 0x000fe40000000f00 */
[----:B------:R-:W-:Y:S05]  /*254a0*/  CALL.REL.NOINC `($__internal_14_$__cuda_sm70_shflsync_bfly_p) ;  /* 0x00000f1000007944 */ /* 0x000fea0003c00000 */
[----:B------:R-:W-:Y:S01]  /*254b0*/  FADD.FTZ R4, R236, R217 ;  /* 0x000000d9ec047221 */ /* 0x000fe20000010000 */
[----:B------:R-:W-:-:S02]  /*254c0*/  MOV R3, 0x1 ;  /* 0x0000000100037802 */ /* 0x000fc40000000f00 */
[----:B------:R-:W-:Y:S02]  /*254d0*/  MOV R2, 0x254f0 ;  /* 0x000254f000027802 */ /* 0x000fe40000000f00 */
[----:B------:R-:W-:Y:S05]  /*254e0*/  CALL.REL.NOINC `($__internal_14_$__cuda_sm70_shflsync_bfly_p) ;  /* 0x00000ed000007944 */ /* 0x000fea0003c00000 */
[----:B------:R-:W-:Y:S01]  /*254f0*/  MOV R2, R217 ;  /* 0x000000d900027202 */ /* 0x000fe20000000f00 */
[----:B------:R-:W-:Y:S05]  /*25500*/  BRA `(.L_x_1173) ;  /* 0xffff968000007947 */ /* 0x000fea000383ffff */
.L_x_1086:
[----:B--234-:R-:W-:Y:S01]  /*25510*/  IMAD.MOV.U32 R28, RZ, RZ, R6 ;  /* 0x000000ffff1c7224 */ /* 0x01cfe200078e0006 */
[----:B------:R-:W-:Y:S01]  /*25520*/  MOV R2, RZ ;  /* 0x000000ff00027202 */ /* 0x000fe20000000f00 */
[----:B------:R-:W-:Y:S01]  /*25530*/  IMAD.MOV.U32 R226, RZ, RZ, 0x181f ;  /* 0x0000181fffe27424 */ /* 0x000fe200078e00ff */
[----:B------:R-:W-:Y:S02]  /*25540*/  MOV R3, 0x25560 ;  /* 0x0002556000037802 */ /* 0x000fe40000000f00 */
[----:B-1----:R-:W-:Y:S05]  /*25550*/  CALL.REL.NOINC `($__internal_15_$__cuda_sm70_shflsync_idx_p) ;  /* 0x00000ec000007944 */ /* 0x002fea0003c00000 */
[----:B------:R-:W-:Y:S01]  /*25560*/  MOV R9, R28 ;  /* 0x0000001c00097202 */ /* 0x000fe20000000f00 */
[----:B------:R-:W-:Y:S05]  /*25570*/  BRA `(.L_x_1174) ;  /* 0xffffaa1000007947 */ /* 0x000fea000383ffff */
.L_x_1087:
[----:B------:R-:W-:Y:S01]  /*25580*/  IMAD.MOV.U32 R28, RZ, RZ, R8 ;  /* 0x000000ffff1c7224 */ /* 0x000fe200078e0008 */
[----:B------:R-:W-:Y:S01]  /*25590*/  MOV R2, RZ ;  /* 0x000000ff00027202 */ /* 0x000fe20000000f00 */
[----:B------:R-:W-:Y:S01]  /*255a0*/  IMAD.MOV.U32 R226, RZ, RZ, 0x181f ;  /* 0x0000181fffe27424 */ /* 0x000fe200078e00ff */
[----:B------:R-:W-:Y:S02]  /*255b0*/  MOV R3, 0x255d0 ;  /* 0x000255d000037802 */ /* 0x000fe40000000f00 */
[----:B-123--:R-:W-:Y:S05]  /*255c0*/  CALL.REL.NOINC `($__internal_15_$__cuda_sm70_shflsync_idx_p) ;  /* 0x00000e5000007944 */ /* 0x00efea0003c00000 */
[----:B------:R-:W-:Y:S01]  /*255d0*/  MOV R2, R28 ;  /* 0x0000001c00027202 */ /* 0x000fe20000000f00 */
[----:B------:R-:W-:Y:S05]  /*255e0*/  BRA `(.L_x_1175) ;  /* 0xffffa9c000007947 */ /* 0x000fea000383ffff */
.L_x_1090:
[----:B------:R-:W-:Y:S01]  /*255f0*/  IMAD.MOV.U32 R28, RZ, RZ, R6 ;  /* 0x000000ffff1c7224 */ /* 0x000fe200078e0006 */
[----:B--2---:R-:W-:Y:S01]  /*25600*/  MOV R2, 0x1 ;  /* 0x0000000100027802 */ /* 0x004fe20000000f00 */
[----:B------:R-:W-:Y:S01]  /*25610*/  IMAD.MOV.U32 R226, RZ, RZ, 0x181f ;  /* 0x0000181fffe27424 */ /* 0x000fe200078e00ff */
[----:B------:R-:W-:-:S02]  /*25620*/  MOV R3, 0x25640 ;  /* 0x0002564000037802 */ /* 0x000fc40000000f00 */
[----:B-1-34-:R-:W-:Y:S05]  /*25630*/  CALL.REL.NOINC `($__internal_15_$__cuda_sm70_shflsync_idx_p) ;  /* 0x00000de000007944 */ /* 0x01afea0003c00000 */
[----:B------:R-:W-:Y:S01]  /*25640*/  IMAD.MOV.U32 R9, RZ, RZ, R28 ;  /* 0x000000ffff097224 */ /* 0x000fe200078e001c */
[----:B------:R-:W-:Y:S01]  /*25650*/  MOV R2, 0x1 ;  /* 0x0000000100027802 */ /* 0x000fe20000000f00 */
[----:B------:R-:W-:Y:S01]  /*25660*/  IMAD.MOV.U32 R28, RZ, RZ, R8 ;  /* 0x000000ffff1c7224 */ /* 0x000fe200078e0008 */
[----:B------:R-:W-:-:S02]  /*25670*/  MOV R226, 0x181f ;  /* 0x0000181f00e27802 */ /* 0x000fc40000000f00 */
[----:B------:R-:W-:Y:S02]  /*25680*/  MOV R3, 0x256a0 ;  /* 0x000256a000037802 */ /* 0x000fe40000000f00 */
[----:B------:R-:W-:Y:S05]  /*25690*/  CALL.REL.NOINC `($__internal_15_$__cuda_sm70_shflsync_idx_p) ;  /* 0x00000d8000007944 */ /* 0x000fea0003c00000 */
[----:B------:R-:W-:Y:S01]  /*256a0*/  MOV R2, R28 ;  /* 0x0000001c00027202 */ /* 0x000fe20000000f00 */
[----:B------:R-:W-:Y:S05]  /*256b0*/  BRA `(.L_x_1176) ;  /* 0xffffa9e000007947 */ /* 0x000fea000383ffff */
.L_x_1093:
[----:B------:R-:W-:Y:S01]  /*256c0*/  IMAD.MOV.U32 R28, RZ, RZ, R6 ;  /* 0x000000ffff1c7224 */ /* 0x000fe200078e0006 */
[----:B--2---:R-:W-:Y:S01]  /*256d0*/  MOV R2, 0x2 ;  /* 0x0000000200027802 */ /* 0x004fe20000000f00 */
[----:B------:R-:W-:Y:S01]  /*256e0*/  IMAD.MOV.U32 R226, RZ, RZ, 0x181f ;  /* 0x0000181fffe27424 */ /* 0x000fe200078e00ff */
[----:B------:R-:W-:Y:S02]  /*256f0*/  MOV R3, 0x25710 ;  /* 0x0002571000037802 */ /* 0x000fe40000000f00 */
[----:B-1-34-:R-:W-:Y:S05]  /*25700*/  CALL.REL.NOINC `($__internal_15_$__cuda_sm70_shflsync_idx_p) ;  /* 0x00000d1000007944 */ /* 0x01afea0003c00000 */
[----:B------:R-:W-:Y:S01]  /*25710*/  MOV R9, R28 ;  /* 0x0000001c00097202 */ /* 0x000fe20000000f00 */
[----:B------:R-:W-:Y:S05]  /*25720*/  BRA `(.L_x_1177) ;  /* 0xffffaa6000007947 */ /* 0x000fea000383ffff */
.L_x_1094:
[----:B------:R-:W-:Y:S01]  /*25730*/  IMAD.MOV.U32 R28, RZ, RZ, R8 ;  /* 0x000000ffff1c7224 */ /* 0x000fe200078e0008 */
[----:B--2---:R-:W-:Y:S01]  /*25740*/  MOV R2, 0x2 ;  /* 0x0000000200027802 */ /* 0x004fe20000000f00 */
[----:B------:R-:W-:Y:S01]  /*25750*/  IMAD.MOV.U32 R226, RZ, RZ, 0x181f ;  /* 0x0000181fffe27424 */ /* 0x000fe200078e00ff */
[----:B------:R-:W-:Y:S02]  /*25760*/  MOV R3, 0x25780 ;  /* 0x0002578000037802 */ /* 0x000fe40000000f00 */
[----:B-1-34-:R-:W-:Y:S05]  /*25770*/  CALL.REL.NOINC `($__internal_15_$__cuda_sm70_shflsync_idx_p) ;  /* 0x00000ca000007944 */ /* 0x01afea0003c00000 */
[----:B------:R-:W-:Y:S01]  /*25780*/  MOV R2, R28 ;  /* 0x0000001c00027202 */ /* 0x000fe20000000f00 */
[----:B------:R-:W-:Y:S05]  /*25790*/  BRA `(.L_x_1178) ;  /* 0xffffaa1000007947 */ /* 0x000fea000383ffff */
.L_x_1097:
[----:B------:R-:W-:Y:S01]  /*257a0*/  IMAD.MOV.U32 R28, RZ, RZ, R6 ;  /* 0x000000ffff1c7224 */ /* 0x000fe200078e0006 */
[----:B---34-:R-:W-:Y:S01]  /*257b0*/  MOV R2, 0x3 ;  /* 0x0000000300027802 */ /* 0x018fe20000000f00 */
[----:B------:R-:W-:Y:S01]  /*257c0*/  IMAD.MOV.U32 R226, RZ, RZ, 0x181f ;  /* 0x0000181fffe27424 */ /* 0x000fe200078e00ff */
[----:B------:R-:W-:-:S02]  /*257d0*/  MOV R3, 0x257f0 ;  /* 0x000257f000037802 */ /* 0x000fc40000000f00 */
[----:B-12---:R-:W-:Y:S05]  /*257e0*/  CALL.REL.NOINC `($__internal_15_$__cuda_sm70_shflsync_idx_p) ;  /* 0x00000c3000007944 */ /* 0x006fea0003c00000 */
        /* <DEDUP_REMOVED lines=8> */
.L_x_1099:
[----:B------:R-:W-:Y:S01]  /*25870*/  IMAD.MOV.U32 R28, RZ, RZ, R6 ;  /* 0x000000ffff1c7224 */ /* 0x000fe200078e0006 */
[----:B------:R-:W-:Y:S01]  /*25880*/  MOV R2, RZ ;  /* 0x000000ff00027202 */ /* 0x000fe20000000f00 */
[----:B------:R-:W-:Y:S01]  /*25890*/  IMAD.MOV.U32 R226, RZ, RZ, 0x1c1f ;  /* 0x00001c1fffe27424 */ /* 0x000fe200078e00ff */
[----:B------:R-:W-:Y:S02]  /*258a0*/  MOV R3, 0x258c0 ;  /* 0x000258c000037802 */ /* 0x000fe40000000f00 */
[----:B------:R-:W-:Y:S05]  /*258b0*/  CALL.REL.NOINC `($__internal_15_$__cuda_sm70_shflsync_idx_p) ;  /* 0x00000b6000007944 */ /* 0x000fea0003c00000 */
[----:B------:R-:W-:Y:S01]  /*258c0*/  MOV R4, R28 ;  /* 0x0000001c00047202 */ /* 0x000fe20000000f00 */
[----:B------:R-:W-:Y:S05]  /*258d0*/  BRA `(.L_x_1180) ;  /* 0xffffacc000007947 */ /* 0x000fea000383ffff */
.L_x_1100:
[----:B------:R-:W-:Y:S01]  /*258e0*/  IMAD.MOV.U32 R28, RZ, RZ, R5 ;  /* 0x000000ffff1c7224 */ /* 0x000fe200078e0005 */
[----:B------:R-:W-:Y:S01]  /*258f0*/  MOV R2, RZ ;  /* 0x000000ff00027202 */ /* 0x000fe20000000f00 */
[----:B------:R-:W-:Y:S01]  /*25900*/  IMAD.MOV.U32 R226, RZ, RZ, 0x1c1f ;  /* 0x00001c1fffe27424 */ /* 0x000fe200078e00ff */
[----:B------:R-:W-:Y:S02]  /*25910*/  MOV R3, 0x25930 ;  /* 0x0002593000037802 */ /* 0x000fe40000000f00 */
[----:B-12---:R-:W-:Y:S05]  /*25920*/  CALL.REL.NOINC `($__internal_15_$__cuda_sm70_shflsync_idx_p) ;  /* 0x00000af000007944 */ /* 0x006fea0003c00000 */
[----:B------:R-:W-:Y:S01]  /*25930*/  MOV R2, R28 ;  /* 0x0000001c00027202 */ /* 0x000fe20000000f00 */
[----:B------:R-:W-:Y:S05]  /*25940*/  BRA `(.L_x_1181) ;  /* 0xffffac7000007947 */ /* 0x000fea000383ffff */
.L_x_1103:
[----:B------:R-:W-:Y:S01]  /*25950*/  IMAD.MOV.U32 R28, RZ, RZ, R6 ;  /* 0x000000ffff1c7224 */ /* 0x000fe200078e0006 */
[----:B----4-:R-:W-:Y:S01]  /*25960*/  MOV R2, 0x1 ;  /* 0x0000000100027802 */ /* 0x010fe20000000f00 */
[----:B------:R-:W-:Y:S01]  /*25970*/  IMAD.MOV.U32 R226, RZ, RZ, 0x1c1f ;  /* 0x00001c1fffe27424 */ /* 0x000fe200078e00ff */
[----:B------:R-:W-:-:S02]  /*25980*/  MOV R3, 0x259a0 ;  /* 0x000259a000037802 */ /* 0x000fc40000000f00 */
[----:B-123--:R-:W-:Y:S05]  /*25990*/  CALL.REL.NOINC `($__internal_15_$__cuda_sm70_shflsync_idx_p) ;  /* 0x00000a8000007944 */ /* 0x00efea0003c00000 */
        /* <DEDUP_REMOVED lines=8> */
.L_x_1107:
[----:B------:R-:W-:Y:S01]  /*25a20*/  IMAD.MOV.U32 R28, RZ, RZ, R5 ;  /* 0x000000ffff1c7224 */ /* 0x000fe200078e0005 */
[----:B------:R-:W-:Y:S01]  /*25a30*/  MOV R2, RZ ;  /* 0x000000ff00027202 */ /* 0x000fe20000000f00 */
[----:B------:R-:W-:Y:S01]  /*25a40*/  IMAD.MOV.U32 R226, RZ, RZ, 0x181f ;  /* 0x0000181fffe27424 */ /* 0x000fe200078e00ff */
[----:B------:R-:W-:Y:S02]  /*25a50*/  MOV R3, 0x25a70 ;  /* 0x00025a7000037802 */ /* 0x000fe40000000f00 */
[----:B------:R-:W-:Y:S05]  /*25a60*/  CALL.REL.NOINC `($__internal_15_$__cuda_sm70_shflsync_idx_p) ;  /* 0x000009b000007944 */ /* 0x000fea0003c00000 */
[----:B------:R-:W-:Y:S01]  /*25a70*/  MOV R9, R28 ;  /* 0x0000001c00097202 */ /* 0x000fe20000000f00 */
[----:B------:R-:W-:Y:S05]  /*25a80*/  BRA `(.L_x_1183) ;  /* 0xffffc11000007947 */ /* 0x000fea000383ffff */
.L_x_1108:
[----:B------:R-:W-:Y:S01]  /*25a90*/  IMAD.MOV.U32 R28, RZ, RZ, R8 ;  /* 0x000000ffff1c7224 */ /* 0x000fe200078e0008 */
[----:B------:R-:W-:Y:S01]  /*25aa0*/  MOV R2, RZ ;  /* 0x000000ff00027202 */ /* 0x000fe20000000f00 */
[----:B------:R-:W-:Y:S01]  /*25ab0*/  IMAD.MOV.U32 R226, RZ, RZ, 0x181f ;  /* 0x0000181fffe27424 */ /* 0x000fe200078e00ff */
[----:B------:R-:W-:Y:S02]  /*25ac0*/  MOV R3, 0x25ae0 ;  /* 0x00025ae000037802 */ /* 0x000fe40000000f00 */
[----:B-12---:R-:W-:Y:S05]  /*25ad0*/  CALL.REL.NOINC `($__internal_15_$__cuda_sm70_shflsync_idx_p) ;  /* 0x0000094000007944 */ /* 0x006fea0003c00000 */
[----:B------:R-:W-:Y:S01]  /*25ae0*/  MOV R2, R28 ;  /* 0x0000001c00027202 */ /* 0x000fe20000000f00 */
[----:B------:R-:W-:Y:S05]  /*25af0*/  BRA `(.L_x_1184) ;  /* 0xffffc0c000007947 */ /* 0x000fea000383ffff */
.L_x_1111:
[----:B------:R-:W-:Y:S01]  /*25b00*/  IMAD.MOV.U32 R28, RZ, RZ, R5 ;  /* 0x000000ffff1c7224 */ /* 0x000fe200078e0005 */
[----:B--2-4-:R-:W-:Y:S01]  /*25b10*/  MOV R2, 0x1 ;  /* 0x0000000100027802 */ /* 0x014fe20000000f00 */
[----:B------:R-:W-:Y:S01]  /*25b20*/  IMAD.MOV.U32 R226, RZ, RZ, 0x181f ;  /* 0x0000181fffe27424 */ /* 0x000fe200078e00ff */
[----:B------:R-:W-:-:S02]  /*25b30*/  MOV R3, 0x25b50 ;  /* 0x00025b5000037802 */ /* 0x000fc40000000f00 */
[----:B-1-3--:R-:W-:Y:S05]  /*25b40*/  CALL.REL.NOINC `($__internal_15_$__cuda_sm70_shflsync_idx_p) ;  /* 0x000008d000007944 */ /* 0x00afea0003c00000 */
        /* <DEDUP_REMOVED lines=8> */
.L_x_1114:
[----:B------:R-:W-:Y:S01]  /*25bd0*/  IMAD.MOV.U32 R28, RZ, RZ, R5 ;  /* 0x000000ffff1c7224 */ /* 0x000fe200078e0005 */
[----:B-1--4-:R-:W-:Y:S01]  /*25be0*/  MOV R2, 0x2 ;  /* 0x0000000200027802 */ /* 0x012fe20000000f00 */
[----:B------:R-:W-:Y:S01]  /*25bf0*/  IMAD.MOV.U32 R226, RZ, RZ, 0x181f ;  /* 0x0000181fffe27424 */ /* 0x000fe200078e00ff */
[----:B------:R-:W-:Y:S02]  /*25c00*/  MOV R3, 0x25c20 ;  /* 0x00025c2000037802 */ /* 0x000fe40000000f00 */
[----:B--23--:R-:W-:Y:S05]  /*25c10*/  CALL.REL.NOINC `($__internal_15_$__cuda_sm70_shflsync_idx_p) ;  /* 0x0000080000007944 */ /* 0x00cfea0003c00000 */
[----:B------:R-:W-:Y:S01]  /*25c20*/  MOV R9, R28 ;  /* 0x0000001c00097202 */ /* 0x000fe20000000f00 */
[----:B------:R-:W-:Y:S05]  /*25c30*/  BRA `(.L_x_1186) ;  /* 0xffffc17000007947 */ /* 0x000fea000383ffff */
.L_x_1115:
[----:B------:R-:W-:Y:S01]  /*25c40*/  IMAD.MOV.U32 R28, RZ, RZ, R8 ;  /* 0x000000ffff1c7224 */ /* 0x000fe200078e0008 */
[----:B----4-:R-:W-:Y:S01]  /*25c50*/  MOV R2, 0x2 ;  /* 0x0000000200027802 */ /* 0x010fe20000000f00 */
[----:B------:R-:W-:Y:S01]  /*25c60*/  IMAD.MOV.U32 R226, RZ, RZ, 0x181f ;  /* 0x0000181fffe27424 */ /* 0x000fe200078e00ff */
[----:B------:R-:W-:Y:S02]  /*25c70*/  MOV R3, 0x25c90 ;  /* 0x00025c9000037802 */ /* 0x000fe40000000f00 */
[----:B-123--:R-:W-:Y:S05]  /*25c80*/  CALL.REL.NOINC `($__internal_15_$__cuda_sm70_shflsync_idx_p) ;  /* 0x0000079000007944 */ /* 0x00efea0003c00000 */
[----:B------:R-:W-:Y:S01]  /*25c90*/  MOV R2, R28 ;  /* 0x0000001c00027202 */ /* 0x000fe20000000f00 */
[----:B------:R-:W-:Y:S05]  /*25ca0*/  BRA `(.L_x_1187) ;  /* 0xffffc12000007947 */ /* 0x000fea000383ffff */
.L_x_1118:
[----:B------:R-:W-:Y:S01]  /*25cb0*/  IMAD.MOV.U32 R28, RZ, RZ, R5 ;  /* 0x000000ffff1c7224 */ /* 0x000fe200078e0005 */
[----:B-1----:R-:W-:Y:S01]  /*25cc0*/  MOV R2, 0x3 ;  /* 0x0000000300027802 */ /* 0x002fe20000000f00 */
[----:B------:R-:W-:Y:S01]  /*25cd0*/  IMAD.MOV.U32 R226, RZ, RZ, 0x181f ;  /* 0x0000181fffe27424 */ /* 0x000fe200078e00ff */
[----:B------:R-:W-:-:S02]  /*25ce0*/  MOV R3, 0x25d00 ;  /* 0x00025d0000037802 */ /* 0x000fc40000000f00 */
[----:B--234-:R-:W-:Y:S05]  /*25cf0*/  CALL.REL.NOINC `($__internal_15_$__cuda_sm70_shflsync_idx_p) ;  /* 0x0000072000007944 */ /* 0x01cfea0003c00000 */
        /* <DEDUP_REMOVED lines=8> */
.L_x_1120:
[----:B------:R-:W-:Y:S01]  /*25d80*/  IMAD.MOV.U32 R28, RZ, RZ, R29 ;  /* 0x000000ffff1c7224 */ /* 0x000fe200078e001d */
[----:B------:R-:W-:Y:S01]  /*25d90*/  MOV R2, RZ ;  /* 0x000000ff00027202 */ /* 0x000fe20000000f00 */
[----:B------:R-:W-:Y:S01]  /*25da0*/  IMAD.MOV.U32 R226, RZ, RZ, 0x1f ;  /* 0x0000001fffe27424 */ /* 0x000fe200078e00ff */
[----:B------:R-:W-:Y:S02]  /*25db0*/  MOV R3, 0x25dd0 ;  /* 0x00025dd000037802 */ /* 0x000fe40000000f00 */
[----:B------:R-:W-:Y:S05]  /*25dc0*/  CALL.REL.NOINC `($__internal_15_$__cuda_sm70_shflsync_idx_p) ;  /* 0x0000065000007944 */ /* 0x000fea0003c00000 */
[----:B------:R-:W-:Y:S01]  /*25dd0*/  MOV R10, R28 ;  /* 0x0000001c000a7202 */ /* 0x000fe20000000f00 */
[----:B------:R-:W-:Y:S05]  /*25de0*/  BRA `(.L_x_1189) ;  /* 0xffffc29000007947 */ /* 0x000fea000383ffff */
.L_x_1121:
[----:B------:R-:W-:Y:S01]  /*25df0*/  IMAD.MOV.U32 R28, RZ, RZ, R29 ;  /* 0x000000ffff1c7224 */ /* 0x000fe200078e001d */
[----:B------:R-:W-:Y:S01]  /*25e00*/  MOV R2, 0x1 ;  /* 0x0000000100027802 */ /* 0x000fe20000000f00 */
[----:B------:R-:W-:Y:S01]  /*25e10*/  IMAD.MOV.U32 R226, RZ, RZ, 0x1f ;  /* 0x0000001fffe27424 */ /* 0x000fe200078e00ff */
[----:B------:R-:W-:Y:S02]  /*25e20*/  MOV R3, 0x25e40 ;  /* 0x00025e4000037802 */ /* 0x000fe40000000f00 */
[----:B-12---:R-:W-:Y:S05]  /*25e30*/  CALL.REL.NOINC `($__internal_15_$__cuda_sm70_shflsync_idx_p) ;  /* 0x000005e000007944 */ /* 0x006fea0003c00000 */
[----:B------:R-:W-:Y:S01]  /*25e40*/  MOV R9, R28 ;  /* 0x0000001c00097202 */ /* 0x000fe20000000f00 */
[----:B------:R-:W-:Y:S05]  /*25e50*/  BRA `(.L_x_1190) ;  /* 0xffffc24000007947 */ /* 0x000fea000383ffff */
.L_x_1122:
[----:B------:R-:W-:Y:S02]  /*25e60*/  MOV R3, 0x1 ;  /* 0x0000000100037802 */ /* 0x000fe40000000f00 */
[----:B------:R-:W-:-:S02]  /*25e70*/  MOV R4, 0x25e90 ;  /* 0x00025e9000047802 */ /* 0x000fc40000000f00 */
[----:B-1234-:R-:W-:Y:S05]  /*25e80*/  CALL.REL.NOINC `($__internal_16_$__cuda_sm70_shflsync_up_p) ;  /* 0x000005f000007944 */ /* 0x01efea0003c00000 */
[----:B------:R-:W-:Y:S05]  /*25e90*/  BRA `(.L_x_1191) ;  /* 0xffffc33000007947 */ /* 0x000fea000383ffff */
.L_x_1123:
[----:B------:R-:W-:Y:S02]  /*25ea0*/  MOV R3, 0x2 ;  /* 0x0000000200037802 */ /* 0x000fe40000000f00 */
[----:B------:R-:W-:-:S02]  /*25eb0*/  MOV R4, 0x25ed0 ;  /* 0x00025ed000047802 */ /* 0x000fc40000000f00 */
[----:B--2-4-:R-:W-:Y:S05]  /*25ec0*/  CALL.REL.NOINC `($__internal_16_$__cuda_sm70_shflsync_up_p) ;  /* 0x000005b000007944 */ /* 0x014fea0003c00000 */
[----:B------:R-:W-:Y:S02]  /*25ed0*/  SEL R3, R3, RZ, P1 ;  /* 0x000000ff03037207 */ /* 0x000fe40000800000 */
[----:B------:R-:W-:-:S03]  /*25ee0*/  MOV R4, 0x25f20 ;  /* 0x00025f2000047802 */ /* 0x000fc60000000f00 */
[----:B------:R-:W-:Y:S02]  /*25ef0*/  IMAD.IADD R2, R2, 0x1, R3 ;  /* 0x0000000102027824 */ /* 0x000fe400078e0203 */
[----:B------:R-:W-:Y:S02]  /*25f00*/  IMAD.MOV.U32 R3, RZ, RZ, 0x4 ;  /* 0x00000004ff037424 */ /* 0x000fe400078e00ff */
[----:B------:R-:W-:Y:S05]  /*25f10*/  CALL.REL.NOINC `($__internal_16_$__cuda_sm70_shflsync_up_p) ;  /* 0x0000056000007944 */ /* 0x000fea0003c00000 */
        /* <DEDUP_REMOVED lines=12> */
[----:B------:R-:W-:Y:S01]  /*25fe0*/  IMAD.IADD R4, R3, 0x1, R2 ;  /* 0x0000000103047824 */ /* 0x000fe200078e0202 */
[----:B------:R-:W-:Y:S01]  /*25ff0*/  MOV R3, 0x26030 ;  /* 0x0002603000037802 */ /* 0x000fe20000000f00 */
[----:B------:R-:W-:Y:S02]  /*26000*/  IMAD.MOV.U32 R2, RZ, RZ, 0x1f ;  /* 0x0000001fff027424 */ /* 0x000fe400078e00ff */
[----:B------:R-:W-:Y:S02]  /*26010*/  IMAD.MOV.U32 R28, RZ, RZ, R4 ;  /* 0x000000ffff1c7224 */ /* 0x000fe400078e0004 */
[----:B------:R-:W-:Y:S05]  /*26020*/  CALL.REL.NOINC `($__internal_15_$__cuda_sm70_shflsync_idx_p) ;  /* 0x000003f000007944 */ /* 0x000fea0003c00000 */
[----:B------:R-:W-:Y:S01]  /*26030*/  MOV R2, R28 ;  /* 0x0000001c00027202 */ /* 0x000fe20000000f00 */
[----:B------:R-:W-:Y:S05]  /*26040*/  BRA `(.L_x_1192) ;  /* 0xffffc28000007947 */ /* 0x000fea000383ffff */
.L_x_1127:
[----:B------:R-:W-:Y:S02]  /*26050*/  MOV R3, 0x1 ;  /* 0x0000000100037802 */ /* 0x000fe40000000f00 */
[----:B------:R-:W-:Y:S02]  /*26060*/  MOV R4, 0x26080 ;  /* 0x0002608000047802 */ /* 0x000fe40000000f00 */
[----:B------:R-:W-:Y:S05]  /*26070*/  CALL.REL.NOINC `($__internal_16_$__cuda_sm70_shflsync_up_p) ;  /* 0x0000040000007944 */ /* 0x000fea0003c00000 */
[----:B------:R-:W-:Y:S05]  /*26080*/  BRA `(.L_x_1193) ;  /* 0xffffc3b000007947 */ /* 0x000fea000383ffff */
.L_x_1128:
[----:B------:R-:W-:Y:S02]  /*26090*/  MOV R3, 0x2 ;  /* 0x0000000200037802 */ /* 0x000fe40000000f00 */
[----:B------:R-:W-:Y:S02]  /*260a0*/  MOV R4, 0x260c0 ;  /* 0x000260c000047802 */ /* 0x000fe40000000f00 */
        /* <DEDUP_REMOVED lines=25> */
.L_x_1130:
[----:B------:R-:W-:Y:S02]  /*26240*/  SEL R2, RZ, 0x1, P0 ;  /* 0x00000001ff027807 */ /* 0x000fe40000000000 */
[----:B------:R-:W-:Y:S02]  /*26250*/  MOV R3, 0x26270 ;  /* 0x0002627000037802 */ /* 0x000fe40000000f00 */
[----:B-1----:R-:W-:Y:S05]  /*26260*/  CALL.REL.NOINC `($__internal_17_$__cuda_sm70_votesync_ballot) ;  /* 0x0000027000007944 */ /* 0x002fea0003c00000 */
[----:B------:R-:W-:Y:S05]  /*26270*/  BRA `(.L_x_1195) ;  /* 0xffffc35000007947 */ /* 0x000fea000383ffff */
.L_x_1131:
[----:B------:R-:W-:Y:S01]  /*26280*/  IMAD.MOV.U32 R28, RZ, RZ, R6 ;  /* 0x000000ffff1c7224 */ /* 0x000fe200078e0006 */
[----:B--2---:R-:W-:Y:S01]  /*26290*/  MOV R2, R9 ;  /* 0x0000000900027202 */ /* 0x004fe20000000f00 */
[----:B------:R-:W-:Y:S01]  /*262a0*/  IMAD.MOV.U32 R226, RZ, RZ, 0x1f ;  /* 0x0000001fffe27424 */ /* 0x000fe200078e00ff */
[----:B------:R-:W-:-:S02]  /*262b0*/  MOV R3, 0x262d0 ;  /* 0x000262d000037802 */ /* 0x000fc40000000f00 */
[----:B-1----:R-:W-:Y:S05]  /*262c0*/  CALL.REL.NOINC `($__internal_15_$__cuda_sm70_shflsync_idx_p) ;  /* 0x0000015000007944 */ /* 0x002fea0003c00000 */
[----:B------:R-:W-:Y:S01]  /*262d0*/  IMAD.MOV.U32 R6, RZ, RZ, R28 ;  /* 0x000000ffff067224 */ /* 0x000fe200078e001c */
[----:B------:R-:W-:Y:S01]  /*262e0*/  MOV R2, R9 ;  /* 0x0000000900027202 */ /* 0x000fe20000000f00 */
[----:B------:R-:W-:Y:S01]  /*262f0*/  IMAD.MOV.U32 R28, RZ, RZ, R8 ;  /* 0x000000ffff1c7224 */ /* 0x000fe200078e0008 */
[----:B------:R-:W-:-:S02]  /*26300*/  MOV R226, 0x1f ;  /* 0x0000001f00e27802 */ /* 0x000fc40000000f00 */
[----:B------:R-:W-:Y:S02]  /*26310*/  MOV R3, 0x26330 ;  /* 0x0002633000037802 */ /* 0x000fe40000000f00 */
[----:B------:R-:W-:Y:S05]  /*26320*/  CALL.REL.NOINC `($__internal_15_$__cuda_sm70_shflsync_idx_p) ;  /* 0x000000f000007944 */ /* 0x000fea0003c00000 */
[----:B------:R-:W-:Y:S01]  /*26330*/  MOV R5, R28 ;  /* 0x0000001c00057202 */ /* 0x000fe20000000f00 */
[----:B------:R-:W-:Y:S05]  /*26340*/  BRA `(.L_x_1196) ;  /* 0xffffc2f000007947 */ /* 0x000fea000383ffff */
.L_x_1134:
[----:B------:R-:W-:Y:S01]  /*26350*/  IMAD.MOV.U32 R28, RZ, RZ, R4 ;  /* 0x000000ffff1c7224 */ /* 0x000fe200078e0004 */
[----:B--2---:R-:W-:Y:S01]  /*26360*/  MOV R2, R9 ;  /* 0x0000000900027202 */ /* 0x004fe20000000f00 */
[----:B------:R-:W-:Y:S01]  /*26370*/  IMAD.MOV.U32 R226, RZ, RZ, 0x1f ;  /* 0x0000001fffe27424 */ /* 0x000fe200078e00ff */
[----:B------:R-:W-:Y:S02]  /*26380*/  MOV R3, 0x263a0 ;  /* 0x000263a000037802 */ /* 0x000fe40000000f00 */
[----:B-1--4-:R-:W-:Y:S05]  /*26390*/  CALL.REL.NOINC `($__internal_15_$__cuda_sm70_shflsync_idx_p) ;  /* 0x0000008000007944 */ /* 0x012fea0003c00000 */
[----:B------:R-:W-:Y:S01]  /*263a0*/  MOV R15, R28 ;  /* 0x0000001c000f7202 */ /* 0x000fe20000000f00 */
[----:B------:R-:W-:Y:S05]  /*263b0*/  BRA `(.L_x_1133) ;  /* 0xffffc2e000007947 */ /* 0x000fea000383ffff */
        .weak           $__internal_14_$__cuda_sm70_shflsync_bfly_p
        .type           $__internal_14_$__cuda_sm70_shflsync_bfly_p,@function
        .size           $__internal_14_$__cuda_sm70_shflsync_bfly_p,($__internal_15_$__cuda_sm70_shflsync_idx_p - $__internal_14_$__cuda_sm70_shflsync_bfly_p)
$__internal_14_$__cuda_sm70_shflsync_bfly_p:
[----:B------:R-:W-:Y:S02]  /*263c0*/  MOV R217, 0x1f ;  /* 0x0000001f00d97802 */ /* 0x000fe40000000f00 */
[----:B------:R-:W-:-:S04]  /*263d0*/  MOV R218, 0xffffffff ;  /* 0xffffffff00da7802 */ /* 0x000fc80000000f00 */
[----:B------:R-:W-:Y:S04]  /*263e0*/  WARPSYNC R218 ;  /* 0x000000da00007348 */ /* 0x000fe80003800000 */
[----:B------:R1:W2:Y:S02]  /*263f0*/  SHFL.BFLY PT, R217, R4, R3, R217 ;  /* 0x0c00000304d97389 */ /* 0x0002a400000e00d9 */
[----:B-1----:R-:W-:-:S04]  /*26400*/  MOV R3, 0x0 ;  /* 0x0000000000037802 */ /* 0x002fc80000000f00 */
[----:B--2---:R-:W-:Y:S05]  /*26410*/  RET.REL.NODEC R2 `(_ZN7cutlass13device_kernelIN5flash19enable_sm80_to_sm89INS1_16FlashAttnFwdSm80INS1_25CollectiveMainloopFwdSm80ILi8ELi1ELb1EN4cute5tupleIJNS5_1CILi128EEENS7_ILi96EEES8_EEELi128ENS_10bfloat16_tEfNS_4arch4Sm80ELb0ELb1ELb1ELb1ELb1ELb1ELb1ELb1EEENS1_21CollectiveEpilogueFwdINS6_IJS8_S8_S9_EEENS6_IJNS7_ILi1EEESH_SH_EEESB_SD_Li256ELb1ELb1ELb1ELb0EEENS1_36VarlenDynamicPersistentTileSchedulerILi128ELi96ELi256ELi256ELb1ELb1ELb0ELb1ELb0ELb1EEEEEEEEEvNT_6ParamsE) ;  /* 0xfffd9be002007950 */ /* 0x004fea0003c3ffff */
        .weak           $__internal_15_$__cuda_sm70_shflsync_idx_p
        .type           $__internal_15_$__cuda_sm70_shflsync_idx_p,@function
        .size           $__internal_15_$__cuda_sm70_shflsync_idx_p,($__internal_16_$__cuda_sm70_shflsync_up_p - $__internal_15_$__cuda_sm70_shflsync_idx_p)
$__internal_15_$__cuda_sm70_shflsync_idx_p:
[----:B------:R-:W-:-:S04]  /*26420*/  MOV R227, 0xffffffff ;  /* 0xffffffff00e37802 */ /* 0x000fc80000000f00 */
[----:B------:R-:W-:Y:S04]  /*26430*/  WARPSYNC R227 ;  /* 0x000000e300007348 */ /* 0x000fe80003800000 */
[----:B------:R1:W2:Y:S02]  /*26440*/  SHFL.IDX PT, R28, R28, R2, R226 ;  /* 0x000000021c1c7389 */ /* 0x0002a400000e00e2 */
[----:B-1----:R-:W-:Y:S02]  /*26450*/  MOV R2, R3 ;  /* 0x0000000300027202 */ /* 0x002fe40000000f00 */
[----:B------:R-:W-:-:S04]  /*26460*/  MOV R3, 0x0 ;  /* 0x0000000000037802 */ /* 0x000fc80000000f00 */
[----:B--2---:R-:W-:Y:S05]  /*26470*/  RET.REL.NODEC R2 `(_ZN7cutlass13device_kernelIN5flash19enable_sm80_to_sm89INS1_16FlashAttnFwdSm80INS1_25CollectiveMainloopFwdSm80ILi8ELi1ELb1EN4cute5tupleIJNS5_1CILi128EEENS7_ILi96EEES8_EEELi128ENS_10bfloat16_tEfNS_4arch4Sm80ELb0ELb1ELb1ELb1ELb1ELb1ELb1ELb1EEENS1_21CollectiveEpilogueFwdINS6_IJS8_S8_S9_EEENS6_IJNS7_ILi1EEESH_SH_EEESB_SD_Li256ELb1ELb1ELb1ELb0EEENS1_36VarlenDynamicPersistentTileSchedulerILi128ELi96ELi256ELi256ELb1ELb1ELb0ELb1ELb0ELb1EEEEEEEEEvNT_6ParamsE) ;  /* 0xfffd9b8002007950 */ /* 0x004fea0003c3ffff */
        .weak           $__internal_16_$__cuda_sm70_shflsync_up_p
        .type           $__internal_16_$__cuda_sm70_shflsync_up_p,@function
        .size           $__internal_16_$__cuda_sm70_shflsync_up_p,($__internal_17_$__cuda_sm70_votesync_ballot - $__internal_16_$__cuda_sm70_shflsync_up_p)
$__internal_16_$__cuda_sm70_shflsync_up_p:
[----:B------:R-:W-:Y:S02]  /*26480*/  MOV R11, 0xffffffff ;  /* 0xffffffff000b7802 */ /* 0x000fe40000000f00 */
[----:B------:R-:W-:Y:S02]  /*26490*/  MOV R5, RZ ;  /* 0x000000ff00057202 */ /* 0x000fe40000000f00 */
[----:B------:R-:W-:Y:S04]  /*264a0*/  WARPSYNC R11 ;  /* 0x0000000b00007348 */ /* 0x000fe80003800000 */
[----:B------:R1:W2:Y:S02]  /*264b0*/  SHFL.UP PT, R3, R2, R3, R5 ;  /* 0x0400000302037389 */ /* 0x0002a400000e0005 */
[----:B-1----:R-:W-:-:S04]  /*264c0*/  MOV R5, 0x0 ;  /* 0x0000000000057802 */ /* 0x002fc80000000f00 */
[----:B--2---:R-:W-:Y:S05]  /*264d0*/  RET.REL.NODEC R4 `(_ZN7cutlass13device_kernelIN5flash19enable_sm80_to_sm89INS1_16FlashAttnFwdSm80INS1_25CollectiveMainloopFwdSm80ILi8ELi1ELb1EN4cute5tupleIJNS5_1CILi128EEENS7_ILi96EEES8_EEELi128ENS_10bfloat16_tEfNS_4arch4Sm80ELb0ELb1ELb1ELb1ELb1ELb1ELb1ELb1EEENS1_21CollectiveEpilogueFwdINS6_IJS8_S8_S9_EEENS6_IJNS7_ILi1EEESH_SH_EEESB_SD_Li256ELb1ELb1ELb1ELb0EEENS1_36VarlenDynamicPersistentTileSchedulerILi128ELi96ELi256ELi256ELb1ELb1ELb0ELb1ELb0ELb1EEEEEEEEEvNT_6ParamsE) ;  /* 0xfffd9b2004007950 */ /* 0x004fea0003c3ffff */
        .weak           $__internal_17_$__cuda_sm70_votesync_ballot
        .type           $__internal_17_$__cuda_sm70_votesync_ballot,@function
        .size           $__internal_17_$__cuda_sm70_votesync_ballot,(.L_x_1806 - $__internal_17_$__cuda_sm70_votesync_ballot)
$__internal_17_$__cuda_sm70_votesync_ballot:
[----:B------:R-:W-:Y:S01]  /*264e0*/  ISETP.NE.U32.AND P0, PT, R2, 0x1, PT ;  /* 0x000000010200780c */ /* 0x000fe20003f05070 */
[----:B------:R-:W-:-:S04]  /*264f0*/  IMAD.MOV.U32 R5, RZ, RZ, -0x1 ;  /* 0xffffffffff057424 */ /* 0x000fc800078e00ff */
[----:B------:R-:W-:Y:S08]  /*26500*/  WARPSYNC R5 ;  /* 0x0000000500007348 */ /* 0x000ff00003800000 */
[----:B------:R-:W-:-:S04]  /*26510*/  VOTE.ANY R2, PT, !P0 ;  /* 0x0000000000027806 */ /* 0x000fc800040e0100 */
[----:B------:R-:W-:Y:S01]  /*26520*/  LOP3.LUT R14, R2, R5, RZ, 0xc0, !PT ;  /* 0x00000005020e7212 */ /* 0x000fe200078ec0ff */
[----:B------:R-:W-:Y:S02]  /*26530*/  IMAD.MOV.U32 R2, RZ, RZ, R3 ;  /* 0x000000ffff027224 */ /* 0x000fe400078e0003 */
[----:B------:R-:W-:-:S04]  /*26540*/  IMAD.MOV.U32 R3, RZ, RZ, 0x0 ;  /* 0x00000000ff037424 */ /* 0x000fc800078e00ff */
[----:B------:R-:W-:Y:S05]  /*26550*/  RET.REL.NODEC R2 `(_ZN7cutlass13device_kernelIN5flash19enable_sm80_to_sm89INS1_16FlashAttnFwdSm80INS1_25CollectiveMainloopFwdSm80ILi8ELi1ELb1EN4cute5tupleIJNS5_1CILi128EEENS7_ILi96EEES8_EEELi128ENS_10bfloat16_tEfNS_4arch4Sm80ELb0ELb1ELb1ELb1ELb1ELb1ELb1ELb1EEENS1_21CollectiveEpilogueFwdINS6_IJS8_S8_S9_EEENS6_IJNS7_ILi1EEESH_SH_EEESB_SD_Li256ELb1ELb1ELb1ELb0EEENS1_36VarlenDynamicPersistentTileSchedulerILi128ELi96ELi256ELi256ELb1ELb1ELb0ELb1ELb0ELb1EEEEEEEEEvNT_6ParamsE) ;  /* 0xfffd9aa002007950 */ /* 0x000fea0003c3ffff */
.L_x_1197:
        /* <DEDUP_REMOVED lines=10> */
.L_x_1806:


//--------------------- .text._ZN7cutlass13device_kernelIN5flash19enable_sm80_to_sm89INS1_16FlashAttnFwdSm80INS1_25CollectiveMainloopFwdSm80ILi4ELi1ELb0EN4cute5tupleIJNS5_1CILi128EEENS7_ILi64EEES8_EEELi128ENS_10bfloat16_tEfNS_4arch4Sm80ELb1ELb0ELb1ELb0ELb1ELb0ELb1ELb1EEENS1_21CollectiveEpilogueFwdINS6_IJS8_S8_S9_EEENS6_IJNS7_ILi1EEESH_SH_EEESB_SD_Li128ELb0ELb1ELb1ELb0EEENS1_30DynamicPersistentTileSchedulerILi128ELi128ELb1ELb1ELb0EEEEEEEEEvNT_6ParamsE --------------------------
	.section	.text._ZN7cutlass13device_kernelIN5flash19enable_sm80_to_sm89INS1_16FlashAttnFwdSm80INS1_25CollectiveMainloopFwdSm80ILi4ELi1ELb0EN4cute5tupleIJNS5_1CILi128EEENS7_ILi64EEES8_EEELi128ENS_10bfloat16_tEfNS_4arch4Sm80ELb1ELb0ELb1ELb0ELb1ELb0ELb1ELb1EEENS1_21CollectiveEpilogueFwdINS6_IJS8_S8_S9_EEENS6_IJNS7_ILi1EEESH_SH_EEESB_SD_Li128ELb0ELb1ELb1ELb0EEENS1_30DynamicPersistentTileSchedulerILi128ELi128ELb1ELb1ELb0EEEEEEEEEvNT_6ParamsE,"ax",@progbits
	.sectioninfo	@"SHI_REGISTERS=255"
	.align	128
.text._ZN7cutlass13device_kernelIN5flash19enable_sm80_to_sm89INS1_16FlashAttnFwdSm80INS1_25CollectiveMainloopFwdSm80ILi4ELi1ELb0EN4cute5tupleIJNS5_1CILi128EEENS7_ILi64EEES8_EEELi128ENS_10bfloat16_tEfNS_4arch4Sm80ELb1ELb0ELb1ELb0ELb1ELb0ELb1ELb1EEENS1_21CollectiveEpilogueFwdINS6_IJS8_S8_S9_EEENS6_IJNS7_ILi1EEESH_SH_EEESB_SD_Li128ELb0ELb1ELb1ELb0EEENS1_30DynamicPersistentTileSchedulerILi128ELi128ELb1ELb1ELb0EEEEEEEEEvNT_6ParamsE:
        .type           _ZN7cutlass13device_kernelIN5flash19enable_sm80_to_sm89INS1_16FlashAttnFwdSm80INS1_25CollectiveMainloopFwdSm80ILi4ELi1ELb0EN4cute5tupleIJNS5_1CILi128EEENS7_ILi64EEES8_EEELi128ENS_10bfloat16_tEfNS_4arch4Sm80ELb1ELb0ELb1ELb0ELb1ELb0ELb1ELb1EEENS1_21CollectiveEpilogueFwdINS6_IJS8_S8_S9_EEENS6_IJNS7_ILi1EEESH_SH_EEESB_SD_Li128ELb0ELb1ELb1ELb0EEENS1_30DynamicPersistentTileSchedulerILi128ELi128ELb1ELb1ELb0EEEEEEEEEvNT_6ParamsE,@function
        .size           _ZN7cutlass13device_kernelIN5flash19enable_sm80_to_sm89INS1_16FlashAttnFwdSm80INS1_25CollectiveMainloopFwdSm80ILi4ELi1ELb0EN4cute5tupleIJNS5_1CILi128EEENS7_ILi64EEES8_EEELi128ENS_10bfloat16_tEfNS_4arch4Sm80ELb1ELb0ELb1ELb0ELb1ELb0ELb1ELb1EEENS1_21CollectiveEpilogueFwdINS6_IJS8_S8_S9_EEENS6_IJNS7_ILi1EEESH_SH_EEESB_SD_Li128ELb0ELb1ELb1ELb0EEENS1_30DynamicPersistentTileSchedulerILi128ELi128ELb1ELb1ELb0EEEEEEEEEvNT_6ParamsE,(.L_x_1811 - _ZN7cutlass13device_kernelIN5flash19enable_sm80_to_sm89INS1_16FlashAttnFwdSm80INS1_25CollectiveMainloopFwdSm80ILi4ELi1ELb0EN4cute5tupleIJNS5_1CILi128EEENS7_ILi64EEES8_EEELi128ENS_10bfloat16_tEfNS_4arch4Sm80ELb1ELb0ELb1ELb0ELb1ELb0ELb1ELb1EEENS1_21CollectiveEpilogueFwdINS6_IJS8_S8_S9_EEENS6_IJNS7_ILi1EEESH_SH_EEESB_SD_Li128ELb0ELb1ELb1ELb0EEENS1_30DynamicPersistentTileSchedulerILi128ELi128ELb1ELb1ELb0EEEEEEEEEvNT_6ParamsE)
        .other          _ZN7cutlass13device_kernelIN5flash19enable_sm80_to_sm89INS1_16FlashAttnFwdSm80INS1_25CollectiveMainloopFwdSm80ILi4ELi1ELb0EN4cute5tupleIJNS5_1CILi128EEENS7_ILi64EEES8_EEELi128ENS_10bfloat16_tEfNS_4arch4Sm80ELb1ELb0ELb1ELb0ELb1ELb0ELb1ELb1EEENS1_21CollectiveEpilogueFwdINS6_IJS8_S8_S9_EEENS6_IJNS7_ILi1EEESH_SH_EEESB_SD_Li128ELb0ELb1ELb1ELb0EEENS1_30DynamicPersistentTileSchedulerILi128ELi128ELb1ELb1ELb0EEEEEEEEEvNT_6ParamsE,@"STO_CUDA_ENTRY STV_DEFAULT"
_ZN7cutlass13device_kernelIN5flash19enable_sm80_to_sm89INS1_16FlashAttnFwdSm80INS1_25CollectiveMainloopFwdSm80ILi4ELi1ELb0EN4cute5tupleIJNS5_1CILi128EEENS7_ILi64EEES8_EEELi128ENS_10bfloat16_tEfNS_4arch4Sm80ELb1ELb0ELb1ELb0ELb1ELb0ELb1ELb1EEENS1_21CollectiveEpilogueFwdINS6_IJS8_S8_S9_EEENS6_IJNS7_ILi1EEESH_SH_EEESB_SD_Li128ELb0ELb1ELb1ELb0EEENS1_30DynamicPersistentTileSchedulerILi128ELi128ELb1ELb1ELb0EEEEEEEEEvNT_6ParamsE:
[----:B------:R-:W-:-:S03]  /*0000*/  MOV R1, c[0x0][0x28] ;  /* 0x00000a0000017a02 */ /* 0x000fc60000000f00 */
[----:B------:R-:W1:Y:S01]  /*0010*/  S2R R17, SR_TID.X ;  /* 0x0000000000117919 */ /* 0x000e620000002100 */
[----:B------:R-:W-:-:S03]  /*0020*/  IADD3 R1, R1, -0xf8, RZ ;  /* 0xffffff0801017810 */ /* 0x000fc60007ffe0ff */
[----:B------:R-:W2:Y:S01]  /*0030*/  S2R R5, SR_CTAID.X ;  /* 0x0000000000057919 */ /* 0x000ea20000002500 */
[----:B-1----:R-:W-:-:S05]  /*0040*/  SHF.R.U32.HI R0, RZ, 0x5, R17 ;  /* 0x00000005ff007819 */ /* 0x002fca0000011611 */
[----:B------:R-:W1:Y:S04]  /*0050*/  SHFL.IDX PT, R2, R0, RZ, 0x1f ;  /* 0x00001fff00027589 */ /* 0x000e6800000e0000 */
[----:B------:R-:W3:Y:S01]  /*0060*/  SHFL.IDX PT, R0, R0, RZ, 0x1f ;  /* 0x00001fff00007589 */ /* 0x000ee200000e0000 */
[----:B-1----:R-:W-:Y:S01]  /*0070*/  ISETP.GE.AND P0, PT, R2, 0x1, PT ;  /* 0x000000010200780c */ /* 0x002fe20003f06270 */
[----:B---3--:R1:W3:-:S12]  /*0080*/  R2UR UR6, R0 ;  /* 0x00000000000673c2 */ /* 0x0082d800000e0000 */
[----:B------:R-:W-:Y:S06]  /*0090*/  @P0 BAR.ARV 0x4, 0x80 ;  /* 0x0102000000000b1d */ /* 0x000fec0000002000 */
[----:B--2---:R-:W-:-:S13]  /*00a0*/  ISETP.GE.AND P0, PT, R5, c[0x0][0x538], PT ;  /* 0x00014e0005007a0c */ /* 0x004fda0003f06270 */
[----:B------:R-:W-:Y:S05]  /*00b0*/  @P0 EXIT ;  /* 0x000000000000094d */ /* 0x000fea0003800000 */
[----:B-1-3--:R-:W-:Y:S01]  /*00c0*/  SHF.R.S32.HI R4, RZ, 0x1f, R17 ;  /* 0x0000001fff047819 */ /* 0x00afe20000011411 */
[----:B------:R-:W-:Y:S01]  /*00d0*/  IMAD.MOV.U32 R240, RZ, RZ, 0x20 ;  /* 0x00000020fff07424 */ /* 0x000fe200078e00ff */
[----:B------:R-:W-:Y:S01]  /*00e0*/  ULDC.64 UR8, c[0x0][0x118] ;  /* 0x0000460000087ab9 */ /* 0x000fe20000000a00 */
[----:B------:R-:W-:Y:S01]  /*00f0*/  IMAD.MOV.U32 R243, RZ, RZ, 0x40 ;  /* 0x00000040fff37424 */ /* 0x000fe200078e00ff */
[CC--:B------:R-:W-:Y:S02]  /*0100*/  LEA.HI R9, R4.reuse, R17.reuse, RZ, 0x3 ;  /* 0x0000001104097211 */ /* 0x0c0fe400078f18ff */
[----:B------:R-:W-:Y:S02]  /*0110*/  LEA.HI R7, R4, R17, RZ, 0x4 ;  /* 0x0000001104077211 */ /* 0x000fe400078f20ff */
[----:B------:R-:W-:Y:S02]  /*0120*/  SHF.R.S32.HI R3, RZ, 0x3, R9 ;  /* 0x00000003ff037819 */ /* 0x000fe40000011409 */
[----:B------:R-:W-:-:S02]  /*0130*/  LOP3.LUT R2, R9, 0xfffffff8, RZ, 0xc0, !PT ;  /* 0xfffffff809027812 */ /* 0x000fc400078ec0ff */
[----:B------:R-:W-:Y:S01]  /*0140*/  LEA.HI R10, R4, R17, RZ, 0x2 ;  /* 0x00000011040a7211 */ /* 0x000fe200078f10ff */
[----:B------:R-:W-:Y:S01]  /*0150*/  IMAD.SHL.U32 R8, R3, 0x40, RZ ;  /* 0x0000004003087824 */ /* 0x000fe200078e00ff */
[----:B------:R-:W-:Y:S01]  /*0160*/  LOP3.LUT R0, R7, 0xfffffff0, RZ, 0xc0, !PT ;  /* 0xfffffff007007812 */ /* 0x000fe200078ec0ff */
[C---:B------:R-:W-:Y:S01]  /*0170*/  IMAD.IADD R12, R17.reuse, 0x1, -R2 ;  /* 0x00000001110c7824 */ /* 0x040fe200078e0a02 */
[----:B------:R-:W-:Y:S02]  /*0180*/  LOP3.LUT R10, R10, 0xfffffffc, RZ, 0xc0, !PT ;  /* 0xfffffffc0a0a7812 */ /* 0x000fe400078ec0ff */
[----:B------:R-:W-:Y:S01]  /*0190*/  LOP3.LUT R8, R8, 0x1c0, RZ, 0xc0, !PT ;  /* 0x000001c008087812 */ /* 0x000fe200078ec0ff */
[C---:B------:R-:W-:Y:S01]  /*01a0*/  IMAD.IADD R0, R17.reuse, 0x1, -R0 ;  /* 0x0000000111007824 */ /* 0x040fe200078e0a00 */
[----:B------:R-:W-:Y:S01]  /*01b0*/  SHF.R.S32.HI R11, RZ, 0x4, R7 ;  /* 0x00000004ff0b7819 */ /* 0x000fe20000011407 */
[C---:B------:R-:W-:Y:S01]  /*01c0*/  IMAD.SHL.U32 R16, R12.reuse, 0x8, RZ ;  /* 0x000000080c107824 */ /* 0x040fe200078e00ff */
[----:B------:R-:W-:Y:S01]  /*01d0*/  SHF.R.U32.HI R3, RZ, 0x3, R8 ;  /* 0x00000003ff037819 */ /* 0x000fe20000011608 */
[----:B------:R-:W-:Y:S01]  /*01e0*/  IMAD.IADD R10, R17, 0x1, -R10 ;  /* 0x00000001110a7824 */ /* 0x000fe200078e0a0a */
[----:B------:R-:W-:Y:S01]  /*01f0*/  SHF.R.S32.HI R6, RZ, 0x1f, R0 ;  /* 0x0000001fff067819 */ /* 0x000fe20000011400 */
[----:B------:R-:W-:Y:S01]  /*0200*/  IMAD.SHL.U32 R250, R12, 0x40, RZ ;  /* 0x000000400cfa7824 */ /* 0x000fe200078e00ff */
[----:B------:R-:W-:Y:S01]  /*0210*/  LOP3.LUT R8, R8, 0x38, R16, 0xf8, !PT ;  /* 0x0000003808087812 */ /* 0x000fe200078ef810 */
[----:B------:R-:W-:Y:S01]  /*0220*/  STL [R1+0x18], R16 ;  /* 0x0000181001007387 */ /* 0x000fe20000100800 */
[----:B------:R-:W-:-:S02]  /*0230*/  LEA.HI R7, R7, R11, RZ, 0x1 ;  /* 0x0000000b07077211 */ /* 0x000fc400078f08ff */
[----:B------:R-:W-:Y:S02]  /*0240*/  LEA.HI R2, R10, R10, RZ, 0x1 ;  /* 0x0000000a0a027211 */ /* 0x000fe400078f08ff */
[----:B------:R-:W-:Y:S02]  /*0250*/  LEA.HI R6, R6, R0, RZ, 0x3 ;  /* 0x0000000006067211 */ /* 0x000fe400078f18ff */
[----:B------:R-:W-:Y:S02]  /*0260*/  LOP3.LUT R3, R8, R3, RZ, 0x3c, !PT ;  /* 0x0000000308037212 */ /* 0x000fe400078e3cff */
[----:B------:R-:W-:Y:S02]  /*0270*/  LOP3.LUT R7, R7, 0xfffffffe, RZ, 0xc0, !PT ;  /* 0xfffffffe07077812 */ /* 0x000fe400078ec0ff */
[C---:B------:R-:W-:Y:S01]  /*0280*/  LOP3.LUT R13, R2.reuse, 0x1ffffffe, RZ, 0xc0, !PT ;  /* 0x1ffffffe020d7812 */ /* 0x040fe200078ec0ff */
[----:B------:R-:W-:Y:S01]  /*0290*/  IMAD.SHL.U32 R2, R2, 0x20, RZ ;  /* 0x0000002002027824 */ /* 0x000fe200078e00ff */
[----:B------:R-:W-:Y:S01]  /*02a0*/  LOP3.LUT R8, R6, 0xfffffff8, RZ, 0xc0, !PT ;  /* 0xfffffff806087812 */ /* 0x000fe200078ec0ff */
[----:B------:R-:W-:Y:S01]  /*02b0*/  IMAD.IADD R7, R11, 0x1, -R7 ;  /* 0x000000010b077824 */ /* 0x000fe200078e0a07 */
[-C--:B------:R-:W-:Y:S01]  /*02c0*/  LEA.HI R12, R4, R17.reuse, RZ, 0x5 ;  /* 0x00000011040c7211 */ /* 0x080fe200078f28ff */
[----:B------:R-:W-:Y:S01]  /*02d0*/  IMAD.IADD R13, R10, 0x1, -R13 ;  /* 0x000000010a0d7824 */ /* 0x000fe200078e0a0d */
[----:B------:R-:W-:Y:S01]  /*02e0*/  LOP3.LUT R250, R250, 0x1c0, RZ, 0xc0, !PT ;  /* 0x000001c0fafa7812 */ /* 0x000fe200078ec0ff */
[----:B------:R-:W-:Y:S01]  /*02f0*/  IMAD.IADD R8, R0, 0x1, -R8 ;  /* 0x0000000100087824 */ /* 0x000fe200078e0a08 */
[----:B------:R-:W-:Y:S01]  /*0300*/  LEA.HI R0, R4, R17, RZ, 0x6 ;  /* 0x0000001104007211 */ /* 0x000fe200078f30ff */
[----:B------:R-:W-:Y:S01]  /*0310*/  IMAD.SHL.U32 R6, R6, 0x40, RZ ;  /* 0x0000004006067824 */ /* 0x000fe200078e00ff */
[--C-:B------:R-:W-:Y:S01]  /*0320*/  SHF.R.S32.HI R11, RZ, 0x5, R12.reuse ;  /* 0x00000005ff0b7819 */ /* 0x100fe2000001140c */
[----:B------:R-:W-:Y:S01]  /*0330*/  IMAD.SHL.U32 R246, R8, 0x40, RZ ;  /* 0x0000004008f67824 */ /* 0x000fe200078e00ff */
[----:B------:R-:W-:Y:S01]  /*0340*/  SHF.R.S32.HI R10, RZ, 0x1f, R12 ;  /* 0x0000001fff0a7819 */ /* 0x000fe2000001140c */
[----:B------:R-:W-:Y:S01]  /*0350*/  IMAD.SHL.U32 R0, R0, 0x8, RZ ;  /* 0x0000000800007824 */ /* 0x000fe200078e00ff */
[----:B------:R-:W-:-:S02]  /*0360*/  LOP3.LUT R12, R12, 0xffffffe0, RZ, 0xc0, !PT ;  /* 0xffffffe00c0c7812 */ /* 0x000fc400078ec0ff */
[----:B------:R-:W-:Y:S02]  /*0370*/  LEA.HI R10, R10, R11, RZ, 0x2 ;  /* 0x0000000b0a0a7211 */ /* 0x000fe400078f10ff */
[----:B------:R-:W-:Y:S01]  /*0380*/  LOP3.LUT R3, R3, 0x7ffffe00, R0, 0xf8, !PT ;  /* 0x7ffffe0003037812 */ /* 0x000fe200078ef800 */
[----:B------:R-:W-:Y:S01]  /*0390*/  IMAD.IADD R15, R17, 0x1, -R12 ;  /* 0x00000001110f7824 */ /* 0x000fe200078e0a0c */
[----:B------:R-:W-:Y:S01]  /*03a0*/  LOP3.LUT R9, R250, 0x8, R9, 0xf8, !PT ;  /* 0x00000008fa097812 */ /* 0x000fe200078ef809 */
[----:B------:R-:W-:Y:S01]  /*03b0*/  IMAD.SHL.U32 R12, R7, 0x8, RZ ;  /* 0x00000008070c7824 */ /* 0x000fe200078e00ff */
[----:B------:R-:W-:Y:S01]  /*03c0*/  SHF.R.U32.HI R250, RZ, 0x3, R250 ;  /* 0x00000003fffa7819 */ /* 0x000fe200000116fa */
[----:B------:R-:W-:Y:S01]  /*03d0*/  IMAD.SHL.U32 R3, R3, 0x2, RZ ;  /* 0x0000000203037824 */ /* 0x000fe200078e00ff */
[----:B------:R-:W-:Y:S02]  /*03e0*/  SHF.R.S32.HI R0, RZ, 0x1f, R15 ;  /* 0x0000001fff007819 */ /* 0x000fe4000001140f */
[----:B------:R-:W-:-:S02]  /*03f0*/  LOP3.LUT R10, R10, 0xffffffc, RZ, 0xc0, !PT ;  /* 0x0ffffffc0a0a7812 */ /* 0x000fc400078ec0ff */
[----:B------:R-:W-:Y:S02]  /*0400*/  LOP3.LUT R246, R246, 0x1c0, RZ, 0xc0, !PT ;  /* 0x000001c0f6f67812 */ /* 0x000fe400078ec0ff */
[----:B------:R-:W-:Y:S01]  /*0410*/  LEA.HI R0, R0, R15, RZ, 0x2 ;  /* 0x0000000f00007211 */ /* 0x000fe200078f10ff */
[----:B------:R-:W-:Y:S01]  /*0420*/  IMAD.IADD R10, R11, 0x1, -R10 ;  /* 0x000000010b0a7824 */ /* 0x000fe200078e0a0a */
[----:B------:R-:W-:Y:S02]  /*0430*/  LOP3.LUT R250, R9, R250, RZ, 0x3c, !PT ;  /* 0x000000fa09fa7212 */ /* 0x000fe400078e3cff */
[----:B------:R-:W-:Y:S02]  /*0440*/  LOP3.LUT R12, R246, 0x8, R12, 0xf8, !PT ;  /* 0x00000008f60c7812 */ /* 0x000fe400078ef80c */
[----:B------:R-:W-:Y:S01]  /*0450*/  SHF.R.S32.HI R9, RZ, 0x2, R0 ;  /* 0x00000002ff097819 */ /* 0x000fe20000011400 */
[----:B------:R-:W-:Y:S01]  /*0460*/  IMAD R250, R7, 0x200, R250 ;  /* 0x0000020007fa7824 */ /* 0x000fe200078e02fa */
[----:B------:R-:W-:-:S02]  /*0470*/  SHF.R.U32.HI R246, RZ, 0x3, R246 ;  /* 0x00000003fff67819 */ /* 0x000fc400000116f6 */
[----:B------:R-:W-:Y:S01]  /*0480*/  LOP3.LUT R6, R6, 0xfffffe00, RZ, 0xc0, !PT ;  /* 0xfffffe0006067812 */ /* 0x000fe200078ec0ff */
[----:B------:R-:W-:Y:S01]  /*0490*/  IMAD R14, R10, 0x10, R9 ;  /* 0x000000100a0e7824 */ /* 0x000fe200078e0209 */
[----:B------:R-:W-:Y:S02]  /*04a0*/  LOP3.LUT R246, R12, R246, RZ, 0x3c, !PT ;  /* 0x000000f60cf67212 */ /* 0x000fe400078e3cff */
[----:B------:R-:W-:Y:S01]  /*04b0*/  LOP3.LUT R2, R2, 0xffffffc0, RZ, 0xc0, !PT ;  /* 0xffffffc002027812 */ /* 0x000fe200078ec0ff */
[----:B------:R-:W-:Y:S01]  /*04c0*/  IMAD R251, R11, 0x400, R6 ;  /* 0x000004000bfb7824 */ /* 0x000fe200078e0206 */
[----:B------:R-:W-:Y:S01]  /*04d0*/  LOP3.LUT R0, R0, 0x7ffffffc, RZ, 0xc0, !PT ;  /* 0x7ffffffc00007812 */ /* 0x000fe200078ec0ff */
[----:B------:R1:W-:Y:S01]  /*04e0*/  STL [R1+0x14], R14 ;  /* 0x0000140e01007387 */ /* 0x0003e20000100800 */
[----:B------:R-:W-:Y:S01]  /*04f0*/  LEA.HI R4, R4, R17, RZ, 0x7 ;  /* 0x0000001104047211 */ /* 0x000fe200078f38ff */
[----:B------:R-:W-:Y:S01]  /*0500*/  IMAD.IADD R251, R251, 0x1, R246 ;  /* 0x00000001fbfb7824 */ /* 0x000fe200078e02f6 */
[----:B------:R-:W-:Y:S01]  /*0510*/  LOP3.LUT R246, R246, R6, RZ, 0xfc, !PT ;  /* 0x00000006f6f67212 */ /* 0x000fe200078efcff */
[----:B------:R-:W-:Y:S01]  /*0520*/  IMAD R2, R13, 0x8, R2 ;  /* 0x000000080d027824 */ /* 0x000fe200078e0202 */
[----:B------:R2:W-:Y:S01]  /*0530*/  STL [R1+0x1c], R5 ;  /* 0x00001c0501007387 */ /* 0x0005e20000100800 */
[----:B------:R-:W-:Y:S01]  /*0540*/  SHF.R.S32.HI R6, RZ, 0x7, R4 ;  /* 0x00000007ff067819 */ /* 0x000fe20000011404 */
[----:B------:R-:W-:Y:S01]  /*0550*/  IMAD.IADD R0, R15, 0x1, -R0 ;  /* 0x000000010f007824 */ /* 0x000fe200078e0a00 */
[----:B------:R-:W-:Y:S01]  /*0560*/  SHF.R.S32.HI R4, RZ, 0x1f, R16 ;  /* 0x0000001fff047819 */ /* 0x000fe20000011410 */
[----:B------:R-:W-:Y:S01]  /*0570*/  IMAD.IADD R2, R14, 0x1, R2 ;  /* 0x000000010e027824 */ /* 0x000fe200078e0202 */
[----:B------:R-:W-:Y:S01]  /*0580*/  R2P PR, R8, 0x6 ;  /* 0x0000000608007804 */ /* 0x000fe20000000000 */
[----:B------:R-:W-:Y:S01]  /*0590*/  IMAD.SHL.U32 R0, R0, 0x2, RZ ;  /* 0x0000000200007824 */ /* 0x000fe200078e00ff */
[----:B------:R-:W-:-:S02]  /*05a0*/  LEA R251, R251, 0x8100, 0x1 ;  /* 0x00008100fbfb7811 */ /* 0x000fc400078e08ff */
[----:B------:R-:W-:Y:S02]  /*05b0*/  LEA R246, R246, 0x100, 0x1 ;  /* 0x00000100f6f67811 */ /* 0x000fe400078e08ff */
[C---:B------:R-:W-:Y:S02]  /*05c0*/  IADD3 R15, R0.reuse, 0x8, RZ ;  /* 0x00000008000f7810 */ /* 0x040fe40007ffe0ff */
[C---:B------:R-:W-:Y:S02]  /*05d0*/  IADD3 R13, R0.reuse, 0x18, RZ ;  /* 0x00000018000d7810 */ /* 0x040fe40007ffe0ff */
[C---:B------:R-:W-:Y:S02]  /*05e0*/  IADD3 R12, R0.reuse, 0x20, RZ ;  /* 0x00000020000c7810 */ /* 0x040fe40007ffe0ff */
[C---:B------:R-:W-:Y:S02]  /*05f0*/  IADD3 R11, R0.reuse, 0x28, RZ ;  /* 0x00000028000b7810 */ /* 0x040fe40007ffe0ff */
[----:B------:R-:W-:-:S02]  /*0600*/  IADD3 R10, R0, 0x30, RZ ;  /* 0x00000030000a7810 */ /* 0x000fc40007ffe0ff */
[C---:B-1----:R-:W-:Y:S02]  /*0610*/  IADD3 R14, R0.reuse, 0x10, RZ ;  /* 0x00000010000e7810 */ /* 0x042fe40007ffe0ff */
[----:B------:R-:W-:Y:S02]  /*0620*/  IADD3 R9, R0, 0x38, RZ ;  /* 0x0000003800097810 */ /* 0x000fe40007ffe0ff */
[----:B--2---:R-:W-:Y:S02]  /*0630*/  IADD3 R5, R16, 0x40, RZ ;  /* 0x0000004010057810 */ /* 0x004fe40007ffe0ff */
[C---:B------:R-:W-:Y:S02]  /*0640*/  IADD3 R8, R0.reuse, 0x40, RZ ;  /* 0x0000004000087810 */ /* 0x040fe40007ffe0ff */
[----:B------:R-:W-:Y:S01]  /*0650*/  IADD3 R7, R0, 0x48, RZ ;  /* 0x0000004800077810 */ /* 0x000fe20007ffe0ff */
[----:B------:R1:W-:Y:S01]  /*0660*/  STL [R1+0x4], R5 ;  /* 0x0000040501007387 */ /* 0x0003e20000100800 */
[----:B------:R-:W-:-:S02]  /*0670*/  SHF.R.S32.HI R252, RZ, 0x1f, R5 ;  /* 0x0000001ffffc7819 */ /* 0x000fc40000011405 */
[----:B------:R-:W-:Y:S01]  /*0680*/  IADD3 R6, R0, 0x50, RZ ;  /* 0x0000005000067810 */ /* 0x000fe20007ffe0ff */
[----:B------:R2:W-:Y:S01]  /*0690*/  STL [R1], R4 ;  /* 0x0000000401007387 */ /* 0x0005e20000100800 */
[----:B------:R-:W-:Y:S02]  /*06a0*/  SEL R240, R240, 0xffffffe0, !P1 ;  /* 0xffffffe0f0f07807 */ /* 0x000fe40004800000 */
[----:B------:R-:W-:Y:S01]  /*06b0*/  SEL R243, R243, 0xffffffc0, !P2 ;  /* 0xffffffc0f3f37807 */ /* 0x000fe20005000000 */
[----:B------:R3:W-:Y:S01]  /*06c0*/  STL [R1+0x8], R3 ;  /* 0x0000080301007387 */ /* 0x0007e20000100800 */
[----:B------:R-:W-:Y:S01]  /*06d0*/  LEA R250, R250, 0x4100, 0x1 ;  /* 0x00004100fafa7811 */ /* 0x000fe200078e08ff */
[C---:B------:R-:W-:Y:S02]  /*06e0*/  IMAD.IADD R249, R251.reuse, 0x1, R240 ;  /* 0x00000001fbf97824 */ /* 0x040fe400078e02f0 */
[----:B------:R4:W-:Y:S01]  /*06f0*/  STL [R1+0x10], R2 ;  /* 0x0000100201007387 */ /* 0x0009e20000100800 */
[----:B------:R-:W-:-:S02]  /*0700*/  IMAD.IADD R248, R251, 0x1, R243 ;  /* 0x00000001fbf87824 */ /* 0x000fc400078e02f3 */
[C-C-:B------:R-:W-:Y:S01]  /*0710*/  IMAD.IADD R245, R240.reuse, 0x1, R246.reuse ;  /* 0x00000001f0f57824 */ /* 0x140fe200078e02f6 */
[----:B------:R-:W-:Y:S01]  /*0720*/  STL [R1+0xc], R0 ;  /* 0x00000c0001007387 */ /* 0x000fe20000100800 */
[----:B------:R-:W-:Y:S02]  /*0730*/  IMAD.IADD R244, R243, 0x1, R246 ;  /* 0x00000001f3f47824 */ /* 0x000fe400078e02f6 */
[----:B------:R-:W-:Y:S02]  /*0740*/  IMAD.IADD R247, R249, 0x1, R243 ;  /* 0x00000001f9f77824 */ /* 0x000fe400078e02f3 */
[----:B------:R-:W-:Y:S02]  /*0750*/  IMAD.IADD R240, R240, 0x1, R248 ;  /* 0x00000001f0f07824 */ /* 0x000fe400078e02f8 */
[----:B------:R-:W-:Y:S01]  /*0760*/  IMAD.IADD R243, R243, 0x1, R245 ;  /* 0x00000001f3f37824 */ /* 0x000fe200078e02f5 */
[C---:B-1----:R-:W-:Y:S02]  /*0770*/  IADD3 R5, R0.reuse, 0x58, RZ ;  /* 0x0000005800057810 */ /* 0x042fe40007ffe0ff */
[----:B--2---:R-:W-:-:S02]  /*0780*/  IADD3 R4, R0, 0x60, RZ ;  /* 0x0000006000047810 */ /* 0x004fc40007ffe0ff */
[----:B---3--:R-:W-:Y:S02]  /*0790*/  IADD3 R3, R0, 0x68, RZ ;  /* 0x0000006800037810 */ /* 0x008fe40007ffe0ff */
[----:B----4-:R-:W-:-:S05]  /*07a0*/  SHF.R.S32.HI R2, RZ, 0x1f, R0 ;  /* 0x0000001fff027819 */ /* 0x010fca0000011400 */
[----:B------:R1:W-:Y:S04]  /*07b0*/  STL [R1+0x54], R2 ;  /* 0x0000540201007387 */ /* 0x0003e80000100800 */
[----:B------:R2:W-:Y:S04]  /*07c0*/  STL [R1+0x90], R15 ;  /* 0x0000900f01007387 */ /* 0x0005e80000100800 */
[----:B------:R3:W-:Y:S04]  /*07d0*/  STL [R1+0x8c], R14 ;  /* 0x00008c0e01007387 */ /* 0x0007e80000100800 */
[----:B------:R4:W-:Y:S04]  /*07e0*/  STL [R1+0x88], R13 ;  /* 0x0000880d01007387 */ /* 0x0009e80000100800 */
[----:B------:R5:W-:Y:S04]  /*07f0*/  STL [R1+0x84], R12 ;  /* 0x0000840c01007387 */ /* 0x000be80000100800 */
[----:B------:R5:W-:Y:S04]  /*0800*/  STL [R1+0x80], R11 ;  /* 0x0000800b01007387 */ /* 0x000be80000100800 */
[----:B------:R5:W-:Y:S01]  /*0810*/  STL [R1+0x7c], R10 ;  /* 0x00007c0a01007387 */ /* 0x000be20000100800 */
[----:B-1----:R-:W-:-:S02]  /*0820*/  IADD3 R2, R0, 0x70, RZ ;  /* 0x0000007000027810 */ /* 0x002fc40007ffe0ff */
[----:B------:R-:W-:Y:S01]  /*0830*/  IADD3 R0, R0, 0x78, RZ ;  /* 0x0000007800007810 */ /* 0x000fe20007ffe0ff */
[----:B------:R1:W-:Y:S01]  /*0840*/  STL [R1+0x78], R9 ;  /* 0x0000780901007387 */ /* 0x0003e20000100800 */
[----:B--2---:R-:W-:-:S03]  /*0850*/  SHF.R.S32.HI R15, RZ, 0x1f, R15 ;  /* 0x0000001fff0f7819 */ /* 0x004fc6000001140f */
[----:B------:R2:W-:Y:S01]  /*0860*/  STL [R1+0x74], R8 ;  /* 0x0000740801007387 */ /* 0x0005e20000100800 */
[----:B---3--:R-:W-:-:S03]  /*0870*/  SHF.R.S32.HI R14, RZ, 0x1f, R14 ;  /* 0x0000001fff0e7819 */ /* 0x008fc6000001140e */
[----:B------:R3:W-:Y:S01]  /*0880*/  STL [R1+0x70], R7 ;  /* 0x0000700701007387 */ /* 0x0007e20000100800 */
[----:B----4-:R-:W-:-:S03]  /*0890*/  SHF.R.S32.HI R13, RZ, 0x1f, R13 ;  /* 0x0000001fff0d7819 */ /* 0x010fc6000001140d */
[----:B------:R4:W-:Y:S01]  /*08a0*/  STL [R1+0x6c], R6 ;  /* 0x00006c0601007387 */ /* 0x0009e20000100800 */
[----:B-----5:R-:W-:-:S03]  /*08b0*/  SHF.R.S32.HI R12, RZ, 0x1f, R12 ;  /* 0x0000001fff0c7819 */ /* 0x020fc6000001140c */
[----:B------:R5:W-:Y:S01]  /*08c0*/  STL [R1+0x68], R5 ;  /* 0x0000680501007387 */ /* 0x000be20000100800 */
[----:B------:R-:W-:-:S03]  /*08d0*/  SHF.R.S32.HI R11, RZ, 0x1f, R11 ;  /* 0x0000001fff0b7819 */ /* 0x000fc6000001140b */
[----:B------:R5:W-:Y:S01]  /*08e0*/  STL [R1+0x64], R4 ;  /* 0x0000640401007387 */ /* 0x000be20000100800 */
[----:B------:R-:W-:-:S03]  /*08f0*/  SHF.R.S32.HI R10, RZ, 0x1f, R10 ;  /* 0x0000001fff0a7819 */ /* 0x000fc6000001140a */
[----:B------:R5:W-:Y:S01]  /*0900*/  STL [R1+0x60], R3 ;  /* 0x0000600301007387 */ /* 0x000be20000100800 */
[----:B-1----:R-:W-:-:S03]  /*0910*/  SHF.R.S32.HI R9, RZ, 0x1f, R9 ;  /* 0x0000001fff097819 */ /* 0x002fc60000011409 */
[----:B------:R-:W-:Y:S01]  /*0920*/  STL [R1+0x50], R15 ;  /* 0x0000500f01007387 */ /* 0x000fe20000100800 */
[----:B--2---:R-:W-:-:S03]  /*0930*/  SHF.R.S32.HI R8, RZ, 0x1f, R8 ;  /* 0x0000001fff087819 */ /* 0x004fc60000011408 */
[----:B------:R1:W-:Y:S01]  /*0940*/  STL [R1+0x5c], R2 ;  /* 0x00005c0201007387 */ /* 0x0003e20000100800 */
[----:B---3--:R-:W-:-:S03]  /*0950*/  SHF.R.S32.HI R7, RZ, 0x1f, R7 ;  /* 0x0000001fff077819 */ /* 0x008fc60000011407 */
[----:B------:R-:W-:Y:S01]  /*0960*/  STL [R1+0x4c], R14 ;  /* 0x00004c0e01007387 */ /* 0x000fe20000100800 */
[----:B----4-:R-:W-:-:S03]  /*0970*/  SHF.R.S32.HI R6, RZ, 0x1f, R6 ;  /* 0x0000001fff067819 */ /* 0x010fc60000011406 */
[----:B------:R2:W-:Y:S01]  /*0980*/  STL [R1+0x58], R0 ;  /* 0x0000580001007387 */ /* 0x0005e20000100800 */
[----:B-----5:R-:W-:-:S03]  /*0990*/  SHF.R.S32.HI R5, RZ, 0x1f, R5 ;  /* 0x0000001fff057819 */ /* 0x020fc60000011405 */
[----:B------:R3:W-:Y:S01]  /*09a0*/  STL [R1+0x48], R13 ;  /* 0x0000480d01007387 */ /* 0x0007e20000100800 */
[----:B------:R-:W-:-:S03]  /*09b0*/  SHF.R.S32.HI R4, RZ, 0x1f, R4 ;  /* 0x0000001fff047819 */ /* 0x000fc60000011404 */
[----:B------:R3:W-:Y:S01]  /*09c0*/  STL [R1+0x44], R12 ;  /* 0x0000440c01007387 */ /* 0x0007e20000100800 */
[----:B------:R-:W-:-:S03]  /*09d0*/  SHF.R.S32.HI R3, RZ, 0x1f, R3 ;  /* 0x0000001fff037819 */ /* 0x000fc60000011403 */
[----:B------:R3:W-:Y:S04]  /*09e0*/  STL [R1+0x40], R11 ;  /* 0x0000400b01007387 */ /* 0x0007e80000100800 */
[----:B------:R3:W-:Y:S01]  /*09f0*/  STL [R1+0x3c], R10 ;  /* 0x00003c0a01007387 */ /* 0x0007e20000100800 */
[----:B-1----:R-:W-:-:S03]  /*0a00*/  SHF.R.S32.HI R2, RZ, 0x1f, R2 ;  /* 0x0000001fff027819 */ /* 0x002fc60000011402 */
[----:B------:R3:W-:Y:S04]  /*0a10*/  STL [R1+0x38], R9 ;  /* 0x0000380901007387 */ /* 0x0007e80000100800 */
[----:B------:R3:W-:Y:S01]  /*0a20*/  STL [R1+0x34], R8 ;  /* 0x0000340801007387 */ /* 0x0007e20000100800 */
[----:B--2---:R-:W-:-:S03]  /*0a30*/  SHF.R.S32.HI R0, RZ, 0x1f, R0 ;  /* 0x0000001fff007819 */ /* 0x004fc60000011400 */
[----:B------:R3:W-:Y:S04]  /*0a40*/  STL [R1+0x30], R7 ;  /* 0x0000300701007387 */ /* 0x0007e80000100800 */
[----:B------:R3:W-:Y:S04]  /*0a50*/  STL [R1+0x2c], R6 ;  /* 0x00002c0601007387 */ /* 0x0007e80000100800 */
[----:B------:R3:W-:Y:S04]  /*0a60*/  STL [R1+0x28], R5 ;  /* 0x0000280501007387 */ /* 0x0007e80000100800 */
[----:B------:R3:W-:Y:S04]  /*0a70*/  STL [R1+0x24], R4 ;  /* 0x0000240401007387 */ /* 0x0007e80000100800 */
[----:B------:R3:W-:Y:S04]  /*0a80*/  STL [R1+0x20], R3 ;  /* 0x0000200301007387 */ /* 0x0007e80000100800 */
[----:B------:R3:W-:Y:S04]  /*0a90*/  STL [R1+0x94], R2 ;  /* 0x0000940201007387 */ /* 0x0007e80000100800 */
[----:B------:R3:W-:Y:S02]  /*0aa0*/  STL [R1+0x98], R0 ;  /* 0x0000980001007387 */ /* 0x0007e40000100800 */
.L_x_1273:
[----:B---3--:R-:W2:Y:S01]  /*0ab0*/  LDL R2, [R1+0x1c] ;  /* 0x00001c0001027983 */ /* 0x008ea20000100800 */
        /* <DEDUP_REMOVED lines=11> */
[----:B------:R-:W-:Y:S02]  /*0b70*/  MOV R2, c[0x0][0x56c] ;  /* 0x00015b0000027a02 */ /* 0x000fe40000000f00 */
[----:B------:R-:W-:Y:S02]  /*0b80*/  MOV R4, R0 ;  /* 0x0000000000047202 */ /* 0x000fe40000000f00 */
[----:B------:R-:W-:-:S13]  /*0b90*/  ISETP.NE.AND P0, PT, R2, 0x1, PT ;  /* 0x000000010200780c */ /* 0x000fda0003f05270 */
[----:B------:R-:W-:-:S05]  /*0ba0*/  @P0 IMAD.HI.U32 R2, R0, c[0x0][0x570], RZ ;  /* 0x00015c0000020a27 */ /* 0x000fca00078e00ff */
[----:B------:R-:W-:-:S05]  /*0bb0*/  @P0 SHF.R.U32.HI R4, RZ, c[0x0][0x574], R2 ;  /* 0x00015d00ff040a19 */ /* 0x000fca0000011602 */
[----:B------:R-:W-:Y:S01]  /*0bc0*/  IMAD R3, R4, c[0x0][0x56c], RZ ;  /* 0x00015b0004037a24 */ /* 0x000fe200078e02ff */
[----:B------:R-:W-:Y:S05]  /*0bd0*/  BRA `(.L_x_1200) ;  /* 0x0000006000007947 */ /* 0x000fea0003800000 */
.L_x_1199:
[----:B------:R-:W-:Y:S02]  /*0be0*/  MOV R2, c[0x0][0x554] ;  /* 0x0001550000027a02 */ /* 0x000fe40000000f00 */
[----:B------:R-:W-:Y:S02]  /*0bf0*/  MOV R4, R0 ;  /* 0x0000000000047202 */ /* 0x000fe40000000f00 */
[----:B------:R-:W-:-:S13]  /*0c00*/  ISETP.NE.AND P0, PT, R2, 0x1, PT ;  /* 0x000000010200780c */ /* 0x000fda0003f05270 */
[----:B------:R-:W-:-:S05]  /*0c10*/  @P0 IMAD.HI.U32 R2, R0, c[0x0][0x558], RZ ;  /* 0x0001560000020a27 */ /* 0x000fca00078e00ff */
[----:B------:R-:W-:-:S05]  /*0c20*/  @P0 SHF.R.U32.HI R4, RZ, c[0x0][0x55c], R2 ;  /* 0x00015700ff040a19 */ /* 0x000fca0000011602 */
[----:B------:R-:W-:Y:S02]  /*0c30*/  IMAD R3, R4, c[0x0][0x554], RZ ;  /* 0x0001550004037a24 */ /* 0x000fe400078e02ff */
.L_x_1200:
[----:B------:R-:W-:Y:S05]  /*0c40*/  BSYNC B0 ;  /* 0x0000000000007941 */ /* 0x000fea0003800000 */
.L_x_1198:
        /* <DEDUP_REMOVED lines=12> */
[----:B------:R1:W-:Y:S04]  /*0d10*/  STL [R1+0xc4], R14 ;  /* 0x0000c40e01007387 */ /* 0x0003e80000100800 */
[----:B------:R2:W3:Y:S01]  /*0d20*/  @P0 LDG.E R6, [R2.64] ;  /* 0x0000000802060981 */ /* 0x0004e2000c1e1900 */
[----:B------:R-:W-:Y:S01]  /*0d30*/  IMAD.MOV.U32 R10, RZ, RZ, R4 ;  /* 0x000000ffff0a7224 */ /* 0x000fe200078e0004 */
[----:B------:R-:W-:Y:S01]  /*0d40*/  BSSY B0, `(.L_x_1201) ;  /* 0x0000042000007945 */ /* 0x000fe20003800000 */
[----:B--2---:R-:W-:-:S05]  /*0d50*/  IMAD.MOV.U32 R2, RZ, RZ, c[0x0][0x53c] ;  /* 0x00014f00ff027624 */ /* 0x004fca00078e00ff */
[----:B------:R-:W-:Y:S02]  /*0d60*/  ISETP.NE.AND P0, PT, R2, 0x1, PT ;  /* 0x000000010200780c */ /* 0x000fe40003f05270 */
[----:B------:R-:W-:-:S04]  /*0d70*/  LOP3.LUT R2, R4, 0x1ffffff, RZ, 0x3c, !PT ;  /* 0x01ffffff04027812 */ /* 0x000fc800078e3cff */
[----:B------:R-:W-:-:S07]  /*0d80*/  IADD3 R2, R2, c[0x0][0x53c], RZ ;  /* 0x00014f0002027a10 */ /* 0x000fce0007ffe0ff */
[----:B------:R-:W-:-:S05]  /*0d90*/  @P0 IMAD.HI.U32 R3, R4, c[0x0][0x540], RZ ;  /* 0x0001500004030a27 */ /* 0x000fca00078e00ff */
[----:B------:R-:W-:Y:S02]  /*0da0*/  @P0 SHF.R.U32.HI R10, RZ, c[0x0][0x544], R3 ;  /* 0x00015100ff0a0a19 */ /* 0x000fe40000011603 */
[----:B------:R-:W-:-:S03]  /*0db0*/  MOV R3, c[0x0][0x2c4] ;  /* 0x0000b10000037a02 */ /* 0x000fc60000000f00 */
[----:B------:R-:W-:Y:S01]  /*0dc0*/  IMAD R2, R10, c[0x0][0x53c], R2 ;  /* 0x00014f000a027a24 */ /* 0x000fe200078e0202 */
[----:B------:R-:W-:Y:S01]  /*0dd0*/  ISETP.NE.AND P4, PT, R3, 0x1, PT ;  /* 0x000000010300780c */ /* 0x000fe20003f85270 */
[----:B------:R-:W-:Y:S01]  /*0de0*/  IMAD.MOV.U32 R3, RZ, RZ, 0x40 ;  /* 0x00000040ff037424 */ /* 0x000fe200078e00ff */
[----:B------:R1:W-:Y:S01]  /*0df0*/  STL [R1+0xc0], R10 ;  /* 0x0000c00a01007387 */ /* 0x0003e20000100800 */
[----:B------:R-:W-:Y:S02]  /*0e00*/  IMAD.SHL.U32 R16, R2, 0x80, RZ ;  /* 0x0000008002107824 */ /* 0x000fe400078e00ff */
[----:B------:R-:W-:Y:S01]  /*0e10*/  IMAD.MOV.U32 R2, RZ, RZ, c[0x0][0x2ac] ;  /* 0x0000ab00ff027624 */ /* 0x000fe200078e00ff */
[----:B------:R-:W-:Y:S02]  /*0e20*/  IADD3 R3, R3, -c[0x0][0x168], RZ ;  /* 0x80005a0003037a10 */ /* 0x000fe40007ffe0ff */
[----:B------:R-:W-:Y:S01]  /*0e30*/  IADD3 R5, R16, 0x7f, RZ ;  /* 0x0000007f10057810 */ /* 0x000fe20007ffe0ff */
[C---:B------:R-:W-:Y:S01]  /*0e40*/  IMAD R65, R2.reuse, c[0x0][0x1d0], RZ ;  /* 0x0000740002417a24 */ /* 0x040fe200078e02ff */
[----:B------:R1:W-:Y:S01]  /*0e50*/  STL [R1+0xac], R16 ;  /* 0x0000ac1001007387 */ /* 0x0003e20000100800 */
[----:B------:R-:W-:-:S02]  /*0e60*/  IMAD R3, R2, c[0x0][0x1d0], R3 ;  /* 0x0000740002037a24 */ /* 0x000fc400078e0203 */
[----:B------:R-:W-:Y:S01]  /*0e70*/  @P4 IMAD.HI.U32 R4, R5, c[0x0][0x2c8], RZ ;  /* 0x0000b20005044a27 */ /* 0x000fe200078e00ff */
[----:B------:R-:W-:-:S04]  /*0e80*/  IADD3 R2, R65, 0x3f, RZ ;  /* 0x0000003f41027810 */ /* 0x000fc80007ffe0ff */
[----:B------:R-:W-:Y:S02]  /*0e90*/  @P4 SHF.R.U32.HI R5, RZ, c[0x0][0x2cc], R4 ;  /* 0x0000b300ff054a19 */ /* 0x000fe40000011604 */
[----:B------:R-:W-:Y:S02]  /*0ea0*/  SHF.R.S32.HI R4, RZ, 0x1f, R2 ;  /* 0x0000001fff047819 */ /* 0x000fe40000011402 */
[----:B------:R-:W-:Y:S02]  /*0eb0*/  IADD3 R5, R3, R5, RZ ;  /* 0x0000000503057210 */ /* 0x000fe40007ffe0ff */
[----:B------:R-:W-:Y:S01]  /*0ec0*/  LEA.HI R4, R4, R2, RZ, 0x6 ;  /* 0x0000000204047211 */ /* 0x000fe200078f30ff */
[----:B------:R-:W-:Y:S01]  /*0ed0*/  IMAD.MOV R2, RZ, RZ, -R14 ;  /* 0x000000ffff027224 */ /* 0x000fe200078e0a0e */
[----:B------:R-:W-:Y:S02]  /*0ee0*/  SHF.R.S32.HI R3, RZ, 0x1f, R5 ;  /* 0x0000001fff037819 */ /* 0x000fe40000011405 */
[----:B------:R-:W-:Y:S01]  /*0ef0*/  SHF.R.S32.HI R4, RZ, 0x6, R4 ;  /* 0x00000006ff047819 */ /* 0x000fe20000011404 */
[----:B------:R-:W-:Y:S01]  /*0f00*/  IMAD R7, R2, c[0x0][0x548], R0 ;  /* 0x0001520002077a24 */ /* 0x000fe200078e0200 */
[----:B------:R-:W-:-:S04]  /*0f10*/  LEA.HI R3, R3, R5, RZ, 0x6 ;  /* 0x0000000503037211 */ /* 0x000fc800078f30ff */
[----:B------:R-:W-:-:S04]  /*0f20*/  SHF.R.S32.HI R3, RZ, 0x6, R3 ;  /* 0x00000006ff037819 */ /* 0x000fc80000011403 */
[----:B------:R-:W-:Y:S01]  /*0f30*/  IMNMX R64, R4, R3, PT ;  /* 0x0000000304407217 */ /* 0x000fe20003800200 */
[----:B------:R-:W-:-:S03]  /*0f40*/  IMAD.MOV.U32 R3, RZ, RZ, RZ ;  /* 0x000000ffff037224 */ /* 0x000fc600078e00ff */
[----:B------:R-:W-:Y:S01]  /*0f50*/  ISETP.GE.AND P0, PT, R64, 0x1, PT ;  /* 0x000000014000780c */ /* 0x000fe20003f06270 */
[----:B---3--:R1:W-:Y:S04]  /*0f60*/  STL [R1+0xbc], R6 ;  /* 0x0000bc0601007387 */ /* 0x0083e80000100800 */
[----:B------:R1:W-:Y:S08]  /*0f70*/  STL [R1+0xb0], R7 ;  /* 0x0000b00701007387 */ /* 0x0003f00000100800 */
[----:B------:R-:W-:Y:S05]  /*0f80*/  @!P0 BRA `(.L_x_1202) ;  /* 0x000001d000008947 */ /* 0x000fea0003800000 */
[----:B------:R-:W-:-:S04]  /*0f90*/  SHF.R.U32.HI R3, RZ, 0x10, R10 ;  /* 0x00000010ff037819 */ /* 0x000fc8000001160a */
[----:B------:R-:W-:-:S04]  /*0fa0*/  ISETP.NE.AND P0, PT, R3, RZ, PT ;  /* 0x000000ff0300720c */ /* 0x000fc80003f05270 */
[----:B------:R-:W-:-:S04]  /*0fb0*/  SEL R3, R3, c[0x0][0x338], P0 ;  /* 0x0000ce0003037a07 */ /* 0x000fc80000000000 */
[-C--:B------:R-:W-:Y:S02]  /*0fc0*/  IABS R5, R3.reuse ;  /* 0x0000000300057213 */ /* 0x080fe40000000000 */
[----:B-1----:R-:W-:Y:S02]  /*0fd0*/  IADD3 R6, R3, -0x1, R64 ;  /* 0xffffffff03067810 */ /* 0x002fe40007ffe040 */
[----:B------:R-:W1:Y:S01]  /*0fe0*/  I2F.RP R8, R5 ;  /* 0x0000000500087306 */ /* 0x000e620000209400 */
[-C--:B------:R-:W-:Y:S02]  /*0ff0*/  IABS R0, R3.reuse ;  /* 0x0000000300007213 */ /* 0x080fe40000000000 */
[----:B------:R-:W-:Y:S02]  /*1000*/  IABS R2, R6 ;  /* 0x0000000600027213 */ /* 0x000fe40000000000 */
[----:B------:R-:W-:Y:S01]  /*1010*/  LOP3.LUT R6, R6, R3, RZ, 0x3c, !PT ;  /* 0x0000000306067212 */ /* 0x000fe200078e3cff */
        /* <DEDUP_REMOVED lines=18> */
[----:B------:R-:W-:-:S05]  /*1140*/  @!P1 LOP3.LUT R4, RZ, R3, RZ, 0x33, !PT ;  /* 0x00000003ff049212 */ /* 0x000fca00078e33ff */
[----:B------:R-:W-:Y:S02]  /*1150*/  IMAD.MOV.U32 R3, RZ, RZ, R4 ;  /* 0x000000ffff037224 */ /* 0x000fe400078e0004 */
.L_x_1202:
[----:B------:R-:W-:Y:S05]  /*1160*/  BSYNC B0 ;  /* 0x0000000000007941 */ /* 0x000fea0003800000 */
.L_x_1201:
[----:B------:R-:W-:Y:S01]  /*1170*/  LOP3.LUT R0, R10, 0xffff, RZ, 0xc0, !PT ;  /* 0x0000ffff0a007812 */ /* 0x000fe200078ec0ff */
[----:B------:R-:W-:Y:S01]  /*1180*/  IMAD.MOV.U32 R12, RZ, RZ, RZ ;  /* 0x000000ffff0c7224 */ /* 0x000fe200078e00ff */
[----:B------:R-:W-:Y:S01]  /*1190*/  PRMT R2, RZ, 0x7610, R2 ;  /* 0x00007610ff027816 */ /* 0x000fe20000000002 */
[----:B-1----:R-:W-:Y:S01]  /*11a0*/  CS2R R10, SRZ ;  /* 0x00000000000a7805 */ /* 0x002fe2000001ff00 */
[----:B------:R-:W-:Y:S01]  /*11b0*/  CS2R R126, SRZ ;  /* 0x00000000007e7805 */ /* 0x000fe2000001ff00 */
[----:B------:R-:W-:Y:S01]  /*11c0*/  IMAD R4, R0, R3, RZ ;  /* 0x0000000300047224 */ /* 0x000fe200078e02ff */
[----:B------:R-:W-:Y:S01]  /*11d0*/  CS2R R124, SRZ ;  /* 0x00000000007c7805 */ /* 0x000fe2000001ff00 */
[----:B------:R-:W-:Y:S01]  /*11e0*/  IMAD.MOV.U32 R0, RZ, RZ, RZ ;  /* 0x000000ffff007224 */ /* 0x000fe200078e00ff */
        /* <DEDUP_REMOVED lines=67> */
[----:B-1----:R-:W-:Y:S01]  /*1620*/  ISETP.NE.U32.AND P1, PT, RZ, c[0x0][0x340], PT ;  /* 0x0000d000ff007a0c */ /* 0x002fe20003f25070 */
[----:B------:R-:W2:Y:S03]  /*1630*/  LDL R15, [R1+0x18] ;  /* 0x00001800010f7983 */ /* 0x000ea60000100800 */
[----:B------:R-:W-:Y:S01]  /*1640*/  ISETP.NE.AND.EX P1, PT, RZ, c[0x0][0x344], PT, P1 ;  /* 0x0000d100ff007a0c */ /* 0x000fe20003f25310 */
[----:B------:R-:W3:Y:S04]  /*1650*/  LDL R9, [R1+0x4] ;  /* 0x0000040001097983 */ /* 0x000ee80000100800 */
[----:B------:R-:W1:Y:S08]  /*1660*/  S2R R6, SR_TID.X ;  /* 0x0000000000067919 */ /* 0x000e700000002100 */
[----:B------:R-:W-:-:S04]  /*1670*/  @P1 IMAD.MOV.U32 R0, RZ, RZ, 0x4 ;  /* 0x00000004ff001424 */ /* 0x000fc800078e00ff */
[----:B------:R-:W-:-:S05]  /*1680*/  @P1 IMAD.WIDE R2, R14, R0, c[0x0][0x340] ;  /* 0x0000d0000e021625 */ /* 0x000fca00078e0200 */
[----:B------:R4:W5:Y:S01]  /*1690*/  @P1 LDG.E R0, [R2.64] ;  /* 0x0000000802001981 */ /* 0x000962000c1e1900 */
[--C-:B-1----:R-:W-:Y:S02]  /*16a0*/  SHF.R.S32.HI R4, RZ, 0x1f, R6.reuse ;  /* 0x0000001fff047819 */ /* 0x102fe40000011406 */
[----:B------:R-:W-:Y:S02]  /*16b0*/  SHF.R.S32.HI R5, RZ, 0x1f, R6 ;  /* 0x0000001fff057819 */ /* 0x000fe40000011406 */
[-C--:B------:R-:W-:Y:S02]  /*16c0*/  LEA.HI R4, R4, R6.reuse, RZ, 0x3 ;  /* 0x0000000604047211 */ /* 0x080fe400078f18ff */
[----:B------:R-:W-:Y:S02]  /*16d0*/  LEA.HI R5, R5, R6, RZ, 0x3 ;  /* 0x0000000605057211 */ /* 0x000fe400078f18ff */
[----:B------:R-:W-:Y:S02]  /*16e0*/  LOP3.LUT R4, R4, 0xfffffff8, RZ, 0xc0, !PT ;  /* 0xfffffff804047812 */ /* 0x000fe400078ec0ff */
[----:B------:R-:W-:-:S03]  /*16f0*/  SHF.R.S32.HI R5, RZ, 0x3, R5 ;  /* 0x00000003ff057819 */ /* 0x000fc60000011405 */
[----:B------:R-:W-:Y:S01]  /*1700*/  IMAD.IADD R4, R6, 0x1, -R4 ;  /* 0x0000000106047824 */ /* 0x000fe200078e0a04 */
[----:B------:R-:W-:-:S04]  /*1710*/  SHF.R.S32.HI R10, RZ, 0x1f, R7 ;  /* 0x0000001fff0a7819 */ /* 0x000fc80000011407 */
[----:B----4-:R-:W-:Y:S01]  /*1720*/  LEA R2, R4, R5, 0x4 ;  /* 0x0000000504027211 */ /* 0x010fe200078e20ff */
[----:B------:R-:W-:Y:S01]  /*1730*/  IMAD R6, R10, c[0x0][0x1b8], RZ ;  /* 0x00006e000a067a24 */ /* 0x000fe200078e02ff */
[----:B------:R-:W-:Y:S01]  /*1740*/  SHF.R.S32.HI R8, RZ, 0x1f, R14 ;  /* 0x0000001fff087819 */ /* 0x000fe2000001140e */
[----:B------:R-:W-:-:S04]  /*1750*/  IMAD.WIDE.U32 R12, R7, c[0x0][0x1b8], RZ ;  /* 0x00006e00070c7a25 */ /* 0x000fc800078e00ff */
[----:B------:R-:W-:Y:S02]  /*1760*/  IMAD.IADD R2, R16, 0x1, R2 ;  /* 0x0000000110027824 */ /* 0x000fe400078e0202 */
[----:B------:R-:W-:Y:S02]  /*1770*/  IMAD R6, R7, c[0x0][0x1bc], R6 ;  /* 0x00006f0007067a24 */ /* 0x000fe400078e0206 */
[----:B------:R-:W-:Y:S01]  /*1780*/  @P4 IMAD.HI.U32 R3, R2, c[0x0][0x2c8], RZ ;  /* 0x0000b20002034a27 */ /* 0x000fe200078e00ff */
[----:B------:R-:W-:-:S03]  /*1790*/  MOV R5, R2 ;  /* 0x0000000200057202 */ /* 0x000fc60000000f00 */
[----:B------:R-:W-:Y:S01]  /*17a0*/  IMAD.IADD R7, R13, 0x1, R6 ;  /* 0x000000010d077824 */ /* 0x000fe200078e0206 */
[----:B------:R-:W-:Y:S01]  /*17b0*/  MOV R6, R12 ;  /* 0x0000000c00067202 */ /* 0x000fe20000000f00 */
[----:B------:R-:W-:Y:S01]  /*17c0*/  IMAD R8, R8, c[0x0][0x1c0], RZ ;  /* 0x0000700008087a24 */ /* 0x000fe200078e02ff */
[----:B------:R-:W-:-:S03]  /*17d0*/  @P4 SHF.R.U32.HI R5, RZ, c[0x0][0x2cc], R3 ;  /* 0x0000b300ff054a19 */ /* 0x000fc60000011603 */
[C---:B------:R-:W-:Y:S01]  /*17e0*/  IMAD R8, R14.reuse, c[0x0][0x1c4], R8 ;  /* 0x000071000e087a24 */ /* 0x040fe200078e0208 */
[----:B------:R-:W-:Y:S01]  /*17f0*/  SHF.R.S32.HI R4, RZ, 0x1f, R5 ;  /* 0x0000001fff047819 */ /* 0x000fe20000011405 */
[----:B------:R-:W-:-:S04]  /*1800*/  IMAD.WIDE.U32 R6, R14, c[0x0][0x1c0], R6 ;  /* 0x000070000e067a25 */ /* 0x000fc800078e0006 */
[----:B------:R-:W-:Y:S01]  /*1810*/  IMAD.MOV R3, RZ, RZ, -R5 ;  /* 0x000000ffff037224 */ /* 0x000fe200078e0a05 */
[----:B------:R-:W-:Y:S01]  /*1820*/  IADD3 R7, R7, R8, RZ ;  /* 0x0000000807077210 */ /* 0x000fe20007ffe0ff */
[----:B------:R-:W-:Y:S02]  /*1830*/  IMAD R4, R4, c[0x0][0x1b0], RZ ;  /* 0x00006c0004047a24 */ /* 0x000fe400078e02ff */
[----:B------:R-:W-:Y:S02]  /*1840*/  IMAD R3, R3, c[0x0][0x2c4], R2 ;  /* 0x0000b10003037a24 */ /* 0x000fe400078e0202 */
[C---:B------:R-:W-:Y:S02]  /*1850*/  IMAD R4, R5.reuse, c[0x0][0x1b4], R4 ;  /* 0x00006d0005047a24 */ /* 0x040fe400078e0204 */
[----:B------:R-:W-:Y:S01]  /*1860*/  IMAD.WIDE.U32 R6, R5, c[0x0][0x1b0], R6 ;  /* 0x00006c0005067a25 */ /* 0x000fe200078e0006 */
[----:B------:R-:W-:-:S03]  /*1870*/  SHF.R.S32.HI R2, RZ, 0x1f, R3 ;  /* 0x0000001fff027819 */ /* 0x000fc60000011403 */
[----:B------:R-:W-:Y:S01]  /*1880*/  IMAD.IADD R5, R7, 0x1, R4 ;  /* 0x0000000107057824 */ /* 0x000fe200078e0204 */
[----:B------:R-:W-:Y:S01]  /*1890*/  MOV R4, R6 ;  /* 0x0000000600047202 */ /* 0x000fe20000000f00 */
[----:B------:R-:W-:-:S04]  /*18a0*/  IMAD R2, R2, c[0x0][0x1a8], RZ ;  /* 0x00006a0002027a24 */ /* 0x000fc800078e02ff */
[C---:B------:R-:W-:Y:S02]  /*18b0*/  IMAD R2, R3.reuse, c[0x0][0x1ac], R2 ;  /* 0x00006b0003027a24 */ /* 0x040fe400078e0202 */
[----:B------:R-:W-:-:S04]  /*18c0*/  IMAD.WIDE.U32 R4, R3, c[0x0][0x1a8], R4 ;  /* 0x00006a0003047a25 */ /* 0x000fc800078e0004 */
[----:B------:R-:W-:Y:S01]  /*18d0*/  IMAD.IADD R2, R5, 0x1, R2 ;  /* 0x0000000105027824 */ /* 0x000fe200078e0202 */
[----:B------:R-:W-:Y:S02]  /*18e0*/  LEA R12, P0, R4, c[0x0][0x160], 0x1 ;  /* 0x00005800040c7a11 */ /* 0x000fe400078008ff */
[----:B------:R-:W-:Y:S02]  /*18f0*/  IADD3 R3, R64, -0x1, RZ ;  /* 0xffffffff40037810 */ /* 0x000fe40007ffe0ff */
[----:B------:R-:W-:Y:S02]  /*1900*/  LEA.HI.X R11, R4, c[0x0][0x164], R2, 0x1, P0 ;  /* 0x00005900040b7a11 */ /* 0x000fe400000f0c02 */
[----:B--2---:R-:W-:Y:S02]  /*1910*/  ISETP.GE.AND P5, PT, R15, c[0x0][0x198], PT ;  /* 0x000066000f007a0c */ /* 0x004fe40003fa6270 */
[----:B---3--:R-:W-:Y:S02]  /*1920*/  ISETP.GE.AND P3, PT, R9, c[0x0][0x198], PT ;  /* 0x0000660009007a0c */ /* 0x008fe40003f66270 */
[----:B------:R-:W-:Y:S01]  /*1930*/  @!P1 MOV R0, R14 ;  /* 0x0000000e00009202 */ /* 0x000fe20000000f00 */
[----:B------:R-:W-:Y:S08]  /*1940*/  BRA.DIV ~URZ, `(.L_x_1204) ;  /* 0x00011e427f007947 */ /* 0x000ff0000b800000 */
[----:B------:R1:W2:Y:S02]  /*1950*/  SHFL.IDX PT, R13, R11, RZ, 0x181f ;  /* 0x00181fff0b0d7589 */ /* 0x0002a400000e0000 */
.L_x_1274:
[----:B------:R-:W-:Y:S05]  /*1960*/  BRA.DIV ~URZ, `(.L_x_1205) ;  /* 0x00011e927f007947 */ /* 0x000fea000b800000 */
[----:B------:R3:W4:Y:S02]  /*1970*/  SHFL.IDX PT, R4, R12, RZ, 0x181f ;  /* 0x00181fff0c047589 */ /* 0x00072400000e0000 */
.L_x_1275:
[----:B---3--:R-:W3:Y:S04]  /*1980*/  LDL R5, [R1+0xac] ;  /* 0x0000ac0001057983 */ /* 0x008ee80000100800 */
[----:B------:R-:W1:Y:S01]  /*1990*/  S2R R6, SR_TID.X ;  /* 0x0000000000067919 */ /* 0x000e620000002100 */
[----:B------:R-:W-:-:S04]  /*19a0*/  IMAD.MOV.U32 R14, RZ, RZ, c[0x0][0x2c4] ;  /* 0x0000b100ff0e7624 */ /* 0x000fc800078e00ff */
[----:B------:R-:W-:Y:S01]  /*19b0*/  IMAD R14, R14, c[0x0][0x168], RZ ;  /* 0x00005a000e0e7a24 */ /* 0x000fe200078e02ff */
[----:B-1----:R-:W-:-:S04]  /*19c0*/  SHF.R.S32.HI R2, RZ, 0x1f, R6 ;  /* 0x0000001fff027819 */ /* 0x002fc80000011406 */
[----:B------:R-:W-:-:S04]  /*19d0*/  LEA.HI R2, R2, R6, RZ, 0x3 ;  /* 0x0000000602027211 */ /* 0x000fc800078f18ff */
[----:B------:R-:W-:Y:S01]  /*19e0*/  SHF.R.S32.HI R2, RZ, 0x3, R2 ;  /* 0x00000003ff027819 */ /* 0x000fe20000011402 */
[----:B------:R-:W-:Y:S04]  /*19f0*/  BSSY B0, `(.L_x_1206) ;  /* 0x0000011000007945 */ /* 0x000fe80003800000 */
[----:B---3--:R-:W-:-:S05]  /*1a00*/  IMAD.IADD R2, R2, 0x1, R5 ;  /* 0x0000000102027824 */ /* 0x008fca00078e0205 */
[----:B------:R-:W-:-:S13]  /*1a10*/  ISETP.GE.AND P0, PT, R2, R14, PT ;  /* 0x0000000e0200720c */ /* 0x000fda0003f06270 */
[----:B------:R-:W-:Y:S05]  /*1a20*/  @P0 BRA `(.L_x_1207) ;  /* 0x000000d000000947 */ /* 0x000fea0003800000 */
[----:B------:R-:W3:Y:S04]  /*1a30*/  LDL R15, [R1+0x18] ;  /* 0x00001800010f7983 */ /* 0x000ee80000100800 */
[----:B----4-:R-:W4:Y:S04]  /*1a40*/  LDL R9, [R1+0x4] ;  /* 0x0000040001097983 */ /* 0x010f280000100800 */
[----:B--2---:R-:W2:Y:S04]  /*1a50*/  LDL R16, [R1] ;  /* 0x0000000001107983 */ /* 0x004ea80000100800 */
[----:B------:R-:W2:Y:S01]  /*1a60*/  LDL R8, [R1+0x8] ;  /* 0x0000080001087983 */ /* 0x000ea20000100800 */
[----:B---3--:R-:W-:-:S02]  /*1a70*/  LEA R6, P1, R15, R4, 0x1 ;  /* 0x000000040f067211 */ /* 0x008fc400078208ff */
[----:B----4-:R-:W-:Y:S02]  /*1a80*/  LEA R4, P0, R9, R4, 0x1 ;  /* 0x0000000409047211 */ /* 0x010fe400078008ff */
[-C--:B--2---:R-:W-:Y:S02]  /*1a90*/  LEA.HI.X R7, R15, R13.reuse, R16, 0x1, P1 ;  /* 0x0000000d0f077211 */ /* 0x084fe400008f0c10 */
[----:B------:R-:W-:-:S03]  /*1aa0*/  LEA.HI.X R5, R9, R13, R252, 0x1, P0 ;  /* 0x0000000d09057211 */ /* 0x000fc600000f0cfc */
[----:B------:R-:W-:Y:S01]  /*1ab0*/  @!PT LDS RZ, [RZ] ;  /* 0x00000000fffff984 */ /* 0x000fe20000000800 */
[----:B------:R-:W-:Y:S01]  /*1ac0*/  @!PT LDS RZ, [RZ] ;  /* 0x00000000fffff984 */ /* 0x000fe20000000800 */
[----:B------:R-:W-:Y:S01]  /*1ad0*/  @!PT LDS RZ, [RZ] ;  /* 0x00000000fffff984 */ /* 0x000fe20000000800 */
[----:B------:R1:W-:Y:S04]  /*1ae0*/  LDGSTS.E.BYPASS.LTC128B.128 [R8+0x8100], [R6.64], !P5 ;  /* 0x0810000006087fae */ /* 0x0003e8000e901d48 */
[----:B------:R1:W-:Y:S02]  /*1af0*/  LDGSTS.E.BYPASS.LTC128B.128 [R8+0xc100], [R4.64], !P3 ;  /* 0x0c10000004087fae */ /* 0x0003e4000d901d48 */
.L_x_1207:
[----:B------:R-:W-:Y:S05]  /*1b00*/  BSYNC B0 ;  /* 0x0000000000007941 */ /* 0x000fea0003800000 */
.L_x_1206:
[----:B------:R-:W-:Y:S05]  /*1b10*/  BRA.DIV ~URZ, `(.L_x_1208) ;  /* 0x00011d527f007947 */ /* 0x000fea000b800000 */
[----:B--2---:R2:W3:Y:S04]  /*1b20*/  SHFL.IDX PT, R13, R11, 0x1, 0x181f ;  /* 0x00381f000b0d7f89 */ /* 0x0044e800000e0000 */
[----:B-1--4-:R2:W1:Y:S02]  /*1b30*/  SHFL.IDX PT, R4, R12, 0x1, 0x181f ;  /* 0x00381f000c047f89 */ /* 0x01246400000e0000 */
.L_x_1276:
[----:B------:R-:W-:Y:S01]  /*1b40*/  IADD3 R5, R2, 0x10, RZ ;  /* 0x0000001002057810 */ /* 0x000fe20007ffe0ff */
[----:B------:R-:W-:Y:S03]  /*1b50*/  BSSY B0, `(.L_x_1209) ;  /* 0x0000010000007945 */ /* 0x000fe60003800000 */
[----:B------:R-:W-:-:S13]  /*1b60*/  ISETP.GE.AND P0, PT, R5, R14, PT ;  /* 0x0000000e0500720c */ /* 0x000fda0003f06270 */
[----:B------:R-:W-:Y:S05]  /*1b70*/  @P0 BRA `(.L_x_1210) ;  /* 0x000000d000000947 */ /* 0x000fea0003800000 */
[----:B------:R-:W4:Y:S04]  /*1b80*/  LDL R15, [R1+0x18] ;  /* 0x00001800010f7983 */ /* 0x000f280000100800 */
[----:B--2---:R-:W2:Y:S04]  /*1b90*/  LDL R9, [R1+0x4] ;  /* 0x0000040001097983 */ /* 0x004ea80000100800 */
[----:B---3--:R-:W3:Y:S04]  /*1ba0*/  LDL R16, [R1] ;  /* 0x0000000001107983 */ /* 0x008ee80000100800 */
[----:B------:R-:W3:Y:S01]  /*1bb0*/  LDL R8, [R1+0x8] ;  /* 0x0000080001087983 */ /* 0x000ee20000100800 */
[----:B-1--4-:R-:W-:-:S02]  /*1bc0*/  LEA R6, P1, R15, R4, 0x1 ;  /* 0x000000040f067211 */ /* 0x012fc400078208ff */
[----:B--2---:R-:W-:Y:S02]  /*1bd0*/  LEA R4, P0, R9, R4, 0x1 ;  /* 0x0000000409047211 */ /* 0x004fe400078008ff */
[-C--:B---3--:R-:W-:Y:S02]  /*1be0*/  LEA.HI.X R7, R15, R13.reuse, R16, 0x1, P1 ;  /* 0x0000000d0f077211 */ /* 0x088fe400008f0c10 */
[----:B------:R-:W-:-:S03]  /*1bf0*/  LEA.HI.X R5, R9, R13, R252, 0x1, P0 ;  /* 0x0000000d09057211 */ /* 0x000fc600000f0cfc */
[----:B------:R-:W-:Y:S01]  /*1c00*/  @!PT LDS RZ, [RZ] ;  /* 0x00000000fffff984 */ /* 0x000fe20000000800 */
[----:B------:R-:W-:Y:S01]  /*1c10*/  @!PT LDS RZ, [RZ] ;  /* 0x00000000fffff984 */ /* 0x000fe20000000800 */
[----:B------:R-:W-:Y:S01]  /*1c20*/  @!PT LDS RZ, [RZ] ;  /* 0x00000000fffff984 */ /* 0x000fe20000000800 */
[----:B------:R1:W-:Y:S04]  /*1c30*/  LDGSTS.E.BYPASS.LTC128B.128 [R8+0x8900], [R6.64], !P5 ;  /* 0x0890000006087fae */ /* 0x0003e8000e901d48 */
[----:B------:R1:W-:Y:S02]  /*1c40*/  LDGSTS.E.BYPASS.LTC128B.128 [R8+0xc900], [R4.64], !P3 ;  /* 0x0c90000004087fae */ /* 0x0003e4000d901d48 */
.L_x_1210:
[----:B------:R-:W-:Y:S05]  /*1c50*/  BSYNC B0 ;  /* 0x0000000000007941 */ /* 0x000fea0003800000 */
.L_x_1209:
[----:B------:R-:W-:Y:S05]  /*1c60*/  BRA.DIV ~URZ, `(.L_x_1211) ;  /* 0x00011cd27f007947 */ /* 0x000fea000b800000 */
[----:B---3--:R3:W4:Y:S02]  /*1c70*/  SHFL.IDX PT, R13, R11, 0x2, 0x181f ;  /* 0x00581f000b0d7f89 */ /* 0x00872400000e0000 */
.L_x_1277:
[----:B------:R-:W-:Y:S05]  /*1c80*/  BRA.DIV ~URZ, `(.L_x_1212) ;  /* 0x00011d227f007947 */ /* 0x000fea000b800000 */
[----:B-1----:R1:W2:Y:S02]  /*1c90*/  SHFL.IDX PT, R4, R12, 0x2, 0x181f ;  /* 0x00581f000c047f89 */ /* 0x0022a400000e0000 */
.L_x_1278:
[----:B------:R-:W-:Y:S01]  /*1ca0*/  IADD3 R5, R2, 0x20, RZ ;  /* 0x0000002002057810 */ /* 0x000fe20007ffe0ff */
[----:B------:R-:W-:Y:S03]  /*1cb0*/  BSSY B0, `(.L_x_1213) ;  /* 0x0000010000007945 */ /* 0x000fe60003800000 */
[----:B------:R-:W-:-:S13]  /*1cc0*/  ISETP.GE.AND P0, PT, R5, R14, PT ;  /* 0x0000000e0500720c */ /* 0x000fda0003f06270 */
[----:B------:R-:W-:Y:S05]  /*1cd0*/  @P0 BRA `(.L_x_1214) ;  /* 0x000000d000000947 */ /* 0x000fea0003800000 */
[----:B---3--:R-:W3:Y:S04]  /*1ce0*/  LDL R15, [R1+0x18] ;  /* 0x00001800010f7983 */ /* 0x008ee80000100800 */
        /* <DEDUP_REMOVED lines=12> */
.L_x_1214:
[----:B------:R-:W-:Y:S05]  /*1db0*/  BSYNC B0 ;  /* 0x0000000000007941 */ /* 0x000fea0003800000 */
.L_x_1213:
[----:B------:R-:W-:Y:S05]  /*1dc0*/  BRA.DIV ~URZ, `(.L_x_1215) ;  /* 0x00011c527f007947 */ /* 0x000fea000b800000 */
[----:B----4-:R4:W1:Y:S04]  /*1dd0*/  SHFL.IDX PT, R13, R11, 0x3, 0x181f ;  /* 0x00781f000b0d7f89 */ /* 0x01086800000e0000 */
[----:B--2---:R4:W2:Y:S02]  /*1de0*/  SHFL.IDX PT, R4, R12, 0x3, 0x181f ;  /* 0x00781f000c047f89 */ /* 0x0048a400000e0000 */
.L_x_1279:
        /* <DEDUP_REMOVED lines=10> */
[-C--:B-12---:R-:W-:Y:S02]  /*1e90*/  LEA.HI.X R7, R15, R13.reuse, R16, 0x1, P1 ;  /* 0x0000000d0f077211 */ /* 0x086fe400008f0c10 */
[----:B------:R-:W-:-:S03]  /*1ea0*/  LEA.HI.X R5, R9, R13, R252, 0x1, P0 ;  /* 0x0000000d09057211 */ /* 0x000fc600000f0cfc */
[----:B------:R-:W-:Y:S01]  /*1eb0*/  @!PT LDS RZ, [RZ] ;  /* 0x00000000fffff984 */ /* 0x000fe20000000800 */
[----:B------:R-:W-:Y:S01]  /*1ec0*/  @!PT LDS RZ, [RZ] ;  /* 0x00000000fffff984 */ /* 0x000fe20000000800 */
[----:B------:R-:W-:Y:S01]  /*1ed0*/  @!PT LDS RZ, [RZ] ;  /* 0x00000000fffff984 */ /* 0x000fe20000000800 */
[----:B------:R1:W-:Y:S04]  /*1ee0*/  LDGSTS.E.BYPASS.LTC128B.128 [R8+0x9900], [R6.64], !P5 ;  /* 0x0990000006087fae */ /* 0x0003e8000e901d48 */
[----:B------:R1:W-:Y:S02]  /*1ef0*/  LDGSTS.E.BYPASS.LTC128B.128 [R8+0xd900], [R4.64], !P3 ;  /* 0x0d90000004087fae */ /* 0x0003e4000d901d48 */
.L_x_1217:
[----:B------:R-:W-:Y:S05]  /*1f00*/  BSYNC B0 ;  /* 0x0000000000007941 */ /* 0x000fea0003800000 */
.L_x_1216:
[----:B------:R-:W-:Y:S05]  /*1f10*/  BRA.DIV ~URZ, `(.L_x_1218) ;  /* 0x00011bd27f007947 */ /* 0x000fea000b800000 */
[----:B-1----:R1:W3:Y:S02]  /*1f20*/  SHFL.IDX PT, R13, R11, 0x4, 0x181f ;  /* 0x00981f000b0d7f89 */ /* 0x0022e400000e0000 */
.L_x_1280:
[----:B------:R-:W-:Y:S05]  /*1f30*/  BRA.DIV ~URZ, `(.L_x_1219) ;  /* 0x00011c227f007947 */ /* 0x000fea000b800000 */
[----:B--2---:R2:W1:Y:S02]  /*1f40*/  SHFL.IDX PT, R4, R12, 0x4, 0x181f ;  /* 0x00981f000c047f89 */ /* 0x00446400000e0000 */
.L_x_1281:
[----:B------:R-:W-:Y:S01]  /*1f50*/  IADD3 R5, R2, 0x40, RZ ;  /* 0x0000004002057810 */ /* 0x000fe20007ffe0ff */
[----:B------:R-:W-:Y:S03]  /*1f60*/  BSSY B0, `(.L_x_1220) ;  /* 0x0000010000007945 */ /* 0x000fe60003800000 */
[----:B------:R-:W-:-:S13]  /*1f70*/  ISETP.GE.AND P0, PT, R5, R14, PT ;  /* 0x0000000e0500720c */ /* 0x000fda0003f06270 */
[----:B------:R-:W-:Y:S05]  /*1f80*/  @P0 BRA `(.L_x_1221) ;  /* 0x000000d000000947 */ /* 0x000fea0003800000 */
[----:B--2---:R-:W2:Y:S04]  /*1f90*/  LDL R15, [R1+0x18] ;  /* 0x00001800010f7983 */ /* 0x004ea80000100800 */
[----:B----4-:R-:W4:Y:S04]  /*1fa0*/  LDL R9, [R1+0x4] ;  /* 0x0000040001097983 */ /* 0x010f280000100800 */
[----:B---3--:R-:W3:Y:S04]  /*1fb0*/  LDL R16, [R1] ;  /* 0x0000000001107983 */ /* 0x008ee80000100800 */
[----:B------:R-:W3:Y:S01]  /*1fc0*/  LDL R8, [R1+0x8] ;  /* 0x0000080001087983 */ /* 0x000ee20000100800 */
[----:B-12---:R-:W-:-:S02]  /*1fd0*/  LEA R6, P1, R15, R4, 0x1 ;  /* 0x000000040f067211 */ /* 0x006fc400078208ff */
[----:B----4-:R-:W-:Y:S02]  /*1fe0*/  LEA R4, P0, R9, R4, 0x1 ;  /* 0x0000000409047211 */ /* 0x010fe400078008ff */
[-C--:B---3--:R-:W-:Y:S02]  /*1ff0*/  LEA.HI.X R7, R15, R13.reuse, R16, 0x1, P1 ;  /* 0x0000000d0f077211 */ /* 0x088fe400008f0c10 */
[----:B------:R-:W-:-:S03]  /*2000*/  LEA.HI.X R5, R9, R13, R252, 0x1, P0 ;  /* 0x0000000d09057211 */ /* 0x000fc600000f0cfc */
[----:B------:R-:W-:Y:S01]  /*2010*/  @!PT LDS RZ, [RZ] ;  /* 0x00000000fffff984 */ /* 0x000fe20000000800 */
[----:B------:R-:W-:Y:S01]  /*2020*/  @!PT LDS RZ, [RZ] ;  /* 0x00000000fffff984 */ /* 0x000fe20000000800 */
[----:B------:R-:W-:Y:S01]  /*2030*/  @!PT LDS RZ, [RZ] ;  /* 0x00000000fffff984 */ /* 0x000fe20000000800 */
[----:B------:R1:W-:Y:S04]  /*2040*/  LDGSTS.E.BYPASS.LTC128B.128 [R8+0xa100], [R6.64], !P5 ;  /* 0x0a10000006087fae */ /* 0x0003e8000e901d48 */
[----:B------:R1:W-:Y:S02]  /*2050*/  LDGSTS.E.BYPASS.LTC128B.128 [R8+0xe100], [R4.64], !P3 ;  /* 0x0e10000004087fae */ /* 0x0003e4000d901d48 */
.L_x_1221:
[----:B------:R-:W-:Y:S05]  /*2060*/  BSYNC B0 ;  /* 0x0000000000007941 */ /* 0x000fea0003800000 */
.L_x_1220:
[----:B------:R-:W-:Y:S05]  /*2070*/  BRA.DIV ~URZ, `(.L_x_1222) ;  /* 0x00011b527f007947 */ /* 0x000fea000b800000 */
[----:B---3--:R3:W2:Y:S04]  /*2080*/  SHFL.IDX PT, R13, R11, 0x5, 0x181f ;  /* 0x00b81f000b0d7f89 */ /* 0x0086a800000e0000 */
[----:B-1----:R3:W1:Y:S02]  /*2090*/  SHFL.IDX PT, R4, R12, 0x5, 0x181f ;  /* 0x00b81f000c047f89 */ /* 0x00266400000e0000 */
.L_x_1282:
        /* <DEDUP_REMOVED lines=8> */
[----:B-1-3--:R-:W-:-:S02]  /*2120*/  LEA R6, P1, R15, R4, 0x1 ;  /* 0x000000040f067211 */ /* 0x00afc400078208ff */
        /* <DEDUP_REMOVED lines=8> */
.L_x_1224:
[----:B------:R-:W-:Y:S05]  /*21b0*/  BSYNC B0 ;  /* 0x0000000000007941 */ /* 0x000fea0003800000 */
.L_x_1223:
[----:B------:R-:W-:Y:S05]  /*21c0*/  BRA.DIV ~URZ, `(.L_x_1225) ;  /* 0x00011ad27f007947 */ /* 0x000fea000b800000 */
[----:B--2---:R2:W3:Y:S02]  /*21d0*/  SHFL.IDX PT, R13, R11, 0x6, 0x181f ;  /* 0x00d81f000b0d7f89 */ /* 0x0044e400000e0000 */
.L_x_1283:
[----:B------:R-:W-:Y:S05]  /*21e0*/  BRA.DIV ~URZ, `(.L_x_1226) ;  /* 0x00011b227f007947 */ /* 0x000fea000b800000 */
[----:B-1----:R1:W2:Y:S02]  /*21f0*/  SHFL.IDX PT, R4, R12, 0x6, 0x181f ;  /* 0x00d81f000c047f89 */ /* 0x0022a400000e0000 */
.L_x_1284:
[----:B------:R-:W-:Y:S01]  /*2200*/  IADD3 R5, R2, 0x60, RZ ;  /* 0x0000006002057810 */ /* 0x000fe20007ffe0ff */
[----:B------:R-:W-:Y:S03]  /*2210*/  BSSY B0, `(.L_x_1227) ;  /* 0x0000010000007945 */ /* 0x000fe60003800000 */
[----:B------:R-:W-:-:S13]  /*2220*/  ISETP.GE.AND P0, PT, R5, R14, PT ;  /* 0x0000000e0500720c */ /* 0x000fda0003f06270 */
[----:B------:R-:W-:Y:S05]  /*2230*/  @P0 BRA `(.L_x_1228) ;  /* 0x000000d000000947 */ /* 0x000fea0003800000 */
[----:B----4-:R-:W4:Y:S04]  /*2240*/  LDL R15, [R1+0x18] ;  /* 0x00001800010f7983 */ /* 0x010f280000100800 */
[----:B---3--:R-:W3:Y:S04]  /*2250*/  LDL R9, [R1+0x4] ;  /* 0x0000040001097983 */ /* 0x008ee80000100800 */
[----:B--2---:R-:W2:Y:S04]  /*2260*/  LDL R16, [R1] ;  /* 0x0000000001107983 */ /* 0x004ea80000100800 */
[----:B------:R-:W2:Y:S01]  /*2270*/  LDL R8, [R1+0x8] ;  /* 0x0000080001087983 */ /* 0x000ea20000100800 */
[----:B----4-:R-:W-:-:S02]  /*2280*/  LEA R6, P1, R15, R4, 0x1 ;  /* 0x000000040f067211 */ /* 0x010fc400078208ff */
[----:B---3--:R-:W-:Y:S02]  /*2290*/  LEA R4, P0, R9, R4, 0x1 ;  /* 0x0000000409047211 */ /* 0x008fe400078008ff */
[-C--:B--2---:R-:W-:Y:S02]  /*22a0*/  LEA.HI.X R7, R15, R13.reuse, R16, 0x1, P1 ;  /* 0x0000000d0f077211 */ /* 0x084fe400008f0c10 */
[----:B------:R-:W-:-:S03]  /*22b0*/  LEA.HI.X R5, R9, R13, R252, 0x1, P0 ;  /* 0x0000000d09057211 */ /* 0x000fc600000f0cfc */
[----:B------:R-:W-:Y:S01]  /*22c0*/  @!PT LDS RZ, [RZ] ;  /* 0x00000000fffff984 */ /* 0x000fe20000000800 */
[----:B------:R-:W-:Y:S01]  /*22d0*/  @!PT LDS RZ, [RZ] ;  /* 0x00000000fffff984 */ /* 0x000fe20000000800 */
[----:B------:R-:W-:Y:S01]  /*22e0*/  @!PT LDS RZ, [RZ] ;  /* 0x00000000fffff984 */ /* 0x000fe20000000800 */
[----:B------:R2:W-:Y:S04]  /*22f0*/  LDGSTS.E.BYPASS.LTC128B.128 [R8+0xb100], [R6.64], !P5 ;  /* 0x0b10000006087fae */ /* 0x0005e8000e901d48 */
[----:B------:R2:W-:Y:S02]  /*2300*/  LDGSTS.E.BYPASS.LTC128B.128 [R8+0xf100], [R4.64], !P3 ;  /* 0x0f10000004087fae */ /* 0x0005e4000d901d48 */
.L_x_1228:
[----:B------:R-:W-:Y:S05]  /*2310*/  BSYNC B0 ;  /* 0x0000000000007941 */ /* 0x000fea0003800000 */
.L_x_1227:
[----:B------:R-:W-:Y:S05]  /*2320*/  BRA.DIV ~URZ, `(.L_x_1229) ;  /* 0x00011a527f007947 */ /* 0x000fea000b800000 */
[----:B--234-:R-:W2:Y:S04]  /*2330*/  SHFL.IDX PT, R11, R11, 0x7, 0x181f ;  /* 0x00f81f000b0b7f89 */ /* 0x01cea800000e0000 */
[----:B-1----:R-:W1:Y:S02]  /*2340*/  SHFL.IDX PT, R12, R12, 0x7, 0x181f ;  /* 0x00f81f000c0c7f89 */ /* 0x002e6400000e0000 */
.L_x_1285:
[----:B------:R-:W3:Y:S04]  /*2350*/  LDL R25, [R1+0x18] ;  /* 0x0000180001197983 */ /* 0x000ee80000100800 */
[----:B------:R-:W4:Y:S04]  /*2360*/  LDL R85, [R1+0x4] ;  /* 0x0000040001557983 */ /* 0x000f280000100800 */
[----:B--2---:R-:W2:Y:S04]  /*2370*/  LDL R26, [R1] ;  /* 0x00000000011a7983 */ /* 0x004ea80000100800 */
[----:B------:R-:W2:Y:S01]  /*2380*/  LDL R84, [R1+0x8] ;  /* 0x0000080001547983 */ /* 0x000ea20000100800 */
[----:B------:R-:W-:-:S03]  /*2390*/  IADD3 R2, R2, 0x70, RZ ;  /* 0x0000007002027810 */ /* 0x000fc60007ffe0ff */
[----:B------:R-:W1:Y:S01]  /*23a0*/  S2R R6, SR_TID.X ;  /* 0x0000000000067919 */ /* 0x000e620000002100 */
[----:B------:R-:W-:Y:S02]  /*23b0*/  ISETP.GE.AND P2, PT, R2, R14, PT ;  /* 0x0000000e0200720c */ /* 0x000fe40003f46270 */
[----:B-----5:R-:W-:Y:S01]  /*23c0*/  SHF.R.S32.HI R2, RZ, 0x1f, R0 ;  /* 0x0000001fff027819 */ /* 0x020fe20000011400 */
[----:B------:R-:W-:-:S04]  /*23d0*/  IMAD.WIDE.U32 R144, R0, c[0x0][0x2b0], RZ ;  /* 0x0000ac0000907a25 */ /* 0x000fc800078e00ff */
[----:B------:R-:W-:-:S04]  /*23e0*/  IMAD R2, R2, c[0x0][0x2b0], RZ ;  /* 0x0000ac0002027a24 */ /* 0x000fc800078e02ff */
[----:B------:R-:W-:-:S04]  /*23f0*/  IMAD R0, R0, c[0x0][0x2b4], R2 ;  /* 0x0000ad0000007a24 */ /* 0x000fc800078e0202 */
[----:B------:R-:W-:Y:S01]  /*2400*/  IMAD.IADD R142, R145, 0x1, R0 ;  /* 0x00000001918e7824 */ /* 0x000fe200078e0200 */
[----:B------:R2:W-:Y:S04]  /*2410*/  STL.64 [R1+0xd8], R144 ;  /* 0x0000d89001007387 */ /* 0x0005e80000100a00 */
[----:B------:R2:W-:Y:S01]  /*2420*/  STL [R1+0xa4], R142 ;  /* 0x0000a48e01007387 */ /* 0x0005e20000100800 */
[--C-:B-1----:R-:W-:Y:S02]  /*2430*/  SHF.R.S32.HI R19, RZ, 0x1f, R6.reuse ;  /* 0x0000001fff137819 */ /* 0x102fe40000011406 */
[----:B------:R-:W-:Y:S02]  /*2440*/  SHF.R.S32.HI R15, RZ, 0x1f, R6 ;  /* 0x0000001fff0f7819 */ /* 0x000fe40000011406 */
[----:B------:R-:W-:-:S02]  /*2450*/  LEA.HI R19, R19, R6, RZ, 0x3 ;  /* 0x0000000613137211 */ /* 0x000fc400078f18ff */
[----:B------:R-:W-:Y:S02]  /*2460*/  LEA.HI R15, R15, R6, RZ, 0x3 ;  /* 0x000000060f0f7211 */ /* 0x000fe400078f18ff */
[----:B------:R-:W-:Y:S02]  /*2470*/  LOP3.LUT R19, R19, 0xfffffff8, RZ, 0xc0, !PT ;  /* 0xfffffff813137812 */ /* 0x000fe400078ec0ff */
[----:B------:R-:W-:-:S03]  /*2480*/  SHF.R.S32.HI R15, RZ, 0x3, R15 ;  /* 0x00000003ff0f7819 */ /* 0x000fc6000001140f */
[----:B------:R-:W-:-:S04]  /*2490*/  IMAD.IADD R19, R6, 0x1, -R19 ;  /* 0x0000000106137824 */ /* 0x000fc800078e0a13 */
[----:B------:R-:W-:Y:S01]  /*24a0*/  IMAD R66, R19, 0x10, R15 ;  /* 0x0000001013427824 */ /* 0x000fe200078e020f */
[-C--:B---3--:R-:W-:Y:S02]  /*24b0*/  @!P2 LEA R4, P1, R25, R12.reuse, 0x1 ;  /* 0x0000000c1904a211 */ /* 0x088fe400078208ff */
[----:B----4-:R-:W-:Y:S02]  /*24c0*/  @!P2 LEA R12, P0, R85, R12, 0x1 ;  /* 0x0000000c550ca211 */ /* 0x010fe400078008ff */
[-C--:B--2---:R-:W-:Y:S02]  /*24d0*/  @!P2 LEA.HI.X R5, R25, R11.reuse, R26, 0x1, P1 ;  /* 0x0000000b1905a211 */ /* 0x084fe400008f0c1a */
[----:B------:R-:W-:-:S03]  /*24e0*/  @!P2 LEA.HI.X R13, R85, R11, R252, 0x1, P0 ;  /* 0x0000000b550da211 */ /* 0x000fc600000f0cfc */
[----:B------:R-:W-:Y:S01]  /*24f0*/  @!PT LDS RZ, [RZ] ;  /* 0x00000000fffff984 */ /* 0x000fe20000000800 */
[----:B------:R-:W-:Y:S01]  /*2500*/  @!PT LDS RZ, [RZ] ;  /* 0x00000000fffff984 */ /* 0x000fe20000000800 */
[----:B------:R-:W-:Y:S01]  /*2510*/  @!PT LDS RZ, [RZ] ;  /* 0x00000000fffff984 */ /* 0x000fe20000000800 */
[----:B------:R1:W-:Y:S04]  /*2520*/  @!P2 LDGSTS.E.BYPASS.LTC128B.128 [R84+0xb900], [R4.64], !P5 ;  /* 0x0b9000000454afae */ /* 0x0003e8000e901d48 */
[----:B------:R1:W-:Y:S04]  /*2530*/  @!P2 LDGSTS.E.BYPASS.LTC128B.128 [R84+0xf900], [R12.64], !P3 ;  /* 0x0f9000000c54afae */ /* 0x0003e8000d901d48 */
[----:B------:R-:W0:Y:S01]  /*2540*/  LDGDEPBAR ;  /* 0x00000000000079af */ /* 0x000e220000000000 */
[----:B------:R-:W-:Y:S02]  /*2550*/  WARPSYNC 0xffffffff ;  /* 0xffffffff00007948 */ /* 0x000fe40003800000 */
[----:B------:R-:W2:Y:S01]  /*2560*/  LDL R143, [R1+0xbc] ;  /* 0x0000bc00018f7983 */ /* 0x000ea20000100800 */
[----:B------:R-:W-:-:S03]  /*2570*/  MOV R0, c[0x0][0x2b8] ;  /* 0x0000ae0000007a02 */ /* 0x000fc60000000f00 */
[----:B------:R-:W3:Y:S01]  /*2580*/  LDL R20, [R1+0xb0] ;  /* 0x0000b00001147983 */ /* 0x000ee20000100800 */
[----:B------:R-:W-:Y:S01]  /*2590*/  ISETP.NE.AND P3, PT, R0, 0x1, PT ;  /* 0x000000010000780c */ /* 0x000fe20003f65270 */
[----:B------:R-:W-:-:S05]  /*25a0*/  IMAD R0, R3, 0x40, R66 ;  /* 0x0000004003007824 */ /* 0x000fca00078e0242 */
[----:B------:R-:W-:-:S04]  /*25b0*/  ISETP.GE.AND P1, PT, R0, R65, PT ;  /* 0x000000410000720c */ /* 0x000fc80003f26270 */
[----:B------:R-:W-:Y:S02]  /*25c0*/  ISETP.GT.OR P1, PT, R66, 0x3f, P1 ;  /* 0x0000003f4200780c */ /* 0x000fe40000f24670 */
[----:B------:R-:W-:Y:S01]  /*25d0*/  MOV R18, RZ ;  /* 0x000000ff00127202 */ /* 0x000fe20000000f00 */
[----:B------:R-:W-:Y:S01]  /*25e0*/  BAR.SYNC.DEFER_BLOCKING 0x0 ;  /* 0x0000000000007b1d */ /* 0x000fe20000010000 */
[----:B--2---:R-:W-:-:S05]  /*25f0*/  IADD3 R0, R0, R143, RZ ;  /* 0x0000008f00007210 */ /* 0x004fca0007ffe0ff */
[----:B-1----:R-:W-:-:S04]  /*2600*/  @P3 IMAD.HI.U32 R4, R0, c[0x0][0x2bc], RZ ;  /* 0x0000af0000043a27 */ /* 0x002fc800078e00ff */
[----:B------:R-:W-:Y:S01]  /*2610*/  IMAD.MOV.U32 R2, RZ, RZ, R0 ;  /* 0x000000ffff027224 */ /* 0x000fe200078e0000 */
        /* <DEDUP_REMOVED lines=9> */
[----:B------:R-:W-:-:S04]  /*26b0*/  IMAD R4, R9, c[0x0][0x1e0], RZ ;  /* 0x0000780009047a24 */ /* 0x000fc800078e02ff */
[C---:B------:R-:W-:Y:S02]  /*26c0*/  IMAD R4, R21.reuse, c[0x0][0x1e4], R4 ;  /* 0x0000790015047a24 */ /* 0x040fe400078e0204 */
[----:B-1----:R-:W-:-:S04]  /*26d0*/  IMAD.WIDE.U32 R6, R21, c[0x0][0x1e0], RZ ;  /* 0x0000780015067a25 */ /* 0x002fc800078e00ff */
[----:B------:R-:W-:Y:S01]  /*26e0*/  IMAD R0, R10, c[0x0][0x1e8], RZ ;  /* 0x00007a000a007a24 */ /* 0x000fe200078e02ff */
[----:B------:R-:W-:Y:S01]  /*26f0*/  IADD3 R5, R7, R4, RZ ;  /* 0x0000000407057210 */ /* 0x000fe20007ffe0ff */
[----:B------:R-:W-:Y:S02]  /*2700*/  IMAD.MOV.U32 R4, RZ, RZ, R6 ;  /* 0x000000ffff047224 */ /* 0x000fe400078e0006 */
[----:B---3--:R-:W-:-:S04]  /*2710*/  IMAD.WIDE.U32 R140, R20, c[0x0][0x1e8], RZ ;  /* 0x00007a00148c7a25 */ /* 0x008fc800078e00ff */
[----:B------:R-:W-:-:S05]  /*2720*/  IMAD R0, R20, c[0x0][0x1ec], R0 ;  /* 0x00007b0014007a24 */ /* 0x000fca00078e0200 */
[----:B------:R-:W-:Y:S01]  /*2730*/  IADD3 R139, R141, R0, RZ ;  /* 0x000000008d8b7210 */ /* 0x000fe20007ffe0ff */
[----:B------:R-:W-:Y:S02]  /*2740*/  IMAD R2, R3, -0x40, R65 ;  /* 0xffffffc003027824 */ /* 0x000fe400078e0241 */
[----:B------:R-:W-:-:S04]  /*2750*/  IMAD R9, R9, c[0x0][0x208], RZ ;  /* 0x0000820009097a24 */ /* 0x000fc800078e02ff */
[----:B------:R-:W-:Y:S02]  /*2760*/  IMAD R9, R21, c[0x0][0x20c], R9 ;  /* 0x0000830015097a24 */ /* 0x000fe400078e0209 */
[----:B------:R-:W-:Y:S01]  /*2770*/  IMAD R10, R10, c[0x0][0x210], RZ ;  /* 0x000084000a0a7a24 */ /* 0x000fe200078e02ff */
[----:B------:R-:W-:Y:S03]  /*2780*/  STL [R1+0xb8], R21 ;  /* 0x0000b81501007387 */ /* 0x000fe60000100800 */
[----:B------:R-:W-:Y:S01]  /*2790*/  IMAD R10, R20, c[0x0][0x214], R10 ;  /* 0x00008500140a7a24 */ /* 0x000fe200078e020a */
[----:B------:R-:W-:Y:S01]  /*27a0*/  SHF.L.U32 R136, R25, 0x1, RZ ;  /* 0x0000000119887819 */ /* 0x000fe200000006ff */
[----:B------:R-:W-:Y:S01]  /*27b0*/  IMAD.SHL.U32 R138, R85, 0x2, RZ ;  /* 0x00000002558a7824 */ /* 0x000fe200078e00ff */
[----:B------:R-:W-:Y:S02]  /*27c0*/  IADD3 R242, R250, 0x20, RZ ;  /* 0x00000020faf27810 */ /* 0x000fe40007ffe0ff */
[----:B------:R-:W-:-:S02]  /*27d0*/  SHF.L.U64.HI R67, R25, 0x1, R26 ;  /* 0x0000000119437819 */ /* 0x000fc4000001021a */
[----:B------:R-:W-:Y:S02]  /*27e0*/  SHF.L.U64.HI R137, R85, 0x1, R252 ;  /* 0x0000000155897819 */ /* 0x000fe400000102fc */
[----:B--2---:R-:W-:Y:S01]  /*27f0*/  SHF.R.S32.HI R8, RZ, 0x1f, R18 ;  /* 0x0000001fff087819 */ /* 0x004fe20000011412 */
[----:B------:R-:W-:-:S04]  /*2800*/  IMAD.WIDE.U32 R4, R18, c[0x0][0x1f0], R4 ;  /* 0x00007c0012047a25 */ /* 0x000fc800078e0004 */
[----:B------:R-:W-:Y:S01]  /*2810*/  IMAD R12, R8, c[0x0][0x1f0], RZ ;  /* 0x00007c00080c7a24 */ /* 0x000fe200078e02ff */
[----:B------:R-:W-:-:S03]  /*2820*/  IADD3 R0, P0, R4, R140, RZ ;  /* 0x0000008c04007210 */ /* 0x000fc60007f1e0ff */
[----:B------:R-:W-:-:S05]  /*2830*/  IMAD R12, R18, c[0x0][0x1f4], R12 ;  /* 0x00007d00120c7a24 */ /* 0x000fca00078e020c */
[----:B------:R-:W-:Y:S02]  /*2840*/  IADD3.X R12, R139, R5, R12, P0, !PT ;  /* 0x000000058b0c7210 */ /* 0x000fe400007fe40c */
[----:B------:R-:W-:-:S04]  /*2850*/  LEA R13, P0, R0, c[0x0][0x1c8], 0x1 ;  /* 0x00007200000d7a11 */ /* 0x000fc800078008ff */
[----:B------:R-:W-:Y:S01]  /*2860*/  LEA.HI.X R12, R0, c[0x0][0x1cc], R12, 0x1, P0 ;  /* 0x00007300000c7a11 */ /* 0x000fe200000f0c0c */
[----:B------:R-:W1:Y:S01]  /*2870*/  SHFL.IDX PT, R16, R13, RZ, 0x181f ;  /* 0x00181fff0d107589 */ /* 0x000e6200000e0000 */
[----:B------:R-:W-:-:S03]  /*2880*/  IADD3 R0, -R15, R2, RZ ;  /* 0x000000020f007210 */ /* 0x000fc60007ffe1ff */
[----:B------:R-:W2:Y:S01]  /*2890*/  SHFL.IDX PT, R11, R12, RZ, 0x181f ;  /* 0x00181fff0c0b7589 */ /* 0x000ea200000e0000 */
[----:B------:R-:W-:-:S03]  /*28a0*/  ISETP.GE.AND P5, PT, R0, 0x1, PT ;  /* 0x000000010000780c */ /* 0x000fc60003fa6270 */
[----:B------:R-:W3:Y:S04]  /*28b0*/  SHFL.IDX PT, R6, R13, 0x1, 0x181f ;  /* 0x00381f000d067f89 */ /* 0x000ee800000e0000 */
[----:B------:R-:W4:Y:S01]  /*28c0*/  SHFL.IDX PT, R7, R12, 0x1, 0x181f ;  /* 0x00381f000c077f89 */ /* 0x000f2200000e0000 */
[----:B------:R-:W-:-:S05]  /*28d0*/  ISETP.GE.AND P2, PT, R0, 0x11, PT ;  /* 0x000000110000780c */ /* 0x000fca0003f46270 */
[C---:B------:R-:W-:Y:S01]  /*28e0*/  @P5 ISETP.GE.AND P1, PT, R25.reuse, c[0x0][0x1d4], PT ;  /* 0x0000750019005a0c */ /* 0x040fe20003f26270 */
[----:B------:R-:W5:Y:S01]  /*28f0*/  SHFL.IDX PT, R4, R13, 0x2, 0x181f ;  /* 0x00581f000d047f89 */ /* 0x000f6200000e0000 */
[----:B-1----:R-:W-:-:S04]  /*2900*/  @P5 LEA R14, P0, R25, R16, 0x1 ;  /* 0x00000010190e5211 */ /* 0x002fc800078008ff */
[----:B--2---:R-:W-:Y:S01]  /*2910*/  @P5 LEA.HI.X R15, R25, R11, R26, 0x1, P0 ;  /* 0x0000000b190f5211 */ /* 0x004fe200000f0c1a */
[----:B------:R-:W1:Y:S06]  /*2920*/  SHFL.IDX PT, R5, R12, 0x2, 0x181f ;  /* 0x00581f000c057f89 */ /* 0x000e6c00000e0000 */
[----:B------:R3:W-:Y:S01]  /*2930*/  @P5 LDGSTS.E.BYPASS.LTC128B.128 [R84+0x4100], [R14.64], !P1 ;  /* 0x041000000e545fae */ /* 0x0007e2000c901d48 */
[C---:B------:R-:W-:Y:S02]  /*2940*/  @P5 LEA R16, P1, R85.reuse, R16, 0x1 ;  /* 0x0000001055105211 */ /* 0x040fe400078208ff */
[----:B------:R-:W-:-:S02]  /*2950*/  @P5 ISETP.GE.AND P0, PT, R85, c[0x0][0x1d4], PT ;  /* 0x0000750055005a0c */ /* 0x000fc40003f06270 */
[----:B------:R-:W-:Y:S02]  /*2960*/  @P5 LEA.HI.X R17, R85, R11, R252, 0x1, P1 ;  /* 0x0000000b55115211 */ /* 0x000fe400008f0cfc */
[C---:B------:R-:W-:Y:S01]  /*2970*/  @P2 ISETP.GE.AND P1, PT, R25.reuse, c[0x0][0x1d4], PT ;  /* 0x0000750019002a0c */ /* 0x040fe20003f26270 */
[----:B------:R-:W2:Y:S04]  /*2980*/  SHFL.IDX PT, R13, R13, 0x3, 0x181f ;  /* 0x00781f000d0d7f89 */ /* 0x000ea800000e0000 */
[----:B------:R-:W1:Y:S04]  /*2990*/  SHFL.IDX PT, R12, R12, 0x3, 0x181f ;  /* 0x00781f000c0c7f89 */ /* 0x000e6800000e0000 */
[----:B------:R1:W-:Y:S01]  /*29a0*/  @P5 LDGSTS.E.BYPASS.LTC128B.128 [R84+0x6100], [R16.64], !P0 ;  /* 0x0610000010545fae */ /* 0x0003e2000c101d48 */
[----:B---3--:R-:W-:-:S04]  /*29b0*/  @P2 LEA R14, P6, R25, R6, 0x1 ;  /* 0x00000006190e2211 */ /* 0x008fc800078c08ff */
[-C--:B----4-:R-:W-:Y:S02]  /*29c0*/  @P2 LEA.HI.X R15, R25, R7.reuse, R26, 0x1, P6 ;  /* 0x00000007190f2211 */ /* 0x090fe400030f0c1a */
[----:B------:R-:W-:Y:S02]  /*29d0*/  ISETP.GE.AND P6, PT, R0, 0x21, PT ;  /* 0x000000210000780c */ /* 0x000fe40003fc6270 */
[C---:B------:R-:W-:Y:S01]  /*29e0*/  @P2 LEA R6, P0, R85.reuse, R6, 0x1 ;  /* 0x0000000655062211 */ /* 0x040fe200078008ff */
[----:B------:R5:W-:Y:S01]  /*29f0*/  @P2 LDGSTS.E.BYPASS.LTC128B.128 [R84+0x4900], [R14.64], !P1 ;  /* 0x049000000e542fae */ /* 0x000be2000c901d48 */
[C---:B------:R-:W-:Y:S02]  /*2a00*/  @P2 ISETP.GE.AND P1, PT, R85.reuse, c[0x0][0x1d4], PT ;  /* 0x0000750055002a0c */ /* 0x040fe40003f26270 */
[----:B------:R-:W-:-:S07]  /*2a10*/  @P2 LEA.HI.X R7, R85, R7, R252, 0x1, P0 ;  /* 0x0000000755072211 */ /* 0x000fce00000f0cfc */
[----:B------:R-:W-:-:S04]  /*2a20*/  @P6 ISETP.GE.AND P0, PT, R25, c[0x0][0x1d4], PT ;  /* 0x0000750019006a0c */ /* 0x000fc80003f06270 */
[----:B------:R2:W-:Y:S01]  /*2a30*/  @P2 LDGSTS.E.BYPASS.LTC128B.128 [R84+0x6900], [R6.64], !P1 ;  /* 0x0690000006542fae */ /* 0x0005e2000c901d48 */
[----:B-----5:R-:W-:-:S04]  /*2a40*/  @P6 LEA R14, P5, R25, R4, 0x1 ;  /* 0x00000004190e6211 */ /* 0x020fc800078a08ff */
[-C--:B-1----:R-:W-:Y:S02]  /*2a50*/  @P6 LEA.HI.X R15, R25, R5.reuse, R26, 0x1, P5 ;  /* 0x00000005190f6211 */ /* 0x082fe400028f0c1a */
[----:B------:R-:W-:Y:S02]  /*2a60*/  ISETP.GE.AND P5, PT, R0, 0x31, PT ;  /* 0x000000310000780c */ /* 0x000fe40003fa6270 */
[C---:B------:R-:W-:Y:S01]  /*2a70*/  @P6 LEA R4, P2, R85.reuse, R4, 0x1 ;  /* 0x0000000455046211 */ /* 0x040fe200078408ff */
[----:B------:R1:W-:Y:S03]  /*2a80*/  @P6 LDGSTS.E.BYPASS.LTC128B.128 [R84+0x5100], [R14.64], !P0 ;  /* 0x051000000e546fae */ /* 0x0003e6000c101d48 */
[C---:B------:R-:W-:Y:S02]  /*2a90*/  @P6 LEA.HI.X R5, R85.reuse, R5, R252, 0x1, P2 ;  /* 0x0000000555056211 */ /* 0x040fe400010f0cfc */
[----:B------:R-:W-:-:S05]  /*2aa0*/  @P6 ISETP.GE.AND P2, PT, R85, c[0x0][0x1d4], PT ;  /* 0x0000750055006a0c */ /* 0x000fca0003f46270 */
[----:B--2---:R-:W-:-:S04]  /*2ab0*/  @P5 LEA R6, P1, R25, R13, 0x1 ;  /* 0x0000000d19065211 */ /* 0x004fc800078208ff */
[C---:B------:R-:W-:Y:S02]  /*2ac0*/  @P5 LEA.HI.X R7, R25.reuse, R12, R26, 0x1, P1 ;  /* 0x0000000c19075211 */ /* 0x040fe400008f0c1a */
[----:B------:R-:W-:Y:S02]  /*2ad0*/  @P5 ISETP.GE.AND P1, PT, R25, c[0x0][0x1d4], PT ;  /* 0x0000750019005a0c */ /* 0x000fe40003f26270 */
[----:B------:R2:W-:Y:S01]  /*2ae0*/  @P6 LDGSTS.E.BYPASS.LTC128B.128 [R84+0x7100], [R4.64], !P2 ;  /* 0x0710000004546fae */ /* 0x0005e2000d101d48 */
[----:B-1----:R-:W-:-:S10]  /*2af0*/  @P5 LEA R14, P0, R85, R13, 0x1 ;  /* 0x0000000d550e5211 */ /* 0x002fd400078008ff */
[----:B------:R2:W-:Y:S01]  /*2b00*/  @P5 LDGSTS.E.BYPASS.LTC128B.128 [R84+0x5900], [R6.64], !P1 ;  /* 0x0590000006545fae */ /* 0x0005e2000c901d48 */
[C---:B------:R-:W-:Y:S02]  /*2b10*/  @P5 LEA.HI.X R15, R85.reuse, R12, R252, 0x1, P0 ;  /* 0x0000000c550f5211 */ /* 0x040fe400000f0cfc */
[----:B------:R-:W-:-:S13]  /*2b20*/  @P5 ISETP.GE.AND P0, PT, R85, c[0x0][0x1d4], PT ;  /* 0x0000750055005a0c */ /* 0x000fda0003f06270 */
[----:B------:R1:W-:Y:S04]  /*2b30*/  @P5 LDGSTS.E.BYPASS.LTC128B.128 [R84+0x7900], [R14.64], !P0 ;  /* 0x079000000e545fae */ /* 0x0003e8000c101d48 */
[----:B------:R-:W0:Y:S01]  /*2b40*/  LDGDEPBAR ;  /* 0x00000000000079af */ /* 0x000e220000000000 */
[----:B------:R-:W-:-:S04]  /*2b50*/  DEPBAR.LE SB0, 0x1 ;  /* 0x000080400000791a */ /* 0x000fc80000000000 */
[----:B------:R-:W-:-:S04]  /*2b60*/  DEPBAR.LE SB0, 0x0 ;  /* 0x000080000000791a */ /* 0x000fc80000000000 */
[----:B------:R-:W-:Y:S01]  /*2b70*/  BAR.SYNC.DEFER_BLOCKING 0x0 ;  /* 0x0000000000007b1d */ /* 0x000fe20000010000 */
[----:B------:R-:W-:-:S04]  /*2b80*/  IMAD.WIDE.U32 R12, R21, c[0x0][0x208], RZ ;  /* 0x00008200150c7a25 */ /* 0x000fc800078e00ff */
[----:B------:R-:W-:Y:S02]  /*2b90*/  IMAD.IADD R13, R13, 0x1, R9 ;  /* 0x000000010d0d7824 */ /* 0x000fe400078e0209 */
[----:B------:R-:W-:Y:S02]  /*2ba0*/  IMAD R21, R8, c[0x0][0x218], RZ ;  /* 0x0000860008157a24 */ /* 0x000fe400078e02ff */
[----:B-1----:R-:W-:Y:S01]  /*2bb0*/  IMAD.WIDE.U32 R14, R20, c[0x0][0x210], RZ ;  /* 0x00008400140e7a25 */ /* 0x002fe200078e00ff */
[----:B------:R-:W-:Y:S04]  /*2bc0*/  LDSM.16.M88.4 R28, [R251+0x2000] ;  /* 0x00200000fb1c783b */ /* 0x000fe80000000200 */
[----:B--2---:R-:W1:Y:S04]  /*2bd0*/  LDSM.16.M88.4 R4, [R250+0x1800] ;  /* 0x00180000fa04783b */ /* 0x004e680000000200 */
[----:B------:R-:W2:Y:S01]  /*2be0*/  LDSM.16.M88.4 R88, [R251] ;  /* 0x00000000fb58783b */ /* 0x000ea20000000200 */
[----:B------:R-:W-:Y:S01]  /*2bf0*/  IMAD.WIDE.U32 R8, R18, c[0x0][0x218], R12 ;  /* 0x0000860012087a25 */ /* 0x000fe200078e000c */
[----:B------:R-:W-:-:S02]  /*2c00*/  R2P PR, R19, 0x6 ;  /* 0x0000000613007804 */ /* 0x000fc40000000000 */
[----:B------:R-:W-:Y:S01]  /*2c10*/  IADD3 R10, R15, R10, RZ ;  /* 0x0000000a0f0a7210 */ /* 0x000fe20007ffe0ff */
[----:B------:R-:W-:Y:S01]  /*2c20*/  IMAD R21, R18, c[0x0][0x21c], R21 ;  /* 0x0000870012157a24 */ /* 0x000fe200078e0215 */
[----:B------:R-:W-:Y:S01]  /*2c30*/  IADD3 R8, P0, R8, R14, RZ ;  /* 0x0000000e08087210 */ /* 0x000fe20007f1e0ff */
[----:B------:R-:W-:Y:S03]  /*2c40*/  LDSM.16.M88.4 R112, [R250] ;  /* 0x00000000fa70783b */ /* 0x000fe60000000200 */
[----:B------:R-:W-:Y:S01]  /*2c50*/  IADD3.X R21, R10, R9, R21, P0, !PT ;  /* 0x000000090a157210 */ /* 0x000fe200007fe415 */
[----:B------:R-:W-:Y:S01]  /*2c60*/  LDSM.16.M88.4 R68, [R250+0x800] ;  /* 0x00080000fa44783b */ /* 0x000fe20000000200 */
[----:B------:R-:W-:-:S03]  /*2c70*/  LEA R20, P0, R8, c[0x0][0x1f8], 0x1 ;  /* 0x00007e0008147a11 */ /* 0x000fc600078008ff */
[----:B------:R-:W-:Y:S01]  /*2c80*/  LDSM.16.M88.4 R120, [R250+0x1000] ;  /* 0x00100000fa78783b */ /* 0x000fe20000000200 */
[----:B------:R-:W-:-:S03]  /*2c90*/  LEA.HI.X R21, R8, c[0x0][0x1fc], R21, 0x1, P0 ;  /* 0x00007f0008157a11 */ /* 0x000fc600000f0c15 */
[----:B------:R-:W3:Y:S04]  /*2ca0*/  SHFL.IDX PT, R60, R20, RZ, 0x181f ;  /* 0x00181fff143c7589 */ /* 0x000ee800000e0000 */
[----:B------:R-:W4:Y:S04]  /*2cb0*/  SHFL.IDX PT, R36, R20, 0x1, 0x181f ;  /* 0x00381f0014247f89 */ /* 0x000f2800000e0000 */
[----:B------:R-:W5:Y:S04]  /*2cc0*/  SHFL.IDX PT, R23, R21, RZ, 0x181f ;  /* 0x00181fff15177589 */ /* 0x000f6800000e0000 */
[----:B------:R-:W-:Y:S04]  /*2cd0*/  SHFL.IDX PT, R24, R20, 0x2, 0x181f ;  /* 0x00581f0014187f89 */ /* 0x000fe800000e0000 */
[----:B------:R-:W5:Y:S01]  /*2ce0*/  SHFL.IDX PT, R22, R21, 0x1, 0x181f ;  /* 0x00381f0015167f89 */ /* 0x000f6200000e0000 */
[-C--:B-1----:R-:W-:Y:S03]  /*2cf0*/  HMMA.16816.F32.BF16 R32, R28, R4.reuse, RZ ;  /* 0x000000041c20723c */ /* 0x082fe600000418ff */
[----:B------:R-:W-:Y:S05]  /*2d00*/  SHFL.IDX PT, R20, R20, 0x3, 0x181f ;  /* 0x00781f0014147f89 */ /* 0x000fea00000e0000 */
[----:B--2---:R-:W-:Y:S01]  /*2d10*/  HMMA.16816.F32.BF16 R92, R88, R4, RZ ;  /* 0x00000004585c723c */ /* 0x004fe200000418ff */
[----:B------:R-:W1:Y:S04]  /*2d20*/  SHFL.IDX PT, R4, R21, 0x2, 0x181f ;  /* 0x00581f0015047f89 */ /* 0x000e6800000e0000 */
[----:B------:R-:W2:Y:S01]  /*2d30*/  SHFL.IDX PT, R21, R21, 0x3, 0x181f ;  /* 0x00781f0015157f89 */ /* 0x000ea200000e0000 */
[----:B---3--:R-:W-:-:S02]  /*2d40*/  IADD3 R62, P0, R60, R136, RZ ;  /* 0x000000883c3e7210 */ /* 0x008fc40007f1e0ff */
[----:B------:R-:W-:Y:S02]  /*2d50*/  @P1 IADD3 R242, R250, -0x20, RZ ;  /* 0xffffffe0faf21810 */ /* 0x000fe40007ffe0ff */
[----:B------:R-:W-:Y:S02]  /*2d60*/  IADD3 R60, P5, R60, R138, RZ ;  /* 0x0000008a3c3c7210 */ /* 0x000fe40007fbe0ff */
[C---:B----4-:R-:W-:Y:S02]  /*2d70*/  IADD3 R38, P1, R36.reuse, R136, RZ ;  /* 0x0000008824267210 */ /* 0x050fe40007f3e0ff */
[----:B------:R-:W-:Y:S01]  /*2d80*/  ISETP.GE.AND P6, PT, R25, c[0x0][0x1d4], PT ;  /* 0x0000750019007a0c */ /* 0x000fe20003fc6270 */
[----:B------:R-:W-:Y:S01]  /*2d90*/  STL [R1+0xb4], R18 ;  /* 0x0000b41201007387 */ /* 0x000fe20000100800 */
[C---:B-----5:R-:W-:Y:S02]  /*2da0*/  IADD3.X R63, R23.reuse, R67, RZ, P0, !PT ;  /* 0x00000043173f7210 */ /* 0x060fe400007fe4ff */
[----:B------:R-:W-:Y:S01]  /*2db0*/  IADD3 R36, P0, R36, R138, RZ ;  /* 0x0000008a24247210 */ /* 0x000fe20007f1e0ff */
[----:B------:R-:W-:Y:S01]  /*2dc0*/  IMAD.X R39, R22, 0x1, R67, P1 ;  /* 0x0000000116277824 */ /* 0x000fe200008e0643 */
[----:B------:R-:W-:Y:S01]  /*2dd0*/  IADD3.X R61, R23, R137, RZ, P5, !PT ;  /* 0x00000089173d7210 */ /* 0x000fe20002ffe4ff */
[----:B------:R-:W-:Y:S01]  /*2de0*/  HMMA.16816.F32.BF16 R108, R28, R112, RZ ;  /* 0x000000701c6c723c */ /* 0x000fe200000418ff */
[C---:B------:R-:W-:Y:S01]  /*2df0*/  IADD3 R26, P5, R24.reuse, R136, RZ ;  /* 0x00000088181a7210 */ /* 0x040fe20007fbe0ff */
[----:B------:R-:W-:Y:S01]  /*2e00*/  LDSM.16.M88.4 R16, [R249+0x2000] ;  /* 0x00200000f910783b */ /* 0x000fe20000000200 */
[----:B------:R-:W-:-:S02]  /*2e10*/  IADD3 R24, P1, R24, R138, RZ ;  /* 0x0000008a18187210 */ /* 0x000fc40007f3e0ff */
[----:B------:R-:W-:Y:S01]  /*2e20*/  IADD3.X R37, R22, R137, RZ, P0, !PT ;  /* 0x0000008916257210 */ /* 0x000fe200007fe4ff */
[----:B------:R-:W3:Y:S01]  /*2e30*/  LDSM.16.M88.4 R96, [R242] ;  /* 0x00000000f260783b */ /* 0x000ee20000000200 */
[----:B------:R-:W-:Y:S01]  /*2e40*/  ISETP.LT.OR P0, PT, R0, 0x1, P6 ;  /* 0x000000010000780c */ /* 0x000fe20003701670 */
[C---:B-1----:R-:W-:Y:S01]  /*2e50*/  IMAD.X R25, R4.reuse, 0x1, R137, P1 ;  /* 0x0000000104197824 */ /* 0x042fe200008e0689 */
[-C--:B------:R-:W-:Y:S01]  /*2e60*/  IADD3.X R27, R4, R67.reuse, RZ, P5, !PT ;  /* 0x00000043041b7210 */ /* 0x080fe20002ffe4ff */
[C---:B------:R-:W-:Y:S01]  /*2e70*/  HMMA.16816.F32.BF16 R76, R28.reuse, R68, RZ ;  /* 0x000000441c4c723c */ /* 0x040fe200000418ff */
[----:B------:R-:W-:Y:S01]  /*2e80*/  IADD3 R22, P5, R20, R136, RZ ;  /* 0x0000008814167210 */ /* 0x000fe20007fbe0ff */
[----:B------:R-:W1:Y:S01]  /*2e90*/  LDSM.16.M88.4 R40, [R242+0x800] ;  /* 0x00080000f228783b */ /* 0x000e620000000200 */
[----:B------:R-:W-:Y:S02]  /*2ea0*/  ISETP.GE.AND P1, PT, R85, c[0x0][0x1d4], PT ;  /* 0x0000750055007a0c */ /* 0x000fe40003f26270 */
[----:B--2---:R-:W-:Y:S01]  /*2eb0*/  IADD3.X R23, R21, R67, RZ, P5, !PT ;  /* 0x0000004315177210 */ /* 0x004fe20002ffe4ff */
[----:B------:R-:W-:Y:S01]  /*2ec0*/  STL.64 [R1+0xd0], R140 ;  /* 0x0000d08c01007387 */ /* 0x000fe20000100a00 */
[----:B------:R-:W-:Y:S01]  /*2ed0*/  ISETP.LT.OR P5, PT, R0, 0x1, P1 ;  /* 0x000000010000780c */ /* 0x000fe20000fa1670 */
[C---:B------:R-:W-:Y:S02]  /*2ee0*/  HMMA.16816.F32.BF16 R48, R28.reuse, R120, RZ ;  /* 0x000000781c30723c */ /* 0x040fe400000418ff */
[----:B------:R-:W-:Y:S04]  /*2ef0*/  STL [R1+0xa0], R139 ;  /* 0x0000a08b01007387 */ /* 0x000fe80000100800 */
[----:B------:R-:W-:Y:S02]  /*2f00*/  STL.64 [R1+0xc8], R14 ;  /* 0x0000c80e01007387 */ /* 0x000fe40000100a00 */
[C---:B------:R-:W-:Y:S02]  /*2f10*/  HMMA.16816.F32.BF16 R116, R28.reuse, R114, RZ ;  /* 0x000000721c74723c */ /* 0x040fe400000418ff */
[----:B------:R-:W-:Y:S04]  /*2f20*/  STL [R1+0x9c], R10 ;  /* 0x00009c0a01007387 */ /* 0x000fe80000100800 */
[----:B------:R-:W2:Y:S02]  /*2f30*/  LDSM.16.M88.4 R12, [R242+0x1000] ;  /* 0x00100000f20c783b */ /* 0x000ea40000000200 */
[C---:B------:R-:W-:Y:S02]  /*2f40*/  HMMA.16816.F32.BF16 R72, R28.reuse, R70, RZ ;  /* 0x000000461c48723c */ /* 0x040fe400000418ff */
[----:B------:R-:W4:Y:S06]  /*2f50*/  LDSM.16.M88.4 R8, [R242+0x1800] ;  /* 0x00180000f208783b */ /* 0x000f2c0000000200 */
[----:B------:R-:W-:Y:S08]  /*2f60*/  HMMA.16816.F32.BF16 R44, R28, R122, RZ ;  /* 0x0000007a1c2c723c */ /* 0x000ff000000418ff */
[C---:B------:R-:W-:Y:S08]  /*2f70*/  HMMA.16816.F32.BF16 R56, R88.reuse, R112, RZ ;  /* 0x000000705838723c */ /* 0x040ff000000418ff */
[C---:B------:R-:W-:Y:S08]  /*2f80*/  HMMA.16816.F32.BF16 R80, R88.reuse, R68, RZ ;  /* 0x000000445850723c */ /* 0x040ff000000418ff */
[C---:B------:R-:W-:Y:S01]  /*2f90*/  HMMA.16816.F32.BF16 R52, R88.reuse, R120, RZ ;  /* 0x000000785834723c */ /* 0x040fe200000418ff */
[----:B------:R-:W-:Y:S01]  /*2fa0*/  IADD3 R239, R242, 0x2000, RZ ;  /* 0x00002000f2ef7810 */ /* 0x000fe20007ffe0ff */
[----:B------:R-:W5:Y:S06]  /*2fb0*/  LDL R146, [R1+0xa8] ;  /* 0x0000a80001927983 */ /* 0x000f6c0000100800 */
[C---:B------:R-:W-:Y:S08]  /*2fc0*/  HMMA.16816.F32.BF16 R112, R88.reuse, R114, RZ ;  /* 0x000000725870723c */ /* 0x040ff000000418ff */
[C---:B------:R-:W-:Y:S08]  /*2fd0*/  HMMA.16816.F32.BF16 R68, R88.reuse, R70, RZ ;  /* 0x000000465844723c */ /* 0x040ff000000418ff */
[----:B------:R-:W-:Y:S08]  /*2fe0*/  HMMA.16816.F32.BF16 R120, R88, R122, RZ ;  /* 0x0000007a5878723c */ /* 0x000ff000000418ff */
[-C--:B------:R-:W-:Y:S08]  /*2ff0*/  HMMA.16816.F32.BF16 R28, R28, R6.reuse, RZ ;  /* 0x000000061c1c723c */ /* 0x080ff000000418ff */
[----:B------:R-:W-:Y:S01]  /*3000*/  HMMA.16816.F32.BF16 R88, R88, R6, RZ ;  /* 0x000000065858723c */ /* 0x000fe200000418ff */
[----:B------:R-:W1:Y:S04]  /*3010*/  LDSM.16.M88.4 R4, [R249] ;  /* 0x00000000f904783b */ /* 0x000e680000000200 */
[----:B------:R-:W-:Y:S01]  /*3020*/  @!PT LDS RZ, [RZ] ;  /* 0x00000000fffff984 */ /* 0x000fe20000000800 */
[----:B------:R-:W-:Y:S01]  /*3030*/  @!PT LDS RZ, [RZ] ;  /* 0x00000000fffff984 */ /* 0x000fe20000000800 */
[----:B------:R-:W-:Y:S01]  /*3040*/  @!PT LDS RZ, [RZ] ;  /* 0x00000000fffff984 */ /* 0x000fe20000000800 */
[----:B------:R1:W-:Y:S01]  /*3050*/  LDGSTS.E.BYPASS.LTC128B.128 [R84+0x100], [R62.64], !P0 ;  /* 0x001000003e547fae */ /* 0x0003e2000c101d48 */
[----:B------:R-:W-:-:S03]  /*3060*/  ISETP.LT.OR P0, PT, R0, 0x11, P6 ;  /* 0x000000110000780c */ /* 0x000fc60003701670 */
[----:B------:R1:W-:Y:S01]  /*3070*/  LDGSTS.E.BYPASS.LTC128B.128 [R84+0x2100], [R60.64], !P5 ;  /* 0x021000003c547fae */ /* 0x0003e2000e901d48 */
[----:B------:R-:W-:-:S09]  /*3080*/  ISETP.LT.OR P5, PT, R0, 0x11, P1 ;  /* 0x000000110000780c */ /* 0x000fd20000fa1670 */
[----:B------:R1:W-:Y:S01]  /*3090*/  LDGSTS.E.BYPASS.LTC128B.128 [R84+0x900], [R38.64], !P0 ;  /* 0x0090000026547fae */ /* 0x0003e2000c101d48 */
[----:B------:R-:W-:-:S03]  /*30a0*/  ISETP.LT.OR P0, PT, R0, 0x21, P6 ;  /* 0x000000210000780c */ /* 0x000fc60003701670 */
[----:B------:R1:W-:Y:S01]  /*30b0*/  LDGSTS.E.BYPASS.LTC128B.128 [R84+0x2900], [R36.64], !P5 ;  /* 0x0290000024547fae */ /* 0x0003e2000e901d48 */
[C---:B------:R-:W-:Y:S02]  /*30c0*/  ISETP.LT.OR P5, PT, R0.reuse, 0x31, P6 ;  /* 0x000000310000780c */ /* 0x040fe400037a1670 */
[C---:B------:R-:W-:Y:S02]  /*30d0*/  ISETP.LT.OR P6, PT, R0.reuse, 0x21, P1 ;  /* 0x000000210000780c */ /* 0x040fe40000fc1670 */
[----:B------:R-:W-:Y:S02]  /*30e0*/  ISETP.LT.OR P1, PT, R0, 0x31, P1 ;  /* 0x000000310000780c */ /* 0x000fe40000f21670 */
[----:B------:R-:W-:-:S03]  /*30f0*/  MOV R0, 0x40 ;  /* 0x0000004000007802 */ /* 0x000fc60000000f00 */
[----:B------:R4:W-:Y:S01]  /*3100*/  LDGSTS.E.BYPASS.LTC128B.128 [R84+0x1100], [R26.64], !P0 ;  /* 0x011000001a547fae */ /* 0x0009e2000c101d48 */
[----:B------:R-:W-:Y:S02]  /*3110*/  IADD3 R20, P0, R20, R138, RZ ;  /* 0x0000008a14147210 */ /* 0x000fe40007f1e0ff */
[----:B------:R-:W-:-:S03]  /*3120*/  SEL R0, R0, 0xffffffc0, !P2 ;  /* 0xffffffc000007807 */ /* 0x000fc60005000000 */
[----:B------:R-:W-:Y:S01]  /*3130*/  IMAD.X R21, R21, 0x1, R137, P0 ;  /* 0x0000000115157824 */ /* 0x000fe200000e0689 */
[-C--:B------:R-:W-:Y:S01]  /*3140*/  IADD3 R241, R250, R0.reuse, RZ ;  /* 0x00000000faf17210 */ /* 0x080fe20007ffe0ff */
[----:B------:R4:W-:Y:S01]  /*3150*/  LDGSTS.E.BYPASS.LTC128B.128 [R84+0x3100], [R24.64], !P6 ;  /* 0x0310000018547fae */ /* 0x0009e2000f101d48 */
[C---:B---3--:R-:W-:Y:S03]  /*3160*/  HMMA.16816.F32.BF16 R108, R16.reuse, R96, R108 ;  /* 0x00000060106c723c */ /* 0x048fe6000004186c */
[----:B------:R3:W-:Y:S04]  /*3170*/  LDGSTS.E.BYPASS.LTC128B.128 [R84+0x1900], [R22.64], !P5 ;  /* 0x0190000016547fae */ /* 0x0007e8000e901d48 */
[----:B------:R3:W-:Y:S01]  /*3180*/  LDGSTS.E.BYPASS.LTC128B.128 [R84+0x3900], [R20.64], !P1 ;  /* 0x0390000014547fae */ /* 0x0007e2000c901d48 */
[C---:B-1----:R-:W-:Y:S08]  /*3190*/  HMMA.16816.F32.BF16 R76, R16.reuse, R40, R76 ;  /* 0x00000028104c723c */ /* 0x042ff0000004184c */
[C---:B--2---:R-:W-:Y:S08]  /*31a0*/  HMMA.16816.F32.BF16 R48, R16.reuse, R12, R48 ;  /* 0x0000000c1030723c */ /* 0x044ff00000041830 */
[C---:B----4-:R-:W-:Y:S08]  /*31b0*/  HMMA.16816.F32.BF16 R32, R16.reuse, R8, R32 ;  /* 0x000000081020723c */ /* 0x050ff00000041820 */
[C---:B------:R-:W-:Y:S08]  /*31c0*/  HMMA.16816.F32.BF16 R116, R16.reuse, R98, R116 ;  /* 0x000000621074723c */ /* 0x040ff00000041874 */
[C---:B------:R-:W-:Y:S01]  /*31d0*/  HMMA.16816.F32.BF16 R72, R16.reuse, R42, R72 ;  /* 0x0000002a1048723c */ /* 0x040fe20000041848 */
[----:B---3--:R-:W-:Y:S07]  /*31e0*/  LDSM.16.M88.4 R84, [R241] ;  /* 0x00000000f154783b */ /* 0x008fee0000000200 */
[C---:B------:R-:W-:Y:S08]  /*31f0*/  HMMA.16816.F32.BF16 R44, R16.reuse, R14, R44 ;  /* 0x0000000e102c723c */ /* 0x040ff0000004182c */
[----:B------:R-:W-:Y:S01]  /*3200*/  HMMA.16816.F32.BF16 R28, R16, R10, R28 ;  /* 0x0000000a101c723c */ /* 0x000fe2000004181c */
[----:B------:R-:W1:Y:S01]  /*3210*/  LDSM.16.M88.4 R16, [R248] ;  /* 0x00000000f810783b */ /* 0x000e620000000200 */
[----:B------:R-:W-:-:S03]  /*3220*/  IADD3 R238, R239, R0, RZ ;  /* 0x00000000efee7210 */ /* 0x000fc60007ffe0ff */
[----:B------:R-:W-:Y:S03]  /*3230*/  LDSM.16.M88.4 R100, [R247] ;  /* 0x00000000f764783b */ /* 0x000fe60000000200 */
[C---:B------:R-:W-:Y:S01]  /*3240*/  HMMA.16816.F32.BF16 R56, R4.reuse, R96, R56 ;  /* 0x000000600438723c */ /* 0x040fe20000041838 */
[----:B------:R-:W-:Y:S04]  /*3250*/  LDSM.16.M88.4 R60, [R248+0x2000] ;  /* 0x00200000f83c783b */ /* 0x000fe80000000200 */
[----:B------:R-:W-:Y:S03]  /*3260*/  LDSM.16.M88.4 R24, [R241+0x1000] ;  /* 0x00100000f118783b */ /* 0x000fe60000000200 */
[C---:B------:R-:W-:Y:S01]  /*3270*/  HMMA.16816.F32.BF16 R52, R4.reuse, R12, R52 ;  /* 0x0000000c0434723c */ /* 0x040fe20000041834 */
[----:B------:R-:W-:Y:S04]  /*3280*/  LDSM.16.M88.4 R132, [R250+0x2000] ;  /* 0x00200000fa84783b */ /* 0x000fe80000000200 */
[----:B------:R-:W-:Y:S03]  /*3290*/  LDSM.16.M88.4 R36, [R241+0x800] ;  /* 0x00080000f124783b */ /* 0x000fe60000000200 */
[C---:B------:R-:W-:Y:S01]  /*32a0*/  HMMA.16816.F32.BF16 R120, R4.reuse, R14, R120 ;  /* 0x0000000e0478723c */ /* 0x040fe20000041878 */
[----:B------:R-:W2:Y:S04]  /*32b0*/  LDSM.16.M88.4 R12, [R238+-0x2000] ;  /* 0xffe00000ee0c783b */ /* 0x000ea80000000200 */
[----:B------:R-:W-:Y:S03]  /*32c0*/  LDSM.16.M88.4 R20, [R241+0x1800] ;  /* 0x00180000f114783b */ /* 0x000fe60000000200 */
[----:B------:R-:W-:Y:S01]  /*32d0*/  HMMA.16816.F32.BF16 R80, R4, R40, R80 ;  /* 0x000000280450723c */ /* 0x000fe20000041850 */
[----:B------:R-:W-:Y:S04]  /*32e0*/  LDSM.16.M88.4 R128, [R239] ;  /* 0x00000000ef80783b */ /* 0x000fe80000000200 */
[----:B------:R-:W-:Y:S03]  /*32f0*/  LDSM.16.M88.4 R124, [R238+-0x1000] ;  /* 0xfff00000ee7c783b */ /* 0x000fe60000000200 */
[----:B-1----:R-:W-:Y:S01]  /*3300*/  HMMA.16816.F32.BF16 R56, R16, R84, R56 ;  /* 0x000000541038723c */ /* 0x002fe20000041838 */
[----:B------:R-:W-:Y:S01]  /*3310*/  LDSM.16.M88.4 R104, [R241+0x2000] ;  /* 0x00200000f168783b */ /* 0x000fe20000000200 */
[----:B------:R-:W-:-:S02]  /*3320*/  IADD3 R235, R242, 0x2800, RZ ;  /* 0x00002800f2eb7810 */ /* 0x000fc40007ffe0ff */
[----:B------:R-:W-:Y:S01]  /*3330*/  IADD3 R236, R242, 0x3000, RZ ;  /* 0x00003000f2ec7810 */ /* 0x000fe20007ffe0ff */
[----:B------:R-:W0:Y:S03]  /*3340*/  LDGDEPBAR ;  /* 0x00000000000079af */ /* 0x000e260000000000 */
[C---:B------:R-:W-:Y:S01]  /*3350*/  HMMA.16816.F32.BF16 R68, R4.reuse, R42, R68 ;  /* 0x0000002a0444723c */ /* 0x040fe20000041844 */
[----:B------:R-:W1:Y:S07]  /*3360*/  LDSM.16.M88.4 R40, [R251+0x4000] ;  /* 0x00400000fb28783b */ /* 0x000e6e0000000200 */
[----:B------:R-:W-:Y:S01]  /*3370*/  HMMA.16816.F32.BF16 R112, R4, R98, R112 ;  /* 0x000000620470723c */ /* 0x000fe20000041870 */
[----:B------:R-:W-:Y:S07]  /*3380*/  LDSM.16.M88.4 R96, [R238+-0x800] ;  /* 0xfff80000ee60783b */ /* 0x000fee0000000200 */
[----:B--2---:R-:W-:Y:S08]  /*3390*/  HMMA.16816.F32.BF16 R56, R100, R12, R56 ;  /* 0x0000000c6438723c */ /* 0x004ff00000041838 */
[C---:B------:R-:W-:Y:S08]  /*33a0*/  HMMA.16816.F32.BF16 R92, R4.reuse, R8, R92 ;  /* 0x00000008045c723c */ /* 0x040ff0000004185c */
[----:B------:R-:W-:Y:S01]  /*33b0*/  HMMA.16816.F32.BF16 R88, R4, R10, R88 ;  /* 0x0000000a0458723c */ /* 0x000fe20000041858 */
[----:B------:R-:W-:Y:S04]  /*33c0*/  LDSM.16.M88.4 R8, [R247+0x2000] ;  /* 0x00200000f708783b */ /* 0x000fe80000000200 */
[----:B------:R-:W-:Y:S03]  /*33d0*/  LDSM.16.M88.4 R4, [R238+-0x1800] ;  /* 0xffe80000ee04783b */ /* 0x000fe60000000200 */
[C---:B------:R-:W-:Y:S08]  /*33e0*/  HMMA.16816.F32.BF16 R48, R60.reuse, R24, R48 ;  /* 0x000000183c30723c */ /* 0x040ff00000041830 */
[----:B------:R-:W-:Y:S08]  /*33f0*/  HMMA.16816.F32.BF16 R44, R60, R26, R44 ;  /* 0x0000001a3c2c723c */ /* 0x000ff0000004182c */
[C---:B------:R-:W-:Y:S08]  /*3400*/  HMMA.16816.F32.BF16 R52, R16.reuse, R24, R52 ;  /* 0x000000181034723c */ /* 0x040ff00000041834 */
[----:B------:R-:W-:Y:S01]  /*3410*/  HMMA.16816.F32.BF16 R120, R16, R26, R120 ;  /* 0x0000001a1078723c */ /* 0x000fe20000041878 */
[----:B------:R-:W2:Y:S07]  /*3420*/  LDSM.16.M88.4 R24, [R249+0x4000] ;  /* 0x00400000f918783b */ /* 0x000eae0000000200 */
[----:B-1----:R-:W-:Y:S08]  /*3430*/  HMMA.16816.F32.BF16 R56, R40, R132, R56 ;  /* 0x000000842838723c */ /* 0x002ff00000041838 */
[C---:B------:R-:W-:Y:S08]  /*3440*/  HMMA.16816.F32.BF16 R108, R60.reuse, R84, R108 ;  /* 0x000000543c6c723c */ /* 0x040ff0000004186c */
[-C--:B------:R-:W-:Y:S08]  /*3450*/  HMMA.16816.F32.BF16 R116, R60, R86.reuse, R116 ;  /* 0x000000563c74723c */ /* 0x080ff00000041874 */
[----:B------:R-:W-:Y:S01]  /*3460*/  HMMA.16816.F32.BF16 R112, R16, R86, R112 ;  /* 0x000000561070723c */ /* 0x000fe20000041870 */
[----:B------:R-:W-:Y:S07]  /*3470*/  LDSM.16.M88.4 R84, [R250+0x2800] ;  /* 0x00280000fa54783b */ /* 0x000fee0000000200 */
[C---:B------:R-:W-:Y:S08]  /*3480*/  HMMA.16816.F32.BF16 R76, R60.reuse, R36, R76 ;  /* 0x000000243c4c723c */ /* 0x040ff0000004184c */
[C---:B------:R-:W-:Y:S08]  /*3490*/  HMMA.16816.F32.BF16 R32, R60.reuse, R20, R32 ;  /* 0x000000143c20723c */ /* 0x040ff00000041820 */
[C---:B------:R-:W-:Y:S08]  /*34a0*/  HMMA.16816.F32.BF16 R72, R60.reuse, R38, R72 ;  /* 0x000000263c48723c */ /* 0x040ff00000041848 */
[----:B------:R-:W-:Y:S01]  /*34b0*/  HMMA.16816.F32.BF16 R28, R60, R22, R28 ;  /* 0x000000163c1c723c */ /* 0x000fe2000004181c */
[----:B------:R-:W-:Y:S07]  /*34c0*/  LDSM.16.M88.4 R60, [R238] ;  /* 0x00000000ee3c783b */ /* 0x000fee0000000200 */
[C---:B------:R-:W-:Y:S08]  /*34d0*/  HMMA.16816.F32.BF16 R80, R16.reuse, R36, R80 ;  /* 0x000000241050723c */ /* 0x040ff00000041850 */
[C---:B------:R-:W-:Y:S01]  /*34e0*/  HMMA.16816.F32.BF16 R68, R16.reuse, R38, R68 ;  /* 0x000000261044723c */ /* 0x040fe20000041844 */
[----:B------:R-:W-:Y:S07]  /*34f0*/  LDSM.16.M88.4 R36, [R251+0x6000] ;  /* 0x00600000fb24783b */ /* 0x000fee0000000200 */
[C---:B------:R-:W-:Y:S08]  /*3500*/  HMMA.16816.F32.BF16 R92, R16.reuse, R20, R92 ;  /* 0x00000014105c723c */ /* 0x040ff0000004185c */
[----:B------:R-:W-:Y:S01]  /*3510*/  HMMA.16816.F32.BF16 R88, R16, R22, R88 ;  /* 0x000000161058723c */ /* 0x000fe20000041858 */
[----:B------:R-:W1:Y:S04]  /*3520*/  LDSM.16.M88.4 R16, [R248+0x4000] ;  /* 0x00400000f810783b */ /* 0x000e680000000200 */
[----:B------:R-:W-:Y:S03]  /*3530*/  LDSM.16.M88.4 R20, [R249+0x6000] ;  /* 0x00600000f914783b */ /* 0x000fe60000000200 */
[----:B--2---:R-:W-:Y:S08]  /*3540*/  HMMA.16816.F32.BF16 R56, R24, R128, R56 ;  /* 0x000000801838723c */ /* 0x004ff00000041838 */
[C---:B------:R-:W-:Y:S08]  /*3550*/  HMMA.16816.F32.BF16 R108, R8.reuse, R12, R108 ;  /* 0x0000000c086c723c */ /* 0x040ff0000004186c */
[-C--:B------:R-:W-:Y:S08]  /*3560*/  HMMA.16816.F32.BF16 R116, R8, R14.reuse, R116 ;  /* 0x0000000e0874723c */ /* 0x080ff00000041874 */
[----:B------:R-:W-:Y:S01]  /*3570*/  HMMA.16816.F32.BF16 R112, R100, R14, R112 ;  /* 0x0000000e6470723c */ /* 0x000fe20000041870 */
[----:B------:R-:W-:Y:S07]  /*3580*/  LDSM.16.M88.4 R12, [R248+0x6000] ;  /* 0x00600000f80c783b */ /* 0x000fee0000000200 */
[C---:B------:R-:W-:Y:S08]  /*3590*/  HMMA.16816.F32.BF16 R76, R8.reuse, R4, R76 ;  /* 0x00000004084c723c */ /* 0x040ff0000004184c */
[C---:B------:R-:W-:Y:S08]  /*35a0*/  HMMA.16816.F32.BF16 R72, R8.reuse, R6, R72 ;  /* 0x000000060848723c */ /* 0x040ff00000041848 */
[C---:B------:R-:W-:Y:S08]  /*35b0*/  HMMA.16816.F32.BF16 R48, R8.reuse, R124, R48 ;  /* 0x0000007c0830723c */ /* 0x040ff00000041830 */
[C---:B------:R-:W-:Y:S08]  /*35c0*/  HMMA.16816.F32.BF16 R44, R8.reuse, R126, R44 ;  /* 0x0000007e082c723c */ /* 0x040ff0000004182c */
[C---:B------:R-:W-:Y:S08]  /*35d0*/  HMMA.16816.F32.BF16 R32, R8.reuse, R96, R32 ;  /* 0x000000600820723c */ /* 0x040ff00000041820 */
[----:B------:R-:W-:Y:S01]  /*35e0*/  HMMA.16816.F32.BF16 R28, R8, R98, R28 ;  /* 0x00000062081c723c */ /* 0x000fe2000004181c */
[----:B------:R-:W2:Y:S07]  /*35f0*/  LDSM.16.M88.4 R8, [R247+0x4000] ;  /* 0x00400000f708783b */ /* 0x000eae0000000200 */
[----:B-1----:R-:W-:Y:S08]  /*3600*/  HMMA.16816.F32.BF16 R56, R16, R104, R56 ;  /* 0x000000681038723c */ /* 0x002ff00000041838 */
[----:B------:R-:W-:Y:S08]  /*3610*/  HMMA.16816.F32.BF16 R108, R36, R132, R108 ;  /* 0x00000084246c723c */ /* 0x000ff0000004186c */
[-C--:B------:R-:W-:Y:S08]  /*3620*/  HMMA.16816.F32.BF16 R112, R40, R134.reuse, R112 ;  /* 0x000000862870723c */ /* 0x080ff00000041870 */
[----:B------:R-:W-:Y:S08]  /*3630*/  HMMA.16816.F32.BF16 R116, R36, R134, R116 ;  /* 0x000000862474723c */ /* 0x000ff00000041874 */
[C---:B------:R-:W-:Y:S08]  /*3640*/  HMMA.16816.F32.BF16 R80, R100.reuse, R4, R80 ;  /* 0x000000046450723c */ /* 0x040ff00000041850 */
[C---:B------:R-:W-:Y:S01]  /*3650*/  HMMA.16816.F32.BF16 R68, R100.reuse, R6, R68 ;  /* 0x000000066444723c */ /* 0x040fe20000041844 */
[----:B------:R-:W-:Y:S07]  /*3660*/  LDSM.16.M88.4 R4, [R240+0x6000] ;  /* 0x00600000f004783b */ /* 0x000fee0000000200 */
[C---:B------:R-:W-:Y:S08]  /*3670*/  HMMA.16816.F32.BF16 R52, R100.reuse, R124, R52 ;  /* 0x0000007c6434723c */ /* 0x040ff00000041834 */
[----:B------:R-:W-:Y:S08]  /*3680*/  HMMA.16816.F32.BF16 R120, R100, R126, R120 ;  /* 0x0000007e6478723c */ /* 0x000ff00000041878 */
[----:B--2---:R-:W-:Y:S01]  /*3690*/  HMMA.16816.F32.BF16 R124, R8, R60, R56 ;  /* 0x0000003c087c723c */ /* 0x004fe20000041838 */
[----:B------:R-:W1:Y:S07]  /*36a0*/  LDSM.16.M88.4 R56, [R235] ;  /* 0x00000000eb38783b */ /* 0x000e6e0000000200 */
[----:B------:R-:W-:Y:S08]  /*36b0*/  HMMA.16816.F32.BF16 R108, R20, R128, R108 ;  /* 0x00000080146c723c */ /* 0x000ff0000004186c */
[-C--:B------:R-:W-:Y:S08]  /*36c0*/  HMMA.16816.F32.BF16 R112, R24, R130.reuse, R112 ;  /* 0x000000821870723c */ /* 0x080ff00000041870 */
[----:B------:R-:W-:Y:S08]  /*36d0*/  HMMA.16816.F32.BF16 R116, R20, R130, R116 ;  /* 0x000000821474723c */ /* 0x000ff00000041874 */
[-C--:B------:R-:W-:Y:S08]  /*36e0*/  HMMA.16816.F32.BF16 R80, R40, R84.reuse, R80 ;  /* 0x000000542850723c */ /* 0x080ff00000041850 */
[----:B------:R-:W-:Y:S08]  /*36f0*/  HMMA.16816.F32.BF16 R76, R36, R84, R76 ;  /* 0x00000054244c723c */ /* 0x000ff0000004184c */
[-C--:B------:R-:W-:Y:S08]  /*3700*/  HMMA.16816.F32.BF16 R68, R40, R86.reuse, R68 ;  /* 0x000000562844723c */ /* 0x080ff00000041844 */
[----:B------:R-:W-:Y:S01]  /*3710*/  HMMA.16816.F32.BF16 R72, R36, R86, R72 ;  /* 0x000000562448723c */ /* 0x000fe20000041848 */
[----:B------:R-:W-:Y:S07]  /*3720*/  LDSM.16.M88.4 R84, [R236] ;  /* 0x00000000ec54783b */ /* 0x000fee0000000200 */
[C---:B------:R-:W-:Y:S08]  /*3730*/  HMMA.16816.F32.BF16 R92, R100.reuse, R96, R92 ;  /* 0x00000060645c723c */ /* 0x040ff0000004185c */
[----:B------:R-:W-:Y:S01]  /*3740*/  HMMA.16816.F32.BF16 R88, R100, R98, R88 ;  /* 0x000000626458723c */ /* 0x000fe20000041858 */
[----:B------:R-:W2:Y:S07]  /*3750*/  LDSM.16.M88.4 R96, [R241+0x2800] ;  /* 0x00280000f160783b */ /* 0x000eae0000000200 */
[----:B------:R-:W-:Y:S08]  /*3760*/  HMMA.16816.F32.BF16 R108, R12, R104, R108 ;  /* 0x000000680c6c723c */ /* 0x000ff0000004186c */
[-C--:B------:R-:W-:Y:S08]  /*3770*/  HMMA.16816.F32.BF16 R112, R16, R106.reuse, R112 ;  /* 0x0000006a1070723c */ /* 0x080ff00000041870 */
[----:B------:R-:W-:Y:S08]  /*3780*/  HMMA.16816.F32.BF16 R116, R12, R106, R116 ;  /* 0x0000006a0c74723c */ /* 0x000ff00000041874 */
[-C--:B-1----:R-:W-:Y:S08]  /*3790*/  HMMA.16816.F32.BF16 R80, R24, R56.reuse, R80 ;  /* 0x000000381850723c */ /* 0x082ff00000041850 */
[----:B------:R-:W-:Y:S01]  /*37a0*/  HMMA.16816.F32.BF16 R100, R20, R56, R76 ;  /* 0x000000381464723c */ /* 0x000fe2000004184c */
[----:B------:R-:W1:Y:S07]  /*37b0*/  LDSM.16.M88.4 R76, [R238+0x800] ;  /* 0x00080000ee4c783b */ /* 0x000e6e0000000200 */
[-C--:B------:R-:W-:Y:S08]  /*37c0*/  HMMA.16816.F32.BF16 R68, R24, R58.reuse, R68 ;  /* 0x0000003a1844723c */ /* 0x080ff00000041844 */
[----:B------:R-:W-:Y:S01]  /*37d0*/  HMMA.16816.F32.BF16 R72, R20, R58, R72 ;  /* 0x0000003a1448723c */ /* 0x000fe20000041848 */
[----:B------:R-:W-:Y:S07]  /*37e0*/  LDSM.16.M88.4 R56, [R241+0x3000] ;  /* 0x00300000f138783b */ /* 0x000fee0000000200 */
[----:B------:R-:W-:Y:S08]  /*37f0*/  HMMA.16816.F32.BF16 R108, R4, R60, R108 ;  /* 0x0000003c046c723c */ /* 0x000ff0000004186c */
[-C--:B------:R-:W-:Y:S08]  /*3800*/  HMMA.16816.F32.BF16 R112, R8, R62.reuse, R112 ;  /* 0x0000003e0870723c */ /* 0x080ff00000041870 */
[----:B------:R-:W-:Y:S01]  /*3810*/  HMMA.16816.F32.BF16 R116, R4, R62, R116 ;  /* 0x0000003e0474723c */ /* 0x000fe20000041874 */
[----:B------:R-:W3:Y:S07]  /*3820*/  LDSM.16.M88.4 R60, [R250+0x3000] ;  /* 0x00300000fa3c783b */ /* 0x000eee0000000200 */
[-C--:B--2---:R-:W-:Y:S08]  /*3830*/  HMMA.16816.F32.BF16 R80, R16, R96.reuse, R80 ;  /* 0x000000601050723c */ /* 0x084ff00000041850 */
[----:B------:R-:W-:Y:S08]  /*3840*/  HMMA.16816.F32.BF16 R100, R12, R96, R100 ;  /* 0x000000600c64723c */ /* 0x000ff00000041864 */
[-C--:B------:R-:W-:Y:S08]  /*3850*/  HMMA.16816.F32.BF16 R68, R16, R98.reuse, R68 ;  /* 0x000000621044723c */ /* 0x080ff00000041844 */
[----:B------:R-:W-:Y:S08]  /*3860*/  HMMA.16816.F32.BF16 R72, R12, R98, R72 ;  /* 0x000000620c48723c */ /* 0x000ff00000041848 */
[----:B-1----:R-:W-:Y:S08]  /*3870*/  HMMA.16816.F32.BF16 R80, R8, R76, R80 ;  /* 0x0000004c0850723c */ /* 0x002ff00000041850 */
[-C--:B---3--:R-:W-:Y:S08]  /*3880*/  HMMA.16816.F32.BF16 R52, R40, R60.reuse, R52 ;  /* 0x0000003c2834723c */ /* 0x088ff00000041834 */
[----:B------:R-:W-:Y:S08]  /*3890*/  HMMA.16816.F32.BF16 R48, R36, R60, R48 ;  /* 0x0000003c2430723c */ /* 0x000ff00000041830 */
[----:B------:R-:W-:Y:S08]  /*38a0*/  HMMA.16816.F32.BF16 R100, R4, R76, R100 ;  /* 0x0000004c0464723c */ /* 0x000ff00000041864 */
[-C--:B------:R-:W-:Y:S08]  /*38b0*/  HMMA.16816.F32.BF16 R68, R8, R78.reuse, R68 ;  /* 0x0000004e0844723c */ /* 0x080ff00000041844 */
[----:B------:R-:W-:Y:S01]  /*38c0*/  HMMA.16816.F32.BF16 R72, R4, R78, R72 ;  /* 0x0000004e0448723c */ /* 0x000fe20000041848 */
[----:B------:R-:W1:Y:S01]  /*38d0*/  LDSM.16.M88.4 R76, [R250+0x3800] ;  /* 0x00380000fa4c783b */ /* 0x000e620000000200 */
[----:B------:R-:W-:-:S02]  /*38e0*/  FMUL.FTZ R80, R80, c[0x0][0x320] ;  /* 0x0000c80050507a20 */ /* 0x000fc40000410000 */
[----:B------:R-:W-:Y:S02]  /*38f0*/  FMUL.FTZ R81, R81, c[0x0][0x320] ;  /* 0x0000c80051517a20 */ /* 0x000fe40000410000 */
[----:B------:R-:W-:Y:S02]  /*3900*/  FMUL.FTZ R82, R82, c[0x0][0x320] ;  /* 0x0000c80052527a20 */ /* 0x000fe40000410000 */
[----:B------:R-:W-:Y:S01]  /*3910*/  FMUL.FTZ R83, R83, c[0x0][0x320] ;  /* 0x0000c80053537a20 */ /* 0x000fe20000410000 */
[----:B------:R-:W-:Y:S01]  /*3920*/  IADD3 R237, R242, 0x3800, RZ ;  /* 0x00003800f2ed7810 */ /* 0x000fe20007ffe0ff */
[----:B------:R-:W-:Y:S02]  /*3930*/  FMUL.FTZ R96, R114, c[0x0][0x320] ;  /* 0x0000c80072607a20 */ /* 0x000fe40000410000 */
[----:B------:R-:W-:Y:S01]  /*3940*/  FMUL.FTZ R97, R115, c[0x0][0x320] ;  /* 0x0000c80073617a20 */ /* 0x000fe20000410000 */
[----:B------:R-:W2:Y:S01]  /*3950*/  MUFU.TANH R98, R82 ;  /* 0x0000005200627308 */ /* 0x000ea20000002400 */
[----:B------:R-:W-:-:S02]  /*3960*/  FMUL.FTZ R114, R117, c[0x0][0x320] ;  /* 0x0000c80075727a20 */ /* 0x000fc40000410000 */
[----:B------:R-:W-:Y:S01]  /*3970*/  FMUL.FTZ R115, R118, c[0x0][0x320] ;  /* 0x0000c80076737a20 */ /* 0x000fe20000410000 */
[----:B------:R-:W-:Y:S04]  /*3980*/  HMMA.16816.F32.BF16 R52, R24, R84, R52 ;  /* 0x000000541834723c */ /* 0x000fe80000041834 */
[----:B------:R-:W3:Y:S04]  /*3990*/  MUFU.TANH R117, R80 ;  /* 0x0000005000757308 */ /* 0x000ee80000002400 */
[-C--:B------:R-:W-:Y:S04]  /*39a0*/  HMMA.16816.F32.BF16 R120, R40, R62.reuse, R120 ;  /* 0x0000003e2878723c */ /* 0x080fe80000041878 */
[----:B------:R-:W4:Y:S04]  /*39b0*/  MUFU.TANH R118, R81 ;  /* 0x0000005100767308 */ /* 0x000f280000002400 */
[----:B------:R-:W-:Y:S01]  /*39c0*/  HMMA.16816.F32.BF16 R44, R36, R62, R44 ;  /* 0x0000003e242c723c */ /* 0x000fe2000004182c */
[----:B------:R-:W2:Y:S03]  /*39d0*/  LDSM.16.M88.4 R60, [R237] ;  /* 0x00000000ed3c783b */ /* 0x000ea60000000200 */
[----:B------:R1:W1:Y:S04]  /*39e0*/  MUFU.TANH R99, R83 ;  /* 0x0000005300637308 */ /* 0x0002680000002400 */
[----:B-1----:R-:W-:Y:S01]  /*39f0*/  HMMA.16816.F32.BF16 R80, R20, R84, R48 ;  /* 0x000000541450723c */ /* 0x002fe20000041830 */
[----:B------:R-:W-:Y:S01]  /*3a00*/  FMUL.FTZ R68, R68, c[0x0][0x320] ;  /* 0x0000c80044447a20 */ /* 0x000fe20000410000 */
[----:B------:R-:W1:Y:S01]  /*3a10*/  LDSM.16.M88.4 R48, [R238+0x1000] ;  /* 0x00100000ee30783b */ /* 0x000e620000000200 */
[----:B------:R-:W-:-:S05]  /*3a20*/  FMUL.FTZ R69, R69, c[0x0][0x320] ;  /* 0x0000c80045457a20 */ /* 0x000fca0000410000 */
[-C--:B------:R-:W-:Y:S01]  /*3a30*/  HMMA.16816.F32.BF16 R32, R36, R76.reuse, R32 ;  /* 0x0000004c2420723c */ /* 0x080fe20000041820 */
[----:B------:R-:W-:Y:S02]  /*3a40*/  FMUL.FTZ R84, R101, c[0x0][0x320] ;  /* 0x0000c80065547a20 */ /* 0x000fe40000410000 */
[----:B------:R-:W-:Y:S02]  /*3a50*/  FMUL.FTZ R85, R102, c[0x0][0x320] ;  /* 0x0000c80066557a20 */ /* 0x000fe40000410000 */
[----:B------:R-:W-:Y:S01]  /*3a60*/  FMUL.FTZ R101, R103, c[0x0][0x320] ;  /* 0x0000c80067657a20 */ /* 0x000fe20000410000 */
[----:B------:R-:W1:Y:S02]  /*3a70*/  MUFU.TANH R102, R68 ;  /* 0x0000004400667308 */ /* 0x000e640000002400 */
[C---:B------:R-:W-:Y:S06]  /*3a80*/  HMMA.16816.F32.BF16 R92, R40.reuse, R76, R92 ;  /* 0x0000004c285c723c */ /* 0x040fec000004185c */
[----:B------:R1:W1:Y:S02]  /*3a90*/  MUFU.TANH R103, R69 ;  /* 0x0000004500677308 */ /* 0x0002640000002400 */
[----:B------:R-:W-:Y:S01]  /*3aa0*/  HMMA.16816.F32.BF16 R88, R40, R78, R88 ;  /* 0x0000004e2858723c */ /* 0x000fe20000041858 */
[----:B------:R-:W-:Y:S07]  /*3ab0*/  LDSM.16.M88.4 R40, [R238+0x1800] ;  /* 0x00180000ee28783b */ /* 0x000fee0000000200 */
[-C--:B------:R-:W-:Y:S08]  /*3ac0*/  HMMA.16816.F32.BF16 R52, R16, R56.reuse, R52 ;  /* 0x000000381034723c */ /* 0x080ff00000041834 */
[----:B------:R-:W-:Y:S07]  /*3ad0*/  HMMA.16816.F32.BF16 R80, R12, R56, R80 ;  /* 0x000000380c50723c */ /* 0x000fee0000041850 */
[----:B------:R-:W-:Y:S01]  /*3ae0*/  FMUL.FTZ R56, R70, c[0x0][0x320] ;  /* 0x0000c80046387a20 */ /* 0x000fe20000410000 */
[----:B------:R-:W-:Y:S01]  /*3af0*/  HMMA.16816.F32.BF16 R28, R36, R78, R28 ;  /* 0x0000004e241c723c */ /* 0x000fe2000004181c */
[----:B------:R-:W-:-:S02]  /*3b00*/  FMUL.FTZ R57, R71, c[0x0][0x320] ;  /* 0x0000c80047397a20 */ /* 0x000fc40000410000 */
[----:B-1----:R-:W1:Y:S05]  /*3b10*/  LDSM.16.M88.4 R68, [R241+0x3800] ;  /* 0x00380000f144783b */ /* 0x002e6a0000000200 */
[C---:B--2---:R-:W-:Y:S08]  /*3b20*/  HMMA.16816.F32.BF16 R32, R20.reuse, R60, R32 ;  /* 0x0000003c1420723c */ /* 0x044ff00000041820 */
[-C--:B------:R-:W-:Y:S08]  /*3b30*/  HMMA.16816.F32.BF16 R44, R20, R86.reuse, R44 ;  /* 0x00000056142c723c */ /* 0x080ff0000004182c */
[C---:B------:R-:W-:Y:S08]  /*3b40*/  HMMA.16816.F32.BF16 R120, R24.reuse, R86, R120 ;  /* 0x000000561878723c */ /* 0x040ff00000041878 */
[C---:B------:R-:W-:Y:S08]  /*3b50*/  HMMA.16816.F32.BF16 R92, R24.reuse, R60, R92 ;  /* 0x0000003c185c723c */ /* 0x040ff0000004185c */
[-C--:B------:R-:W-:Y:S08]  /*3b60*/  HMMA.16816.F32.BF16 R88, R24, R62.reuse, R88 ;  /* 0x0000003e1858723c */ /* 0x080ff00000041858 */
[----:B------:R-:W-:Y:S08]  /*3b70*/  HMMA.16816.F32.BF16 R28, R20, R62, R28 ;  /* 0x0000003e141c723c */ /* 0x000ff0000004181c */
[-C--:B------:R-:W-:Y:S08]  /*3b80*/  HMMA.16816.F32.BF16 R52, R8, R48.reuse, R52 ;  /* 0x000000300834723c */ /* 0x080ff00000041834 */
[----:B------:R-:W-:Y:S01]  /*3b90*/  HMMA.16816.F32.BF16 R80, R4, R48, R80 ;  /* 0x000000300450723c */ /* 0x000fe20000041850 */
[----:B------:R-:W-:-:S02]  /*3ba0*/  FMUL.FTZ R107, R108, c[0x0][0x320] ;  /* 0x0000c8006c6b7a20 */ /* 0x000fc40000410000 */
[----:B------:R-:W-:Y:S02]  /*3bb0*/  FMUL.FTZ R0, R124, c[0x0][0x320] ;  /* 0x0000c8007c007a20 */ /* 0x000fe40000410000 */
[----:B------:R-:W-:Y:S02]  /*3bc0*/  FMUL.FTZ R104, R125, c[0x0][0x320] ;  /* 0x0000c8007d687a20 */ /* 0x000fe40000410000 */
[----:B------:R-:W-:Y:S01]  /*3bd0*/  FMUL.FTZ R105, R126, c[0x0][0x320] ;  /* 0x0000c8007e697a20 */ /* 0x000fe20000410000 */
[----:B-1----:R-:W-:Y:S01]  /*3be0*/  HMMA.16816.F32.BF16 R32, R12, R68, R32 ;  /* 0x000000440c20723c */ /* 0x002fe20000041820 */
[----:B------:R-:W-:Y:S02]  /*3bf0*/  FMUL.FTZ R106, R127, c[0x0][0x320] ;  /* 0x0000c8007f6a7a20 */ /* 0x000fe40000410000 */
[----:B------:R-:W-:Y:S02]  /*3c00*/  FMUL.FTZ R100, R100, c[0x0][0x320] ;  /* 0x0000c80064647a20 */ /* 0x000fe40000410000 */
[----:B------:R-:W-:-:S02]  /*3c10*/  FMUL.FTZ R72, R72, c[0x0][0x320] ;  /* 0x0000c80048487a20 */ /* 0x000fc40000410000 */
[----:B------:R-:W-:Y:S01]  /*3c20*/  FMUL.FTZ R73, R73, c[0x0][0x320] ;  /* 0x0000c80049497a20 */ /* 0x000fe20000410000 */
[----:B------:R-:W-:Y:S01]  /*3c30*/  HMMA.16816.F32.BF16 R44, R12, R58, R44 ;  /* 0x0000003a0c2c723c */ /* 0x000fe2000004182c */
[----:B-----5:R-:W-:Y:S01]  /*3c40*/  ISETP.GT.AND P0, PT, R3, R146, PT ;  /* 0x000000920300720c */ /* 0x020fe20003f04270 */
[----:B------:R-:W1:Y:S01]  /*3c50*/  MUFU.TANH R96, R96 ;  /* 0x0000006000607308 */ /* 0x000e620000002400 */
[----:B------:R-:W-:-:S05]  /*3c60*/  DEPBAR.LE SB0, 0x0 ;  /* 0x000080000000791a */ /* 0x000fca0000000000 */
[C---:B------:R-:W-:Y:S08]  /*3c70*/  HMMA.16816.F32.BF16 R120, R16.reuse, R58, R120 ;  /* 0x0000003a1078723c */ /* 0x040ff00000041878 */
[C---:B------:R-:W-:Y:S08]  /*3c80*/  HMMA.16816.F32.BF16 R92, R16.reuse, R68, R92 ;  /* 0x00000044105c723c */ /* 0x040ff0000004185c */
[-C--:B------:R-:W-:Y:S08]  /*3c90*/  HMMA.16816.F32.BF16 R88, R16, R70.reuse, R88 ;  /* 0x000000461058723c */ /* 0x080ff00000041858 */
[----:B------:R-:W-:Y:S08]  /*3ca0*/  HMMA.16816.F32.BF16 R28, R12, R70, R28 ;  /* 0x000000460c1c723c */ /* 0x000ff0000004181c */
[C---:B------:R-:W-:Y:S08]  /*3cb0*/  HMMA.16816.F32.BF16 R32, R4.reuse, R40, R32 ;  /* 0x000000280420723c */ /* 0x040ff00000041820 */
[-C--:B------:R-:W-:Y:S08]  /*3cc0*/  HMMA.16816.F32.BF16 R44, R4, R50.reuse, R44 ;  /* 0x00000032042c723c */ /* 0x080ff0000004182c */
[C---:B------:R-:W-:Y:S08]  /*3cd0*/  HMMA.16816.F32.BF16 R120, R8.reuse, R50, R120 ;  /* 0x000000320878723c */ /* 0x040ff00000041878 */
[C---:B------:R-:W-:Y:S08]  /*3ce0*/  HMMA.16816.F32.BF16 R92, R8.reuse, R40, R92 ;  /* 0x00000028085c723c */ /* 0x040ff0000004185c */
[-C--:B------:R-:W-:Y:S08]  /*3cf0*/  HMMA.16816.F32.BF16 R88, R8, R42.reuse, R88 ;  /* 0x0000002a0858723c */ /* 0x080ff00000041858 */
[----:B------:R-:W-:Y:S01]  /*3d00*/  HMMA.16816.F32.BF16 R28, R4, R42, R28 ;  /* 0x0000002a041c723c */ /* 0x000fe2000004181c */
[----:B------:R-:W-:-:S02]  /*3d10*/  FMUL.FTZ R108, R109, c[0x0][0x320] ;  /* 0x0000c8006d6c7a20 */ /* 0x000fc40000410000 */
[----:B------:R-:W-:Y:S02]  /*3d20*/  FMUL.FTZ R52, R52, c[0x0][0x320] ;  /* 0x0000c80034347a20 */ /* 0x000fe40000410000 */
[----:B------:R-:W-:Y:S02]  /*3d30*/  FMUL.FTZ R53, R53, c[0x0][0x320] ;  /* 0x0000c80035357a20 */ /* 0x000fe40000410000 */
[----:B------:R-:W-:Y:S02]  /*3d40*/  FMUL.FTZ R109, R110, c[0x0][0x320] ;  /* 0x0000c8006e6d7a20 */ /* 0x000fe40000410000 */
[----:B------:R-:W-:Y:S02]  /*3d50*/  FMUL.FTZ R32, R32, c[0x0][0x320] ;  /* 0x0000c80020207a20 */ /* 0x000fe40000410000 */
[----:B------:R-:W-:Y:S02]  /*3d60*/  FMUL.FTZ R110, R111, c[0x0][0x320] ;  /* 0x0000c8006f6e7a20 */ /* 0x000fe40000410000 */
[----:B------:R-:W-:-:S02]  /*3d70*/  FMUL.FTZ R111, R112, c[0x0][0x320] ;  /* 0x0000c800706f7a20 */ /* 0x000fc40000410000 */
[----:B------:R-:W-:Y:S02]  /*3d80*/  FMUL.FTZ R48, R74, c[0x0][0x320] ;  /* 0x0000c8004a307a20 */ /* 0x000fe40000410000 */
[----:B------:R-:W-:Y:S01]  /*3d90*/  FMUL.FTZ R49, R75, c[0x0][0x320] ;  /* 0x0000c8004b317a20 */ /* 0x000fe20000410000 */
[----:B------:R2:W1:Y:S01]  /*3da0*/  MUFU.TANH R74, R52 ;  /* 0x00000034004a7308 */ /* 0x0004620000002400 */
[----:B------:R-:W-:Y:S02]  /*3db0*/  FMUL.FTZ R112, R113, c[0x0][0x320] ;  /* 0x0000c80071707a20 */ /* 0x000fe40000410000 */
[----:B------:R-:W-:Y:S02]  /*3dc0*/  FMUL.FTZ R113, R116, c[0x0][0x320] ;  /* 0x0000c80074717a20 */ /* 0x000fe40000410000 */
[----:B------:R-:W-:-:S03]  /*3dd0*/  FMUL.FTZ R20, R46, c[0x0][0x320] ;  /* 0x0000c8002e147a20 */ /* 0x000fc60000410000 */
[----:B------:R5:W1:Y:S01]  /*3de0*/  MUFU.TANH R75, R53 ;  /* 0x00000035004b7308 */ /* 0x000a620000002400 */
[----:B------:R-:W-:Y:S02]  /*3df0*/  FMUL.FTZ R116, R119, c[0x0][0x320] ;  /* 0x0000c80077747a20 */ /* 0x000fe40000410000 */
[----:B------:R-:W-:Y:S02]  /*3e00*/  FMUL.FTZ R58, R81, c[0x0][0x320] ;  /* 0x0000c800513a7a20 */ /* 0x000fe40000410000 */
[----:B------:R-:W-:Y:S02]  /*3e10*/  FMUL.FTZ R50, R83, c[0x0][0x320] ;  /* 0x0000c80053327a20 */ /* 0x000fe40000410000 */
[----:B------:R-:W-:Y:S01]  /*3e20*/  FMUL.FTZ R51, R120, c[0x0][0x320] ;  /* 0x0000c80078337a20 */ /* 0x000fe20000410000 */
[----:B------:R1:W1:Y:S01]  /*3e30*/  MUFU.TANH R40, R32 ;  /* 0x0000002000287308 */ /* 0x0002620000002400 */
[----:B--2---:R-:W-:Y:S02]  /*3e40*/  FMUL.FTZ R52, R54, c[0x0][0x320] ;  /* 0x0000c80036347a20 */ /* 0x004fe40000410000 */
[----:B------:R-:W-:-:S02]  /*3e50*/  FMUL.FTZ R54, R80, c[0x0][0x320] ;  /* 0x0000c80050367a20 */ /* 0x000fc40000410000 */
[----:B------:R-:W-:Y:S02]  /*3e60*/  FMUL.FTZ R36, R121, c[0x0][0x320] ;  /* 0x0000c80079247a20 */ /* 0x000fe40000410000 */
[----:B------:R-:W-:Y:S02]  /*3e70*/  FMUL.FTZ R25, R122, c[0x0][0x320] ;  /* 0x0000c8007a197a20 */ /* 0x000fe40000410000 */
[----:B-----5:R-:W-:Y:S02]  /*3e80*/  FMUL.FTZ R53, R55, c[0x0][0x320] ;  /* 0x0000c80037357a20 */ /* 0x020fe40000410000 */
[----:B------:R-:W-:Y:S02]  /*3e90*/  FMUL.FTZ R55, R82, c[0x0][0x320] ;  /* 0x0000c80052377a20 */ /* 0x000fe40000410000 */
[----:B------:R-:W-:Y:S02]  /*3ea0*/  FMUL.FTZ R79, R123, c[0x0][0x320] ;  /* 0x0000c8007b4f7a20 */ /* 0x000fe40000410000 */
[----:B------:R-:W-:-:S02]  /*3eb0*/  FMUL.FTZ R37, R44, c[0x0][0x320] ;  /* 0x0000c8002c257a20 */ /* 0x000fc40000410000 */
[----:B------:R-:W-:Y:S02]  /*3ec0*/  FMUL.FTZ R26, R45, c[0x0][0x320] ;  /* 0x0000c8002d1a7a20 */ /* 0x000fe40000410000 */
[----:B------:R-:W-:Y:S02]  /*3ed0*/  FMUL.FTZ R27, R47, c[0x0][0x320] ;  /* 0x0000c8002f1b7a20 */ /* 0x000fe40000410000 */
[----:B------:R-:W-:Y:S02]  /*3ee0*/  FMUL.FTZ R19, R92, c[0x0][0x320] ;  /* 0x0000c8005c137a20 */ /* 0x000fe40000410000 */
[----:B------:R-:W-:Y:S02]  /*3ef0*/  FMUL.FTZ R18, R93, c[0x0][0x320] ;  /* 0x0000c8005d127a20 */ /* 0x000fe40000410000 */
[----:B------:R-:W-:Y:S02]  /*3f00*/  FMUL.FTZ R78, R94, c[0x0][0x320] ;  /* 0x0000c8005e4e7a20 */ /* 0x000fe40000410000 */
[----:B------:R-:W-:-:S02]  /*3f10*/  FMUL.FTZ R77, R95, c[0x0][0x320] ;  /* 0x0000c8005f4d7a20 */ /* 0x000fc40000410000 */
[----:B-1----:R-:W-:Y:S02]  /*3f20*/  FMUL.FTZ R32, R33, c[0x0][0x320] ;  /* 0x0000c80021207a20 */ /* 0x002fe40000410000 */
[----:B------:R-:W-:Y:S02]  /*3f30*/  FMUL.FTZ R11, R34, c[0x0][0x320] ;  /* 0x0000c800220b7a20 */ /* 0x000fe40000410000 */
[----:B------:R-:W-:Y:S02]  /*3f40*/  FMUL.FTZ R10, R35, c[0x0][0x320] ;  /* 0x0000c800230a7a20 */ /* 0x000fe40000410000 */
[----:B------:R-:W-:Y:S02]  /*3f50*/  FMUL.FTZ R17, R88, c[0x0][0x320] ;  /* 0x0000c80058117a20 */ /* 0x000fe40000410000 */
[----:B------:R-:W-:Y:S02]  /*3f60*/  FMUL.FTZ R16, R89, c[0x0][0x320] ;  /* 0x0000c80059107a20 */ /* 0x000fe40000410000 */
[----:B------:R-:W-:-:S02]  /*3f70*/  FMUL.FTZ R76, R90, c[0x0][0x320] ;  /* 0x0000c8005a4c7a20 */ /* 0x000fc40000410000 */
[----:B------:R-:W-:Y:S02]  /*3f80*/  FMUL.FTZ R46, R91, c[0x0][0x320] ;  /* 0x0000c8005b2e7a20 */ /* 0x000fe40000410000 */
[----:B------:R-:W-:Y:S02]  /*3f90*/  FMUL.FTZ R28, R28, c[0x0][0x320] ;  /* 0x0000c8001c1c7a20 */ /* 0x000fe40000410000 */
[----:B------:R-:W-:Y:S02]  /*3fa0*/  FMUL.FTZ R29, R29, c[0x0][0x320] ;  /* 0x0000c8001d1d7a20 */ /* 0x000fe40000410000 */
[----:B------:R-:W-:Y:S02]  /*3fb0*/  FMUL.FTZ R30, R30, c[0x0][0x320] ;  /* 0x0000c8001e1e7a20 */ /* 0x000fe40000410000 */
[----:B------:R-:W-:Y:S01]  /*3fc0*/  FMUL.FTZ R31, R31, c[0x0][0x320] ;  /* 0x0000c8001f1f7a20 */ /* 0x000fe20000410000 */
[----:B------:R-:W1:Y:S08]  /*3fd0*/  MUFU.TANH R0, R0 ;  /* 0x0000000000007308 */ /* 0x000e700000002400 */
[----:B------:R-:W2:Y:S08]  /*3fe0*/  MUFU.TANH R104, R104 ;  /* 0x0000006800687308 */ /* 0x000eb00000002400 */
[----:B------:R-:W1:Y:S08]  /*3ff0*/  MUFU.TANH R105, R105 ;  /* 0x0000006900697308 */ /* 0x000e700000002400 */
        /* <DEDUP_REMOVED lines=47> */
[----:B------:R1:W1:Y:S08]  /*42f0*/  MUFU.TANH R33, R28 ;  /* 0x0000001c00217308 */ /* 0x0002700000002400 */
[----:B------:R1:W1:Y:S08]  /*4300*/  MUFU.TANH R47, R29 ;  /* 0x0000001d002f7308 */ /* 0x0002700000002400 */
[----:B------:R1:W1:Y:S08]  /*4310*/  MUFU.TANH R45, R30 ;  /* 0x0000001e002d7308 */ /* 0x0002700000002400 */
[----:B------:R1:W1:Y:S01]  /*4320*/  MUFU.TANH R44, R31 ;  /* 0x0000001f002c7308 */ /* 0x0002620000002400 */
[----:B------:R-:W-:Y:S01]  /*4330*/  BSSY B0, `(.L_x_1230) ;  /* 0x0000056000007945 */ /* 0x000fe20003800000 */
[----:B------:R-:W-:Y:S01]  /*4340*/  BAR.SYNC.DEFER_BLOCKING 0x0 ;  /* 0x0000000000007b1d */ /* 0x000fe20000010000 */
[----:B------:R-:W-:-:S02]  /*4350*/  ISETP.GT.AND P1, PT, R66, 0x3f, PT ;  /* 0x0000003f4200780c */ /* 0x000fc40003f24270 */
[C---:B------:R-:W-:Y:S02]  /*4360*/  IADD3 R234, R242.reuse, 0x1800, RZ ;  /* 0x00001800f2ea7810 */ /* 0x040fe40007ffe0ff */
[C---:B------:R-:W-:Y:S02]  /*4370*/  IADD3 R233, R242.reuse, 0x1000, RZ ;  /* 0x00001000f2e97810 */ /* 0x040fe40007ffe0ff */
[----:B------:R-:W-:Y:S01]  /*4380*/  IADD3 R232, R242, 0x800, RZ ;  /* 0x00000800f2e87810 */ /* 0x000fe20007ffe0ff */
[----:B------:R-:W-:Y:S05]  /*4390*/  @!P0 BRA `(.L_x_1231) ;  /* 0x000004f000008947 */ /* 0x000fea0003800000 */
[----:B--234-:R-:W-:Y:S01]  /*43a0*/  IMAD R4, R3, 0x40, R143 ;  /* 0x0000004003047824 */ /* 0x01cfe200078e028f */
[----:B------:R-:W-:-:S04]  /*43b0*/  MOV R13, RZ ;  /* 0x000000ff000d7202 */ /* 0x000fc80000000f00 */
[----:B------:R-:W-:-:S05]  /*43c0*/  IADD3 R66, R4, -0x40, R66 ;  /* 0xffffffc004427810 */ /* 0x000fca0007ffe042 */
[----:B------:R-:W-:-:S04]  /*43d0*/  @P3 IMAD.HI.U32 R5, R66, c[0x0][0x2bc], RZ ;  /* 0x0000af0042053a27 */ /* 0x000fc800078e00ff */
[----:B------:R-:W-:Y:S01]  /*43e0*/  IMAD.MOV.U32 R4, RZ, RZ, R66 ;  /* 0x000000ffff047224 */ /* 0x000fe200078e0042 */
        /* <DEDUP_REMOVED lines=9> */
[----:B------:R-:W-:Y:S01]  /*4480*/  SHF.R.S32.HI R4, RZ, 0x1f, R12 ;  /* 0x0000001fff047819 */ /* 0x000fe2000001140c */
[----:B------:R3:W-:Y:S04]  /*4490*/  STL [R1+0xb8], R12 ;  /* 0x0000b80c01007387 */ /* 0x0007e80000100800 */
[----:B------:R-:W-:-:S04]  /*44a0*/  IMAD R4, R4, c[0x0][0x1e0], RZ ;  /* 0x0000780004047a24 */ /* 0x000fc800078e02ff */
[----:B------:R-:W-:-:S05]  /*44b0*/  IMAD R4, R12, c[0x0][0x1e4], R4 ;  /* 0x000079000c047a24 */ /* 0x000fca00078e0204 */
[----:B------:R-:W-:Y:S02]  /*44c0*/  IADD3 R7, R7, R4, RZ ;  /* 0x0000000407077210 */ /* 0x000fe40007ffe0ff */
[----:B--2---:R-:W-:-:S03]  /*44d0*/  SHF.R.S32.HI R4, RZ, 0x1f, R13 ;  /* 0x0000001fff047819 */ /* 0x004fc6000001140d */
[----:B------:R-:W-:Y:S01]  /*44e0*/  IMAD.WIDE.U32 R6, R13, c[0x0][0x1f0], R6 ;  /* 0x00007c000d067a25 */ /* 0x000fe200078e0006 */
[----:B------:R2:W-:Y:S03]  /*44f0*/  STL [R1+0xb4], R13 ;  /* 0x0000b40d01007387 */ /* 0x0005e60000100800 */
[----:B------:R-:W-:Y:S01]  /*4500*/  IMAD R4, R4, c[0x0][0x1f0], RZ ;  /* 0x00007c0004047a24 */ /* 0x000fe200078e02ff */
[----:B---3--:R-:W-:-:S03]  /*4510*/  IADD3 R12, P2, R140, R6, RZ ;  /* 0x000000068c0c7210 */ /* 0x008fc60007f5e0ff */
[----:B------:R-:W-:-:S05]  /*4520*/  IMAD R4, R13, c[0x0][0x1f4], R4 ;  /* 0x00007d000d047a24 */ /* 0x000fca00078e0204 */
[----:B------:R-:W-:Y:S02]  /*4530*/  IADD3.X R4, R139, R7, R4, P2, !PT ;  /* 0x000000078b047210 */ /* 0x000fe400017fe404 */
[----:B--2---:R-:W-:-:S04]  /*4540*/  LEA R13, P0, R12, c[0x0][0x1c8], 0x1 ;  /* 0x000072000c0d7a11 */ /* 0x004fc800078008ff */
[----:B------:R-:W-:Y:S01]  /*4550*/  LEA.HI.X R12, R12, c[0x0][0x1cc], R4, 0x1, P0 ;  /* 0x000073000c0c7a11 */ /* 0x000fe200000f0c04 */
[----:B------:R-:W-:Y:S06]  /*4560*/  BRA.DIV ~URZ, `(.L_x_1232) ;  /* 0x0000f8e27f007947 */ /* 0x000fec000b800000 */
[----:B------:R2:W3:Y:S02]  /*4570*/  SHFL.IDX PT, R14, R12, RZ, 0x181f ;  /* 0x00181fff0c0e7589 */ /* 0x0004e400000e0000 */
.L_x_1286:
[----:B------:R-:W-:Y:S05]  /*4580*/  BRA.DIV ~URZ, `(.L_x_1233) ;  /* 0x0000f9327f007947 */ /* 0x000fea000b800000 */
[----:B------:R-:W4:Y:S04]  /*4590*/  LDL R22, [R1+0x18] ;  /* 0x0000180001167983 */ /* 0x000f280000100800 */
[----:B------:R-:W5:Y:S04]  /*45a0*/  LDL R9, [R1+0x4] ;  /* 0x0000040001097983 */ /* 0x000f680000100800 */
[----:B--2---:R-:W2:Y:S04]  /*45b0*/  LDL R24, [R1+0x8] ;  /* 0x0000080001187983 */ /* 0x004ea80000100800 */
[----:B------:R-:W3:Y:S04]  /*45c0*/  SHFL.IDX PT, R8, R13, RZ, 0x181f ;  /* 0x00181fff0d087589 */ /* 0x000ee800000e0000 */
[----:B------:R-:W1:Y:S04]  /*45d0*/  SHFL.IDX PT, R6, R13, 0x1, 0x181f ;  /* 0x00381f000d067f89 */ /* 0x000e6800000e0000 */
[----:B------:R-:W1:Y:S04]  /*45e0*/  SHFL.IDX PT, R7, R12, 0x1, 0x181f ;  /* 0x00381f000c077f89 */ /* 0x000e6800000e0000 */
[----:B------:R-:W1:Y:S04]  /*45f0*/  SHFL.IDX PT, R4, R13, 0x2, 0x181f ;  /* 0x00581f000d047f89 */ /* 0x000e6800000e0000 */
[----:B------:R-:W1:Y:S04]  /*4600*/  SHFL.IDX PT, R5, R12, 0x2, 0x181f ;  /* 0x00581f000c057f89 */ /* 0x000e6800000e0000 */
[----:B------:R-:W1:Y:S02]  /*4610*/  SHFL.IDX PT, R12, R12, 0x3, 0x181f ;  /* 0x00781f000c0c7f89 */ /* 0x000e6400000e0000 */
[----:B-1-3--:R-:W-:-:S02]  /*4620*/  IADD3 R28, P5, R8, R138, RZ ;  /* 0x0000008a081c7210 */ /* 0x00afc40007fbe0ff */
[----:B------:R-:W1:Y:S03]  /*4630*/  SHFL.IDX PT, R13, R13, 0x3, 0x181f ;  /* 0x00781f000d0d7f89 */ /* 0x000e6600000e0000 */
[----:B------:R-:W-:Y:S01]  /*4640*/  IMAD.X R29, R14, 0x1, R137, P5 ;  /* 0x000000010e1d7824 */ /* 0x000fe200028e0689 */
[----:B----4-:R-:W-:Y:S02]  /*4650*/  ISETP.GE.AND P2, PT, R22, c[0x0][0x1d4], PT ;  /* 0x0000750016007a0c */ /* 0x010fe40003f46270 */
[-C--:B------:R-:W-:Y:S02]  /*4660*/  IADD3 R22, P6, R8, R136.reuse, RZ ;  /* 0x0000008808167210 */ /* 0x080fe40007fde0ff */
[----:B-----5:R-:W-:Y:S02]  /*4670*/  ISETP.GE.AND P0, PT, R9, c[0x0][0x1d4], PT ;  /* 0x0000750009007a0c */ /* 0x020fe40003f06270 */
[----:B------:R-:W-:Y:S01]  /*4680*/  SEL R21, RZ, 0x10, P2 ;  /* 0x00000010ff157807 */ /* 0x000fe20001000000 */
[----:B------:R-:W-:Y:S01]  /*4690*/  IMAD.X R23, R14, 0x1, R67, P6 ;  /* 0x000000010e177824 */ /* 0x000fe200030e0643 */
[----:B------:R-:W-:-:S02]  /*46a0*/  IADD3 R8, P6, R6, R136, RZ ;  /* 0x0000008806087210 */ /* 0x000fc40007fde0ff */
[----:B------:R-:W-:-:S03]  /*46b0*/  IADD3 R14, P5, R6, R138, RZ ;  /* 0x0000008a060e7210 */ /* 0x000fc60007fbe0ff */
[C---:B------:R-:W-:Y:S01]  /*46c0*/  IMAD.X R9, R7.reuse, 0x1, R67, P6 ;  /* 0x0000000107097824 */ /* 0x040fe200030e0643 */
[C---:B------:R-:W-:Y:S01]  /*46d0*/  IADD3 R6, P6, R4.reuse, R136, RZ ;  /* 0x0000008804067210 */ /* 0x040fe20007fde0ff */
[----:B------:R-:W-:Y:S01]  /*46e0*/  IMAD.X R15, R7, 0x1, R137, P5 ;  /* 0x00000001070f7824 */ /* 0x000fe200028e0689 */
[----:B------:R-:W-:Y:S01]  /*46f0*/  IADD3 R4, P5, R4, R138, RZ ;  /* 0x0000008a04047210 */ /* 0x000fe20007fbe0ff */
[----:B--2---:R2:W-:Y:S02]  /*4700*/  LDGSTS.E.BYPASS.LTC128B.128 [R24+0x4100], [R22.64], !P2 ;  /* 0x0410000016187fae */ /* 0x0045e4000d101d48 */
[C---:B------:R-:W-:Y:S02]  /*4710*/  IMAD.X R7, R5.reuse, 0x1, R67, P6 ;  /* 0x0000000105077824 */ /* 0x040fe400030e0643 */
[----:B------:R-:W-:Y:S01]  /*4720*/  IMAD.X R5, R5, 0x1, R137, P5 ;  /* 0x0000000105057824 */ /* 0x000fe200028e0689 */
[----:B------:R2:W-:Y:S04]  /*4730*/  LDGSTS.E.BYPASS.LTC128B.128 [R24+0x6100], [R28.64], !P0 ;  /* 0x061000001c187fae */ /* 0x0005e8000c101d48 */
[----:B------:R2:W-:Y:S04]  /*4740*/  LDGSTS.E.BYPASS.LTC128B.128 [R24+0x4900], [R8.64], !P2 ;  /* 0x0490000008187fae */ /* 0x0005e8000d101d48 */
[----:B------:R3:W-:Y:S04]  /*4750*/  LDGSTS.E.BYPASS.LTC128B.128 [R24+0x6900], [R14.64], !P0 ;  /* 0x069000000e187fae */ /* 0x0007e8000c101d48 */
[----:B------:R2:W-:Y:S04]  /*4760*/  LDGSTS.E.BYPASS.LTC128B.128 [R24+0x5100], [R6.64], !P2 ;  /* 0x0510000006187fae */ /* 0x0005e8000d101d48 */
[----:B------:R2:W-:Y:S01]  /*4770*/  LDGSTS.E.BYPASS.LTC128B.128 [R24+0x7100], [R4.64], !P0 ;  /* 0x0710000004187fae */ /* 0x0005e2000c101d48 */
[----:B---3--:R-:W-:-:S03]  /*4780*/  SEL R15, RZ, 0x10, P0 ;  /* 0x00000010ff0f7807 */ /* 0x008fc60000000000 */
.L_x_1287:
[----:B-12---:R-:W2:Y:S01]  /*4790*/  LDL R8, [R1+0x8] ;  /* 0x0000080001087983 */ /* 0x006ea20000100800 */
[----:B------:R-:W-:-:S02]  /*47a0*/  IADD3 R5, -R21, 0x10, RZ ;  /* 0x0000001015057810 */ /* 0x000fc40007ffe1ff */
[----:B------:R-:W-:Y:S02]  /*47b0*/  IADD3 R4, -R15, 0x10, RZ ;  /* 0x000000100f047810 */ /* 0x000fe40007ffe1ff */
[----:B------:R-:W-:Y:S02]  /*47c0*/  LOP3.LUT R5, R5, 0xf, RZ, 0xc0, !PT ;  /* 0x0000000f05057812 */ /* 0x000fe400078ec0ff */
[----:B------:R-:W-:Y:S02]  /*47d0*/  ISETP.NE.U32.AND P6, PT, R21, RZ, PT ;  /* 0x000000ff1500720c */ /* 0x000fe40003fc5070 */
[----:B------:R-:W-:Y:S02]  /*47e0*/  IADD3 R6, P2, P0, R5, R13, R136 ;  /* 0x0000000d05067210 */ /* 0x000fe4000785e088 */
[----:B------:R-:W-:Y:S02]  /*47f0*/  LOP3.LUT R4, R4, 0xf, RZ, 0xc0, !PT ;  /* 0x0000000f04047812 */ /* 0x000fe400078ec0ff */
[----:B------:R-:W-:-:S02]  /*4800*/  ISETP.NE.U32.AND P5, PT, R15, RZ, PT ;  /* 0x000000ff0f00720c */ /* 0x000fc40003fa5070 */
[----:B------:R-:W-:Y:S02]  /*4810*/  IADD3.X R7, RZ, R12, R67, P2, P0 ;  /* 0x0000000cff077210 */ /* 0x000fe400017e0443 */
[----:B------:R-:W-:-:S04]  /*4820*/  IADD3 R4, P2, P0, R4, R13, R138 ;  /* 0x0000000d04047210 */ /* 0x000fc8000785e08a */
[----:B------:R-:W-:Y:S01]  /*4830*/  IADD3.X R5, RZ, R12, R137, P2, P0 ;  /* 0x0000000cff057210 */ /* 0x000fe200017e0489 */
[----:B------:R-:W-:Y:S01]  /*4840*/  @!PT LDS RZ, [RZ] ;  /* 0x00000000fffff984 */ /* 0x000fe20000000800 */
[----:B------:R-:W-:Y:S01]  /*4850*/  @!PT LDS RZ, [RZ] ;  /* 0x00000000fffff984 */ /* 0x000fe20000000800 */
[----:B------:R-:W-:Y:S01]  /*4860*/  @!PT LDS RZ, [RZ] ;  /* 0x00000000fffff984 */ /* 0x000fe20000000800 */
[----:B--2---:R1:W-:Y:S04]  /*4870*/  LDGSTS.E.BYPASS.LTC128B.128.ZFILL [R8+0x5900], [R6.64], P6 ;  /* 0x0590000006087fae */ /* 0x0043e8000b141d48 */
[----:B------:R1:W-:Y:S04]  /*4880*/  LDGSTS.E.BYPASS.LTC128B.128.ZFILL [R8+0x7900], [R4.64], P5 ;  /* 0x0790000004087fae */ /* 0x0003e8000a941d48 */
.L_x_1231:
[----:B--234-:R-:W-:Y:S05]  /*4890*/  BSYNC B0 ;  /* 0x0000000000007941 */ /* 0x01cfea0003800000 */
.L_x_1230:
[----:B-1----:R-:W2:Y:S04]  /*48a0*/  LDL R7, [R1+0xac] ;  /* 0x0000ac0001077983 */ /* 0x002ea80000100800 */
[----:B------:R-:W2:Y:S04]  /*48b0*/  LDL R4, [R1+0x10] ;  /* 0x0000100001047983 */ /* 0x000ea80000100800 */
[----:B------:R-:W3:Y:S01]  /*48c0*/  LDL R6, [R1+0xc] ;  /* 0x00000c0001067983 */ /* 0x000ee20000100800 */
[----:B------:R-:W-:-:S03]  /*48d0*/  MOV R5, 0xffffffc0 ;  /* 0xffffffc000057802 */ /* 0x000fc60000000f00 */
[----:B------:R-:W0:Y:S02]  /*48e0*/  LDGDEPBAR ;  /* 0x00000000000079af */ /* 0x000e240000000000 */
[----:B------:R-:W-:Y:S01]  /*48f0*/  IMAD R5, R3, R5, 0x1 ;  /* 0x0000000103057424 */ /* 0x000fe200078e0205 */
[----:B--2---:R-:W-:Y:S02]  /*4900*/  IADD3 R7, R4, R7, RZ ;  /* 0x0000000704077210 */ /* 0x004fe40007ffe0ff */
[----:B------:R-:W-:-:S03]  /*4910*/  MOV R4, c[0x0][0x2ac] ;  /* 0x0000ab0000047a02 */ /* 0x000fc60000000f00 */
[----:B------:R-:W-:Y:S01]  /*4920*/  @P4 IMAD.HI.U32 R3, R7, c[0x0][0x2c8], RZ ;  /* 0x0000b20007034a27 */ /* 0x000fe200078e00ff */
[----:B------:R1:W-:Y:S03]  /*4930*/  STL [R1+0xf0], R7 ;  /* 0x0000f00701007387 */ /* 0x0003e60000100800 */
[----:B------:R-:W-:Y:S01]  /*4940*/  IMAD R4, R4, c[0x0][0x1d0], R5 ;  /* 0x0000740004047a24 */ /* 0x000fe200078e0205 */
[----:B-1----:R-:W-:Y:S02]  /*4950*/  @P4 SHF.R.U32.HI R7, RZ, c[0x0][0x2cc], R3 ;  /* 0x0000b300ff074a19 */ /* 0x002fe40000011603 */
[----:B---3--:R-:W-:Y:S02]  /*4960*/  IADD3 R3, -R6, R2, RZ ;  /* 0x0000000206037210 */ /* 0x008fe40007ffe1ff */
[----:B------:R-:W-:Y:S01]  /*4970*/  IADD3 R2, R4, -c[0x0][0x168], -R6 ;  /* 0x80005a0004027a10 */ /* 0x000fe20007ffe806 */
[----:B------:R-:W-:Y:S05]  /*4980*/  BRA.DIV ~URZ, `(.L_x_1234) ;  /* 0x0000fab27f007947 */ /* 0x000fea000b800000 */
[----:B------:R1:W2:Y:S02]  /*4990*/  SHFL.IDX PT, R4, R7, RZ, 0x1c1f ;  /* 0x001c1fff07047589 */ /* 0x0002a400000e0000 */
.L_x_1288:
        /* <DEDUP_REMOVED lines=33> */
[----:B------:R-:W-:Y:S01]  /*4bb0*/  FSEL R16, R16, -INF , P0 ;  /* 0xff80000010107808 */ /* 0x000fe20000000000 */
[----:B------:R-:W-:Y:S05]  /*4bc0*/  BRA.DIV ~URZ, `(.L_x_1235) ;  /* 0x0000f8d27f007947 */ /* 0x000fea000b800000 */
[----:B------:R-:W2:Y:S04]  /*4bd0*/  SHFL.IDX PT, R5, R7, 0x2, 0x1c1f ;  /* 0x005c1f0007057f89 */ /* 0x000ea800000e0000 */
[----:B------:R-:W3:Y:S04]  /*4be0*/  SHFL.IDX PT, R0, R7, 0x1, 0x1c1f ;  /* 0x003c1f0007007f89 */ /* 0x000ee800000e0000 */
[----:B------:R-:W4:Y:S01]  /*4bf0*/  SHFL.IDX PT, R4, R7, 0x3, 0x1c1f ;  /* 0x007c1f0007047f89 */ /* 0x000f2200000e0000 */
[----:B--2---:R-:W-:-:S02]  /*4c00*/  IMAD.IADD R5, R2, 0x1, R5 ;  /* 0x0000000102057824 */ /* 0x004fc400078e0205 */
[C---:B---3--:R-:W-:Y:S02]  /*4c10*/  IMAD.IADD R0, R2.reuse, 0x1, R0 ;  /* 0x0000000102007824 */ /* 0x048fe400078e0200 */
[----:B----4-:R-:W-:Y:S01]  /*4c20*/  IMAD.IADD R4, R2, 0x1, R4 ;  /* 0x0000000102047824 */ /* 0x010fe200078e0204 */
[C---:B------:R-:W-:Y:S02]  /*4c30*/  IMNMX R2, R3.reuse, R5, PT ;  /* 0x0000000503027217 */ /* 0x040fe40003800200 */
[----:B------:R-:W-:Y:S02]  /*4c40*/  IMNMX R0, R3, R0, PT ;  /* 0x0000000003007217 */ /* 0x000fe40003800200 */
[C---:B------:R-:W-:Y:S02]  /*4c50*/  ISETP.GT.AND P6, PT, R2.reuse, RZ, PT ;  /* 0x000000ff0200720c */ /* 0x040fe40003fc4270 */
[C---:B------:R-:W-:Y:S02]  /*4c60*/  ISETP.GT.AND P5, PT, R2.reuse, 0x1, PT ;  /* 0x000000010200780c */ /* 0x040fe40003fa4270 */
[----:B------:R-:W-:-:S02]  /*4c70*/  ISETP.GT.AND P2, PT, R2, 0x8, PT ;  /* 0x000000080200780c */ /* 0x000fc40003f44270 */
[----:B------:R-:W-:Y:S02]  /*4c80*/  ISETP.GT.AND P0, PT, R2, 0x9, PT ;  /* 0x000000090200780c */ /* 0x000fe40003f04270 */
[----:B------:R-:W-:Y:S02]  /*4c90*/  FSEL R15, R107, -INF , P6 ;  /* 0xff8000006b0f7808 */ /* 0x000fe40003000000 */
[----:B------:R-:W-:Y:S02]  /*4ca0*/  FSEL R108, R108, -INF , P5 ;  /* 0xff8000006c6c7808 */ /* 0x000fe40002800000 */
[C---:B------:R-:W-:Y:S02]  /*4cb0*/  ISETP.GT.AND P6, PT, R2.reuse, 0x10, PT ;  /* 0x000000100200780c */ /* 0x040fe40003fc4270 */
[----:B------:R-:W-:Y:S02]  /*4cc0*/  ISETP.GT.AND P5, PT, R2, 0x11, PT ;  /* 0x000000110200780c */ /* 0x000fe40003fa4270 */
[----:B------:R-:W-:-:S02]  /*4cd0*/  FSEL R14, R113, -INF , P2 ;  /* 0xff800000710e7808 */ /* 0x000fc40001000000 */
[----:B------:R-:W-:Y:S02]  /*4ce0*/  FSEL R13, R114, -INF , P0 ;  /* 0xff800000720d7808 */ /* 0x000fe40000000000 */
[C---:B------:R-:W-:Y:S02]  /*4cf0*/  ISETP.GT.AND P2, PT, R2.reuse, 0x18, PT ;  /* 0x000000180200780c */ /* 0x040fe40003f44270 */
[----:B------:R-:W-:Y:S02]  /*4d00*/  ISETP.GT.AND P0, PT, R2, 0x19, PT ;  /* 0x000000190200780c */ /* 0x000fe40003f04270 */
[----:B------:R-:W-:Y:S02]  /*4d10*/  FSEL R12, R100, -INF , P6 ;  /* 0xff800000640c7808 */ /* 0x000fe40003000000 */
[----:B------:R-:W-:Y:S02]  /*4d20*/  FSEL R84, R84, -INF , P5 ;  /* 0xff80000054547808 */ /* 0x000fe40002800000 */
        /* <DEDUP_REMOVED lines=16> */
[C---:B------:R-:W-:Y:S02]  /*4e30*/  ISETP.GT.AND P6, PT, R0.reuse, RZ, PT ;  /* 0x000000ff0000720c */ /* 0x040fe40003fc4270 */
        /* <DEDUP_REMOVED lines=25> */
[----:B------:R-:W-:-:S02]  /*4fd0*/  IMNMX R3, R3, R4, PT ;  /* 0x0000000403037217 */ /* 0x000fc40003800200 */
[----:B------:R-:W-:Y:S02]  /*4fe0*/  FSEL R92, R25, -INF , P2 ;  /* 0xff800000195c7808 */ /* 0x000fe40001000000 */
[----:B------:R-:W-:Y:S02]  /*4ff0*/  FSEL R79, R79, -INF , P0 ;  /* 0xff8000004f4f7808 */ /* 0x000fe40000000000 */
[----:B------:R-:W-:Y:S02]  /*5000*/  FMNMX.FTZ R4, R41, R31, !PT ;  /* 0x0000001f29047209 */ /* 0x000fe40007810000 */
[C---:B------:R-:W-:Y:S02]  /*5010*/  ISETP.GT.AND P2, PT, R0.reuse, 0x38, PT ;  /* 0x000000380000780c */ /* 0x040fe40003f44270 */
[----:B------:R-:W-:Y:S02]  /*5020*/  ISETP.GT.AND P0, PT, R0, 0x39, PT ;  /* 0x000000390000780c */ /* 0x000fe40003f04270 */
[----:B------:R-:W-:-:S02]  /*5030*/  FSEL R78, R78, -INF , P6 ;  /* 0xff8000004e4e7808 */ /* 0x000fc40003000000 */
[----:B------:R-:W-:Y:S02]  /*5040*/  FSEL R77, R77, -INF , P5 ;  /* 0xff8000004d4d7808 */ /* 0x000fe40002800000 */
[C---:B------:R-:W-:Y:S02]  /*5050*/  ISETP.GT.AND P6, PT, R3.reuse, RZ, PT ;  /* 0x000000ff0300720c */ /* 0x040fe40003fc4270 */
[----:B------:R-:W-:Y:S02]  /*5060*/  ISETP.GT.AND P5, PT, R3, 0x1, PT ;  /* 0x000000010300780c */ /* 0x000fe40003fa4270 */
[----:B------:R-:W-:Y:S02]  /*5070*/  FMNMX.FTZ R2, R111, R4, !PT ;  /* 0x000000046f027209 */ /* 0x000fe40007810000 */
[----:B------:R-:W-:Y:S02]  /*5080*/  FSEL R76, R76, -INF , P2 ;  /* 0xff8000004c4c7808 */ /* 0x000fe40001000000 */
[----:B------:R-:W-:-:S02]  /*5090*/  FSEL R67, R46, -INF , P0 ;  /* 0xff8000002e437808 */ /* 0x000fc40000000000 */
[----:B------:R-:W-:Y:S02]  /*50a0*/  ISETP.GT.AND P2, PT, R3, 0x8, PT ;  /* 0x000000080300780c */ /* 0x000fe40003f44270 */
[----:B------:R-:W-:Y:S02]  /*50b0*/  FSEL R47, R109, -INF , P6 ;  /* 0xff8000006d2f7808 */ /* 0x000fe40003000000 */
[----:B------:R-:W-:Y:S02]  /*50c0*/  FSEL R46, R110, -INF , P5 ;  /* 0xff8000006e2e7808 */ /* 0x000fe40002800000 */
[----:B------:R-:W-:Y:S02]  /*50d0*/  FMNMX.FTZ R6, R43, R42, !PT ;  /* 0x0000002a2b067209 */ /* 0x000fe40007810000 */
[----:B------:R-:W-:Y:S02]  /*50e0*/  FMNMX.FTZ R4, R15, R108, !PT ;  /* 0x0000006c0f047209 */ /* 0x000fe40007810000 */
[----:B------:R-:W-:-:S02]  /*50f0*/  ISETP.GT.AND P0, PT, R3, 0x9, PT ;  /* 0x000000090300780c */ /* 0x000fc40003f04270 */
[----:B------:R-:W-:Y:S02]  /*5100*/  FSEL R115, R115, -INF , P2 ;  /* 0xff80000073737808 */ /* 0x000fe40001000000 */
[----:B------:R-:W-:Y:S02]  /*5110*/  FMNMX.FTZ R6, R96, R6, !PT ;  /* 0x0000000660067209 */ /* 0x000fe40007810000 */
[----:B------:R-:W-:Y:S02]  /*5120*/  FMNMX.FTZ R4, R14, R4, !PT ;  /* 0x000000040e047209 */ /* 0x000fe40007810000 */
[----:B------:R-:W-:Y:S02]  /*5130*/  FMNMX.FTZ R5, R47, R46, !PT ;  /* 0x0000002e2f057209 */ /* 0x000fe40007810000 */
[----:B------:R-:W-:Y:S02]  /*5140*/  FMNMX.FTZ R2, R112, R2, !PT ;  /* 0x0000000270027209 */ /* 0x000fe40007810000 */
[----:B------:R-:W-:-:S02]  /*5150*/  ISETP.GT.AND P6, PT, R3, 0x10, PT ;  /* 0x000000100300780c */ /* 0x000fc40003fc4270 */
[----:B------:R-:W-:Y:S02]  /*5160*/  FSEL R25, R116, -INF , P0 ;  /* 0xff80000074197808 */ /* 0x000fe40000000000 */
[----:B------:R-:W-:Y:S02]  /*5170*/  FMNMX.FTZ R6, R97, R6, !PT ;  /* 0x0000000661067209 */ /* 0x000fe40007810000 */
[----:B------:R-:W-:Y:S02]  /*5180*/  FMNMX.FTZ R4, R13, R4, !PT ;  /* 0x000000040d047209 */ /* 0x000fe40007810000 */
[----:B------:R-:W-:Y:S02]  /*5190*/  FMNMX.FTZ R5, R115, R5, !PT ;  /* 0x0000000573057209 */ /* 0x000fe40007810000 */
[----:B------:R-:W-:Y:S02]  /*51a0*/  ISETP.GT.AND P5, PT, R3, 0x11, PT ;  /* 0x000000110300780c */ /* 0x000fe40003fa4270 */
[----:B------:R-:W-:-:S02]  /*51b0*/  FSEL R85, R85, -INF , P6 ;  /* 0xff80000055557808 */ /* 0x000fc40003000000 */
[----:B------:R-:W-:Y:S02]  /*51c0*/  FMNMX.FTZ R2, R117, R2, !PT ;  /* 0x0000000275027209 */ /* 0x000fe40007810000 */
[----:B------:R-:W-:Y:S02]  /*51d0*/  FMNMX.FTZ R6, R98, R6, !PT ;  /* 0x0000000662067209 */ /* 0x000fe40007810000 */
[----:B------:R-:W-:Y:S02]  /*51e0*/  FMNMX.FTZ R4, R12, R4, !PT ;  /* 0x000000040c047209 */ /* 0x000fe40007810000 */
[----:B------:R-:W-:Y:S02]  /*51f0*/  FMNMX.FTZ R5, R25, R5, !PT ;  /* 0x0000000519057209 */ /* 0x000fe40007810000 */
[----:B------:R-:W-:Y:S02]  /*5200*/  ISETP.GT.AND P2, PT, R3, 0x18, PT ;  /* 0x000000180300780c */ /* 0x000fe40003f44270 */
[----:B------:R-:W-:-:S02]  /*5210*/  FSEL R40, R101, -INF , P5 ;  /* 0xff80000065287808 */ /* 0x000fc40002800000 */
[----:B-1----:R-:W-:Y:S02]  /*5220*/  FMNMX.FTZ R7, R30, R2, !PT ;  /* 0x000000021e077209 */ /* 0x002fe40007810000 */
        /* <DEDUP_REMOVED lines=57> */
[----:B------:R-:W-:Y:S02]  /*55c0*/  FMNMX.FTZ R7, R16, R7, !PT ;  /* 0x0000000710077209 */ /* 0x000fe40007810000 */
[----:B------:R-:W-:-:S02]  /*55d0*/  FMNMX.FTZ R6, R67, R6, !PT ;  /* 0x0000000643067209 */ /* 0x000fc40007810000 */
[----:B------:R-:W-:Y:S01]  /*55e0*/  FMNMX.FTZ R4, R32, R4, !PT ;  /* 0x0000000420047209 */ /* 0x000fe20007810000 */
[----:B------:R-:W1:Y:S01]  /*55f0*/  SHFL.BFLY PT, R3, R7, 0x2, 0x1f ;  /* 0x0c401f0007037f89 */ /* 0x000e6200000e0000 */
[----:B------:R-:W-:Y:S02]  /*5600*/  FSEL R100, R44, -INF , P0 ;  /* 0xff8000002c647808 */ /* 0x000fe40000000000 */
[----:B------:R-:W-:Y:S01]  /*5610*/  FMNMX.FTZ R5, R101, R5, !PT ;  /* 0x0000000565057209 */ /* 0x000fe20007810000 */
[----:B------:R-:W2:Y:S03]  /*5620*/  SHFL.BFLY PT, R2, R6, 0x2, 0x1f ;  /* 0x0c401f0006027f89 */ /* 0x000ea600000e0000 */
[----:B------:R-:W-:Y:S01]  /*5630*/  FMNMX.FTZ R5, R100, R5, !PT ;  /* 0x0000000564057209 */ /* 0x000fe20007810000 */
[----:B------:R-:W3:Y:S04]  /*5640*/  SHFL.BFLY PT, R0, R4, 0x2, 0x1f ;  /* 0x0c401f0004007f89 */ /* 0x000ee800000e0000 */
[----:B------:R-:W4:Y:S01]  /*5650*/  SHFL.BFLY PT, R196, R5, 0x2, 0x1f ;  /* 0x0c401f0005c47f89 */ /* 0x000f2200000e0000 */
[----:B-1----:R-:W-:-:S02]  /*5660*/  FMNMX.FTZ R7, R3, R7, !PT ;  /* 0x0000000703077209 */ /* 0x002fc40007810000 */
[----:B--2---:R-:W-:-:S03]  /*5670*/  FMNMX.FTZ R6, R6, R2, !PT ;  /* 0x0000000206067209 */ /* 0x004fc60007810000 */
[----:B------:R-:W1:Y:S01]  /*5680*/  SHFL.BFLY PT, R3, R7, 0x1, 0x1f ;  /* 0x0c201f0007037f89 */ /* 0x000e6200000e0000 */
[----:B---3--:R-:W-:-:S03]  /*5690*/  FMNMX.FTZ R4, R4, R0, !PT ;  /* 0x0000000004047209 */ /* 0x008fc60007810000 */
[----:B------:R-:W2:Y:S01]  /*56a0*/  SHFL.BFLY PT, R2, R6, 0x1, 0x1f ;  /* 0x0c201f0006027f89 */ /* 0x000ea200000e0000 */
[----:B----4-:R-:W-:-:S03]  /*56b0*/  FMNMX.FTZ R196, R5, R196, !PT ;  /* 0x000000c405c47209 */ /* 0x010fc60007810000 */
[----:B------:R-:W3:Y:S04]  /*56c0*/  SHFL.BFLY PT, R0, R4, 0x1, 0x1f ;  /* 0x0c201f0004007f89 */ /* 0x000ee800000e0000 */
[----:B------:R4:W4:Y:S01]  /*56d0*/  SHFL.BFLY PT, R5, R196, 0x1, 0x1f ;  /* 0x0c201f00c4057f89 */ /* 0x00092200000e0000 */
[----:B-1----:R-:W-:Y:S02]  /*56e0*/  FMNMX.FTZ R3, R7, R3, !PT ;  /* 0x0000000307037209 */ /* 0x002fe40007810000 */
[----:B--2---:R-:W-:Y:S02]  /*56f0*/  FMNMX.FTZ R2, R6, R2, !PT ;  /* 0x0000000206027209 */ /* 0x004fe40007810000 */
[----:B---3--:R-:W-:Y:S02]  /*5700*/  FMNMX.FTZ R0, R4, R0, !PT ;  /* 0x0000000004007209 */ /* 0x008fe40007810000 */
.L_x_1289:
[C---:B------:R-:W-:Y:S01]  /*5710*/  FMUL.FTZ R114, R3.reuse, c[0x0][0x2d0] ;  /* 0x0000b40003727a20 */ /* 0x040fe20000410000 */
[----:B------:R-:W-:Y:S01]  /*5720*/  FSETP.NEU.FTZ.AND P0, PT, R3, -INF , PT ;  /* 0xff8000000300780b */ /* 0x000fe20003f1d000 */
[----:B------:R-:W-:Y:S01]  /*5730*/  FMUL.FTZ R113, R2, c[0x0][0x2d0] ;  /* 0x0000b40002717a20 */ /* 0x000fe20000410000 */
[----:B----4-:R-:W-:Y:S01]  /*5740*/  FMNMX.FTZ R196, R5, R196, !PT ;  /* 0x000000c405c47209 */ /* 0x010fe20007810000 */
[----:B------:R-:W-:Y:S01]  /*5750*/  WARPSYNC 0xffffffff ;  /* 0xffffffff00007948 */ /* 0x000fe20003800000 */
[----:B------:R-:W-:Y:S01]  /*5760*/  FSEL R114, R114, RZ, P0 ;  /* 0x000000ff72727208 */ /* 0x000fe20000000000 */
[----:B------:R-:W1:Y:S01]  /*5770*/  LDSM.16.MT88.4 R156, [R246] ;  /* 0x00000000f69c783b */ /* 0x000e620000004200 */
[----:B------:R-:W-:Y:S01]  /*5780*/  FSETP.NEU.FTZ.AND P0, PT, R2, -INF , PT ;  /* 0xff8000000200780b */ /* 0x000fe20003f1d000 */
[----:B------:R-:W-:-:S02]  /*5790*/  FMUL.FTZ R168, R196, c[0x0][0x2d0] ;  /* 0x0000b400c4a87a20 */ /* 0x000fc40000410000 */
[--C-:B------:R-:W-:Y:S01]  /*57a0*/  FFMA.FTZ R118, R112, c[0x0][0x2d0], -R114.reuse ;  /* 0x0000b40070767a23 */ /* 0x100fe20000010872 */
[----:B------:R-:W-:Y:S01]  /*57b0*/  FSEL R113, R113, RZ, P0 ;  /* 0x000000ff71717208 */ /* 0x000fe20000000000 */
[C---:B------:R-:W-:Y:S01]  /*57c0*/  FMUL.FTZ R112, R0.reuse, c[0x0][0x2d0] ;  /* 0x0000b40000707a20 */ /* 0x040fe20000410000 */
[----:B------:R-:W-:Y:S01]  /*57d0*/  FSETP.NEU.FTZ.AND P0, PT, R0, -INF , PT ;  /* 0xff8000000000780b */ /* 0x000fe20003f1d000 */
[----:B------:R-:W2:Y:S01]  /*57e0*/  LDSM.16.MT88.4 R148, [R245] ;  /* 0x00000000f594783b */ /* 0x000ea20000004200 */
[--C-:B------:R-:W-:Y:S01]  /*57f0*/  FFMA.FTZ R123, R111, c[0x0][0x2d0], -R114.reuse ;  /* 0x0000b4006f7b7a23 */ /* 0x100fe20000010872 */
[----:B------:R-:W-:Y:S01]  /*5800*/  MUFU.EX2 R118, R118 ;  /* 0x0000007600767308 */ /* 0x000fe20000000800 */
[----:B------:R-:W-:Y:S01]  /*5810*/  FSEL R112, R112, RZ, P0 ;  /* 0x000000ff70707208 */ /* 0x000fe20000000000 */
[----:B------:R-:W3:Y:S01]  /*5820*/  LDSM.16.MT88.4 R140, [R244] ;  /* 0x00000000f48c783b */ /* 0x000ee20000004200 */
[----:B------:R-:W-:Y:S01]  /*5830*/  FSETP.NEU.FTZ.AND P0, PT, R196, -INF , PT ;  /* 0xff800000c400780b */ /* 0x000fe20003f1d000 */
[----:B------:R-:W-:-:S02]  /*5840*/  FFMA.FTZ R110, R117, c[0x0][0x2d0], -R114 ;  /* 0x0000b400756e7a23 */ /* 0x000fc40000010872 */
[----:B------:R-:W4:Y:S01]  /*5850*/  LDSM.16.MT88.4 R132, [R243] ;  /* 0x00000000f384783b */ /* 0x000f220000004200 */
[----:B------:R-:W-:Y:S01]  /*5860*/  FSEL R168, R168, RZ, P0 ;  /* 0x000000ffa8a87208 */ /* 0x000fe20000000000 */
[--C-:B------:R-:W-:Y:S01]  /*5870*/  FFMA.FTZ R178, R41, c[0x0][0x2d0], -R114.reuse ;  /* 0x0000b40029b27a23 */ /* 0x100fe20000010872 */
[----:B------:R-:W5:Y:S01]  /*5880*/  MUFU.EX2 R123, R123 ;  /* 0x0000007b007b7308 */ /* 0x000f620000000800 */
[----:B------:R-:W1:Y:S01]  /*5890*/  LDSM.16.MT88.4 R80, [R246+0x2000] ;  /* 0x00200000f650783b */ /* 0x000e620000004200 */
[----:B------:R-:W-:Y:S02]  /*58a0*/  FFMA.FTZ R177, R31, c[0x0][0x2d0], -R114 ;  /* 0x0000b4001fb17a23 */ /* 0x000fe40000010872 */
[--C-:B------:R-:W-:Y:S01]  /*58b0*/  FFMA.FTZ R176, R43, c[0x0][0x2d0], -R113.reuse ;  /* 0x0000b4002bb07a23 */ /* 0x100fe20000010871 */
[----:B------:R-:W-:Y:S01]  /*58c0*/  LDSM.16.MT88.4 R60, [R246+0x800] ;  /* 0x00080000f63c783b */ /* 0x000fe20000004200 */
[--C-:B------:R-:W-:Y:S02]  /*58d0*/  FFMA.FTZ R171, R42, c[0x0][0x2d0], -R113.reuse ;  /* 0x0000b4002aab7a23 */ /* 0x100fe40000010871 */
[--C-:B------:R-:W-:Y:S01]  /*58e0*/  FFMA.FTZ R122, R96, c[0x0][0x2d0], -R113.reuse ;  /* 0x0000b400607a7a23 */ /* 0x100fe20000010871 */
[----:B------:R-:W-:Y:S01]  /*58f0*/  MUFU.EX2 R178, R178 ;  /* 0x000000b200b27308 */ /* 0x000fe20000000800 */
[----:B------:R-:W-:Y:S01]  /*5900*/  FFMA.FTZ R117, R97, c[0x0][0x2d0], -R113 ;  /* 0x0000b40061757a23 */ /* 0x000fe20000010871 */
[----:B------:R-:W-:Y:S01]  /*5910*/  LDSM.16.MT88.4 R52, [R244+0x800] ;  /* 0x00080000f434783b */ /* 0x000fe20000004200 */
[----:B------:R-:W-:-:S02]  /*5920*/  FFMA.FTZ R170, R15, c[0x0][0x2d0], -R112 ;  /* 0x0000b4000faa7a23 */ /* 0x000fc40000010870 */
[--C-:B------:R-:W-:Y:S02]  /*5930*/  FFMA.FTZ R169, R108, c[0x0][0x2d0], -R112.reuse ;  /* 0x0000b4006ca97a23 */ /* 0x100fe40000010870 */
[--C-:B------:R-:W-:Y:S01]  /*5940*/  FFMA.FTZ R121, R14, c[0x0][0x2d0], -R112.reuse ;  /* 0x0000b4000e797a23 */ /* 0x100fe20000010870 */
[----:B------:R-:W2:Y:S01]  /*5950*/  MUFU.EX2 R177, R177 ;  /* 0x000000b100b17308 */ /* 0x000ea20000000800 */
[----:B------:R-:W-:Y:S01]  /*5960*/  FFMA.FTZ R116, R13, c[0x0][0x2d0], -R112 ;  /* 0x0000b4000d747a23 */ /* 0x000fe20000010870 */
[----:B-----5:R-:W-:Y:S01]  /*5970*/  F2FP.BF16.PACK_AB R130, R118, R123 ;  /* 0x0000007b7682723e */ /* 0x020fe200000010ff */
[--C-:B------:R-:W-:Y:S02]  /*5980*/  FFMA.FTZ R120, R47, c[0x0][0x2d0], -R168.reuse ;  /* 0x0000b4002f787a23 */ /* 0x100fe400000108a8 */
        /* <DEDUP_REMOVED lines=8> */
[----:B------:R-:W5:Y:S01]  /*5a10*/  MUFU.EX2 R171, R171 ;  /* 0x000000ab00ab7308 */ /* 0x000f620000000800 */
[----:B------:R-:W-:Y:S01]  /*5a20*/  FFMA.FTZ R8, R57, c[0x0][0x2d0], -R113 ;  /* 0x0000b40039087a23 */ /* 0x000fe20000010871 */
[----:B------:R-:W3:Y:S01]  /*5a30*/  LDSM.16.MT88.4 R96, [R245+0x2000] ;  /* 0x00200000f560783b */ /* 0x000ee20000004200 */
[--C-:B------:R-:W-:Y:S01]  /*5a40*/  FFMA.FTZ R4, R48, c[0x0][0x2d0], -R168.reuse ;  /* 0x0000b40030047a23 */ /* 0x100fe200000108a8 */
[----:B--2---:R-:W-:Y:S01]  /*5a50*/  F2FP.BF16.PACK_AB R128, R177, R178 ;  /* 0x000000b2b180723e */ /* 0x004fe200000010ff */
[----:B------:R-:W-:Y:S01]  /*5a60*/  FFMA.FTZ R20, R49, c[0x0][0x2d0], -R168 ;  /* 0x0000b40031147a23 */ /* 0x000fe200000108a8 */
[----:B------:R-:W2:Y:S01]  /*5a70*/  LDSM.16.MT88.4 R56, [R245+0x800] ;  /* 0x00080000f538783b */ /* 0x000ea20000004200 */
[--C-:B------:R-:W-:Y:S01]  /*5a80*/  FFMA.FTZ R66, R30, c[0x0][0x2d0], -R114.reuse ;  /* 0x0000b4001e427a23 */ /* 0x100fe20000010872 */
[----:B------:R-:W-:Y:S01]  /*5a90*/  MUFU.EX2 R122, R122 ;  /* 0x0000007a007a7308 */ /* 0x000fe20000000800 */
[--C-:B------:R-:W-:Y:S01]  /*5aa0*/  FFMA.FTZ R11, R29, c[0x0][0x2d0], -R114.reuse ;  /* 0x0000b4001d0b7a23 */ /* 0x100fe20000010872 */
[----:B------:R-:W2:Y:S01]  /*5ab0*/  LDSM.16.MT88.4 R48, [R243+0x800] ;  /* 0x00080000f330783b */ /* 0x000ea20000004200 */
[----:B------:R-:W-:-:S02]  /*5ac0*/  FFMA.FTZ R10, R28, c[0x0][0x2d0], -R114 ;  /* 0x0000b4001c0a7a23 */ /* 0x000fc40000010872 */
[--C-:B------:R-:W-:Y:S02]  /*5ad0*/  FFMA.FTZ R108, R12, c[0x0][0x2d0], -R112.reuse ;  /* 0x0000b4000c6c7a23 */ /* 0x100fe40000010870 */
[--C-:B------:R-:W-:Y:S01]  /*5ae0*/  FFMA.FTZ R26, R84, c[0x0][0x2d0], -R112.reuse ;  /* 0x0000b400541a7a23 */ /* 0x100fe20000010870 */
[----:B------:R-:W1:Y:S01]  /*5af0*/  MUFU.EX2 R117, R117 ;  /* 0x0000007500757308 */ /* 0x000e620000000800 */
[----:B-----5:R-:W-:Y:S01]  /*5b00*/  F2FP.BF16.PACK_AB R129, R171, R176 ;  /* 0x000000b0ab81723e */ /* 0x020fe200000010ff */
[--C-:B------:R-:W-:Y:S02]  /*5b10*/  FFMA.FTZ R7, R72, c[0x0][0x2d0], -R112.reuse ;  /* 0x0000b40048077a23 */ /* 0x100fe40000010870 */
[----:B------:R-:W-:Y:S02]  /*5b20*/  FFMA.FTZ R6, R73, c[0x0][0x2d0], -R112 ;  /* 0x0000b40049067a23 */ /* 0x000fe40000010870 */
[--C-:B------:R-:W-:Y:S02]  /*5b30*/  FFMA.FTZ R25, R85, c[0x0][0x2d0], -R168.reuse ;  /* 0x0000b40055197a23 */ /* 0x100fe400000108a8 */
[----:B------:R-:W-:Y:S01]  /*5b40*/  MUFU.EX2 R170, R170 ;  /* 0x000000aa00aa7308 */ /* 0x000fe20000000800 */
[----:B------:R-:W-:-:S02]  /*5b50*/  FFMA.FTZ R5, R40, c[0x0][0x2d0], -R168 ;  /* 0x0000b40028057a23 */ /* 0x000fc400000108a8 */
[----:B------:R-:W5:Y:S01]  /*5b60*/  LDSM.16.MT88.4 R40, [R245+0x2800] ;  /* 0x00280000f528783b */ /* 0x000f620000004200 */
[--C-:B------:R-:W-:Y:S02]  /*5b70*/  FFMA.FTZ R19, R19, c[0x0][0x2d0], -R114.reuse ;  /* 0x0000b40013137a23 */ /* 0x100fe40000010872 */
[--C-:B------:R-:W-:Y:S02]  /*5b80*/  FFMA.FTZ R18, R18, c[0x0][0x2d0], -R114.reuse ;  /* 0x0000b40012127a23 */ /* 0x100fe40000010872 */
[----:B------:R-:W3:Y:S01]  /*5b90*/  MUFU.EX2 R169, R169 ;  /* 0x000000a900a97308 */ /* 0x000ee20000000800 */
[----:B-1----:R-:W-:Y:S01]  /*5ba0*/  F2FP.BF16.PACK_AB R131, R117, R122 ;  /* 0x0000007a7583723e */ /* 0x002fe200000010ff */
[--C-:B------:R-:W-:Y:S02]  /*5bb0*/  FFMA.FTZ R17, R17, c[0x0][0x2d0], -R114.reuse ;  /* 0x0000b40011117a23 */ /* 0x100fe40000010872 */
[----:B------:R-:W-:Y:S02]  /*5bc0*/  FFMA.FTZ R16, R16, c[0x0][0x2d0], -R114 ;  /* 0x0000b40010107a23 */ /* 0x000fe40000010872 */
[----:B------:R-:W-:-:S02]  /*5bd0*/  FFMA.FTZ R94, R94, c[0x0][0x2d0], -R113 ;  /* 0x0000b4005e5e7a23 */ /* 0x000fc40000010871 */
[----:B------:R-:W-:Y:S01]  /*5be0*/  MUFU.EX2 R121, R121 ;  /* 0x0000007900797308 */ /* 0x000fe20000000800 */
[C---:B------:R-:W-:Y:S01]  /*5bf0*/  HMMA.16816.F32.BF16 R160, R128.reuse, R156, RZ ;  /* 0x0000009c80a0723c */ /* 0x040fe200000418ff */
[--C-:B------:R-:W-:Y:S02]  /*5c00*/  FFMA.FTZ R93, R93, c[0x0][0x2d0], -R113.reuse ;  /* 0x0000b4005d5d7a23 */ /* 0x100fe40000010871 */
[--C-:B------:R-:W-:Y:S02]  /*5c10*/  FFMA.FTZ R92, R92, c[0x0][0x2d0], -R113.reuse ;  /* 0x0000b4005c5c7a23 */ /* 0x100fe40000010871 */
[--C-:B------:R-:W-:Y:S02]  /*5c20*/  FFMA.FTZ R79, R79, c[0x0][0x2d0], -R113.reuse ;  /* 0x0000b4004f4f7a23 */ /* 0x100fe40000010871 */
[----:B------:R-:W1:Y:S01]  /*5c30*/  MUFU.EX2 R116, R116 ;  /* 0x0000007400747308 */ /* 0x000e620000000800 */
[----:B---3--:R-:W-:Y:S01]  /*5c40*/  F2FP.BF16.PACK_AB R28, R169, R170 ;  /* 0x000000aaa91c723e */ /* 0x008fe200000010ff */
[----:B------:R-:W-:Y:S01]  /*5c50*/  HMMA.16816.F32.BF16 R152, R128, R148, RZ ;  /* 0x000000948098723c */ /* 0x000fe200000418ff */
[----:B------:R-:W-:-:S02]  /*5c60*/  FFMA.FTZ R78, R78, c[0x0][0x2d0], -R113 ;  /* 0x0000b4004e4e7a23 */ /* 0x000fc40000010871 */
[--C-:B------:R-:W-:Y:S02]  /*5c70*/  FFMA.FTZ R77, R77, c[0x0][0x2d0], -R113.reuse ;  /* 0x0000b4004d4d7a23 */ /* 0x100fe40000010871 */
[--C-:B------:R-:W-:Y:S01]  /*5c80*/  FFMA.FTZ R76, R76, c[0x0][0x2d0], -R113.reuse ;  /* 0x0000b4004c4c7a23 */ /* 0x100fe20000010871 */
[----:B------:R-:W-:Y:S01]  /*5c90*/  MUFU.EX2 R120, R120 ;  /* 0x0000007800787308 */ /* 0x000fe20000000800 */
[----:B------:R-:W-:Y:S01]  /*5ca0*/  FFMA.FTZ R67, R67, c[0x0][0x2d0], -R113 ;  /* 0x0000b40043437a23 */ /* 0x000fe20000010871 */
[C---:B------:R-:W-:Y:S01]  /*5cb0*/  HMMA.16816.F32.BF16 R144, R128.reuse, R140, RZ ;  /* 0x0000008c8090723c */ /* 0x040fe200000418ff */
[----:B------:R-:W-:Y:S02]  /*5cc0*/  FADD.FTZ R177, R178, R177 ;  /* 0x000000b1b2b17221 */ /* 0x000fe40000010000 */
[----:B------:R-:W-:Y:S02]  /*5cd0*/  FADD.FTZ R169, R170, R169 ;  /* 0x000000a9aaa97221 */ /* 0x000fe40000010000 */
[----:B------:R-:W-:Y:S01]  /*5ce0*/  FADD.FTZ R123, R123, R177 ;  /* 0x000000b17b7b7221 */ /* 0x000fe20000010000 */
[----:B------:R-:W3:Y:S01]  /*5cf0*/  MUFU.EX2 R119, R119 ;  /* 0x0000007700777308 */ /* 0x000ee20000000800 */
[----:B-1----:R-:W-:Y:S01]  /*5d00*/  F2FP.BF16.PACK_AB R30, R116, R121 ;  /* 0x00000079741e723e */ /* 0x002fe200000010ff */
[----:B----4-:R-:W-:Y:S01]  /*5d10*/  HMMA.16816.F32.BF16 R136, R128, R132, RZ ;  /* 0x000000848088723c */ /* 0x010fe200000418ff */
[----:B------:R-:W-:-:S02]  /*5d20*/  FADD.FTZ R123, R118, R123 ;  /* 0x0000007b767b7221 */ /* 0x000fc40000010000 */
[----:B------:R-:W-:Y:S02]  /*5d30*/  FADD.FTZ R121, R121, R169 ;  /* 0x000000a979797221 */ /* 0x000fe40000010000 */
[----:B------:R-:W-:Y:S01]  /*5d40*/  FADD.FTZ R171, R176, R171 ;  /* 0x000000abb0ab7221 */ /* 0x000fe20000010000 */
[----:B------:R-:W1:Y:S01]  /*5d50*/  MUFU.EX2 R111, R111 ;  /* 0x0000006f006f7308 */ /* 0x000e620000000800 */
[----:B------:R-:W-:Y:S01]  /*5d60*/  FADD.FTZ R121, R116, R121 ;  /* 0x0000007974797221 */ /* 0x000fe20000010000 */
[----:B------:R-:W-:Y:S01]  /*5d70*/  HMMA.16816.F32.BF16 R68, R128, R80, RZ ;  /* 0x000000508044723c */ /* 0x000fe200000418ff */
[----:B------:R-:W-:-:S04]  /*5d80*/  FADD.FTZ R122, R122, R171 ;  /* 0x000000ab7a7a7221 */ /* 0x000fc80000010000 */
[----:B------:R-:W-:Y:S01]  /*5d90*/  FADD.FTZ R122, R117, R122 ;  /* 0x0000007a757a7221 */ /* 0x000fe20000010000 */
[----:B------:R-:W4:Y:S01]  /*5da0*/  MUFU.EX2 R95, R95 ;  /* 0x0000005f005f7308 */ /* 0x000f220000000800 */
[----:B---3--:R-:W-:Y:S01]  /*5db0*/  F2FP.BF16.PACK_AB R29, R119, R120 ;  /* 0x00000078771d723e */ /* 0x008fe200000010ff */
[----:B------:R-:W-:Y:S01]  /*5dc0*/  HMMA.16816.F32.BF16 R84, R128, R96, RZ ;  /* 0x000000608054723c */ /* 0x000fe200000418ff */
[----:B------:R-:W-:-:S05]  /*5dd0*/  FADD.FTZ R119, R120, R119 ;  /* 0x0000007778777221 */ /* 0x000fca0000010000 */
[----:B------:R-:W3:Y:S01]  /*5de0*/  MUFU.EX2 R110, R110 ;  /* 0x0000006e006e7308 */ /* 0x000ee20000000800 */
[----:B-1----:R-:W-:Y:S01]  /*5df0*/  FADD.FTZ R119, R111, R119 ;  /* 0x000000776f777221 */ /* 0x002fe20000010000 */
[----:B----4-:R-:W-:-:S06]  /*5e00*/  F2FP.BF16.PACK_AB R31, R95, R111 ;  /* 0x0000006f5f1f723e */ /* 0x010fcc00000010ff */
[----:B------:R-:W1:Y:S01]  /*5e10*/  MUFU.EX2 R66, R66 ;  /* 0x0000004200427308 */ /* 0x000e620000000800 */
[----:B------:R-:W-:Y:S01]  /*5e20*/  HMMA.16816.F32.BF16 R164, R28, R156, RZ ;  /* 0x0000009c1ca4723c */ /* 0x000fe200000418ff */
[----:B---3--:R-:W-:-:S06]  /*5e30*/  FADD.FTZ R123, R110, R123 ;  /* 0x0000007b6e7b7221 */ /* 0x008fcc0000010000 */
[----:B------:R-:W3:Y:S01]  /*5e40*/  MUFU.EX2 R11, R11 ;  /* 0x0000000b000b7308 */ /* 0x000ee20000000800 */
[C---:B------:R-:W-:Y:S07]  /*5e50*/  HMMA.16816.F32.BF16 R172, R28.reuse, R148, RZ ;  /* 0x000000941cac723c */ /* 0x040fee00000418ff */
[----:B------:R-:W4:Y:S01]  /*5e60*/  MUFU.EX2 R10, R10 ;  /* 0x0000000a000a7308 */ /* 0x000f220000000800 */
[C---:B-1----:R-:W-:Y:S01]  /*5e70*/  F2FP.BF16.PACK_AB R12, R66.reuse, R110 ;  /* 0x0000006e420c723e */ /* 0x042fe200000010ff */
[----:B------:R-:W-:Y:S01]  /*5e80*/  FADD.FTZ R66, R66, R123 ;  /* 0x0000007b42427221 */ /* 0x000fe20000010000 */
[----:B------:R-:W-:Y:S05]  /*5e90*/  HMMA.16816.F32.BF16 R180, R28, R140, RZ ;  /* 0x0000008c1cb4723c */ /* 0x000fea00000418ff */
[----:B------:R-:W1:Y:S01]  /*5ea0*/  MUFU.EX2 R109, R109 ;  /* 0x0000006d006d7308 */ /* 0x000e620000000800 */
[----:B---3--:R-:W-:-:S02]  /*5eb0*/  FADD.FTZ R66, R11, R66 ;  /* 0x000000420b427221 */ /* 0x008fc40000010000 */
[C---:B------:R-:W-:Y:S05]  /*5ec0*/  HMMA.16816.F32.BF16 R188, R28.reuse, R132, RZ ;  /* 0x000000841cbc723c */ /* 0x040fea00000418ff */
[----:B------:R-:W3:Y:S01]  /*5ed0*/  MUFU.EX2 R27, R27 ;  /* 0x0000001b001b7308 */ /* 0x000ee20000000800 */
[C---:B----4-:R-:W-:Y:S01]  /*5ee0*/  F2FP.BF16.PACK_AB R14, R10.reuse, R11 ;  /* 0x0000000b0a0e723e */ /* 0x050fe200000010ff */
[----:B------:R-:W-:Y:S01]  /*5ef0*/  FADD.FTZ R66, R10, R66 ;  /* 0x000000420a427221 */ /* 0x000fe20000010000 */
[----:B------:R-:W-:Y:S05]  /*5f00*/  HMMA.16816.F32.BF16 R72, R28, R80, RZ ;  /* 0x000000501c48723c */ /* 0x000fea00000418ff */
[----:B------:R-:W-:Y:S01]  /*5f10*/  MUFU.EX2 R9, R9 ;  /* 0x0000000900097308 */ /* 0x000fe20000000800 */
[----:B-1----:R-:W-:-:S02]  /*5f20*/  FADD.FTZ R122, R109, R122 ;  /* 0x0000007a6d7a7221 */ /* 0x002fc40000010000 */
[--C-:B------:R-:W-:Y:S01]  /*5f30*/  FFMA.FTZ R80, R24, c[0x0][0x2d0], -R114.reuse ;  /* 0x0000b40018507a23 */ /* 0x100fe20000010872 */
[----:B------:R-:W-:Y:S01]  /*5f40*/  HMMA.16816.F32.BF16 R88, R28, R96, RZ ;  /* 0x000000601c58723c */ /* 0x000fe200000418ff */
[----:B------:R-:W-:-:S03]  /*5f50*/  FFMA.FTZ R81, R23, c[0x0][0x2d0], -R114 ;  /* 0x0000b40017517a23 */ /* 0x000fc60000010872 */
[----:B------:R-:W1:Y:S01]  /*5f60*/  MUFU.EX2 R8, R8 ;  /* 0x0000000800087308 */ /* 0x000e620000000800 */
[----:B---3--:R-:W-:Y:S01]  /*5f70*/  F2FP.BF16.PACK_AB R13, R27, R109 ;  /* 0x0000006d1b0d723e */ /* 0x008fe200000010ff */
[--C-:B------:R-:W-:Y:S02]  /*5f80*/  FFMA.FTZ R23, R104, c[0x0][0x2d0], -R168.reuse ;  /* 0x0000b40068177a23 */ /* 0x100fe400000108a8 */
[----:B------:R-:W-:Y:S02]  /*5f90*/  FFMA.FTZ R24, R102, c[0x0][0x2d0], -R168 ;  /* 0x0000b40066187a23 */ /* 0x000fe400000108a8 */
[----:B------:R-:W-:Y:S02]  /*5fa0*/  FFMA.FTZ R96, R22, c[0x0][0x2d0], -R114 ;  /* 0x0000b40016607a23 */ /* 0x000fe40000010872 */
[----:B------:R-:W3:Y:S01]  /*5fb0*/  MUFU.EX2 R108, R108 ;  /* 0x0000006c006c7308 */ /* 0x000ee20000000800 */
[----:B------:R-:W-:-:S07]  /*5fc0*/  FFMA.FTZ R22, R107, c[0x0][0x2d0], -R168 ;  /* 0x0000b4006b167a23 */ /* 0x000fce00000108a8 */
[----:B------:R-:W4:Y:S01]  /*5fd0*/  MUFU.EX2 R26, R26 ;  /* 0x0000001a001a7308 */ /* 0x000f220000000800 */
[----:B-1----:R-:W-:-:S07]  /*5fe0*/  F2FP.BF16.PACK_AB R15, R8, R9 ;  /* 0x00000009080f723e */ /* 0x002fce00000010ff */
[----:B------:R-:W1:Y:S01]  /*5ff0*/  MUFU.EX2 R7, R7 ;  /* 0x0000000700077308 */ /* 0x000e620000000800 */
[----:B------:R-:W-:Y:S01]  /*6000*/  HMMA.16816.F32.BF16 R160, R12, R60, R160 ;  /* 0x0000003c0ca0723c */ /* 0x000fe200000418a0 */
[----:B---3--:R-:W-:-:S06]  /*6010*/  FADD.FTZ R121, R108, R121 ;  /* 0x000000796c797221 */ /* 0x008fcc0000010000 */
[----:B------:R-:W3:Y:S01]  /*6020*/  MUFU.EX2 R6, R6 ;  /* 0x0000000600067308 */ /* 0x000ee20000000800 */
[C---:B----4-:R-:W-:Y:S01]  /*6030*/  F2FP.BF16.PACK_AB R124, R26.reuse, R108 ;  /* 0x0000006c1a7c723e */ /* 0x050fe200000010ff */
[C---:B--2---:R-:W-:Y:S01]  /*6040*/  HMMA.16816.F32.BF16 R152, R12.reuse, R56, R152 ;  /* 0x000000380c98723c */ /* 0x044fe20000041898 */
[----:B------:R-:W-:Y:S02]  /*6050*/  FADD.FTZ R108, R95, R119 ;  /* 0x000000775f6c7221 */ /* 0x000fe40000010000 */
[----:B------:R-:W-:Y:S02]  /*6060*/  FADD.FTZ R26, R26, R121 ;  /* 0x000000791a1a7221 */ /* 0x000fe40000010000 */
[----:B------:R-:W-:Y:S01]  /*6070*/  FADD.FTZ R95, R27, R122 ;  /* 0x0000007a1b5f7221 */ /* 0x000fe20000010000 */
[----:B------:R-:W2:Y:S01]  /*6080*/  MUFU.EX2 R25, R25 ;  /* 0x0000001900197308 */ /* 0x000ea20000000800 */
[----:B-1----:R-:W-:Y:S01]  /*6090*/  FADD.FTZ R26, R7, R26 ;  /* 0x0000001a071a7221 */ /* 0x002fe20000010000 */
[----:B------:R-:W-:Y:S01]  /*60a0*/  HMMA.16816.F32.BF16 R144, R12, R52, R144 ;  /* 0x000000340c90723c */ /* 0x000fe20000041890 */
[----:B------:R-:W-:-:S04]  /*60b0*/  FADD.FTZ R95, R9, R95 ;  /* 0x0000005f095f7221 */ /* 0x000fc80000010000 */
[----:B------:R-:W-:Y:S01]  /*60c0*/  FADD.FTZ R95, R8, R95 ;  /* 0x0000005f085f7221 */ /* 0x000fe20000010000 */
[----:B------:R-:W1:Y:S01]  /*60d0*/  MUFU.EX2 R5, R5 ;  /* 0x0000000500057308 */ /* 0x000e620000000800 */
[C---:B---3--:R-:W-:Y:S01]  /*60e0*/  F2FP.BF16.PACK_AB R126, R6.reuse, R7 ;  /* 0x00000007067e723e */ /* 0x048fe200000010ff */
[----:B------:R-:W-:Y:S01]  /*60f0*/  HMMA.16816.F32.BF16 R136, R12, R48, R136 ;  /* 0x000000300c88723c */ /* 0x000fe20000041888 */
[----:B------:R-:W-:-:S05]  /*6100*/  FADD.FTZ R26, R6, R26 ;  /* 0x0000001a061a7221 */ /* 0x000fca0000010000 */
[----:B------:R-:W-:Y:S01]  /*6110*/  MUFU.EX2 R4, R4 ;  /* 0x0000000400047308 */ /* 0x000fe20000000800 */
[----:B--2---:R-:W-:Y:S01]  /*6120*/  FADD.FTZ R108, R25, R108 ;  /* 0x0000006c196c7221 */ /* 0x004fe20000010000 */
[C---:B------:R-:W-:Y:S06]  /*6130*/  HMMA.16816.F32.BF16 R68, R12.reuse, R44, R68 ;  /* 0x0000002c0c44723c */ /* 0x040fec0000041844 */
[----:B------:R-:W2:Y:S01]  /*6140*/  MUFU.EX2 R20, R20 ;  /* 0x0000001400147308 */ /* 0x000ea20000000800 */
[C---:B-1----:R-:W-:Y:S01]  /*6150*/  F2FP.BF16.PACK_AB R125, R5.reuse, R25 ;  /* 0x00000019057d723e */ /* 0x042fe200000010ff */
[----:B-----5:R-:W-:Y:S01]  /*6160*/  HMMA.16816.F32.BF16 R84, R12, R40, R84 ;  /* 0x000000280c54723c */ /* 0x020fe20000041854 */
[----:B------:R-:W-:-:S05]  /*6170*/  FADD.FTZ R108, R5, R108 ;  /* 0x0000006c056c7221 */ /* 0x000fca0000010000 */
[----:B------:R-:W1:Y:S01]  /*6180*/  MUFU.EX2 R80, R80 ;  /* 0x0000005000507308 */ /* 0x000e620000000800 */
[----:B--2---:R-:W-:-:S07]  /*6190*/  F2FP.BF16.PACK_AB R127, R20, R4 ;  /* 0x00000004147f723e */ /* 0x004fce00000010ff */
[----:B------:R-:W2:Y:S01]  /*61a0*/  MUFU.EX2 R81, R81 ;  /* 0x0000005100517308 */ /* 0x000ea20000000800 */
[----:B------:R-:W-:-:S07]  /*61b0*/  FADD.FTZ R4, R4, R108 ;  /* 0x0000006c04047221 */ /* 0x000fce0000010000 */
[----:B------:R-:W-:Y:S01]  /*61c0*/  MUFU.EX2 R111, R18 ;  /* 0x00000012006f7308 */ /* 0x000fe20000000800 */
[----:B------:R-:W-:Y:S01]  /*61d0*/  HMMA.16816.F32.BF16 R164, R124, R60, R164 ;  /* 0x0000003c7ca4723c */ /* 0x000fe200000418a4 */
[----:B-1----:R-:W-:Y:S02]  /*61e0*/  FADD.FTZ R5, R80, R66 ;  /* 0x0000004250057221 */ /* 0x002fe40000010000 */
[----:B------:R-:W-:-:S04]  /*61f0*/  FADD.FTZ R4, R20, R4 ;  /* 0x0000000414047221 */ /* 0x000fc80000010000 */
[----:B------:R-:W-:Y:S01]  /*6200*/  FFMA.FTZ R60, R21, c[0x0][0x2d0], -R114 ;  /* 0x0000b400153c7a23 */ /* 0x000fe20000010872 */
[C---:B------:R-:W-:Y:S01]  /*6210*/  HMMA.16816.F32.BF16 R172, R124.reuse, R56, R172 ;  /* 0x000000387cac723c */ /* 0x040fe200000418ac */
[--C-:B------:R-:W-:Y:S01]  /*6220*/  FFMA.FTZ R21, R39, c[0x0][0x2d0], -R112.reuse ;  /* 0x0000b40027157a23 */ /* 0x100fe20000010870 */
[----:B------:R-:W-:Y:S01]  /*6230*/  MUFU.EX2 R97, R17 ;  /* 0x0000001100617308 */ /* 0x000fe20000000800 */
[--C-:B------:R-:W-:Y:S01]  /*6240*/  FFMA.FTZ R61, R33, c[0x0][0x2d0], -R112.reuse ;  /* 0x0000b400213d7a23 */ /* 0x100fe20000010870 */
[C---:B--2---:R-:W-:Y:S01]  /*6250*/  F2FP.BF16.PACK_AB R20, R81.reuse, R80 ;  /* 0x000000505114723e */ /* 0x044fe200000010ff */
[----:B------:R-:W-:Y:S02]  /*6260*/  FADD.FTZ R5, R81, R5 ;  /* 0x0000000551057221 */ /* 0x000fe40000010000 */
[--C-:B------:R-:W-:Y:S01]  /*6270*/  FFMA.FTZ R56, R35, c[0x0][0x2d0], -R112.reuse ;  /* 0x0000b40023387a23 */ /* 0x100fe20000010870 */
[C---:B------:R-:W-:Y:S01]  /*6280*/  HMMA.16816.F32.BF16 R180, R124.reuse, R52, R180 ;  /* 0x000000347cb4723c */ /* 0x040fe200000418b4 */
[--C-:B------:R-:W-:Y:S01]  /*6290*/  FFMA.FTZ R57, R34, c[0x0][0x2d0], -R112.reuse ;  /* 0x0000b40022397a23 */ /* 0x100fe20000010870 */
[----:B------:R-:W1:Y:S05]  /*62a0*/  MUFU.EX2 R96, R96 ;  /* 0x0000006000607308 */ /* 0x000e6a0000000800 */
[--C-:B------:R-:W-:Y:S01]  /*62b0*/  FFMA.FTZ R52, R36, c[0x0][0x2d0], -R112.reuse ;  /* 0x0000b40024347a23 */ /* 0x100fe20000010870 */
[C---:B------:R-:W-:Y:S01]  /*62c0*/  HMMA.16816.F32.BF16 R188, R124.reuse, R48, R188 ;  /* 0x000000307cbc723c */ /* 0x040fe200000418bc */
[--C-:B------:R-:W-:Y:S01]  /*62d0*/  FFMA.FTZ R53, R32, c[0x0][0x2d0], -R112.reuse ;  /* 0x0000b40020357a23 */ /* 0x100fe20000010870 */
[----:B------:R-:W2:Y:S01]  /*62e0*/  MUFU.EX2 R60, R60 ;  /* 0x0000003c003c7308 */ /* 0x000ea20000000800 */
[----:B------:R-:W3:Y:S04]  /*62f0*/  LDSM.16.MT88.4 R32, [R243+0x2000] ;  /* 0x00200000f320783b */ /* 0x000ee80000004200 */
[----:B------:R-:W-:Y:S01]  /*6300*/  FFMA.FTZ R49, R37, c[0x0][0x2d0], -R112 ;  /* 0x0000b40025317a23 */ /* 0x000fe20000010870 */
[----:B------:R-:W-:Y:S01]  /*6310*/  HMMA.16816.F32.BF16 R72, R124, R44, R72 ;  /* 0x0000002c7c48723c */ /* 0x000fe20000041848 */
[----:B------:R-:W-:Y:S01]  /*6320*/  FFMA.FTZ R48, R106, c[0x0][0x2d0], -R168 ;  /* 0x0000b4006a307a23 */ /* 0x000fe200000108a8 */
[----:B------:R-:W4:Y:S01]  /*6330*/  MUFU.EX2 R94, R94 ;  /* 0x0000005e005e7308 */ /* 0x000f220000000800 */
[----:B-1----:R-:W-:-:S04]  /*6340*/  FADD.FTZ R6, R96, R5 ;  /* 0x0000000560067221 */ /* 0x002fc80000010000 */
[----:B------:R-:W-:Y:S01]  /*6350*/  FFMA.FTZ R44, R38, c[0x0][0x2d0], -R112 ;  /* 0x0000b400262c7a23 */ /* 0x000fe20000010870 */
[----:B------:R-:W-:Y:S01]  /*6360*/  HMMA.16816.F32.BF16 R88, R124, R40, R88 ;  /* 0x000000287c58723c */ /* 0x000fe20000041858 */
[----:B------:R-:W1:Y:S01]  /*6370*/  LDSM.16.MT88.4 R112, [R244+0x2000] ;  /* 0x00200000f470783b */ /* 0x000e620000004200 */
[----:B------:R-:W-:Y:S01]  /*6380*/  FFMA.FTZ R45, R105, c[0x0][0x2d0], -R168 ;  /* 0x0000b400692d7a23 */ /* 0x000fe200000108a8 */
[----:B------:R-:W5:Y:S01]  /*6390*/  MUFU.EX2 R93, R93 ;  /* 0x0000005d005d7308 */ /* 0x000f620000000800 */
[----:B--2---:R-:W-:Y:S01]  /*63a0*/  FADD.FTZ R6, R60, R6 ;  /* 0x000000063c067221 */ /* 0x004fe20000010000 */
[----:B------:R-:W2:Y:S02]  /*63b0*/  LDSM.16.MT88.4 R36, [R244+0x2800] ;  /* 0x00280000f424783b */ /* 0x000ea40000004200 */
[--C-:B------:R-:W-:Y:S02]  /*63c0*/  FFMA.FTZ R41, R103, c[0x0][0x2d0], -R168.reuse ;  /* 0x0000b40067297a23 */ /* 0x100fe400000108a8 */
[----:B------:R-:W-:-:S02]  /*63d0*/  FFMA.FTZ R40, R101, c[0x0][0x2d0], -R168 ;  /* 0x0000b40065287a23 */ /* 0x000fc400000108a8 */
[----:B------:R-:W-:Y:S01]  /*63e0*/  FFMA.FTZ R168, R100, c[0x0][0x2d0], -R168 ;  /* 0x0000b40064a87a23 */ /* 0x000fe200000108a8 */
[----:B------:R-:W-:Y:S01]  /*63f0*/  MUFU.EX2 R44, R44 ;  /* 0x0000002c002c7308 */ /* 0x000fe20000000800 */
[----:B----4-:R-:W-:-:S04]  /*6400*/  FADD.FTZ R95, R94, R95 ;  /* 0x0000005f5e5f7221 */ /* 0x010fc80000010000 */
[----:B-----5:R-:W-:-:S03]  /*6410*/  FADD.FTZ R5, R93, R95 ;  /* 0x0000005f5d057221 */ /* 0x020fc60000010000 */
[----:B------:R-:W-:Y:S01]  /*6420*/  MUFU.EX2 R49, R49 ;  /* 0x0000003100317308 */ /* 0x000fe20000000800 */
[-C--:B---3--:R-:W-:Y:S07]  /*6430*/  HMMA.16816.F32.BF16 R116, R128, R32.reuse, RZ ;  /* 0x000000208074723c */ /* 0x088fee00000418ff */
[----:B------:R-:W3:Y:S01]  /*6440*/  MUFU.EX2 R92, R92 ;  /* 0x0000005c005c7308 */ /* 0x000ee20000000800 */
[----:B------:R-:W-:Y:S07]  /*6450*/  HMMA.16816.F32.BF16 R120, R28, R32, RZ ;  /* 0x000000201c78723c */ /* 0x000fee00000418ff */
[----:B------:R-:W4:Y:S01]  /*6460*/  MUFU.EX2 R32, R21 ;  /* 0x0000001500207308 */ /* 0x000f220000000800 */
[-C--:B-1----:R-:W-:Y:S07]  /*6470*/  HMMA.16816.F32.BF16 R100, R128, R112.reuse, RZ ;  /* 0x000000708064723c */ /* 0x082fee00000418ff */
[----:B------:R-:W-:Y:S01]  /*6480*/  MUFU.EX2 R52, R52 ;  /* 0x0000003400347308 */ /* 0x000fe20000000800 */
[----:B---3--:R-:W-:Y:S01]  /*6490*/  FADD.FTZ R5, R92, R5 ;  /* 0x000000055c057221 */ /* 0x008fe20000010000 */
[----:B------:R-:W-:Y:S06]  /*64a0*/  HMMA.16816.F32.BF16 R104, R28, R112, RZ ;  /* 0x000000701c68723c */ /* 0x000fec00000418ff */
[----:B------:R-:W1:Y:S01]  /*64b0*/  MUFU.EX2 R79, R79 ;  /* 0x0000004f004f7308 */ /* 0x000e620000000800 */
[----:B----4-:R-:W-:Y:S01]  /*64c0*/  FADD.FTZ R8, R32, R26 ;  /* 0x0000001a20087221 */ /* 0x010fe20000010000 */
[----:B------:R-:W-:-:S03]  /*64d0*/  F2FP.BF16.PACK_AB R21, R93, R94 ;  /* 0x0000005e5d15723e */ /* 0x000fc600000010ff */
[----:B------:R-:W-:-:S03]  /*64e0*/  FADD.FTZ R8, R44, R8 ;  /* 0x000000082c087221 */ /* 0x000fc60000010000 */
[----:B------:R-:W-:Y:S08]  /*64f0*/  MUFU.EX2 R56, R56 ;  /* 0x0000003800387308 */ /* 0x000ff00000000800 */
[----:B------:R-:W-:Y:S01]  /*6500*/  MUFU.EX2 R77, R77 ;  /* 0x0000004d004d7308 */ /* 0x000fe20000000800 */
[----:B--2---:R-:W-:Y:S01]  /*6510*/  HMMA.16816.F32.BF16 R100, R12, R36, R100 ;  /* 0x000000240c64723c */ /* 0x004fe20000041864 */
[----:B-1----:R-:W-:Y:S01]  /*6520*/  FADD.FTZ R26, R79, R5 ;  /* 0x000000054f1a7221 */ /* 0x002fe20000010000 */
[----:B------:R-:W-:-:S05]  /*6530*/  F2FP.BF16.PACK_AB R10, R52, R49 ;  /* 0x00000031340a723e */ /* 0x000fca00000010ff */
[----:B------:R-:W1:Y:S01]  /*6540*/  MUFU.EX2 R25, R78 ;  /* 0x0000004e00197308 */ /* 0x000e620000000800 */
[----:B------:R-:W-:Y:S07]  /*6550*/  HMMA.16816.F32.BF16 R104, R124, R36, R104 ;  /* 0x000000247c68723c */ /* 0x000fee0000041868 */
[----:B------:R-:W2:Y:S08]  /*6560*/  MUFU.EX2 R36, R19 ;  /* 0x0000001300247308 */ /* 0x000eb00000000800 */
[----:B------:R3:W4:Y:S01]  /*6570*/  MUFU.EX2 R37, R16 ;  /* 0x0000001000257308 */ /* 0x0007220000000800 */
[----:B-1----:R-:W-:Y:S01]  /*6580*/  FADD.FTZ R26, R25, R26 ;  /* 0x0000001a191a7221 */ /* 0x002fe20000010000 */
[----:B------:R-:W-:Y:S01]  /*6590*/  F2FP.BF16.PACK_AB R25, R77, R25 ;  /* 0x000000194d19723e */ /* 0x000fe200000010ff */
[----:B--2---:R-:W-:-:S05]  /*65a0*/  FADD.FTZ R6, R36, R6 ;  /* 0x0000000624067221 */ /* 0x004fca0000010000 */
[----:B------:R-:W-:Y:S01]  /*65b0*/  MUFU.EX2 R57, R57 ;  /* 0x0000003900397308 */ /* 0x000fe20000000800 */
[----:B------:R-:W-:Y:S01]  /*65c0*/  FADD.FTZ R6, R111, R6 ;  /* 0x000000066f067221 */ /* 0x000fe20000010000 */
[----:B---3--:R-:W1:Y:S03]  /*65d0*/  LDSM.16.MT88.4 R16, [R243+0x2800] ;  /* 0x00280000f310783b */ /* 0x008e660000004200 */
[----:B------:R-:W-:-:S03]  /*65e0*/  FADD.FTZ R6, R97, R6 ;  /* 0x0000000661067221 */ /* 0x000fc60000010000 */
[----:B------:R2:W3:Y:S01]  /*65f0*/  MUFU.EX2 R9, R22 ;  /* 0x0000001600097308 */ /* 0x0004e20000000800 */
[----:B----4-:R-:W-:-:S05]  /*6600*/  FADD.FTZ R6, R37, R6 ;  /* 0x0000000625067221 */ /* 0x010fca0000010000 */
[----:B------:R5:W-:Y:S02]  /*6610*/  STL [R1+0xe0], R6 ;  /* 0x0000e00601007387 */ /* 0x000be40000100800 */
[----:B------:R5:W-:Y:S01]  /*6620*/  MUFU.EX2 R7, R23 ;  /* 0x0000001700077308 */ /* 0x000be20000000800 */
[----:B------:R-:W-:Y:S01]  /*6630*/  HMMA.16816.F32.BF16 R176, R28, R150, RZ ;  /* 0x000000961cb0723c */ /* 0x000fe200000418ff */
[----:B------:R-:W4:Y:S01]  /*6640*/  LDL R33, [R1+0xa8] ;  /* 0x0000a80001217983 */ /* 0x000f220000100800 */
[----:B--2---:R-:W-:-:S05]  /*6650*/  F2FP.BF16.PACK_AB R22, R60, R96 ;  /* 0x000000603c16723e */ /* 0x004fca00000010ff */
[----:B------:R-:W-:Y:S01]  /*6660*/  MUFU.EX2 R27, R76 ;  /* 0x0000004c001b7308 */ /* 0x000fe20000000800 */
[----:B------:R-:W-:Y:S01]  /*6670*/  HMMA.16816.F32.BF16 R184, R28, R142, RZ ;  /* 0x0000008e1cb8723c */ /* 0x000fe200000418ff */
[----:B---3--:R-:W-:-:S06]  /*6680*/  FADD.FTZ R4, R9, R4 ;  /* 0x0000000409047221 */ /* 0x008fcc0000010000 */
[----:B------:R-:W2:Y:S01]  /*6690*/  MUFU.EX2 R48, R48 ;  /* 0x0000003000307308 */ /* 0x000ea20000000800 */
[----:B-----5:R-:W-:Y:S01]  /*66a0*/  F2FP.BF16.PACK_AB R23, R79, R92 ;  /* 0x0000005c4f17723e */ /* 0x020fe200000010ff */
[----:B------:R-:W-:Y:S06]  /*66b0*/  HMMA.16816.F32.BF16 R192, R28, R134, RZ ;  /* 0x000000861cc0723c */ /* 0x000fec00000418ff */
[----:B------:R-:W3:Y:S02]  /*66c0*/  MUFU.EX2 R11, R45 ;  /* 0x0000002d000b7308 */ /* 0x000ee40000000800 */
[-C--:B-1----:R-:W-:Y:S06]  /*66d0*/  HMMA.16816.F32.BF16 R116, R12, R16.reuse, R116 ;  /* 0x000000100c74723c */ /* 0x082fec0000041874 */
[----:B------:R-:W1:Y:S01]  /*66e0*/  MUFU.EX2 R67, R67 ;  /* 0x0000004300437308 */ /* 0x000e620000000800 */
[----:B--2---:R-:W-:Y:S01]  /*66f0*/  FADD.FTZ R4, R48, R4 ;  /* 0x0000000430047221 */ /* 0x004fe20000010000 */
[----:B------:R-:W-:Y:S06]  /*6700*/  HMMA.16816.F32.BF16 R120, R124, R16, R120 ;  /* 0x000000107c78723c */ /* 0x000fec0000041878 */
[----:B------:R2:W-:Y:S01]  /*6710*/  MUFU.EX2 R16, R24 ;  /* 0x0000001800107308 */ /* 0x0005e20000000800 */
[----:B---3--:R-:W-:-:S02]  /*6720*/  FADD.FTZ R4, R11, R4 ;  /* 0x000000040b047221 */ /* 0x008fc40000010000 */
[----:B------:R-:W-:Y:S01]  /*6730*/  FADD.FTZ R17, R49, R8 ;  /* 0x0000000831117221 */ /* 0x000fe20000010000 */
[----:B------:R-:W-:Y:S01]  /*6740*/  F2FP.BF16.PACK_AB R8, R44, R32 ;  /* 0x000000202c08723e */ /* 0x000fe200000010ff */
[----:B------:R-:W-:Y:S01]  /*6750*/  FADD.FTZ R32, R77, R26 ;  /* 0x0000001a4d207221 */ /* 0x000fe20000010000 */
[----:B------:R-:W-:Y:S01]  /*6760*/  F2FP.BF16.PACK_AB R26, R37, R97 ;  /* 0x00000061251a723e */ /* 0x000fe200000010ff */
[----:B------:R-:W-:Y:S01]  /*6770*/  FADD.FTZ R17, R52, R17 ;  /* 0x0000001134117221 */ /* 0x000fe20000010000 */
[----:B------:R-:W3:Y:S01]  /*6780*/  MUFU.EX2 R5, R41 ;  /* 0x0000002900057308 */ /* 0x000ee20000000800 */
[----:B--2---:R-:W-:Y:S02]  /*6790*/  F2FP.BF16.PACK_AB R24, R111, R36 ;  /* 0x000000246f18723e */ /* 0x004fe400000010ff */
[----:B------:R-:W-:Y:S01]  /*67a0*/  FADD.FTZ R17, R56, R17 ;  /* 0x0000001138117221 */ /* 0x000fe20000010000 */
[----:B------:R-:W2:Y:S01]  /*67b0*/  LDL R36, [R1+0xac] ;  /* 0x0000ac0001247983 */ /* 0x000ea20000100800 */
[----:B------:R-:W-:Y:S01]  /*67c0*/  HMMA.16816.F32.BF16 R76, R28, R82, RZ ;  /* 0x000000521c4c723c */ /* 0x000fe200000418ff */
[----:B------:R-:W-:-:S02]  /*67d0*/  FADD.FTZ R32, R27, R32 ;  /* 0x000000201b207221 */ /* 0x000fc40000010000 */
[----:B------:R-:W5:Y:S01]  /*67e0*/  MUFU.EX2 R40, R40 ;  /* 0x0000002800287308 */ /* 0x000f620000000800 */
[----:B------:R-:W-:Y:S02]  /*67f0*/  FADD.FTZ R203, R57, R17 ;  /* 0x0000001139cb7221 */ /* 0x000fe40000010000 */
[----:B-1----:R-:W-:Y:S02]  /*6800*/  FADD.FTZ R6, R67, R32 ;  /* 0x0000002043067221 */ /* 0x002fe40000010000 */
[C---:B------:R-:W-:Y:S03]  /*6810*/  HMMA.16816.F32.BF16 R92, R28.reuse, R98, RZ ;  /* 0x000000621c5c723c */ /* 0x040fe600000418ff */
[----:B------:R1:W1:Y:S05]  /*6820*/  MUFU.EX2 R17, R168 ;  /* 0x000000a800117308 */ /* 0x00026a0000000800 */
[----:B------:R-:W-:Y:S03]  /*6830*/  HMMA.16816.F32.BF16 R108, R28, R114, RZ ;  /* 0x000000721c6c723c */ /* 0x000fe600000418ff */
[----:B------:R-:W-:Y:S05]  /*6840*/  MUFU.EX2 R61, R61 ;  /* 0x0000003d003d7308 */ /* 0x000fea0000000800 */
[----:B------:R-:W-:Y:S03]  /*6850*/  HMMA.16816.F32.BF16 R148, R128, R150, RZ ;  /* 0x000000968094723c */ /* 0x000fe600000418ff */
[----:B------:R-:W2:Y:S05]  /*6860*/  MUFU.EX2 R53, R53 ;  /* 0x0000003500357308 */ /* 0x000eaa0000000800 */
[-C--:B-1----:R-:W-:Y:S08]  /*6870*/  HMMA.16816.F32.BF16 R168, R28, R158.reuse, RZ ;  /* 0x0000009e1ca8723c */ /* 0x082ff000000418ff */
[C---:B------:R-:W-:Y:S08]  /*6880*/  HMMA.16816.F32.BF16 R156, R128.reuse, R158, RZ ;  /* 0x0000009e809c723c */ /* 0x040ff000000418ff */
[C---:B------:R-:W-:Y:S08]  /*6890*/  HMMA.16816.F32.BF16 R140, R128.reuse, R142, RZ ;  /* 0x0000008e808c723c */ /* 0x040ff000000418ff */
[C---:B------:R-:W-:Y:S08]  /*68a0*/  HMMA.16816.F32.BF16 R132, R128.reuse, R134, RZ ;  /* 0x000000868084723c */ /* 0x040ff000000418ff */
[C---:B------:R-:W-:Y:S08]  /*68b0*/  HMMA.16816.F32.BF16 R80, R128.reuse, R82, RZ ;  /* 0x000000528050723c */ /* 0x040ff000000418ff */
[C---:B------:R-:W-:Y:S08]  /*68c0*/  HMMA.16816.F32.BF16 R96, R128.reuse, R98, RZ ;  /* 0x000000628060723c */ /* 0x040ff000000418ff */
[C---:B------:R-:W-:Y:S08]  /*68d0*/  HMMA.16816.F32.BF16 R112, R128.reuse, R114, RZ ;  /* 0x000000728070723c */ /* 0x040ff000000418ff */
[-C--:B------:R-:W-:Y:S08]  /*68e0*/  HMMA.16816.F32.BF16 R128, R128, R34.reuse, RZ ;  /* 0x000000228080723c */ /* 0x080ff000000418ff */
[----:B------:R-:W-:Y:S01]  /*68f0*/  HMMA.16816.F32.BF16 R28, R28, R34, RZ ;  /* 0x000000221c1c723c */ /* 0x000fe200000418ff */
[----:B------:R-:W-:-:S04]  /*6900*/  FADD.FTZ R32, R7, R4 ;  /* 0x0000000407207221 */ /* 0x000fc80000010000 */
[----:B---3--:R-:W-:-:S03]  /*6910*/  FADD.FTZ R32, R5, R32 ;  /* 0x0000002005207221 */ /* 0x008fc60000010000 */
[----:B------:R-:W-:Y:S01]  /*6920*/  HMMA.16816.F32.BF16 R156, R12, R62, R156 ;  /* 0x0000003e0c9c723c */ /* 0x000fe2000004189c */
[----:B------:R-:W-:-:S07]  /*6930*/  FADD.FTZ R32, R16, R32 ;  /* 0x0000002010207221 */ /* 0x000fce0000010000 */
[C---:B------:R-:W-:Y:S08]  /*6940*/  HMMA.16816.F32.BF16 R148, R12.reuse, R58, R148 ;  /* 0x0000003a0c94723c */ /* 0x040ff00000041894 */
[C---:B------:R-:W-:Y:S08]  /*6950*/  HMMA.16816.F32.BF16 R140, R12.reuse, R54, R140 ;  /* 0x000000360c8c723c */ /* 0x040ff0000004188c */
[C---:B------:R-:W-:Y:S08]  /*6960*/  HMMA.16816.F32.BF16 R132, R12.reuse, R50, R132 ;  /* 0x000000320c84723c */ /* 0x040ff00000041884 */
[C---:B------:R-:W-:Y:S08]  /*6970*/  HMMA.16816.F32.BF16 R80, R12.reuse, R46, R80 ;  /* 0x0000002e0c50723c */ /* 0x040ff00000041850 */
[C---:B------:R-:W-:Y:S08]  /*6980*/  HMMA.16816.F32.BF16 R96, R12.reuse, R42, R96 ;  /* 0x0000002a0c60723c */ /* 0x040ff00000041860 */
[C---:B------:R-:W-:Y:S08]  /*6990*/  HMMA.16816.F32.BF16 R112, R12.reuse, R38, R112 ;  /* 0x000000260c70723c */ /* 0x040ff00000041870 */
[----:B------:R-:W-:Y:S01]  /*69a0*/  HMMA.16816.F32.BF16 R128, R12, R18, R128 ;  /* 0x000000120c80723c */ /* 0x000fe20000041880 */
[----:B------:R-:W1:Y:S01]  /*69b0*/  LDSM.16.MT88.4 R12, [R245+0x1000] ;  /* 0x00100000f50c783b */ /* 0x000e620000004200 */
[----:B-----5:R-:W-:Y:S01]  /*69c0*/  FADD.FTZ R32, R40, R32 ;  /* 0x0000002028207221 */ /* 0x020fe20000010000 */
[----:B------:R-:W-:-:S02]  /*69d0*/  F2FP.BF16.PACK_AB R11, R7, R11 ;  /* 0x0000000b070b723e */ /* 0x000fc400000010ff */
[----:B------:R-:W-:Y:S01]  /*69e0*/  F2FP.BF16.PACK_AB R5, R16, R5 ;  /* 0x000000051005723e */ /* 0x000fe200000010ff */
[C---:B------:R-:W-:Y:S01]  /*69f0*/  FADD.FTZ R202, R17.reuse, R32 ;  /* 0x0000002011ca7221 */ /* 0x040fe20000010000 */
[----:B------:R-:W-:Y:S01]  /*6a00*/  F2FP.BF16.PACK_AB R7, R17, R40 ;  /* 0x000000281107723e */ /* 0x000fe200000010ff */
        /* <DEDUP_REMOVED lines=8> */
[----:B------:R-:W3:Y:S01]  /*6a90*/  LDSM.16.MT88.4 R16, [R246+0x1000] ;  /* 0x00100000f610783b */ /* 0x000ee20000004200 */
[----:B------:R-:W-:-:S06]  /*6aa0*/  F2FP.BF16.PACK_AB R9, R48, R9 ;  /* 0x000000093009723e */ /* 0x000fcc00000010ff */
[-C--:B-1----:R-:W-:Y:S08]  /*6ab0*/  HMMA.16816.F32.BF16 R152, R20, R12.reuse, R152 ;  /* 0x0000000c1498723c */ /* 0x082ff00000041898 */
[----:B------:R-:W-:Y:S08]  /*6ac0*/  HMMA.16816.F32.BF16 R172, R8, R12, R172 ;  /* 0x0000000c08ac723c */ /* 0x000ff000000418ac */
[-C--:B------:R-:W-:Y:S08]  /*6ad0*/  HMMA.16816.F32.BF16 R148, R20, R14.reuse, R148 ;  /* 0x0000000e1494723c */ /* 0x080ff00000041894 */
[----:B------:R-:W-:Y:S01]  /*6ae0*/  HMMA.16816.F32.BF16 R176, R8, R14, R176 ;  /* 0x0000000e08b0723c */ /* 0x000fe200000418b0 */
[----:B------:R-:W1:Y:S07]  /*6af0*/  LDSM.16.MT88.4 R12, [R243+0x1000] ;  /* 0x00100000f30c783b */ /* 0x000e6e0000004200 */
[-C--:B---3--:R-:W-:Y:S08]  /*6b00*/  HMMA.16816.F32.BF16 R160, R20, R16.reuse, R160 ;  /* 0x0000001014a0723c */ /* 0x088ff000000418a0 */
[----:B------:R-:W-:Y:S08]  /*6b10*/  HMMA.16816.F32.BF16 R164, R8, R16, R164 ;  /* 0x0000001008a4723c */ /* 0x000ff000000418a4 */
[-C--:B------:R-:W-:Y:S08]  /*6b20*/  HMMA.16816.F32.BF16 R156, R20, R18.reuse, R156 ;  /* 0x00000012149c723c */ /* 0x080ff0000004189c */
[----:B------:R-:W-:Y:S01]  /*6b30*/  HMMA.16816.F32.BF16 R168, R8, R18, R168 ;  /* 0x0000001208a8723c */ /* 0x000fe200000418a8 */
[----:B------:R-:W3:Y:S07]  /*6b40*/  LDSM.16.MT88.4 R16, [R244+0x1000] ;  /* 0x00100000f410783b */ /* 0x000eee0000004200 */
        /* <DEDUP_REMOVED lines=20> */
[C---:B-1----:R-:W-:Y:S08]  /*6c90*/  HMMA.16816.F32.BF16 R116, R20.reuse, R12, R116 ;  /* 0x0000000c1474723c */ /* 0x042ff00000041874 */
[----:B------:R-:W-:Y:S08]  /*6ca0*/  HMMA.16816.F32.BF16 R128, R20, R14, R128 ;  /* 0x0000000e1480723c */ /* 0x000ff00000041880 */
[C---:B------:R-:W-:Y:S08]  /*6cb0*/  HMMA.16816.F32.BF16 R120, R8.reuse, R12, R120 ;  /* 0x0000000c0878723c */ /* 0x040ff00000041878 */
[C---:B------:R-:W-:Y:S01]  /*6cc0*/  HMMA.16816.F32.BF16 R124, R8.reuse, R14, R124 ;  /* 0x0000000e087c723c */ /* 0x040fe2000004187c */
[----:B------:R-:W1:Y:S07]  /*6cd0*/  LDSM.16.MT88.4 R12, [R244+0x1800] ;  /* 0x00180000f40c783b */ /* 0x000e6e0000004200 */
[C---:B---3--:R-:W-:Y:S08]  /*6ce0*/  HMMA.16816.F32.BF16 R104, R8.reuse, R16, R104 ;  /* 0x000000100868723c */ /* 0x048ff00000041868 */
[----:B------:R-:W-:Y:S01]  /*6cf0*/  HMMA.16816.F32.BF16 R108, R8, R18, R108 ;  /* 0x00000012086c723c */ /* 0x000fe2000004186c */
[----:B------:R-:W3:Y:S01]  /*6d00*/  LDSM.16.MT88.4 R8, [R243+0x1800] ;  /* 0x00180000f308783b */ /* 0x000ee20000004200 */
[----:B------:R-:W-:-:S02]  /*6d10*/  F2FP.BF16.PACK_AB R27, R67, R27 ;  /* 0x0000001b431b723e */ /* 0x000fc400000010ff */
[----:B------:R-:W-:Y:S01]  /*6d20*/  F2FP.BF16.PACK_AB R4, R57, R56 ;  /* 0x000000383904723e */ /* 0x000fe200000010ff */
[----:B------:R2:W-:Y:S03]  /*6d30*/  STL [R1+0xe4], R6 ;  /* 0x0000e40601007387 */ /* 0x0005e60000100800 */
[C---:B------:R-:W-:Y:S08]  /*6d40*/  HMMA.16816.F32.BF16 R100, R20.reuse, R16, R100 ;  /* 0x000000101464723c */ /* 0x040ff00000041864 */
[----:B------:R-:W-:Y:S01]  /*6d50*/  HMMA.16816.F32.BF16 R112, R20, R18, R112 ;  /* 0x000000121470723c */ /* 0x000fe20000041870 */
[----:B------:R-:W-:Y:S04]  /*6d60*/  LDSM.16.MT88.4 R20, [R246+0x1800] ;  /* 0x00180000f614783b */ /* 0x000fe80000004200 */
[----:B------:R-:W-:Y:S01]  /*6d70*/  LDSM.16.MT88.4 R16, [R245+0x1800] ;  /* 0x00180000f510783b */ /* 0x000fe20000004200 */
[----:B--2---:R-:W-:-:S02]  /*6d80*/  F2FP.BF16.PACK_AB R6, R53, R61 ;  /* 0x0000003d3506723e */ /* 0x004fc400000010ff */
        /* <DEDUP_REMOVED lines=9> */
[----:B------:R-:W2:Y:S07]  /*6e20*/  LDSM.16.MT88.4 R8, [R243+0x3800] ;  /* 0x00380000f308783b */ /* 0x000eae0000004200 */
[-C--:B-1----:R-:W-:Y:S08]  /*6e30*/  HMMA.16816.F32.BF16 R100, R24, R12.reuse, R100 ;  /* 0x0000000c1864723c */ /* 0x082ff00000041864 */
[----:B------:R-:W-:Y:S07]  /*6e40*/  HMMA.16816.F32.BF16 R104, R4, R12, R104 ;  /* 0x0000000c0468723c */ /* 0x000fee0000041868 */
[----:B------:R-:W-:Y:S01]  /*6e50*/  @P4 IMAD.HI.U32 R12, R36, c[0x0][0x2c8], RZ ;  /* 0x0000b200240c4a27 */ /* 0x000fe200078e00ff */
[----:B------:R-:W-:Y:S01]  /*6e60*/  MOV R13, R36 ;  /* 0x00000024000d7202 */ /* 0x000fe20000000f00 */
[----:B------:R-:W-:Y:S03]  /*6e70*/  HMMA.16816.F32.BF16 R160, R24, R20, R160 ;  /* 0x0000001418a0723c */ /* 0x000fe600000418a0 */
[----:B------:R-:W-:-:S05]  /*6e80*/  @P4 SHF.R.U32.HI R13, RZ, c[0x0][0x2cc], R12 ;  /* 0x0000b300ff0d4a19 */ /* 0x000fca000001160c */
[----:B------:R-:W-:Y:S01]  /*6e90*/  HMMA.16816.F32.BF16 R164, R4, R20, R164 ;  /* 0x0000001404a4723c */ /* 0x000fe200000418a4 */
[----:B------:R-:W-:-:S07]  /*6ea0*/  IADD3 R65, R13, -c[0x0][0x168], R65 ;  /* 0x80005a000d417a10 */ /* 0x000fce0007ffe041 */
[-C--:B------:R-:W-:Y:S08]  /*6eb0*/  HMMA.16816.F32.BF16 R156, R24, R22.reuse, R156 ;  /* 0x00000016189c723c */ /* 0x080ff0000004189c */
[----:B------:R-:W-:Y:S01]  /*6ec0*/  HMMA.16816.F32.BF16 R168, R4, R22, R168 ;  /* 0x0000001604a8723c */ /* 0x000fe200000418a8 */
[----:B------:R-:W1:Y:S07]  /*6ed0*/  LDSM.16.MT88.4 R20, [R246+0x3800] ;  /* 0x00380000f614783b */ /* 0x000e6e0000004200 */
[-C--:B------:R-:W-:Y:S08]  /*6ee0*/  HMMA.16816.F32.BF16 R152, R24, R16.reuse, R152 ;  /* 0x000000101898723c */ /* 0x080ff00000041898 */
[----:B------:R-:W-:Y:S08]  /*6ef0*/  HMMA.16816.F32.BF16 R172, R4, R16, R172 ;  /* 0x0000001004ac723c */ /* 0x000ff000000418ac */
[-C--:B------:R-:W-:Y:S08]  /*6f00*/  HMMA.16816.F32.BF16 R148, R24, R18.reuse, R148 ;  /* 0x000000121894723c */ /* 0x080ff00000041894 */
[----:B------:R-:W-:Y:S01]  /*6f10*/  HMMA.16816.F32.BF16 R176, R4, R18, R176 ;  /* 0x0000001204b0723c */ /* 0x000fe200000418b0 */
[----:B------:R-:W3:Y:S07]  /*6f20*/  LDSM.16.MT88.4 R16, [R245+0x3800] ;  /* 0x00380000f510783b */ /* 0x000eee0000004200 */
[-C--:B--2---:R-:W-:Y:S08]  /*6f30*/  HMMA.16816.F32.BF16 R116, R24, R8.reuse, R116 ;  /* 0x000000081874723c */ /* 0x084ff00000041874 */
[----:B------:R-:W-:Y:S07]  /*6f40*/  HMMA.16816.F32.BF16 R120, R4, R8, R120 ;  /* 0x000000080478723c */ /* 0x000fee0000041878 */
[----:B------:R-:W-:-:S04]  /*6f50*/  SHF.R.S32.HI R8, RZ, 0x1f, R65 ;  /* 0x0000001fff087819 */ /* 0x000fc80000011441 */
[----:B------:R-:W-:Y:S01]  /*6f60*/  LEA.HI R65, R8, R65, RZ, 0x6 ;  /* 0x0000004108417211 */ /* 0x000fe200078f30ff */
[----:B------:R-:W-:Y:S03]  /*6f70*/  HMMA.16816.F32.BF16 R112, R24, R14, R112 ;  /* 0x0000000e1870723c */ /* 0x000fe60000041870 */
[----:B------:R-:W-:-:S05]  /*6f80*/  SHF.R.S32.HI R65, RZ, 0x6, R65 ;  /* 0x00000006ff417819 */ /* 0x000fca0000011441 */
[----:B------:R-:W-:Y:S07]  /*6f90*/  HMMA.16816.F32.BF16 R108, R4, R14, R108 ;  /* 0x0000000e046c723c */ /* 0x000fee000004186c */
[----:B------:R-:W-:Y:S02]  /*6fa0*/  IADD3 R14, R64, -0x2, RZ ;  /* 0xfffffffe400e7810 */ /* 0x000fe40007ffe0ff */
[----:B----4-:R-:W-:-:S03]  /*6fb0*/  IMNMX R15, R33, R65, !PT ;  /* 0x00000041210f7217 */ /* 0x010fc60007800200 */
[----:B------:R2:W-:Y:S04]  /*6fc0*/  STL [R1+0xe8], R14 ;  /* 0x0000e80e01007387 */ /* 0x0005e80000100800 */
[----:B------:R2:W-:Y:S01]  /*6fd0*/  STL [R1+0xec], R15 ;  /* 0x0000ec0f01007387 */ /* 0x0005e20000100800 */
[----:B------:R-:W-:Y:S01]  /*6fe0*/  ISETP.GE.AND P0, PT, R14, R15, PT ;  /* 0x0000000f0e00720c */ /* 0x000fe20003f06270 */
[----:B------:R-:W-:Y:S01]  /*6ff0*/  FADD.FTZ R203, R61, R203 ;  /* 0x000000cb3dcb7221 */ /* 0x000fe20000010000 */
[----:B-1----:R-:W-:Y:S03]  /*7000*/  HMMA.16816.F32.BF16 R68, R24, R20, R68 ;  /* 0x000000141844723c */ /* 0x002fe60000041844 */
[----:B------:R-:W-:-:S05]  /*7010*/  FADD.FTZ R203, R53, R203 ;  /* 0x000000cb35cb7221 */ /* 0x000fca0000010000 */
[C---:B------:R-:W-:Y:S08]  /*7020*/  HMMA.16816.F32.BF16 R80, R24.reuse, R22, R80 ;  /* 0x000000161850723c */ /* 0x040ff00000041850 */
[C---:B---3--:R-:W-:Y:S08]  /*7030*/  HMMA.16816.F32.BF16 R84, R24.reuse, R16, R84 ;  /* 0x000000101854723c */ /* 0x048ff00000041854 */
[C---:B------:R-:W-:Y:S08]  /*7040*/  HMMA.16816.F32.BF16 R96, R24.reuse, R18, R96 ;  /* 0x000000121860723c */ /* 0x040ff00000041860 */
[----:B------:R-:W-:Y:S08]  /*7050*/  HMMA.16816.F32.BF16 R128, R24, R10, R128 ;  /* 0x0000000a1880723c */ /* 0x000ff00000041880 */
[C---:B------:R-:W-:Y:S08]  /*7060*/  HMMA.16816.F32.BF16 R72, R4.reuse, R20, R72 ;  /* 0x000000140448723c */ /* 0x040ff00000041848 */
[C---:B------:R-:W-:Y:S08]  /*7070*/  HMMA.16816.F32.BF16 R76, R4.reuse, R22, R76 ;  /* 0x00000016044c723c */ /* 0x040ff0000004184c */
[C---:B------:R-:W-:Y:S08]  /*7080*/  HMMA.16816.F32.BF16 R88, R4.reuse, R16, R88 ;  /* 0x000000100458723c */ /* 0x040ff00000041858 */
[C---:B------:R-:W-:Y:S08]  /*7090*/  HMMA.16816.F32.BF16 R92, R4.reuse, R18, R92 ;  /* 0x00000012045c723c */ /* 0x040ff0000004185c */
[----:B------:R-:W-:Y:S01]  /*70a0*/  HMMA.16816.F32.BF16 R124, R4, R10, R124 ;  /* 0x0000000a047c723c */ /* 0x000fe2000004187c */
[----:B------:R-:W-:Y:S01]  /*70b0*/  @!UPT UIADD3 URZ, URZ, URZ, URZ ;  /* 0x0000003f3f3ff290 */ /* 0x000fe2000fffe03f */
[----:B------:R-:W-:Y:S11]  /*70c0*/  @!P0 BRA `(.L_x_1236) ;  /* 0x0000533000008947 */ /* 0x000ff60003800000 */
[----:B--2---:R-:W-:Y:S01]  /*70d0*/  MOV R197, R0 ;  /* 0x0000000000c57202 */ /* 0x004fe20000000f00 */
[----:B------:R-:W-:Y:S01]  /*70e0*/  IMAD.MOV.U32 R0, RZ, RZ, R14 ;  /* 0x000000ffff007224 */ /* 0x000fe200078e000e */
[----:B------:R-:W-:Y:S01]  /*70f0*/  MOV R200, R2 ;  /* 0x0000000200c87202 */ /* 0x000fe20000000f00 */
[----:B------:R-:W-:Y:S01]  /*7100*/  IMAD.MOV.U32 R198, RZ, RZ, R196 ;  /* 0x000000ffffc67224 */ /* 0x000fe200078e00c4 */
[----:B------:R-:W-:-:S02]  /*7110*/  MOV R199, R3 ;  /* 0x0000000300c77202 */ /* 0x000fc40000000f00 */
[----:B------:R1:W-:Y:S05]  /*7120*/  STL [R1+0xe8], R0 ;  /* 0x0000e80001007387 */ /* 0x0003ea0000100800 */
.L_x_1247:
[----:B------:R-:W2:Y:S01]  /*7130*/  LDL R2, [R1+0xe8] ;  /* 0x0000e80001027983 */ /* 0x000ea20000100800 */
[----:B------:R-:W-:Y:S04]  /*7140*/  DEPBAR.LE SB0, 0x0 ;  /* 0x000080000000791a */ /* 0x000fe80000000000 */
[----:B-1----:R-:W2:Y:S01]  /*7150*/  LDL R0, [R1+0xa8] ;  /* 0x0000a80001007983 */ /* 0x002ea20000100800 */
[----:B------:R-:W-:Y:S01]  /*7160*/  WARPSYNC 0xffffffff ;  /* 0xffffffff00007948 */ /* 0x000fe20003800000 */
[----:B------:R-:W-:Y:S02]  /*7170*/  BSSY B0, `(.L_x_1237) ;  /* 0x000005f000007945 */ /* 0x000fe40003800000 */
[----:B------:R-:W-:Y:S06]  /*7180*/  BAR.SYNC.DEFER_BLOCKING 0x0 ;  /* 0x0000000000007b1d */ /* 0x000fec0000010000 */
[----:B------:R1:W3:Y:S04]  /*7190*/  LDSM.16.M88.4 R64, [R251] ;  /* 0x00000000fb40783b */ /* 0x0002e80000000200 */
[----:B------:R1:W4:Y:S04]  /*71a0*/  LDSM.16.M88.4 R60, [R251+0x2000] ;  /* 0x00200000fb3c783b */ /* 0x0003280000000200 */
[----:B------:R1:W1:Y:S04]  /*71b0*/  LDSM.16.M88.4 R16, [R250] ;  /* 0x00000000fa10783b */ /* 0x0002680000000200 */
[----:B------:R1:W1:Y:S04]  /*71c0*/  LDSM.16.M88.4 R32, [R250+0x800] ;  /* 0x00080000fa20783b */ /* 0x0002680000000200 */
[----:B------:R1:W1:Y:S04]  /*71d0*/  LDSM.16.M88.4 R48, [R250+0x1000] ;  /* 0x00100000fa30783b */ /* 0x0002680000000200 */
[----:B------:R1:W1:Y:S04]  /*71e0*/  LDSM.16.M88.4 R204, [R250+0x1800] ;  /* 0x00180000facc783b */ /* 0x0002680000000200 */
[----:B------:R1:W1:Y:S04]  /*71f0*/  LDSM.16.M88.4 R208, [R249] ;  /* 0x00000000f9d0783b */ /* 0x0002680000000200 */
[----:B------:R1:W1:Y:S04]  /*7200*/  LDSM.16.M88.4 R216, [R249+0x2000] ;  /* 0x00200000f9d8783b */ /* 0x0002680000000200 */
[----:B------:R1:W1:Y:S04]  /*7210*/  LDSM.16.M88.4 R212, [R242] ;  /* 0x00000000f2d4783b */ /* 0x0002680000000200 */
[----:B------:R1:W1:Y:S04]  /*7220*/  LDSM.16.M88.4 R220, [R232] ;  /* 0x00000000e8dc783b */ /* 0x0002680000000200 */
[----:B------:R1:W1:Y:S04]  /*7230*/  LDSM.16.M88.4 R224, [R233] ;  /* 0x00000000e9e0783b */ /* 0x0002680000000200 */
[----:B------:R1:W1:Y:S01]  /*7240*/  LDSM.16.M88.4 R228, [R234] ;  /* 0x00000000eae4783b */ /* 0x0002620000000200 */
[----:B--2---:R-:W-:Y:S11]  /*7250*/  ISETP.GT.AND P0, PT, R0, R2, PT ;  /* 0x000000020000720c */ /* 0x004ff60003f04270 */
[----:B------:R-:W-:Y:S02]  /*7260*/  @!UPT UIADD3 URZ, URZ, URZ, URZ ;  /* 0x0000003f3f3ff290 */ /* 0x000fe4000fffe03f */
[----:B------:R-:W-:-:S05]  /*7270*/  @P0 BRA `(.L_x_1238) ;  /* 0x000004e000000947 */ /* 0x000fca0003800000 */
[----:B-1-34-:R-:W2:Y:S04]  /*7280*/  LDL R11, [R1+0xb8] ;  /* 0x0000b800010b7983 */ /* 0x01aea80000100800 */
[----:B------:R-:W3:Y:S04]  /*7290*/  LDL R10, [R1+0xb4] ;  /* 0x0000b400010a7983 */ /* 0x000ee80000100800 */
[----:B------:R-:W4:Y:S04]  /*72a0*/  LDL.64 R8, [R1+0xc8] ;  /* 0x0000c80001087983 */ /* 0x000f280000100a00 */
[----:B------:R-:W5:Y:S04]  /*72b0*/  LDL R7, [R1+0x9c] ;  /* 0x00009c0001077983 */ /* 0x000f680000100800 */
[----:B------:R-:W4:Y:S04]  /*72c0*/  LDL R6, [R1+0x4] ;  /* 0x0000040001067983 */ /* 0x000f280000100800 */
[----:B------:R-:W4:Y:S04]  /*72d0*/  LDL R5, [R1] ;  /* 0x0000000001057983 */ /* 0x000f280000100800 */
[----:B------:R-:W5:Y:S01]  /*72e0*/  LDL R4, [R1+0x18] ;  /* 0x0000180001047983 */ /* 0x000f620000100800 */
[C---:B--2---:R-:W-:Y:S01]  /*72f0*/  IMAD.WIDE.U32 R2, R11.reuse, c[0x0][0x208], RZ ;  /* 0x000082000b027a25 */ /* 0x044fe200078e00ff */
[----:B------:R-:W-:Y:S05]  /*7300*/  SHF.R.S32.HI R0, RZ, 0x1f, R11 ;  /* 0x0000001fff007819 */ /* 0x000fea000001140b */
[----:B------:R-:W-:Y:S04]  /*7310*/  IMAD R0, R0, c[0x0][0x208], RZ ;  /* 0x0000820000007a24 */ /* 0x000fe800078e02ff */
[----:B------:R-:W-:Y:S01]  /*7320*/  IMAD R0, R11, c[0x0][0x20c], R0 ;  /* 0x000083000b007a24 */ /* 0x000fe200078e0200 */
[----:B---3--:R-:W-:Y:S03]  /*7330*/  SHF.R.S32.HI R11, RZ, 0x1f, R10 ;  /* 0x0000001fff0b7819 */ /* 0x008fe6000001140a */
[----:B------:R-:W-:Y:S02]  /*7340*/  IMAD.IADD R3, R3, 0x1, R0 ;  /* 0x0000000103037824 */ /* 0x000fe400078e0200 */
[----:B------:R-:W-:Y:S02]  /*7350*/  IMAD R11, R11, c[0x0][0x218], RZ ;  /* 0x000086000b0b7a24 */ /* 0x000fe400078e02ff */
[C---:B------:R-:W-:Y:S04]  /*7360*/  IMAD.WIDE.U32 R2, R10.reuse, c[0x0][0x218], R2 ;  /* 0x000086000a027a25 */ /* 0x040fe800078e0002 */
[----:B------:R-:W-:Y:S01]  /*7370*/  IMAD R11, R10, c[0x0][0x21c], R11 ;  /* 0x000087000a0b7a24 */ /* 0x000fe200078e020b */
[----:B----4-:R-:W-:Y:S02]  /*7380*/  IADD3 R0, P0, R8, R2, RZ ;  /* 0x0000000208007210 */ /* 0x010fe40007f1e0ff */
[----:B------:R-:W-:Y:S02]  /*7390*/  SHF.L.U64.HI R10, R6, 0x1, R252 ;  /* 0x00000001060a7819 */ /* 0x000fe400000102fc */
[----:B-----5:R-:W-:Y:S02]  /*73a0*/  IADD3.X R11, R7, R3, R11, P0, !PT ;  /* 0x00000003070b7210 */ /* 0x020fe400007fe40b */
[----:B------:R-:W-:Y:S02]  /*73b0*/  LEA R12, P0, R0, c[0x0][0x1f8], 0x1 ;  /* 0x00007e00000c7a11 */ /* 0x000fe400078008ff */
[----:B------:R-:W-:Y:S02]  /*73c0*/  SHF.L.U32 R3, R6, 0x1, RZ ;  /* 0x0000000106037819 */ /* 0x000fe400000006ff */
[----:B------:R-:W-:Y:S01]  /*73d0*/  LEA.HI.X R11, R0, c[0x0][0x1fc], R11, 0x1, P0 ;  /* 0x00007f00000b7a11 */ /* 0x000fe200000f0c0b */
[C---:B------:R-:W-:Y:S01]  /*73e0*/  IMAD.SHL.U32 R0, R4.reuse, 0x2, RZ ;  /* 0x0000000204007824 */ /* 0x040fe200078e00ff */
[----:B------:R-:W-:Y:S01]  /*73f0*/  SHF.L.U64.HI R2, R4, 0x1, R5 ;  /* 0x0000000104027819 */ /* 0x000fe20000010205 */
[----:B------:R-:W-:-:S05]  /*7400*/  BRA.DIV ~URZ, `(.L_x_1239) ;  /* 0x0000ddf27f007947 */ /* 0x000fca000b800000 */
[----:B------:R1:W2:Y:S02]  /*7410*/  SHFL.IDX PT, R13, R11, RZ, 0x181f ;  /* 0x00181fff0b0d7589 */ /* 0x0002a400000e0000 */
.L_x_1290:
[----:B------:R-:W-:-:S05]  /*7420*/  BRA.DIV ~URZ, `(.L_x_1240) ;  /* 0x0000de427f007947 */ /* 0x000fca000b800000 */
[----:B------:R-:W3:Y:S04]  /*7430*/  LDL R4, [R1+0x18] ;  /* 0x0000180001047983 */ /* 0x000ee80000100800 */
[----:B------:R-:W4:Y:S04]  /*7440*/  LDL R20, [R1+0x8] ;  /* 0x0000080001147983 */ /* 0x000f280000100800 */
[----:B------:R-:W5:Y:S04]  /*7450*/  LDL R7, [R1+0x4] ;  /* 0x0000040001077983 */ /* 0x000f680000100800 */
[----:B------:R-:W1:Y:S02]  /*7460*/  SHFL.IDX PT, R6, R12, RZ, 0x181f ;  /* 0x00181fff0c067589 */ /* 0x000e6400000e0000 */
[-C--:B-1----:R-:W-:Y:S05]  /*7470*/  IADD3 R8, P5, R6, R3.reuse, RZ ;  /* 0x0000000306087210 */ /* 0x082fea0007fbe0ff */
[C---:B--2---:R-:W-:Y:S01]  /*7480*/  IMAD.X R9, R13.reuse, 0x1, R10, P5 ;  /* 0x000000010d097824 */ /* 0x044fe200028e060a */
[----:B---3--:R-:W-:Y:S02]  /*7490*/  ISETP.GE.AND P2, PT, R4, c[0x0][0x1d4], PT ;  /* 0x0000750004007a0c */ /* 0x008fe40003f46270 */
[-C--:B------:R-:W-:Y:S05]  /*74a0*/  IADD3 R4, P0, R6, R0.reuse, RZ ;  /* 0x0000000006047210 */ /* 0x080fea0007f1e0ff */
[--C-:B------:R-:W-:Y:S01]  /*74b0*/  IMAD.X R5, R13, 0x1, R2.reuse, P0 ;  /* 0x000000010d057824 */ /* 0x100fe200000e0602 */
[----:B-----5:R-:W-:Y:S05]  /*74c0*/  ISETP.GE.AND P0, PT, R7, c[0x0][0x1d4], PT ;  /* 0x0000750007007a0c */ /* 0x020fea0003f06270 */
[----:B------:R-:W-:Y:S01]  /*74d0*/  @!PT LDS RZ, [RZ] ;  /* 0x00000000fffff984 */ /* 0x000fe20000000800 */
[----:B------:R-:W-:Y:S01]  /*74e0*/  @!PT LDS RZ, [RZ] ;  /* 0x00000000fffff984 */ /* 0x000fe20000000800 */
[----:B----4-:R1:W-:Y:S08]  /*74f0*/  LDGSTS.E.BYPASS.LTC128B.128 [R20+0x100], [R4.64], !P2 ;  /* 0x0010000004147fae */ /* 0x0103f0000d101d48 */
[----:B------:R2:W-:Y:S04]  /*7500*/  LDGSTS.E.BYPASS.LTC128B.128 [R20+0x2100], [R8.64], !P0 ;  /* 0x0210000008147fae */ /* 0x0005e8000c101d48 */
[----:B-1----:R-:W1:Y:S04]  /*7510*/  SHFL.IDX PT, R4, R12, 0x1, 0x181f ;  /* 0x00381f000c047f89 */ /* 0x002e6800000e0000 */
[----:B------:R-:W3:Y:S01]  /*7520*/  SHFL.IDX PT, R5, R11, 0x1, 0x181f ;  /* 0x00381f000b057f89 */ /* 0x000ee200000e0000 */
[CC--:B-1----:R-:W-:Y:S02]  /*7530*/  IADD3 R6, P6, R4.reuse, R0.reuse, RZ ;  /* 0x0000000004067210 */ /* 0x0c2fe40007fde0ff */
[-C--:B------:R-:W-:Y:S02]  /*7540*/  IADD3 R14, P5, R4, R3.reuse, RZ ;  /* 0x00000003040e7210 */ /* 0x080fe40007fbe0ff */
[----:B------:R-:W1:Y:S01]  /*7550*/  SHFL.IDX PT, R4, R12, 0x2, 0x181f ;  /* 0x00581f000c047f89 */ /* 0x000e6200000e0000 */
[C---:B---3--:R-:W-:Y:S02]  /*7560*/  IMAD.X R7, R5.reuse, 0x1, R2, P6 ;  /* 0x0000000105077824 */ /* 0x048fe400030e0602 */
[----:B------:R-:W-:Y:S02]  /*7570*/  IMAD.X R15, R5, 0x1, R10, P5 ;  /* 0x00000001050f7824 */ /* 0x000fe400028e060a */
[----:B------:R-:W3:Y:S04]  /*7580*/  SHFL.IDX PT, R5, R11, 0x2, 0x181f ;  /* 0x00581f000b057f89 */ /* 0x000ee800000e0000 */
[----:B------:R1:W-:Y:S04]  /*7590*/  LDGSTS.E.BYPASS.LTC128B.128 [R20+0x900], [R6.64], !P2 ;  /* 0x0090000006147fae */ /* 0x0003e8000d101d48 */
[----:B------:R4:W-:Y:S04]  /*75a0*/  LDGSTS.E.BYPASS.LTC128B.128 [R20+0x2900], [R14.64], !P0 ;  /* 0x029000000e147fae */ /* 0x0009e8000c101d48 */
[----:B------:R-:W2:Y:S01]  /*75b0*/  SHFL.IDX PT, R11, R11, 0x3, 0x181f ;  /* 0x00781f000b0b7f89 */ /* 0x000ea200000e0000 */
[C---:B-1----:R-:W-:Y:S02]  /*75c0*/  IADD3 R6, P5, R4.reuse, R0, RZ ;  /* 0x0000000004067210 */ /* 0x042fe40007fbe0ff */
[----:B----4-:R-:W-:Y:S03]  /*75d0*/  SEL R15, RZ, 0x10, P2 ;  /* 0x00000010ff0f7807 */ /* 0x010fe60001000000 */
[C---:B---3--:R-:W-:Y:S01]  /*75e0*/  IMAD.X R7, R5.reuse, 0x1, R2, P5 ;  /* 0x0000000105077824 */ /* 0x048fe200028e0602 */
[----:B------:R-:W-:Y:S04]  /*75f0*/  SEL R14, RZ, 0x10, P0 ;  /* 0x00000010ff0e7807 */ /* 0x000fe80000000000 */
[----:B------:R1:W-:Y:S02]  /*7600*/  LDGSTS.E.BYPASS.LTC128B.128 [R20+0x1100], [R6.64], !P2 ;  /* 0x0110000006147fae */ /* 0x0003e4000d101d48 */
[----:B-1----:R-:W-:Y:S05]  /*7610*/  IADD3 R6, P5, R4, R3, RZ ;  /* 0x0000000304067210 */ /* 0x002fea0007fbe0ff */
[----:B------:R-:W-:Y:S02]  /*7620*/  IMAD.X R7, R5, 0x1, R10, P5 ;  /* 0x0000000105077824 */ /* 0x000fe400028e060a */
[----:B------:R1:W3:Y:S04]  /*7630*/  SHFL.IDX PT, R5, R12, 0x3, 0x181f ;  /* 0x00781f000c057f89 */ /* 0x0002e800000e0000 */
[----:B------:R1:W-:Y:S02]  /*7640*/  LDGSTS.E.BYPASS.LTC128B.128 [R20+0x3100], [R6.64], !P0 ;  /* 0x0310000006147fae */ /* 0x0003e4000c101d48 */
.L_x_1291:
[C---:B--2---:R-:W-:Y:S01]  /*7650*/  IADD3 R4, -R15.reuse, 0x10, RZ ;  /* 0x000000100f047810 */ /* 0x044fe20007ffe1ff */
[----:B------:R-:W2:Y:S01]  /*7660*/  LDL R8, [R1+0x8] ;  /* 0x0000080001087983 */ /* 0x000ea20000100800 */
[----:B------:R-:W-:Y:S02]  /*7670*/  ISETP.NE.U32.AND P5, PT, R15, RZ, PT ;  /* 0x000000ff0f00720c */ /* 0x000fe40003fa5070 */
[----:B------:R-:W-:Y:S04]  /*7680*/  LOP3.LUT R4, R4, 0xf, RZ, 0xc0, !PT ;  /* 0x0000000f04047812 */ /* 0x000fe800078ec0ff */
[----:B-1-3--:R-:W-:Y:S02]  /*7690*/  IADD3 R6, P2, P0, R4, R5, R0 ;  /* 0x0000000504067210 */ /* 0x00afe4000785e000 */
[----:B------:R-:W-:Y:S02]  /*76a0*/  IADD3 R0, -R14, 0x10, RZ ;  /* 0x000000100e007810 */ /* 0x000fe40007ffe1ff */
[----:B------:R-:W-:Y:S02]  /*76b0*/  IADD3.X R7, RZ, R11, R2, P2, P0 ;  /* 0x0000000bff077210 */ /* 0x000fe400017e0402 */
[----:B------:R-:W-:Y:S04]  /*76c0*/  LOP3.LUT R0, R0, 0xf, RZ, 0xc0, !PT ;  /* 0x0000000f00007812 */ /* 0x000fe800078ec0ff */
[----:B------:R-:W-:Y:S04]  /*76d0*/  IADD3 R2, P2, P0, R0, R5, R3 ;  /* 0x0000000500027210 */ /* 0x000fe8000785e003 */
[----:B------:R-:W-:Y:S01]  /*76e0*/  IADD3.X R3, RZ, R11, R10, P2, P0 ;  /* 0x0000000bff037210 */ /* 0x000fe200017e040a */
[----:B------:R-:W-:Y:S01]  /*76f0*/  @!PT LDS RZ, [RZ] ;  /* 0x00000000fffff984 */ /* 0x000fe20000000800 */
[----:B------:R-:W-:Y:S01]  /*7700*/  @!PT LDS RZ, [RZ] ;  /* 0x00000000fffff984 */ /* 0x000fe20000000800 */
[----:B------:R-:W-:Y:S01]  /*7710*/  @!PT LDS RZ, [RZ] ;  /* 0x00000000fffff984 */ /* 0x000fe20000000800 */
[----:B--2---:R1:W-:Y:S01]  /*7720*/  LDGSTS.E.BYPASS.LTC128B.128.ZFILL [R8+0x1900], [R6.64], P5 ;  /* 0x0190000006087fae */ /* 0x0043e2000a941d48 */
[----:B------:R-:W-:Y:S11]  /*7730*/  ISETP.NE.U32.AND P5, PT, R14, RZ, PT ;  /* 0x000000ff0e00720c */ /* 0x000ff60003fa5070 */
[----:B------:R-:W-:Y:S02]  /*7740*/  @!UPT UIADD3 URZ, URZ, URZ, URZ ;  /* 0x0000003f3f3ff290 */ /* 0x000fe4000fffe03f */
[----:B------:R1:W-:Y:S02]  /*7750*/  LDGSTS.E.BYPASS.LTC128B.128.ZFILL [R8+0x3900], [R2.64], P5 ;  /* 0x0390000002087fae */ /* 0x0003e4000a941d48 */
.L_x_1238:
[----:B-1-34-:R-:W-:Y:S05]  /*7760*/  BSYNC B0 ;  /* 0x0000000000007941 */ /* 0x01afea0003800000 */
.L_x_1237:
[----:B------:R-:W0:Y:S01]  /*7770*/  LDGDEPBAR ;  /* 0x00000000000079af */ /* 0x000e220000000000 */
[----:B------:R-:W-:Y:S01]  /*7780*/  WARPSYNC 0xffffffff ;  /* 0xffffffff00007948 */ /* 0x000fe20003800000 */
[-C--:B------:R-:W-:Y:S01]  /*7790*/  HMMA.16816.F32.BF16 R4, R64, R16.reuse, RZ ;  /* 0x000000104004723c */ /* 0x080fe200000418ff */
[----:B------:R-:W-:Y:S07]  /*77a0*/  BSSY B0, `(.L_x_1241) ;  /* 0x0000191000007945 */ /* 0x000fee0003800000 */
        /* <DEDUP_REMOVED lines=15> */
[----:B------:R-:W-:Y:S07]  /*78a0*/  LDSM.16.M88.4 R204, [R248] ;  /* 0x00000000f8cc783b */ /* 0x000fee0000000200 */
[-C--:B------:R-:W-:Y:S08]  /*78b0*/  HMMA.16816.F32.BF16 R4, R208, R212.reuse, R4 ;  /* 0x000000d4d004723c */ /* 0x080ff00000041804 */
[C---:B------:R-:W-:Y:S08]  /*78c0*/  HMMA.16816.F32.BF16 R8, R216.reuse, R212, R8 ;  /* 0x000000d4d808723c */ /* 0x040ff00000041808 */
[-C--:B------:R-:W-:Y:S08]  /*78d0*/  HMMA.16816.F32.BF16 R12, R216, R214.reuse, R12 ;  /* 0x000000d6d80c723c */ /* 0x080ff0000004180c */
[C---:B------:R-:W-:Y:S01]  /*78e0*/  HMMA.16816.F32.BF16 R16, R208.reuse, R214, R16 ;  /* 0x000000d6d010723c */ /* 0x040fe20000041810 */
[----:B------:R-:W1:Y:S07]  /*78f0*/  LDSM.16.M88.4 R212, [R241] ;  /* 0x00000000f1d4783b */ /* 0x000e6e0000000200 */
        /* <DEDUP_REMOVED lines=11> */
[C---:B------:R-:W-:Y:S01]  /*79b0*/  HMMA.16816.F32.BF16 R56, R216.reuse, R228, R56 ;  /* 0x000000e4d838723c */ /* 0x040fe20000041838 */
[----:B------:R-:W3:Y:S07]  /*79c0*/  LDL R229, [R1+0xa8] ;  /* 0x0000a80001e57983 */ /* 0x000eee0000100800 */
[-C--:B------:R-:W-:Y:S01]  /*79d0*/  HMMA.16816.F32.BF16 R60, R216, R230.reuse, R60 ;  /* 0x000000e6d83c723c */ /* 0x080fe2000004183c */
[----:B------:R-:W-:Y:S07]  /*79e0*/  LDSM.16.M88.4 R216, [R241+0x1000] ;  /* 0x00100000f1d8783b */ /* 0x000fee0000000200 */
[----:B------:R-:W-:Y:S01]  /*79f0*/  HMMA.16816.F32.BF16 R64, R208, R230, R64 ;  /* 0x000000e6d040723c */ /* 0x000fe20000041840 */
[----:B------:R-:W4:Y:S07]  /*7a00*/  LDSM.16.M88.4 R208, [R241+0x800] ;  /* 0x00080000f1d0783b */ /* 0x000f2e0000000200 */
[-C--:B-1----:R-:W-:Y:S08]  /*7a10*/  HMMA.16816.F32.BF16 R4, R204, R212.reuse, R4 ;  /* 0x000000d4cc04723c */ /* 0x082ff00000041804 */
[C---:B--2---:R-:W-:Y:S08]  /*7a20*/  HMMA.16816.F32.BF16 R8, R220.reuse, R212, R8 ;  /* 0x000000d4dc08723c */ /* 0x044ff00000041808 */
[-C--:B------:R-:W-:Y:S08]  /*7a30*/  HMMA.16816.F32.BF16 R12, R220, R214.reuse, R12 ;  /* 0x000000d6dc0c723c */ /* 0x080ff0000004180c */
[C---:B------:R-:W-:Y:S01]  /*7a40*/  HMMA.16816.F32.BF16 R16, R204.reuse, R214, R16 ;  /* 0x000000d6cc10723c */ /* 0x040fe20000041810 */
[----:B------:R-:W-:Y:S07]  /*7a50*/  LDSM.16.M88.4 R212, [R238+-0x2000] ;  /* 0xffe00000eed4783b */ /* 0x000fee0000000200 */
[-C--:B----4-:R-:W-:Y:S08]  /*7a60*/  HMMA.16816.F32.BF16 R20, R204, R208.reuse, R20 ;  /* 0x000000d0cc14723c */ /* 0x090ff00000041814 */
        /* <DEDUP_REMOVED lines=12> */
[----:B------:R-:W-:Y:S07]  /*7b30*/  LDSM.16.M88.4 R220, [R238+-0x1000] ;  /* 0xfff00000eedc783b */ /* 0x000fee0000000200 */
[----:B------:R-:W-:Y:S01]  /*7b40*/  HMMA.16816.F32.BF16 R64, R204, R226, R64 ;  /* 0x000000e2cc40723c */ /* 0x000fe20000041840 */
[----:B------:R-:W4:Y:S07]  /*7b50*/  LDSM.16.M88.4 R204, [R238+-0x1800] ;  /* 0xffe80000eecc783b */ /* 0x000f2e0000000200 */
[-C--:B-1----:R-:W-:Y:S01]  /*7b60*/  HMMA.16816.F32.BF16 R4, R208, R212.reuse, R4 ;  /* 0x000000d4d004723c */ /* 0x082fe20000041804 */
[----:B------:R-:W1:Y:S07]  /*7b70*/  LDSM.16.M88.4 R224, [R238+-0x800] ;  /* 0xfff80000eee0783b */ /* 0x000e6e0000000200 */
[C---:B--2---:R-:W-:Y:S08]  /*7b80*/  HMMA.16816.F32.BF16 R8, R216.reuse, R212, R8 ;  /* 0x000000d4d808723c */ /* 0x044ff00000041808 */
[-C--:B------:R-:W-:Y:S08]  /*7b90*/  HMMA.16816.F32.BF16 R12, R216, R214.reuse, R12 ;  /* 0x000000d6d80c723c */ /* 0x080ff0000004180c */
[C---:B------:R-:W-:Y:S01]  /*7ba0*/  HMMA.16816.F32.BF16 R16, R208.reuse, R214, R16 ;  /* 0x000000d6d010723c */ /* 0x040fe20000041810 */
[----:B------:R-:W-:Y:S07]  /*7bb0*/  LDSM.16.M88.4 R212, [R250+0x2000] ;  /* 0x00200000fad4783b */ /* 0x000fee0000000200 */
[-C--:B----4-:R-:W-:Y:S08]  /*7bc0*/  HMMA.16816.F32.BF16 R20, R208, R204.reuse, R20 ;  /* 0x000000ccd014723c */ /* 0x090ff00000041814 */
        /* <DEDUP_REMOVED lines=8> */
[----:B------:R-:W4:Y:S07]  /*7c50*/  LDSM.16.M88.4 R220, [R251+0x6000] ;  /* 0x00600000fbdc783b */ /* 0x000f2e0000000200 */
        /* <DEDUP_REMOVED lines=8> */
[C---:B----4-:R-:W-:Y:S08]  /*7ce0*/  HMMA.16816.F32.BF16 R8, R220.reuse, R212, R8 ;  /* 0x000000d4dc08723c */ /* 0x050ff00000041808 */
        /* <DEDUP_REMOVED lines=12> */
[----:B------:R-:W4:Y:S07]  /*7db0*/  LDSM.16.M88.4 R216, [R249+0x6000] ;  /* 0x00600000f9d8783b */ /* 0x000f2e0000000200 */
        /* <DEDUP_REMOVED lines=8> */
[C---:B----4-:R-:W-:Y:S08]  /*7e40*/  HMMA.16816.F32.BF16 R8, R216.reuse, R212, R8 ;  /* 0x000000d4d808723c */ /* 0x050ff00000041808 */
        /* <DEDUP_REMOVED lines=16> */
[----:B------:R-:W1:Y:S07]  /*7f50*/  LDSM.16.M88.4 R216, [R241+0x2800] ;  /* 0x00280000f1d8783b */ /* 0x000e6e0000000200 */
[----:B------:R-:W-:Y:S01]  /*7f60*/  HMMA.16816.F32.BF16 R64, R208, R226, R64 ;  /* 0x000000e2d040723c */ /* 0x000fe20000041840 */
[----:B------:R-:W5:Y:S07]  /*7f70*/  LDSM.16.M88.4 R208, [R241+0x3000] ;  /* 0x00300000f1d0783b */ /* 0x000f6e0000000200 */
[-C--:B--2---:R-:W-:Y:S01]  /*7f80*/  HMMA.16816.F32.BF16 R4, R204, R212.reuse, R4 ;  /* 0x000000d4cc04723c */ /* 0x084fe20000041804 */
[----:B------:R-:W2:Y:S07]  /*7f90*/  LDSM.16.M88.4 R224, [R241+0x3800] ;  /* 0x00380000f1e0783b */ /* 0x000eae0000000200 */
[C---:B----4-:R-:W-:Y:S08]  /*7fa0*/  HMMA.16816.F32.BF16 R8, R220.reuse, R212, R8 ;  /* 0x000000d4dc08723c */ /* 0x050ff00000041808 */
[-C--:B------:R-:W-:Y:S08]  /*7fb0*/  HMMA.16816.F32.BF16 R12, R220, R214.reuse, R12 ;  /* 0x000000d6dc0c723c */ /* 0x080ff0000004180c */
[C---:B------:R-:W-:Y:S01]  /*7fc0*/  HMMA.16816.F32.BF16 R16, R204.reuse, R214, R16 ;  /* 0x000000d6cc10723c */ /* 0x040fe20000041810 */
[----:B------:R-:W-:Y:S07]  /*7fd0*/  LDSM.16.M88.4 R212, [R247+0x4000] ;  /* 0x00400000f7d4783b */ /* 0x000fee0000000200 */
[-C--:B-1----:R-:W-:Y:S08]  /*7fe0*/  HMMA.16816.F32.BF16 R20, R204, R216.reuse, R20 ;  /* 0x000000d8cc14723c */ /* 0x082ff00000041814 */
[C---:B------:R-:W-:Y:S08]  /*7ff0*/  HMMA.16816.F32.BF16 R24, R220.reuse, R216, R24 ;  /* 0x000000d8dc18723c */ /* 0x040ff00000041818 */
[-C--:B------:R-:W-:Y:S08]  /*8000*/  HMMA.16816.F32.BF16 R28, R220, R218.reuse, R28 ;  /* 0x000000dadc1c723c */ /* 0x080ff0000004181c */
[C---:B------:R-:W-:Y:S01]  /*8010*/  HMMA.16816.F32.BF16 R32, R204.reuse, R218, R32 ;  /* 0x000000dacc20723c */ /* 0x040fe20000041820 */
[----:B------:R-:W1:Y:S07]  /*8020*/  LDSM.16.M88.4 R216, [R238] ;  /* 0x00000000eed8783b */ /* 0x000e6e0000000200 */
[-C--:B-----5:R-:W-:Y:S08]  /*8030*/  HMMA.16816.F32.BF16 R36, R204, R208.reuse, R36 ;  /* 0x000000d0cc24723c */ /* 0x0a0ff00000041824 */
[C---:B------:R-:W-:Y:S08]  /*8040*/  HMMA.16816.F32.BF16 R40, R220.reuse, R208, R40 ;  /* 0x000000d0dc28723c */ /* 0x040ff00000041828 */
[-C--:B------:R-:W-:Y:S08]  /*8050*/  HMMA.16816.F32.BF16 R44, R220, R210.reuse, R44 ;  /* 0x000000d2dc2c723c */ /* 0x080ff0000004182c */
[C---:B------:R-:W-:Y:S01]  /*8060*/  HMMA.16816.F32.BF16 R48, R204.reuse, R210, R48 ;  /* 0x000000d2cc30723c */ /* 0x040fe20000041830 */
[----:B------:R-:W4:Y:S07]  /*8070*/  LDSM.16.M88.4 R208, [R240+0x6000] ;  /* 0x00600000f0d0783b */ /* 0x000f2e0000000200 */
[-C--:B--2---:R-:W-:Y:S08]  /*8080*/  HMMA.16816.F32.BF16 R52, R204, R224.reuse, R52 ;  /* 0x000000e0cc34723c */ /* 0x084ff00000041834 */
[C---:B------:R-:W-:Y:S01]  /*8090*/  HMMA.16816.F32.BF16 R56, R220.reuse, R224, R56 ;  /* 0x000000e0dc38723c */ /* 0x040fe20000041838 */
[----:B------:R-:W3:Y:S07]  /*80a0*/  LDL R225, [R1+0xe8] ;  /* 0x0000e80001e17983 */ /* 0x000eee0000100800 */
[-C--:B------:R-:W-:Y:S08]  /*80b0*/  HMMA.16816.F32.BF16 R60, R220, R226.reuse, R60 ;  /* 0x000000e2dc3c723c */ /* 0x080ff0000004183c */
[----:B------:R-:W-:Y:S08]  /*80c0*/  HMMA.16816.F32.BF16 R64, R204, R226, R64 ;  /* 0x000000e2cc40723c */ /* 0x000ff00000041840 */
[-C--:B-1----:R-:W-:Y:S08]  /*80d0*/  HMMA.16816.F32.BF16 R4, R212, R216.reuse, R4 ;  /* 0x000000d8d404723c */ /* 0x082ff00000041804 */
[C---:B----4-:R-:W-:Y:S08]  /*80e0*/  HMMA.16816.F32.BF16 R8, R208.reuse, R216, R8 ;  /* 0x000000d8d008723c */ /* 0x050ff00000041808 */
[-C--:B------:R-:W-:Y:S08]  /*80f0*/  HMMA.16816.F32.BF16 R12, R208, R218.reuse, R12 ;  /* 0x000000dad00c723c */ /* 0x080ff0000004180c */
[----:B------:R-:W-:Y:S01]  /*8100*/  FMUL.FTZ R7, R7, c[0x0][0x320] ;  /* 0x0000c80007077a20 */ /* 0x000fe20000410000 */
[C---:B------:R-:W-:Y:S03]  /*8110*/  HMMA.16816.F32.BF16 R16, R212.reuse, R218, R16 ;  /* 0x000000dad410723c */ /* 0x040fe60000041810 */
[----:B------:R1:W2:Y:S01]  /*8120*/  MUFU.TANH R196, R7 ;  /* 0x0000000700c47308 */ /* 0x0002a20000002400 */
[----:B------:R-:W-:Y:S02]  /*8130*/  FMUL.FTZ R0, R4, c[0x0][0x320] ;  /* 0x0000c80004007a20 */ /* 0x000fe40000410000 */
[----:B------:R-:W-:Y:S02]  /*8140*/  FMUL.FTZ R2, R5, c[0x0][0x320] ;  /* 0x0000c80005027a20 */ /* 0x000fe40000410000 */
[----:B------:R-:W-:Y:S04]  /*8150*/  FMUL.FTZ R3, R6, c[0x0][0x320] ;  /* 0x0000c80006037a20 */ /* 0x000fe80000410000 */
[----:B------:R-:W-:Y:S01]  /*8160*/  FMUL.FTZ R8, R8, c[0x0][0x320] ;  /* 0x0000c80008087a20 */ /* 0x000fe20000410000 */
[----:B------:R-:W4:Y:S01]  /*8170*/  MUFU.TANH R0, R0 ;  /* 0x0000000000007308 */ /* 0x000f220000002400 */
        /* <DEDUP_REMOVED lines=8> */
[----:B-1----:R-:W1:Y:S01]  /*8200*/  LDSM.16.M88.4 R4, [R238+0x800] ;  /* 0x00080000ee04783b */ /* 0x002e620000000200 */
[----:B------:R-:W-:Y:S02]  /*8210*/  FMUL.FTZ R16, R16, c[0x0][0x320] ;  /* 0x0000c80010107a20 */ /* 0x000fe40000410000 */
[----:B------:R-:W-:Y:S02]  /*8220*/  FMUL.FTZ R17, R17, c[0x0][0x320] ;  /* 0x0000c80011117a20 */ /* 0x000fe40000410000 */
[----:B------:R-:W-:Y:S01]  /*8230*/  FMUL.FTZ R18, R18, c[0x0][0x320] ;  /* 0x0000c80012127a20 */ /* 0x000fe20000410000 */
[----:B------:R-:W1:Y:S01]  /*8240*/  MUFU.TANH R204, R9 ;  /* 0x0000000900cc7308 */ /* 0x000e620000002400 */
[----:B------:R-:W-:Y:S09]  /*8250*/  FMUL.FTZ R19, R19, c[0x0][0x320] ;  /* 0x0000c80013137a20 */ /* 0x000ff20000410000 */
[----:B------:R-:W1:Y:S10]  /*8260*/  MUFU.TANH R205, R10 ;  /* 0x0000000a00cd7308 */ /* 0x000e740000002400 */
[----:B------:R5:W2:Y:S10]  /*8270*/  MUFU.TANH R206, R11 ;  /* 0x0000000b00ce7308 */ /* 0x000ab40000002400 */
[----:B------:R-:W2:Y:S01]  /*8280*/  MUFU.TANH R2, R2 ;  /* 0x0000000200027308 */ /* 0x000ea20000002400 */
[-C--:B-1----:R-:W-:Y:S09]  /*8290*/  HMMA.16816.F32.BF16 R20, R212, R4.reuse, R20 ;  /* 0x00000004d414723c */ /* 0x082ff20000041814 */
[----:B------:R-:W1:Y:S01]  /*82a0*/  MUFU.TANH R3, R3 ;  /* 0x0000000300037308 */ /* 0x000e620000002400 */
[C---:B------:R-:W-:Y:S01]  /*82b0*/  HMMA.16816.F32.BF16 R24, R208.reuse, R4, R24 ;  /* 0x00000004d018723c */ /* 0x040fe20000041818 */
[----:B-----5:R-:W5:Y:S08]  /*82c0*/  LDSM.16.M88.4 R8, [R238+0x1000] ;  /* 0x00100000ee08783b */ /* 0x020f700000000200 */
[----:B------:R-:W1:Y:S01]  /*82d0*/  MUFU.TANH R12, R12 ;  /* 0x0000000c000c7308 */ /* 0x000e620000002400 */
[-C--:B------:R-:W-:Y:S04]  /*82e0*/  HMMA.16816.F32.BF16 R28, R208, R6.reuse, R28 ;  /* 0x00000006d01c723c */ /* 0x080fe8000004181c */
[----:B------:R-:W-:Y:S04]  /*82f0*/  FMUL.FTZ R20, R20, c[0x0][0x320] ;  /* 0x0000c80014147a20 */ /* 0x000fe80000410000 */
[C---:B------:R-:W-:Y:S01]  /*8300*/  HMMA.16816.F32.BF16 R32, R212.reuse, R6, R32 ;  /* 0x00000006d420723c */ /* 0x040fe20000041820 */
[----:B------:R-:W1:Y:S01]  /*8310*/  MUFU.TANH R13, R13 ;  /* 0x0000000d000d7308 */ /* 0x000e620000002400 */
[----:B------:R-:W1:Y:S01]  /*8320*/  LDSM.16.M88.4 R4, [R238+0x1800] ;  /* 0x00180000ee04783b */ /* 0x000e620000000200 */
[----:B------:R-:W-:Y:S04]  /*8330*/  DEPBAR.LE SB0, 0x0 ;  /* 0x000080000000791a */ /* 0x000fe80000000000 */
[----:B------:R-:W-:Y:S02]  /*8340*/  FMUL.FTZ R21, R21, c[0x0][0x320] ;  /* 0x0000c80015157a20 */ /* 0x000fe40000410000 */
[----:B------:R-:W-:Y:S02]  /*8350*/  FMUL.FTZ R22, R22, c[0x0][0x320] ;  /* 0x0000c80016167a20 */ /* 0x000fe40000410000 */
[----:B------:R-:W1:Y:S01]  /*8360*/  MUFU.TANH R14, R14 ;  /* 0x0000000e000e7308 */ /* 0x000e620000002400 */
[----:B------:R-:W-:Y:S01]  /*8370*/  BAR.SYNC.DEFER_BLOCKING 0x0 ;  /* 0x0000000000007b1d */ /* 0x000fe20000010000 */
[----:B------:R-:W-:Y:S02]  /*8380*/  FMUL.FTZ R23, R23, c[0x0][0x320] ;  /* 0x0000c80017177a20 */ /* 0x000fe40000410000 */
[----:B------:R-:W-:Y:S02]  /*8390*/  FMUL.FTZ R24, R24, c[0x0][0x320] ;  /* 0x0000c80018187a20 */ /* 0x000fe40000410000 */
[----:B------:R-:W-:Y:S02]  /*83a0*/  FMUL.FTZ R25, R25, c[0x0][0x320] ;  /* 0x0000c80019197a20 */ /* 0x000fe40000410000 */
[----:B------:R-:W-:Y:S02]  /*83b0*/  FMUL.FTZ R26, R26, c[0x0][0x320] ;  /* 0x0000c8001a1a7a20 */ /* 0x000fe40000410000 */
[----:B------:R-:W1:Y:S01]  /*83c0*/  MUFU.TANH R15, R15 ;  /* 0x0000000f000f7308 */ /* 0x000e620000002400 */
[----:B------:R-:W-:Y:S02]  /*83d0*/  FMUL.FTZ R27, R27, c[0x0][0x320] ;  /* 0x0000c8001b1b7a20 */ /* 0x000fe40000410000 */
[----:B------:R-:W-:Y:S01]  /*83e0*/  FMUL.FTZ R28, R28, c[0x0][0x320] ;  /* 0x0000c8001c1c7a20 */ /* 0x000fe20000410000 */
[-C--:B-----5:R-:W-:Y:S05]  /*83f0*/  HMMA.16816.F32.BF16 R36, R212, R8.reuse, R36 ;  /* 0x00000008d424723c */ /* 0x0a0fea0000041824 */
[----:B------:R-:W-:Y:S01]  /*8400*/  FMUL.FTZ R29, R29, c[0x0][0x320] ;  /* 0x0000c8001d1d7a20 */ /* 0x000fe20000410000 */
[----:B------:R-:W1:Y:S01]  /*8410*/  MUFU.TANH R16, R16 ;  /* 0x0000001000107308 */ /* 0x000e620000002400 */
[----:B------:R-:W-:Y:S01]  /*8420*/  FMUL.FTZ R30, R30, c[0x0][0x320] ;  /* 0x0000c8001e1e7a20 */ /* 0x000fe20000410000 */
[C---:B------:R-:W-:Y:S04]  /*8430*/  HMMA.16816.F32.BF16 R40, R208.reuse, R8, R40 ;  /* 0x00000008d028723c */ /* 0x040fe80000041828 */
[----:B------:R-:W-:Y:S02]  /*8440*/  FMUL.FTZ R31, R31, c[0x0][0x320] ;  /* 0x0000c8001f1f7a20 */ /* 0x000fe40000410000 */
[----:B------:R-:W-:Y:S02]  /*8450*/  FMUL.FTZ R32, R32, c[0x0][0x320] ;  /* 0x0000c80020207a20 */ /* 0x000fe40000410000 */
[----:B------:R-:W2:Y:S01]  /*8460*/  MUFU.TANH R17, R17 ;  /* 0x0000001100117308 */ /* 0x000ea20000002400 */
[-C--:B------:R-:W-:Y:S03]  /*8470*/  HMMA.16816.F32.BF16 R44, R208, R10.reuse, R44 ;  /* 0x0000000ad02c723c */ /* 0x080fe6000004182c */
[----:B------:R-:W-:Y:S02]  /*8480*/  FMUL.FTZ R33, R33, c[0x0][0x320] ;  /* 0x0000c80021217a20 */ /* 0x000fe40000410000 */
[----:B------:R-:W-:Y:S02]  /*8490*/  FMUL.FTZ R34, R34, c[0x0][0x320] ;  /* 0x0000c80022227a20 */ /* 0x000fe40000410000 */
[----:B------:R-:W-:Y:S01]  /*84a0*/  FMUL.FTZ R35, R35, c[0x0][0x320] ;  /* 0x0000c80023237a20 */ /* 0x000fe20000410000 */
[C---:B------:R-:W-:Y:S01]  /*84b0*/  HMMA.16816.F32.BF16 R48, R212.reuse, R10, R48 ;  /* 0x0000000ad430723c */ /* 0x040fe20000041830 */
[----:B------:R-:W2:Y:S03]  /*84c0*/  MUFU.TANH R18, R18 ;  /* 0x0000001200127308 */ /* 0x000ea60000002400 */
[----:B------:R-:W-:Y:S02]  /*84d0*/  FMUL.FTZ R36, R36, c[0x0][0x320] ;  /* 0x0000c80024247a20 */ /* 0x000fe40000410000 */
[----:B------:R-:W-:Y:S02]  /*84e0*/  FMUL.FTZ R37, R37, c[0x0][0x320] ;  /* 0x0000c80025257a20 */ /* 0x000fe40000410000 */
[-C--:B-1----:R-:W-:Y:S03]  /*84f0*/  HMMA.16816.F32.BF16 R52, R212, R4.reuse, R52 ;  /* 0x00000004d434723c */ /* 0x082fe60000041834 */
[----:B------:R-:W1:Y:S01]  /*8500*/  MUFU.TANH R19, R19 ;  /* 0x0000001300137308 */ /* 0x000e620000002400 */
[----:B------:R-:W-:Y:S02]  /*8510*/  FMUL.FTZ R38, R38, c[0x0][0x320] ;  /* 0x0000c80026267a20 */ /* 0x000fe40000410000 */
[----:B------:R-:W-:Y:S02]  /*8520*/  FMUL.FTZ R39, R39, c[0x0][0x320] ;  /* 0x0000c80027277a20 */ /* 0x000fe40000410000 */
[C---:B------:R-:W-:Y:S04]  /*8530*/  HMMA.16816.F32.BF16 R56, R208.reuse, R4, R56 ;  /* 0x00000004d038723c */ /* 0x040fe80000041838 */
[----:B------:R-:W-:Y:S01]  /*8540*/  FMUL.FTZ R40, R40, c[0x0][0x320] ;  /* 0x0000c80028287a20 */ /* 0x000fe20000410000 */
[----:B------:R-:W1:Y:S01]  /*8550*/  MUFU.TANH R20, R20 ;  /* 0x0000001400147308 */ /* 0x000e620000002400 */
[----:B------:R-:W-:Y:S02]  /*8560*/  FMUL.FTZ R41, R41, c[0x0][0x320] ;  /* 0x0000c80029297a20 */ /* 0x000fe40000410000 */
[-C--:B------:R-:W-:Y:S04]  /*8570*/  HMMA.16816.F32.BF16 R60, R208, R6.reuse, R60 ;  /* 0x00000006d03c723c */ /* 0x080fe8000004183c */
[----:B------:R-:W-:Y:S02]  /*8580*/  FMUL.FTZ R49, R49, c[0x0][0x320] ;  /* 0x0000c80031317a20 */ /* 0x000fe40000410000 */
[----:B------:R-:W-:Y:S01]  /*8590*/  FMUL.FTZ R42, R42, c[0x0][0x320] ;  /* 0x0000c8002a2a7a20 */ /* 0x000fe20000410000 */
[----:B------:R-:W1:Y:S01]  /*85a0*/  MUFU.TANH R21, R21 ;  /* 0x0000001500157308 */ /* 0x000e620000002400 */
[----:B------:R-:W-:Y:S04]  /*85b0*/  HMMA.16816.F32.BF16 R64, R212, R6, R64 ;  /* 0x00000006d440723c */ /* 0x000fe80000041840 */
[----:B------:R-:W-:Y:S02]  /*85c0*/  FMUL.FTZ R43, R43, c[0x0][0x320] ;  /* 0x0000c8002b2b7a20 */ /* 0x000fe40000410000 */
[----:B------:R-:W-:Y:S02]  /*85d0*/  FMUL.FTZ R10, R44, c[0x0][0x320] ;  /* 0x0000c8002c0a7a20 */ /* 0x000fe40000410000 */
[----:B------:R-:W-:Y:S01]  /*85e0*/  FMUL.FTZ R11, R45, c[0x0][0x320] ;  /* 0x0000c8002d0b7a20 */ /* 0x000fe20000410000 */
        /* <DEDUP_REMOVED lines=20> */
[----:B------:R-:W-:Y:S02]  /*8730*/  FMUL.FTZ R57, R57, c[0x0][0x320] ;  /* 0x0000c80039397a20 */ /* 0x000fe40000410000 */
[----:B------:R-:W-:Y:S02]  /*8740*/  FMUL.FTZ R58, R58, c[0x0][0x320] ;  /* 0x0000c8003a3a7a20 */ /* 0x000fe40000410000 */
[----:B------:R-:W-:Y:S01]  /*8750*/  FMUL.FTZ R64, R64, c[0x0][0x320] ;  /* 0x0000c80040407a20 */ /* 0x000fe20000410000 */
[----:B------:R-:W2:Y:S01]  /*8760*/  MUFU.TANH R24, R24 ;  /* 0x0000001800187308 */ /* 0x000ea20000002400 */
[----:B------:R-:W-:Y:S02]  /*8770*/  FMUL.FTZ R66, R66, c[0x0][0x320] ;  /* 0x0000c80042427a20 */ /* 0x000fe40000410000 */
[----:B-1----:R-:W-:Y:S07]  /*8780*/  FMUL.FTZ R60, R62, c[0x0][0x320] ;  /* 0x0000c8003e3c7a20 */ /* 0x002fee0000410000 */
[----:B------:R-:W1:Y:S10]  /*8790*/  MUFU.TANH R25, R25 ;  /* 0x0000001900197308 */ /* 0x000e740000002400 */
[----:B------:R-:W1:Y:S01]  /*87a0*/  MUFU.TANH R26, R26 ;  /* 0x0000001a001a7308 */ /* 0x000e620000002400 */
[----:B---3--:R-:W-:Y:S09]  /*87b0*/  ISETP.GT.AND P0, PT, R225, R229, PT ;  /* 0x000000e5e100720c */ /* 0x008ff20003f04270 */
        /* <DEDUP_REMOVED lines=33> */
[----:B------:R-:W1:Y:S10]  /*89d0*/  MUFU.TANH R60, R60 ;  /* 0x0000003c003c7308 */ /* 0x000e740000002400 */
[----:B------:R-:W1:Y:S10]  /*89e0*/  MUFU.TANH R59, R59 ;  /* 0x0000003b003b7308 */ /* 0x000e740000002400 */
[----:B------:R1:W1:Y:S10]  /*89f0*/  MUFU.TANH R218, R64 ;  /* 0x0000004000da7308 */ /* 0x0002740000002400 */
[----:B------:R-:W1:Y:S10]  /*8a00*/  MUFU.TANH R49, R49 ;  /* 0x0000003100317308 */ /* 0x000e740000002400 */
[----:B------:R1:W1:Y:S10]  /*8a10*/  MUFU.TANH R214, R66 ;  /* 0x0000004200d67308 */ /* 0x0002740000002400 */
[----:B------:R-:W1:Y:S01]  /*8a20*/  MUFU.TANH R63, R63 ;  /* 0x0000003f003f7308 */ /* 0x000e620000002400 */
[----:B------:R-:W-:-:S05]  /*8a30*/  @!P0 BRA `(.L_x_1242) ;  /* 0x0000067000008947 */ /* 0x000fca0003800000 */
[----:B--234-:R-:W2:Y:S01]  /*8a40*/  LDL R220, [R1+0xbc] ;  /* 0x0000bc0001dc7983 */ /* 0x01cea20000100800 */
[----:B-1----:R-:W-:Y:S03]  /*8a50*/  IMAD.MOV.U32 R54, RZ, RZ, RZ ;  /* 0x000000ffff367224 */ /* 0x002fe600078e00ff */
[----:B------:R-:W3:Y:S04]  /*8a60*/  LDL.64 R226, [R1+0xd8] ;  /* 0x0000d80001e27983 */ /* 0x000ee80000100a00 */
[----:B------:R-:W4:Y:S04]  /*8a70*/  LDL R230, [R1+0xa4] ;  /* 0x0000a40001e67983 */ /* 0x000f280000100800 */
[----:B------:R-:W1:Y:S04]  /*8a80*/  S2R R229, SR_TID.X ;  /* 0x0000000000e57919 */ /* 0x000e680000002100 */
[----:B------:R-:W5:Y:S04]  /*8a90*/  LDL.64 R52, [R1+0xd0] ;  /* 0x0000d00001347983 */ /* 0x000f680000100a00 */
[----:B------:R-:W4:Y:S04]  /*8aa0*/  LDL R50, [R1+0xa0] ;  /* 0x0000a00001327983 */ /* 0x000f280000100800 */
[----:B------:R-:W5:Y:S04]  /*8ab0*/  LDL R228, [R1+0x4] ;  /* 0x0000040001e47983 */ /* 0x000f680000100800 */
[----:B------:R-:W5:Y:S01]  /*8ac0*/  LDL R51, [R1] ;  /* 0x0000000001337983 */ /* 0x000f620000100800 */
[--C-:B-1----:R-:W-:Y:S02]  /*8ad0*/  SHF.R.S32.HI R219, RZ, 0x1f, R229.reuse ;  /* 0x0000001fffdb7819 */ /* 0x102fe400000114e5 */
        /* <DEDUP_REMOVED lines=16> */
[----:B------:R-:W-:Y:S01]  /*8be0*/  @!P1 LEA R8, P0, R7, c[0x0][0x2a0], 0x2 ;  /* 0x0000a80007089a11 */ /* 0x000fe200078010ff */
[----:B-----5:R-:W-:Y:S02]  /*8bf0*/  IMAD.SHL.U32 R53, R228, 0x2, RZ ;  /* 0x00000002e4357824 */ /* 0x020fe400078e00ff */
[----:B------:R-:W-:Y:S01]  /*8c00*/  IMAD R48, R5, c[0x0][0x2b8], R4 ;  /* 0x0000ae0005307a24 */ /* 0x000fe200078e0204 */
[----:B------:R-:W-:Y:S03]  /*8c10*/  @!P1 LEA.HI.X R9, R7, c[0x0][0x2a4], R6, 0x2, P0 ;  /* 0x0000a90007099a11 */ /* 0x000fe600000f1406 */
[----:B------:R-:W-:Y:S01]  /*8c20*/  IMAD.WIDE.U32 R4, R48, c[0x0][0x1e0], RZ ;  /* 0x0000780030047a25 */ /* 0x000fe200078e00ff */
[----:B------:R-:W-:Y:S01]  /*8c30*/  SHF.R.S32.HI R6, RZ, 0x1f, R48 ;  /* 0x0000001fff067819 */ /* 0x000fe20000011430 */
[----:B------:R-:W2:Y:S04]  /*8c40*/  @!P1 LDG.E R54, [R8.64] ;  /* 0x0000000808369981 */ /* 0x000ea8000c1e1900 */
[----:B------:R-:W-:Y:S01]  /*8c50*/  IMAD R6, R6, c[0x0][0x1e0], RZ ;  /* 0x0000780006067a24 */ /* 0x000fe200078e02ff */
[----:B------:R2:W-:Y:S03]  /*8c60*/  STL [R1+0xb8], R48 ;  /* 0x0000b83001007387 */ /* 0x0005e60000100800 */
[----:B------:R-:W-:Y:S04]  /*8c70*/  IMAD R6, R48, c[0x0][0x1e4], R6 ;  /* 0x0000790030067a24 */ /* 0x000fe800078e0206 */
[----:B------:R-:W-:Y:S01]  /*8c80*/  IMAD.IADD R5, R5, 0x1, R6 ;  /* 0x0000000105057824 */ /* 0x000fe200078e0206 */
[----:B--2---:R-:W-:Y:S01]  /*8c90*/  SHF.R.S32.HI R48, RZ, 0x1f, R54 ;  /* 0x0000001fff307819 */ /* 0x004fe20000011436 */
[----:B------:R1:W-:Y:S02]  /*8ca0*/  STL [R1+0xb4], R54 ;  /* 0x0000b43601007387 */ /* 0x0003e40000100800 */
[----:B------:R-:W-:Y:S04]  /*8cb0*/  IMAD.WIDE.U32 R4, R54, c[0x0][0x1f0], R4 ;  /* 0x00007c0036047a25 */ /* 0x000fe800078e0004 */
[----:B------:R-:W-:Y:S01]  /*8cc0*/  IMAD R48, R48, c[0x0][0x1f0], RZ ;  /* 0x00007c0030307a24 */ /* 0x000fe200078e02ff */
[----:B------:R-:W-:Y:S02]  /*8cd0*/  IADD3 R4, P0, R52, R4, RZ ;  /* 0x0000000434047210 */ /* 0x000fe40007f1e0ff */
[C---:B------:R-:W-:Y:S01]  /*8ce0*/  SHF.L.U64.HI R52, R229.reuse, 0x1, R51 ;  /* 0x00000001e5347819 */ /* 0x040fe20000010233 */
[----:B------:R-:W-:Y:S02]  /*8cf0*/  IMAD R48, R54, c[0x0][0x1f4], R48 ;  /* 0x00007d0036307a24 */ /* 0x000fe400078e0230 */
[----:B------:R-:W-:Y:S03]  /*8d00*/  IMAD.SHL.U32 R51, R229, 0x2, RZ ;  /* 0x00000002e5337824 */ /* 0x000fe600078e00ff */
[----:B------:R-:W-:Y:S02]  /*8d10*/  IADD3.X R48, R50, R5, R48, P0, !PT ;  /* 0x0000000532307210 */ /* 0x000fe400007fe430 */
[C---:B------:R-:W-:Y:S04]  /*8d20*/  LEA R50, P0, R4.reuse, c[0x0][0x1c8], 0x1 ;  /* 0x0000720004327a11 */ /* 0x040fe800078008ff */
[----:B------:R-:W-:Y:S02]  /*8d30*/  LEA.HI.X R48, R4, c[0x0][0x1cc], R48, 0x1, P0 ;  /* 0x0000730004307a11 */ /* 0x000fe400000f0c30 */
[----:B-1----:R-:W-:Y:S01]  /*8d40*/  SHF.L.U64.HI R54, R228, 0x1, R252 ;  /* 0x00000001e4367819 */ /* 0x002fe200000102fc */
[----:B------:R-:W-:-:S05]  /*8d50*/  BRA.DIV ~URZ, `(.L_x_1243) ;  /* 0x0000caa27f007947 */ /* 0x000fca000b800000 */
[----:B------:R1:W2:Y:S02]  /*8d60*/  SHFL.IDX PT, R55, R48, RZ, 0x181f ;  /* 0x00181fff30377589 */ /* 0x0002a400000e0000 */
.L_x_1292:
[----:B------:R-:W-:-:S05]  /*8d70*/  BRA.DIV ~URZ, `(.L_x_1244) ;  /* 0x0000caf27f007947 */ /* 0x000fca000b800000 */
[----:B------:R-:W3:Y:S04]  /*8d80*/  LDL R4, [R1+0x18] ;  /* 0x0000180001047983 */ /* 0x000ee80000100800 */
[----:B------:R-:W4:Y:S04]  /*8d90*/  LDL R58, [R1+0x8] ;  /* 0x00000800013a7983 */ /* 0x000f280000100800 */
[----:B------:R-:W5:Y:S04]  /*8da0*/  LDL R7, [R1+0x4] ;  /* 0x0000040001077983 */ /* 0x000f680000100800 */
[----:B------:R-:W1:Y:S02]  /*8db0*/  SHFL.IDX PT, R6, R50, RZ, 0x181f ;  /* 0x00181fff32067589 */ /* 0x000e6400000e0000 */
[----:B-1----:R-:W-:Y:S05]  /*8dc0*/  IADD3 R8, P5, R6, R53, RZ ;  /* 0x0000003506087210 */ /* 0x002fea0007fbe0ff */
        /* <DEDUP_REMOVED lines=11> */
[C---:B-1----:R-:W-:Y:S02]  /*8e80*/  IADD3 R6, P6, R4.reuse, R51, RZ ;  /* 0x0000003304067210 */ /* 0x042fe40007fde0ff */
[----:B------:R-:W-:Y:S02]  /*8e90*/  IADD3 R56, P5, R4, R53, RZ ;  /* 0x0000003504387210 */ /* 0x000fe40007fbe0ff */
        /* <DEDUP_REMOVED lines=16> */
.L_x_1293:
[C---:B--2---:R-:W-:Y:S01]  /*8fa0*/  IADD3 R4, -R57.reuse, 0x10, RZ ;  /* 0x0000001039047810 */ /* 0x044fe20007ffe1ff */
[----:B------:R-:W2:Y:S01]  /*8fb0*/  LDL R8, [R1+0x8] ;  /* 0x0000080001087983 */ /* 0x000ea20000100800 */
[----:B------:R-:W-:Y:S02]  /*8fc0*/  ISETP.NE.U32.AND P5, PT, R57, RZ, PT ;  /* 0x000000ff3900720c */ /* 0x000fe40003fa5070 */
[----:B------:R-:W-:Y:S04]  /*8fd0*/  LOP3.LUT R4, R4, 0xf, RZ, 0xc0, !PT ;  /* 0x0000000f04047812 */ /* 0x000fe800078ec0ff */
[-C--:B-1-3--:R-:W-:Y:S02]  /*8fe0*/  IADD3 R6, P2, P0, R4, R5.reuse, R51 ;  /* 0x0000000504067210 */ /* 0x08afe4000785e033 */
[----:B------:R-:W-:Y:S02]  /*8ff0*/  IADD3 R4, -R56, 0x10, RZ ;  /* 0x0000001038047810 */ /* 0x000fe40007ffe1ff */
[-C--:B------:R-:W-:Y:S02]  /*9000*/  IADD3.X R7, RZ, R48.reuse, R52, P2, P0 ;  /* 0x00000030ff077210 */ /* 0x080fe400017e0434 */
        /* <DEDUP_REMOVED lines=10> */
.L_x_1242:
[----:B--234-:R-:W-:Y:S05]  /*90b0*/  BSYNC B0 ;  /* 0x0000000000007941 */ /* 0x01cfea0003800000 */
.L_x_1241:
[----:B-1----:R-:W2:Y:S04]  /*90c0*/  LDL R5, [R1+0xf0] ;  /* 0x0000f00001057983 */ /* 0x002ea80000100800 */
[----:B------:R-:W3:Y:S04]  /*90d0*/  LDL R8, [R1+0xe8] ;  /* 0x0000e80001087983 */ /* 0x000ee80000100800 */
[----:B------:R-:W4:Y:S04]  /*90e0*/  LDL R6, [R1+0xc] ;  /* 0x00000c0001067983 */ /* 0x000f280000100800 */
[----:B------:R-:W0:Y:S01]  /*90f0*/  LDGDEPBAR ;  /* 0x00000000000079af */ /* 0x000e220000000000 */
[----:B--2---:R-:W-:Y:S01]  /*9100*/  MOV R7, R5 ;  /* 0x0000000500077202 */ /* 0x004fe20000000f00 */
[----:B------:R-:W-:Y:S01]  /*9110*/  @P4 IMAD.HI.U32 R4, R5, c[0x0][0x2c8], RZ ;  /* 0x0000b20005044a27 */ /* 0x000fe200078e00ff */
[----:B------:R-:W-:Y:S04]  /*9120*/  MOV R5, 0xffffffc0 ;  /* 0xffffffc000057802 */ /* 0x000fe80000000f00 */
[----:B------:R-:W-:Y:S01]  /*9130*/  @P4 SHF.R.U32.HI R7, RZ, c[0x0][0x2cc], R4 ;  /* 0x0000b300ff074a19 */ /* 0x000fe20000011604 */
[----:B---3--:R-:W-:Y:S01]  /*9140*/  IMAD R5, R8, R5, 0x1 ;  /* 0x0000000108057424 */ /* 0x008fe200078e0205 */
[----:B------:R-:W-:Y:S04]  /*9150*/  MOV R4, c[0x0][0x2ac] ;  /* 0x0000ab0000047a02 */ /* 0x000fe80000000f00 */
[----:B----4-:R-:W-:Y:S05]  /*9160*/  IADD3 R5, -R6, R5, RZ ;  /* 0x0000000506057210 */ /* 0x010fea0007ffe1ff */
[----:B------:R-:W-:Y:S05]  /*9170*/  IMAD R5, R4, c[0x0][0x1d0], R5 ;  /* 0x0000740004057a24 */ /* 0x000fea00078e0205 */
[----:B------:R-:W-:Y:S01]  /*9180*/  IADD3 R62, R5, -c[0x0][0x168], RZ ;  /* 0x80005a00053e7a10 */ /* 0x000fe20007ffe0ff */
[----:B------:R-:W-:-:S05]  /*9190*/  BRA.DIV ~URZ, `(.L_x_1245) ;  /* 0x0000cc627f007947 */ /* 0x000fca000b800000 */
[----:B------:R1:W2:Y:S02]  /*91a0*/  SHFL.IDX PT, R5, R7, RZ, 0x1c1f ;  /* 0x001c1fff07057589 */ /* 0x0002a400000e0000 */
.L_x_1294:
[----:B--2---:R-:W-:Y:S05]  /*91b0*/  IMAD.IADD R5, R62, 0x1, R5 ;  /* 0x000000013e057824 */ /* 0x004fea00078e0205 */
[C---:B------:R-:W-:Y:S02]  /*91c0*/  ISETP.GT.AND P6, PT, R5.reuse, RZ, PT ;  /* 0x000000ff0500720c */ /* 0x040fe40003fc4270 */
[C---:B------:R-:W-:Y:S02]  /*91d0*/  ISETP.GT.AND P5, PT, R5.reuse, 0x1, PT ;  /* 0x000000010500780c */ /* 0x040fe40003fa4270 */
[C---:B------:R-:W-:Y:S02]  /*91e0*/  ISETP.GT.AND P2, PT, R5.reuse, 0x8, PT ;  /* 0x000000080500780c */ /* 0x040fe40003f44270 */
[C---:B------:R-:W-:Y:S02]  /*91f0*/  ISETP.GT.AND P0, PT, R5.reuse, 0x9, PT ;  /* 0x000000090500780c */ /* 0x040fe40003f04270 */
        /* <DEDUP_REMOVED lines=24> */
[----:B------:R-:W-:Y:S02]  /*9380*/  FSEL R222, R222, -INF , P6 ;  /* 0xff800000dede7808 */ /* 0x000fe40003000000 */
[----:B------:R-:W-:Y:S02]  /*9390*/  FSEL R221, R221, -INF , P5 ;  /* 0xff800000dddd7808 */ /* 0x000fe40002800000 */
[----:B------:R-:W-:Y:S02]  /*93a0*/  FSEL R218, R218, -INF , P2 ;  /* 0xff800000dada7808 */ /* 0x000fe40001000000 */
[----:B------:R-:W-:Y:S01]  /*93b0*/  FSEL R49, R49, -INF , P0 ;  /* 0xff80000031317808 */ /* 0x000fe20000000000 */
[----:B------:R-:W-:-:S05]  /*93c0*/  BRA.DIV ~URZ, `(.L_x_1246) ;  /* 0x0000ca827f007947 */ /* 0x000fca000b800000 */
[----:B------:R-:W2:Y:S08]  /*93d0*/  SHFL.IDX PT, R2, R7, 0x1, 0x1c1f ;  /* 0x003c1f0007027f89 */ /* 0x000eb000000e0000 */
[----:B------:R-:W3:Y:S08]  /*93e0*/  SHFL.IDX PT, R0, R7, 0x2, 0x1c1f ;  /* 0x005c1f0007007f89 */ /* 0x000ef000000e0000 */
[----:B------:R-:W4:Y:S01]  /*93f0*/  SHFL.IDX PT, R4, R7, 0x3, 0x1c1f ;  /* 0x007c1f0007047f89 */ /* 0x000f2200000e0000 */
[----:B--2---:R-:W-:Y:S05]  /*9400*/  IMAD.IADD R2, R62, 0x1, R2 ;  /* 0x000000013e027824 */ /* 0x004fea00078e0202 */
[C---:B------:R-:W-:Y:S02]  /*9410*/  ISETP.GT.AND P6, PT, R2.reuse, RZ, PT ;  /* 0x000000ff0200720c */ /* 0x040fe40003fc4270 */
[----:B------:R-:W-:Y:S01]  /*9420*/  ISETP.GT.AND P5, PT, R2, 0x1, PT ;  /* 0x000000010200780c */ /* 0x000fe20003fa4270 */
[----:B---3--:R-:W-:Y:S01]  /*9430*/  IMAD.IADD R0, R62, 0x1, R0 ;  /* 0x000000013e007824 */ /* 0x008fe200078e0200 */
[C---:B------:R-:W-:Y:S02]  /*9440*/  ISETP.GT.AND P2, PT, R2.reuse, 0x8, PT ;  /* 0x000000080200780c */ /* 0x040fe40003f44270 */
[C---:B------:R-:W-:Y:S02]  /*9450*/  ISETP.GT.AND P0, PT, R2.reuse, 0x9, PT ;  /* 0x000000090200780c */ /* 0x040fe40003f04270 */
[----:B------:R-:W-:Y:S02]  /*9460*/  FSEL R32, R3, -INF , P6 ;  /* 0xff80000003207808 */ /* 0x000fe40003000000 */
[----:B------:R-:W-:Y:S01]  /*9470*/  ISETP.GT.AND P6, PT, R2, 0x10, PT ;  /* 0x000000100200780c */ /* 0x000fe20003fc4270 */
[----:B----4-:R-:W-:Y:S01]  /*9480*/  IMAD.IADD R62, R62, 0x1, R4 ;  /* 0x000000013e3e7824 */ /* 0x010fe200078e0204 */
        /* <DEDUP_REMOVED lines=23> */
[C---:B------:R-:W-:Y:S02]  /*9600*/  ISETP.GT.AND P6, PT, R0.reuse, RZ, PT ;  /* 0x000000ff0000720c */ /* 0x040fe40003fc4270 */
        /* <DEDUP_REMOVED lines=38> */
[----:B------:R-:W-:Y:S02]  /*9870*/  FMNMX.FTZ R0, R58, R0, !PT ;  /* 0x000000003a007209 */ /* 0x000fe40007810000 */
[C---:B------:R-:W-:Y:S02]  /*9880*/  ISETP.GT.AND P6, PT, R62.reuse, RZ, PT ;  /* 0x000000ff3e00720c */ /* 0x040fe40003fc4270 */
[----:B------:R-:W-:Y:S02]  /*9890*/  FMNMX.FTZ R0, R57, R0, !PT ;  /* 0x0000000039007209 */ /* 0x000fe40007810000 */
[----:B------:R-:W-:Y:S02]  /*98a0*/  ISETP.GT.AND P5, PT, R62, 0x1, PT ;  /* 0x000000013e00780c */ /* 0x000fe40003fa4270 */
[----:B------:R-:W-:Y:S02]  /*98b0*/  FMNMX.FTZ R0, R220, R0, !PT ;  /* 0x00000000dc007209 */ /* 0x000fe40007810000 */
[----:B------:R-:W-:Y:S02]  /*98c0*/  FSEL R12, R205, -INF , P6 ;  /* 0xff800000cd0c7808 */ /* 0x000fe40003000000 */
        /* <DEDUP_REMOVED lines=17> */
[C---:B------:R-:W-:Y:S02]  /*99e0*/  ISETP.GT.AND P2, PT, R62.reuse, 0x18, PT ;  /* 0x000000183e00780c */ /* 0x040fe40003f44270 */
[----:B------:R-:W-:Y:S01]  /*99f0*/  FSEL R27, R27, -INF , P5 ;  /* 0xff8000001b1b7808 */ /* 0x000fe20002800000 */
[----:B------:R-:W2:Y:S01]  /*9a00*/  SHFL.BFLY PT, R2, R0, 0x2, 0x1f ;  /* 0x0c401f0000027f89 */ /* 0x000ea200000e0000 */
        /* <DEDUP_REMOVED lines=12> */
[----:B--2---:R-:W-:Y:S02]  /*9ad0*/  FMNMX.FTZ R0, R2, R0, !PT ;  /* 0x0000000002007209 */ /* 0x004fe40007810000 */
[----:B------:R-:W-:Y:S02]  /*9ae0*/  FMNMX.FTZ R2, R32, R200, !PT ;  /* 0x000000c820027209 */ /* 0x000fe40007810000 */
[----:B------:R-:W-:Y:S01]  /*9af0*/  ISETP.GT.AND P5, PT, R62, 0x31, PT ;  /* 0x000000313e00780c */ /* 0x000fe20003fa4270 */
[----:B------:R-:W2:Y:S01]  /*9b00*/  SHFL.BFLY PT, R3, R0, 0x1, 0x1f ;  /* 0x0c201f0000037f89 */ /* 0x000ea200000e0000 */
        /* <DEDUP_REMOVED lines=11> */
[----:B------:R-:W-:Y:S02]  /*9bc0*/  FSEL R8, R59, -INF , P0 ;  /* 0xff8000003b087808 */ /* 0x000fe40000000000 */
[----:B------:R-:W-:Y:S02]  /*9bd0*/  FMNMX.FTZ R2, R35, R2, !PT ;  /* 0x0000000223027209 */ /* 0x000fe40007810000 */
        /* <DEDUP_REMOVED lines=51> */
[----:B------:R2:W3:Y:S02]  /*9f10*/  SHFL.BFLY PT, R196, R4, 0x1, 0x1f ;  /* 0x0c201f0004c47f89 */ /* 0x0004e400000e0000 */
.L_x_1295:
[----:B-1----:R-:W4:Y:S01]  /*9f20*/  LDL.LU R7, [R1+0xe0] ;  /* 0x0000e00001077983 */ /* 0x002f220000300800 */
[C---:B------:R-:W-:Y:S01]  /*9f30*/  FSETP.NEU.FTZ.AND P0, PT, R3.reuse, -INF , PT ;  /* 0xff8000000300780b */ /* 0x040fe20003f1d000 */
[C---:B------:R-:W-:Y:S01]  /*9f40*/  FMUL.FTZ R217, R3.reuse, c[0x0][0x2d0] ;  /* 0x0000b40003d97a20 */ /* 0x040fe20000410000 */
[----:B---3--:R-:W-:Y:S01]  /*9f50*/  FMNMX.FTZ R196, R196, R4, !PT ;  /* 0x00000004c4c47209 */ /* 0x008fe20007810000 */
[----:B------:R-:W3:Y:S01]  /*9f60*/  LDL.LU R6, [R1+0xe4] ;  /* 0x0000e40001067983 */ /* 0x000ee20000300800 */
[----:B--2---:R-:W-:Y:S01]  /*9f70*/  FSEL R4, R3, RZ, P0 ;  /* 0x000000ff03047208 */ /* 0x004fe20000000000 */
[----:B------:R-:W-:Y:S01]  /*9f80*/  FMUL.FTZ R213, R2, c[0x0][0x2d0] ;  /* 0x0000b40002d57a20 */ /* 0x000fe20000410000 */
[----:B------:R-:W-:Y:S01]  /*9f90*/  FSEL R217, R217, RZ, P0 ;  /* 0x000000ffd9d97208 */ /* 0x000fe20000000000 */
[----:B------:R-:W-:Y:S01]  /*9fa0*/  FMUL.FTZ R209, R0, c[0x0][0x2d0] ;  /* 0x0000b40000d17a20 */ /* 0x000fe20000410000 */
[----:B------:R-:W-:Y:S01]  /*9fb0*/  FSETP.NEU.FTZ.AND P0, PT, R2, -INF , PT ;  /* 0xff8000000200780b */ /* 0x000fe20003f1d000 */
[----:B------:R-:W-:Y:S01]  /*9fc0*/  FADD.FTZ R4, -R4, R199 ;  /* 0x000000c704047221 */ /* 0x000fe20000010100 */
[----:B------:R-:W-:Y:S01]  /*9fd0*/  WARPSYNC 0xffffffff ;  /* 0xffffffff00007948 */ /* 0x000fe20003800000 */
[--C-:B------:R-:W-:Y:S01]  /*9fe0*/  FFMA.FTZ R50, R50, c[0x0][0x2d0], -R217.reuse ;  /* 0x0000b40032327a23 */ /* 0x100fe200000108d9 */
[----:B------:R-:W-:Y:S01]  /*9ff0*/  FSEL R213, R213, RZ, P0 ;  /* 0x000000ffd5d57208 */ /* 0x000fe20000000000 */
[----:B------:R-:W-:Y:S01]  /*a000*/  FMUL.FTZ R201, R4, c[0x0][0x2d0] ;  /* 0x0000b40004c97a20 */ /* 0x000fe20000410000 */
[----:B------:R-:W-:Y:S01]  /*a010*/  FSEL R4, R2, RZ, P0 ;  /* 0x000000ff02047208 */ /* 0x000fe20000000000 */
[--C-:B------:R-:W-:Y:S01]  /*a020*/  FFMA.FTZ R51, R51, c[0x0][0x2d0], -R217.reuse ;  /* 0x0000b40033337a23 */ /* 0x100fe200000108d9 */
[----:B------:R-:W-:Y:S01]  /*a030*/  FSETP.NEU.FTZ.AND P0, PT, R0, -INF , PT ;  /* 0xff8000000000780b */ /* 0x000fe20003f1d000 */
[----:B------:R-:W-:Y:S01]  /*a040*/  MUFU.EX2 R50, R50 ;  /* 0x0000003200327308 */ /* 0x000fe20000000800 */
[--C-:B------:R-:W-:Y:S02]  /*a050*/  FFMA.FTZ R5, R53, c[0x0][0x2d0], -R217.reuse ;  /* 0x0000b40035057a23 */ /* 0x100fe400000108d9 */
[----:B------:R-:W-:Y:S01]  /*a060*/  FADD.FTZ R4, -R4, R200 ;  /* 0x000000c804047221 */ /* 0x000fe20000010100 */
[----:B------:R-:W-:Y:S01]  /*a070*/  FSEL R209, R209, RZ, P0 ;  /* 0x000000ffd1d17208 */ /* 0x000fe20000000000 */
[--C-:B------:R-:W-:Y:S02]  /*a080*/  FFMA.FTZ R52, R52, c[0x0][0x2d0], -R217.reuse ;  /* 0x0000b40034347a23 */ /* 0x100fe400000108d9 */
[----:B------:R-:W-:Y:S02]  /*a090*/  FMUL.FTZ R4, R4, c[0x0][0x2d0] ;  /* 0x0000b40004047a20 */ /* 0x000fe40000410000 */
[----:B------:R-:W-:Y:S01]  /*a0a0*/  FFMA.FTZ R55, R55, c[0x0][0x2d0], -R217 ;  /* 0x0000b40037377a23 */ /* 0x000fe200000108d9 */
[----:B------:R-:W-:Y:S01]  /*a0b0*/  MUFU.EX2 R201, R201 ;  /* 0x000000c900c97308 */ /* 0x000fe20000000800 */
[----:B------:R-:W-:Y:S02]  /*a0c0*/  FFMA.FTZ R53, R23, c[0x0][0x2d0], -R213 ;  /* 0x0000b40017357a23 */ /* 0x000fe400000108d5 */
        /* <DEDUP_REMOVED lines=9> */
[--C-:B------:R-:W-:Y:S01]  /*a160*/  FFMA.FTZ R207, R36, c[0x0][0x2d0], -R213.reuse ;  /* 0x0000b40024cf7a23 */ /* 0x100fe200000108d5 */
[----:B------:R-:W-:Y:S01]  /*a170*/  MUFU.EX2 R199, R4 ;  /* 0x0000000400c77308 */ /* 0x000fe20000000800 */
[--C-:B------:R-:W-:Y:S02]  /*a180*/  FFMA.FTZ R63, R37, c[0x0][0x2d0], -R213.reuse ;  /* 0x0000b400253f7a23 */ /* 0x100fe400000108d5 */
[--C-:B------:R-:W-:Y:S02]  /*a190*/  FFMA.FTZ R59, R35, c[0x0][0x2d0], -R213.reuse ;  /* 0x0000b400233b7a23 */ /* 0x100fe400000108d5 */
[----:B------:R-:W-:Y:S02]  /*a1a0*/  FFMA.FTZ R67, R39, c[0x0][0x2d0], -R213 ;  /* 0x0000b40027437a23 */ /* 0x000fe400000108d5 */
[--C-:B------:R-:W-:Y:S02]  /*a1b0*/  FFMA.FTZ R220, R220, c[0x0][0x2d0], -R217.reuse ;  /* 0x0000b400dcdc7a23 */ /* 0x100fe400000108d9 */
[--C-:B------:R-:W-:Y:S01]  /*a1c0*/  FFMA.FTZ R219, R219, c[0x0][0x2d0], -R217.reuse ;  /* 0x0000b400dbdb7a23 */ /* 0x100fe200000108d9 */
        /* <DEDUP_REMOVED lines=22> */
[----:B------:R-:W-:Y:S03]  /*a330*/  FFMA.FTZ R212, R212, c[0x0][0x2d0], -R209 ;  /* 0x0000b400d4d47a23 */ /* 0x000fe600000108d1 */
[----:B------:R-:W-:Y:S10]  /*a340*/  MUFU.EX2 R207, R207 ;  /* 0x000000cf00cf7308 */ /* 0x000ff40000000800 */
[----:B------:R-:W-:Y:S10]  /*a350*/  MUFU.EX2 R226, R226 ;  /* 0x000000e200e27308 */ /* 0x000ff40000000800 */
[----:B------:R-:W-:Y:S10]  /*a360*/  MUFU.EX2 R224, R224 ;  /* 0x000000e000e07308 */ /* 0x000ff40000000800 */
[----:B------:R-:W-:Y:S10]  /*a370*/  MUFU.EX2 R216, R216 ;  /* 0x000000d800d87308 */ /* 0x000ff40000000800 */
[----:B------:R-:W-:Y:S10]  /*a380*/  MUFU.EX2 R215, R215 ;  /* 0x000000d700d77308 */ /* 0x000ff40000000800 */
[----:B------:R-:W-:Y:S10]  /*a390*/  MUFU.EX2 R214, R214 ;  /* 0x000000d600d67308 */ /* 0x000ff40000000800 */
[----:B------:R-:W-:Y:S01]  /*a3a0*/  MUFU.EX2 R212, R212 ;  /* 0x000000d400d47308 */ /* 0x000fe20000000800 */
[----:B---3--:R-:W-:Y:S01]  /*a3b0*/  FFMA.FTZ R6, R199, R6, R32 ;  /* 0x00000006c7067223 */ /* 0x008fe20000010020 */
[----:B------:R-:W-:Y:S01]  /*a3c0*/  F2FP.BF16.PACK_AB R204, R51, R50 ;  /* 0x0000003233cc723e */ /* 0x000fe200000010ff */
[----:B----4-:R-:W-:Y:S01]  /*a3d0*/  FFMA.FTZ R46, R201, R7, R50 ;  /* 0x00000007c92e7223 */ /* 0x010fe20000010032 */
[----:B------:R-:W-:Y:S01]  /*a3e0*/  MOV R50, R5 ;  /* 0x0000000500327202 */ /* 0x000fe20000000f00 */
[--C-:B------:R-:W-:Y:S01]  /*a3f0*/  FFMA.FTZ R7, R48, c[0x0][0x2d0], -R213.reuse ;  /* 0x0000b40030077a23 */ /* 0x100fe200000108d5 */
[----:B------:R-:W-:Y:S01]  /*a400*/  FSEL R5, R0, RZ, P0 ;  /* 0x000000ff00057208 */ /* 0x000fe20000000000 */
[----:B------:R-:W-:Y:S01]  /*a410*/  FADD.FTZ R46, R51, R46 ;  /* 0x0000002e332e7221 */ /* 0x000fe20000010000 */
[C---:B------:R-:W-:Y:S01]  /*a420*/  FSETP.NEU.FTZ.AND P0, PT, R196.reuse, -INF , PT ;  /* 0xff800000c400780b */ /* 0x040fe20003f1d000 */
[----:B------:R-:W-:Y:S01]  /*a430*/  FFMA.FTZ R48, R47, c[0x0][0x2d0], -R213 ;  /* 0x0000b4002f307a23 */ /* 0x000fe200000108d5 */
[----:B------:R-:W-:Y:S01]  /*a440*/  F2FP.BF16.PACK_AB R205, R33, R32 ;  /* 0x0000002021cd723e */ /* 0x000fe200000010ff */
[----:B------:R-:W-:Y:S01]  /*a450*/  FADD.FTZ R5, -R5, R197 ;  /* 0x000000c505057221 */ /* 0x000fe20000010100 */
[----:B------:R-:W-:Y:S01]  /*a460*/  FSEL R4, R196, RZ, P0 ;  /* 0x000000ffc4047208 */ /* 0x000fe20000000000 */
[--C-:B------:R-:W-:Y:S02]  /*a470*/  FFMA.FTZ R51, R38, c[0x0][0x2d0], -R213.reuse ;  /* 0x0000b40026337a23 */ /* 0x100fe400000108d5 */
[----:B------:R-:W-:Y:S02]  /*a480*/  FFMA.FTZ R213, R21, c[0x0][0x2d0], -R213 ;  /* 0x0000b40015d57a23 */ /* 0x000fe400000108d5 */
[--C-:B------:R-:W-:Y:S02]  /*a490*/  FFMA.FTZ R21, R16, c[0x0][0x2d0], -R209.reuse ;  /* 0x0000b40010157a23 */ /* 0x100fe400000108d1 */
[----:B------:R-:W-:Y:S02]  /*a4a0*/  FMUL.FTZ R5, R5, c[0x0][0x2d0] ;  /* 0x0000b40005057a20 */ /* 0x000fe40000410000 */
[----:B------:R-:W-:Y:S01]  /*a4b0*/  FADD.FTZ R4, -R4, R198 ;  /* 0x000000c604047221 */ /* 0x000fe20000010100 */
[----:B------:R-:W-:Y:S01]  /*a4c0*/  MUFU.EX2 R213, R213 ;  /* 0x000000d500d57308 */ /* 0x000fe20000000800 */
[--C-:B------:R-:W-:Y:S02]  /*a4d0*/  FFMA.FTZ R16, R20, c[0x0][0x2d0], -R209.reuse ;  /* 0x0000b40014107a23 */ /* 0x100fe400000108d1 */
[----:B------:R-:W-:Y:S02]  /*a4e0*/  FMUL.FTZ R4, R4, c[0x0][0x2d0] ;  /* 0x0000b40004047a20 */ /* 0x000fe40000410000 */
[----:B------:R-:W-:Y:S02]  /*a4f0*/  FMUL.FTZ R197, R196, c[0x0][0x2d0] ;  /* 0x0000b400c4c57a20 */ /* 0x000fe40000410000 */
[--C-:B------:R-:W-:Y:S02]  /*a500*/  FFMA.FTZ R38, R41, c[0x0][0x2d0], -R209.reuse ;  /* 0x0000b40029267a23 */ /* 0x100fe400000108d1 */
[----:B------:R-:W-:Y:S01]  /*a510*/  FADD.FTZ R46, R22, R46 ;  /* 0x0000002e162e7221 */ /* 0x000fe20000010000 */
[----:B------:R-:W-:Y:S01]  /*a520*/  MUFU.EX2 R21, R21 ;  /* 0x0000001500157308 */ /* 0x000fe20000000800 */
[----:B------:R-:W-:Y:S01]  /*a530*/  FSEL R197, R197, RZ, P0 ;  /* 0x000000ffc5c57208 */ /* 0x000fe20000000000 */
[--C-:B------:R-:W-:Y:S02]  /*a540*/  FFMA.FTZ R47, R25, c[0x0][0x2d0], -R209.reuse ;  /* 0x0000b400192f7a23 */ /* 0x100fe400000108d1 */
[----:B------:R-:W-:Y:S02]  /*a550*/  FFMA.FTZ R209, R10, c[0x0][0x2d0], -R209 ;  /* 0x0000b4000ad17a23 */ /* 0x000fe400000108d1 */
[--C-:B------:R-:W-:Y:S02]  /*a560*/  FFMA.FTZ R23, R26, c[0x0][0x2d0], -R197.reuse ;  /* 0x0000b4001a177a23 */ /* 0x100fe400000108c5 */
[--C-:B------:R-:W-:Y:S02]  /*a570*/  FFMA.FTZ R208, R208, c[0x0][0x2d0], -R197.reuse ;  /* 0x0000b400d0d07a23 */ /* 0x100fe400000108c5 */
[----:B------:R-:W1:Y:S01]  /*a580*/  MUFU.EX2 R5, R5 ;  /* 0x0000000500057308 */ /* 0x000e620000000800 */
[--C-:B------:R-:W-:Y:S01]  /*a590*/  FFMA.FTZ R32, R206, c[0x0][0x2d0], -R197.reuse ;  /* 0x0000b400ce207a23 */ /* 0x100fe200000108c5 */
[----:B------:R-:W-:Y:S01]  /*a5a0*/  F2FP.BF16.PACK_AB R206, R54, R22 ;  /* 0x0000001636ce723e */ /* 0x000fe200000010ff */
[--C-:B------:R-:W-:Y:S02]  /*a5b0*/  FFMA.FTZ R19, R14, c[0x0][0x2d0], -R197.reuse ;  /* 0x0000b4000e137a23 */ /* 0x100fe400000108c5 */
[--C-:B------:R-:W-:Y:S02]  /*a5c0*/  FFMA.FTZ R34, R27, c[0x0][0x2d0], -R197.reuse ;  /* 0x0000b4001b227a23 */ /* 0x100fe400000108c5 */
[--C-:B------:R-:W-:Y:S02]  /*a5d0*/  FFMA.FTZ R229, R43, c[0x0][0x2d0], -R197.reuse ;  /* 0x0000b4002be57a23 */ /* 0x100fe400000108c5 */
[--C-:B------:R-:W-:Y:S01]  /*a5e0*/  FFMA.FTZ R227, R45, c[0x0][0x2d0], -R197.reuse ;  /* 0x0000b4002de37a23 */ /* 0x100fe200000108c5 */
[----:B------:R2:W3:Y:S01]  /*a5f0*/  MUFU.EX2 R20, R17 ;  /* 0x0000001100147308 */ /* 0x0004e20000000800 */
[--C-:B------:R-:W-:Y:S02]  /*a600*/  FFMA.FTZ R200, R11, c[0x0][0x2d0], -R197.reuse ;  /* 0x0000b4000bc87a23 */ /* 0x100fe400000108c5 */
[--C-:B------:R-:W-:Y:S02]  /*a610*/  FFMA.FTZ R10, R12, c[0x0][0x2d0], -R197.reuse ;  /* 0x0000b4000c0a7a23 */ /* 0x100fe400000108c5 */
[--C-:B------:R-:W-:Y:S02]  /*a620*/  FFMA.FTZ R225, R30, c[0x0][0x2d0], -R197.reuse ;  /* 0x0000b4001ee17a23 */ /* 0x100fe400000108c5 */
[--C-:B------:R-:W-:Y:S02]  /*a630*/  FFMA.FTZ R223, R31, c[0x0][0x2d0], -R197.reuse ;  /* 0x0000b4001fdf7a23 */ /* 0x100fe400000108c5 */
[--C-:B------:R-:W-:Y:S01]  /*a640*/  FFMA.FTZ R230, R42, c[0x0][0x2d0], -R197.reuse ;  /* 0x0000b4002ae67a23 */ /* 0x100fe200000108c5 */
[----:B------:R-:W4:Y:S01]  /*a650*/  MUFU.EX2 R4, R4 ;  /* 0x0000000400047308 */ /* 0x000f220000000800 */
[--C-:B------:R-:W-:Y:S02]  /*a660*/  FFMA.FTZ R228, R44, c[0x0][0x2d0], -R197.reuse ;  /* 0x0000b4002ce47a23 */ /* 0x100fe400000108c5 */
[----:B------:R-:W-:Y:S02]  /*a670*/  FFMA.FTZ R198, R9, c[0x0][0x2d0], -R197 ;  /* 0x0000b40009c67a23 */ /* 0x000fe400000108c5 */
[C---:B-1----:R-:W-:Y:S02]  /*a680*/  FFMA.FTZ R203, R5.reuse, R203, R21 ;  /* 0x000000cb05cb7223 */ /* 0x042fe40000010015 */
[C---:B------:R-:W-:Y:S02]  /*a690*/  FMUL.FTZ R9, R5.reuse, R165 ;  /* 0x000000a505097220 */ /* 0x040fe40000410000 */
[C---:B------:R-:W-:Y:S01]  /*a6a0*/  FMUL.FTZ R12, R5.reuse, R168 ;  /* 0x000000a8050c7220 */ /* 0x040fe20000410000 */
[----:B------:R1:W-:Y:S01]  /*a6b0*/  MUFU.EX2 R165, R10 ;  /* 0x0000000a00a57308 */ /* 0x0003e20000000800 */
[C---:B------:R-:W-:Y:S02]  /*a6c0*/  FMUL.FTZ R13, R5.reuse, R169 ;  /* 0x000000a9050d7220 */ /* 0x040fe40000410000 */
[----:B------:R-:W-:Y:S02]  /*a6d0*/  FMUL.FTZ R24, R5, R172 ;  /* 0x000000ac05187220 */ /* 0x000fe40000410000 */
[--C-:B--2---:R-:W-:Y:S02]  /*a6e0*/  FFMA.FTZ R17, R15, c[0x0][0x2d0], -R197.reuse ;  /* 0x0000b4000f117a23 */ /* 0x104fe400000108c5 */
[----:B------:R-:W-:Y:S02]  /*a6f0*/  FFMA.FTZ R197, R8, c[0x0][0x2d0], -R197 ;  /* 0x0000b40008c57a23 */ /* 0x000fe400000108c5 */
[C---:B------:R-:W-:Y:S01]  /*a700*/  FMUL.FTZ R8, R5.reuse, R164 ;  /* 0x000000a405087220 */ /* 0x040fe20000410000 */
[----:B---3--:R-:W-:Y:S01]  /*a710*/  F2FP.BF16.PACK_AB R164, R20, R21 ;  /* 0x0000001514a4723e */ /* 0x008fe200000010ff */
[----:B------:R-:W-:Y:S01]  /*a720*/  FMUL.FTZ R25, R5, R173 ;  /* 0x000000ad05197220 */ /* 0x000fe20000410000 */
[----:B------:R-:W-:Y:S01]  /*a730*/  MUFU.EX2 R169, R16 ;  /* 0x0000001000a97308 */ /* 0x000fe20000000800 */
[----:B------:R-:W-:Y:S02]  /*a740*/  FADD.FTZ R6, R33, R6 ;  /* 0x0000000621067221 */ /* 0x000fe40000010000 */
[----:B----4-:R-:W-:Y:S02]  /*a750*/  FMUL.FTZ R15, R4, R171 ;  /* 0x000000ab040f7220 */ /* 0x010fe40000410000 */
[----:B------:R-:W-:Y:S01]  /*a760*/  FADD.FTZ R171, R20, R203 ;  /* 0x000000cb14ab7221 */ /* 0x000fe20000010000 */
[----:B------:R-:W-:Y:S01]  /*a770*/  MOV R203, R65 ;  /* 0x0000004100cb7202 */ /* 0x000fe20000000f00 */
[C---:B------:R-:W-:Y:S01]  /*a780*/  FMUL.FTZ R43, R4.reuse, R183 ;  /* 0x000000b7042b7220 */ /* 0x040fe20000410000 */
[----:B------:R-:W-:Y:S01]  /*a790*/  MOV R183, R23 ;  /* 0x0000001700b77202 */ /* 0x000fe20000000f00 */
[C---:B------:R-:W-:Y:S01]  /*a7a0*/  FMUL.FTZ R26, R4.reuse, R174 ;  /* 0x000000ae041a7220 */ /* 0x040fe20000410000 */
[----:B------:R-:W2:Y:S01]  /*a7b0*/  LDSM.16.MT88.4 R20, [R246] ;  /* 0x00000000f614783b */ /* 0x000ea20000004200 */
[----:B------:R-:W-:Y:S01]  /*a7c0*/  MUFU.EX2 R174, R7 ;  /* 0x0000000700ae7308 */ /* 0x000fe20000000800 */
[----:B------:R-:W-:Y:S02]  /*a7d0*/  FMUL.FTZ R27, R4, R175 ;  /* 0x000000af041b7220 */ /* 0x000fe40000410000 */
[----:B------:R-:W-:Y:S02]  /*a7e0*/  FADD.FTZ R35, R54, R46 ;  /* 0x0000002e36237221 */ /* 0x000fe40000010000 */
[C---:B------:R-:W-:Y:S01]  /*a7f0*/  FMUL.FTZ R28, R5.reuse, R176 ;  /* 0x000000b0051c7220 */ /* 0x040fe20000410000 */
[----:B------:R-:W-:Y:S01]  /*a800*/  MOV R176, R38 ;  /* 0x0000002600b07202 */ /* 0x000fe20000000f00 */
[C---:B------:R-:W-:Y:S01]  /*a810*/  FMUL.FTZ R29, R5.reuse, R177 ;  /* 0x000000b1051d7220 */ /* 0x040fe20000410000 */
[----:B------:R-:W-:Y:S01]  /*a820*/  MOV R177, R37 ;  /* 0x0000002500b17202 */ /* 0x000fe20000000f00 */
[C---:B------:R-:W-:Y:S01]  /*a830*/  FMUL.FTZ R40, R5.reuse, R180 ;  /* 0x000000b405287220 */ /* 0x040fe20000410000 */
[----:B------:R-:W-:Y:S01]  /*a840*/  MUFU.EX2 R175, R32 ;  /* 0x0000002000af7308 */ /* 0x000fe20000000800 */
[C---:B------:R-:W-:Y:S01]  /*a850*/  FMUL.FTZ R41, R5.reuse, R181 ;  /* 0x000000b505297220 */ /* 0x040fe20000410000 */
[----:B------:R-:W-:Y:S01]  /*a860*/  MOV R181, R39 ;  /* 0x0000002700b57202 */ /* 0x000fe20000000f00 */
[C---:B------:R-:W-:Y:S01]  /*a870*/  FMUL.FTZ R45, R5.reuse, R185 ;  /* 0x000000b9052d7220 */ /* 0x040fe20000410000 */
[----:B------:R-:W-:Y:S01]  /*a880*/  MOV R180, R36 ;  /* 0x0000002400b47202 */ /* 0x000fe20000000f00 */
[C---:B------:R-:W-:Y:S01]  /*a890*/  FMUL.FTZ R56, R5.reuse, R188 ;  /* 0x000000bc05387220 */ /* 0x040fe20000410000 */
[----:B------:R-:W3:Y:S01]  /*a8a0*/  LDSM.16.MT88.4 R36, [R245] ;  /* 0x00000000f524783b */ /* 0x000ee20000004200 */
[C---:B------:R-:W-:Y:S01]  /*a8b0*/  FMUL.FTZ R57, R5.reuse, R189 ;  /* 0x000000bd05397220 */ /* 0x040fe20000410000 */
[----:B------:R-:W-:Y:S01]  /*a8c0*/  MOV R185, R53 ;  /* 0x0000003500b97202 */ /* 0x000fe20000000f00 */
[C---:B------:R-:W-:Y:S01]  /*a8d0*/  FMUL.FTZ R60, R5.reuse, R192 ;  /* 0x000000c0053c7220 */ /* 0x040fe20000410000 */
[----:B------:R-:W-:Y:S01]  /*a8e0*/  MUFU.EX2 R172, R19 ;  /* 0x0000001300ac7308 */ /* 0x000fe20000000800 */
[C---:B------:R-:W-:Y:S01]  /*a8f0*/  FMUL.FTZ R61, R5.reuse, R193 ;  /* 0x000000c1053d7220 */ /* 0x040fe20000410000 */
[----:B------:R-:W-:Y:S01]  /*a900*/  MOV R193, R55 ;  /* 0x0000003700c17202 */ /* 0x000fe20000000f00 */
[C---:B------:R-:W-:Y:S01]  /*a910*/  FMUL.FTZ R72, R5.reuse, R72 ;  /* 0x0000004805487220 */ /* 0x040fe20000410000 */
[----:B------:R-:W4:Y:S01]  /*a920*/  LDSM.16.MT88.4 R52, [R244] ;  /* 0x00000000f434783b */ /* 0x000f220000004200 */
[C---:B------:R-:W-:Y:S01]  /*a930*/  FMUL.FTZ R73, R5.reuse, R73 ;  /* 0x0000004905497220 */ /* 0x040fe20000410000 */
[----:B------:R-:W-:Y:S01]  /*a940*/  MOV R192, R50 ;  /* 0x0000003200c07202 */ /* 0x000fe20000000f00 */
[C---:B------:R-:W-:Y:S01]  /*a950*/  FMUL.FTZ R76, R5.reuse, R76 ;  /* 0x0000004c054c7220 */ /* 0x040fe20000410000 */
[----:B------:R-:W-:Y:S01]  /*a960*/  MOV R189, R51 ;  /* 0x0000003300bd7202 */ /* 0x000fe20000000f00 */
[C---:B------:R-:W-:Y:S01]  /*a970*/  FMUL.FTZ R77, R5.reuse, R77 ;  /* 0x0000004d054d7220 */ /* 0x040fe20000410000 */
[----:B------:R-:W5:Y:S01]  /*a980*/  MUFU.EX2 R173, R18 ;  /* 0x0000001200ad7308 */ /* 0x000f620000000800 */
[C---:B------:R-:W-:Y:S01]  /*a990*/  FMUL.FTZ R88, R5.reuse, R88 ;  /* 0x0000005805587220 */ /* 0x040fe20000410000 */
[----:B------:R-:W-:Y:S01]  /*a9a0*/  MOV R188, R67 ;  /* 0x0000004300bc7202 */ /* 0x000fe20000000f00 */
        /* <DEDUP_REMOVED lines=23> */
[C---:B------:R-:W-:Y:S01]  /*ab20*/  FMUL.FTZ R44, R5.reuse, R184 ;  /* 0x000000b8052c7220 */ /* 0x040fe20000410000 */
[----:B------:R-:W-:Y:S01]  /*ab30*/  MOV R184, R49 ;  /* 0x0000003100b87202 */ /* 0x000fe20000000f00 */
[C---:B------:R-:W-:Y:S02]  /*ab40*/  FMUL.FTZ R120, R5.reuse, R120 ;  /* 0x0000007805787220 */ /* 0x040fe40000410000 */
[C---:B------:R-:W-:Y:S02]  /*ab50*/  FMUL.FTZ R121, R5.reuse, R121 ;  /* 0x0000007905797220 */ /* 0x040fe40000410000 */
[C---:B------:R-:W-:Y:S02]  /*ab60*/  FMUL.FTZ R124, R5.reuse, R124 ;  /* 0x0000007c057c7220 */ /* 0x040fe40000410000 */
[----:B------:R-:W-:Y:S01]  /*ab70*/  FMUL.FTZ R125, R5, R125 ;  /* 0x0000007d057d7220 */ /* 0x000fe20000410000 */
[----:B------:R-:W-:Y:S01]  /*ab80*/  MUFU.EX2 R177, R177 ;  /* 0x000000b100b17308 */ /* 0x000fe20000000800 */
[C---:B-1----:R-:W-:Y:S01]  /*ab90*/  FMUL.FTZ R10, R4.reuse, R166 ;  /* 0x000000a6040a7220 */ /* 0x042fe20000410000 */
[----:B-----5:R-:W-:Y:S01]  /*aba0*/  F2FP.BF16.PACK_AB R166, R169, R173 ;  /* 0x000000ada9a6723e */ /* 0x020fe200000010ff */
[----:B------:R-:W-:Y:S01]  /*abb0*/  FMUL.FTZ R11, R4, R167 ;  /* 0x000000a7040b7220 */ /* 0x000fe20000410000 */
[----:B------:R-:W-:Y:S01]  /*abc0*/  F2FP.BF16.PACK_AB R167, R168, R172 ;  /* 0x000000aca8a7723e */ /* 0x000fe200000010ff */
[C---:B------:R-:W-:Y:S02]  /*abd0*/  FMUL.FTZ R14, R4.reuse, R170 ;  /* 0x000000aa040e7220 */ /* 0x040fe40000410000 */
        /* <DEDUP_REMOVED lines=19> */
[----:B------:R-:W-:Y:S01]  /*ad10*/  MUFU.EX2 R230, R230 ;  /* 0x000000e600e67308 */ /* 0x000fe20000000800 */
[C---:B------:R-:W-:Y:S02]  /*ad20*/  FMUL.FTZ R123, R4.reuse, R123 ;  /* 0x0000007b047b7220 */ /* 0x040fe40000410000 */
[C---:B------:R-:W-:Y:S02]  /*ad30*/  FMUL.FTZ R126, R4.reuse, R126 ;  /* 0x0000007e047e7220 */ /* 0x040fe40000410000 */
[C---:B------:R-:W-:Y:S02]  /*ad40*/  FMUL.FTZ R127, R4.reuse, R127 ;  /* 0x0000007f047f7220 */ /* 0x040fe40000410000 */
[----:B------:R-:W-:Y:S01]  /*ad50*/  FFMA.FTZ R202, R4, R202, R165 ;  /* 0x000000ca04ca7223 */ /* 0x000fe200000100a5 */
[----:B------:R-:W-:Y:S01]  /*ad60*/  F2FP.BF16.PACK_AB R165, R175, R165 ;  /* 0x000000a5afa5723e */ /* 0x000fe200000010ff */
[----:B------:R-:W-:Y:S01]  /*ad70*/  FADD.FTZ R170, R207, R6 ;  /* 0x00000006cfaa7221 */ /* 0x000fe20000010000 */
[C---:B------:R-:W-:Y:S01]  /*ad80*/  F2FP.BF16.PACK_AB R207, R174.reuse, R207 ;  /* 0x000000cfaecf723e */ /* 0x040fe200000010ff */
[C---:B------:R-:W-:Y:S01]  /*ad90*/  FMUL.FTZ R4, R201.reuse, R160 ;  /* 0x000000a0c9047220 */ /* 0x040fe20000410000 */
[----:B------:R-:W-:Y:S01]  /*ada0*/  MOV R160, R64 ;  /* 0x0000004000a07202 */ /* 0x000fe20000000f00 */
[----:B------:R-:W-:Y:S01]  /*adb0*/  FMUL.FTZ R5, R201, R161 ;  /* 0x000000a1c9057220 */ /* 0x000fe20000410000 */
[----:B------:R-:W-:Y:S01]  /*adc0*/  MUFU.EX2 R229, R229 ;  /* 0x000000e500e57308 */ /* 0x000fe20000000800 */
[C---:B------:R-:W-:Y:S02]  /*add0*/  FMUL.FTZ R6, R199.reuse, R162 ;  /* 0x000000a2c7067220 */ /* 0x040fe40000410000 */
[C---:B------:R-:W-:Y:S02]  /*ade0*/  FMUL.FTZ R7, R199.reuse, R163 ;  /* 0x000000a3c7077220 */ /* 0x040fe40000410000 */
[----:B------:R-:W-:Y:S02]  /*adf0*/  FMUL.FTZ R19, R199, R159 ;  /* 0x0000009fc7137220 */ /* 0x000fe40000410000 */
[C---:B------:R-:W-:Y:S02]  /*ae00*/  FMUL.FTZ R32, R201.reuse, R148 ;  /* 0x00000094c9207220 */ /* 0x040fe40000410000 */
[----:B------:R-:W-:Y:S01]  /*ae10*/  FMUL.FTZ R33, R201, R149 ;  /* 0x00000095c9217220 */ /* 0x000fe20000410000 */
[-C--:B--2---:R-:W-:Y:S01]  /*ae20*/  HMMA.16816.F32.BF16 R4, R204, R20.reuse, R4 ;  /* 0x00000014cc04723c */ /* 0x084fe20000041804 */
[----:B------:R-:W-:Y:S04]  /*ae30*/  MUFU.EX2 R161, R194 ;  /* 0x000000c200a17308 */ /* 0x000fe80000000800 */
[C---:B------:R-:W-:Y:S02]  /*ae40*/  FMUL.FTZ R34, R199.reuse, R150 ;  /* 0x00000096c7227220 */ /* 0x040fe40000410000 */
[----:B------:R-:W-:Y:S01]  /*ae50*/  FMUL.FTZ R35, R199, R151 ;  /* 0x00000097c7237220 */ /* 0x000fe20000410000 */
[C---:B------:R-:W-:Y:S01]  /*ae60*/  HMMA.16816.F32.BF16 R8, R164.reuse, R20, R8 ;  /* 0x00000014a408723c */ /* 0x040fe20000041808 */
[----:B------:R-:W-:Y:S02]  /*ae70*/  LDSM.16.MT88.4 R148, [R244+0x800] ;  /* 0x00080000f494783b */ /* 0x000fe40000004200 */
[----:B------:R-:W-:Y:S01]  /*ae80*/  MUFU.EX2 R163, R183 ;  /* 0x000000b700a37308 */ /* 0x000fe20000000800 */
[C---:B------:R-:W-:Y:S02]  /*ae90*/  FMUL.FTZ R48, R201.reuse, R140 ;  /* 0x0000008cc9307220 */ /* 0x040fe40000410000 */
[C---:B------:R-:W-:Y:S02]  /*aea0*/  FMUL.FTZ R49, R201.reuse, R141 ;  /* 0x0000008dc9317220 */ /* 0x040fe40000410000 */
[-C--:B------:R-:W-:Y:S04]  /*aeb0*/  HMMA.16816.F32.BF16 R12, R164, R22.reuse, R12 ;  /* 0x00000016a40c723c */ /* 0x080fe8000004180c */
[C---:B------:R-:W-:Y:S01]  /*aec0*/  FMUL.FTZ R16, R201.reuse, R156 ;  /* 0x0000009cc9107220 */ /* 0x040fe20000410000 */
[----:B------:R-:W-:Y:S01]  /*aed0*/  MUFU.EX2 R162, R182 ;  /* 0x000000b600a27308 */ /* 0x000fe20000000800 */
[----:B------:R-:W-:Y:S02]  /*aee0*/  FMUL.FTZ R17, R201, R157 ;  /* 0x0000009dc9117220 */ /* 0x000fe40000410000 */
[C---:B------:R-:W-:Y:S04]  /*aef0*/  FMUL.FTZ R18, R199.reuse, R158 ;  /* 0x0000009ec7127220 */ /* 0x040fe80000410000 */
[C---:B------:R-:W-:Y:S02]  /*af00*/  FMUL.FTZ R50, R199.reuse, R142 ;  /* 0x0000008ec7327220 */ /* 0x040fe40000410000 */
[----:B------:R-:W-:Y:S01]  /*af10*/  FMUL.FTZ R51, R199, R143 ;  /* 0x0000008fc7337220 */ /* 0x000fe20000410000 */
[C---:B------:R-:W-:Y:S01]  /*af20*/  HMMA.16816.F32.BF16 R16, R204.reuse, R22, R16 ;  /* 0x00000016cc10723c */ /* 0x040fe20000041810 */
[----:B------:R-:W1:Y:S01]  /*af30*/  LDSM.16.MT88.4 R140, [R243] ;  /* 0x00000000f38c783b */ /* 0x000e620000004200 */
[----:B------:R-:W-:Y:S02]  /*af40*/  MUFU.EX2 R156, R178 ;  /* 0x000000b2009c7308 */ /* 0x000fe40000000800 */
[C---:B------:R-:W-:Y:S02]  /*af50*/  FMUL.FTZ R20, R201.reuse, R152 ;  /* 0x00000098c9147220 */ /* 0x040fe40000410000 */
[----:B------:R-:W-:Y:S02]  /*af60*/  FMUL.FTZ R21, R201, R153 ;  /* 0x00000099c9157220 */ /* 0x000fe40000410000 */
[C---:B------:R-:W-:Y:S04]  /*af70*/  FMUL.FTZ R23, R199.reuse, R155 ;  /* 0x0000009bc7177220 */ /* 0x040fe80000410000 */
[----:B------:R-:W-:Y:S01]  /*af80*/  FMUL.FTZ R22, R199, R154 ;  /* 0x0000009ac7167220 */ /* 0x000fe20000410000 */
[----:B------:R-:W2:Y:S01]  /*af90*/  MUFU.EX2 R152, R195 ;  /* 0x000000c300987308 */ /* 0x000ea20000000800 */
[C---:B------:R-:W-:Y:S02]  /*afa0*/  FMUL.FTZ R64, R201.reuse, R132 ;  /* 0x00000084c9407220 */ /* 0x040fe40000410000 */
[----:B------:R-:W-:Y:S02]  /*afb0*/  FMUL.FTZ R65, R201, R133 ;  /* 0x00000085c9417220 */ /* 0x000fe40000410000 */
[C---:B------:R-:W-:Y:S01]  /*afc0*/  FMUL.FTZ R66, R199.reuse, R134 ;  /* 0x00000086c7427220 */ /* 0x040fe20000410000 */
[-C--:B---3--:R-:W-:Y:S03]  /*afd0*/  HMMA.16816.F32.BF16 R20, R204, R36.reuse, R20 ;  /* 0x00000024cc14723c */ /* 0x088fe60000041814 */
[----:B------:R-:W-:Y:S01]  /*afe0*/  FMUL.FTZ R67, R199, R135 ;  /* 0x00000087c7437220 */ /* 0x000fe20000410000 */
[----:B------:R-:W-:Y:S01]  /*aff0*/  MUFU.EX2 R153, R187 ;  /* 0x000000bb00997308 */ /* 0x000fe20000000800 */
[----:B------:R-:W3:Y:S01]  /*b000*/  LDSM.16.MT88.4 R132, [R246+0x2000] ;  /* 0x00200000f684783b */ /* 0x000ee20000004200 */
[C---:B------:R-:W-:Y:S02]  /*b010*/  FMUL.FTZ R68, R201.reuse, R68 ;  /* 0x00000044c9447220 */ /* 0x040fe40000410000 */
[C---:B------:R-:W-:Y:S04]  /*b020*/  HMMA.16816.F32.BF16 R24, R164.reuse, R36, R24 ;  /* 0x00000024a418723c */ /* 0x040fe80000041818 */
[C---:B------:R-:W-:Y:S02]  /*b030*/  FMUL.FTZ R69, R201.reuse, R69 ;  /* 0x00000045c9457220 */ /* 0x040fe40000410000 */
[----:B------:R-:W-:Y:S01]  /*b040*/  MUFU.EX2 R158, R193 ;  /* 0x000000c1009e7308 */ /* 0x000fe20000000800 */
[C---:B------:R-:W-:Y:S01]  /*b050*/  FMUL.FTZ R36, R201.reuse, R144 ;  /* 0x00000090c9247220 */ /* 0x040fe20000410000 */
[-C--:B------:R-:W-:Y:S04]  /*b060*/  HMMA.16816.F32.BF16 R28, R164, R38.reuse, R28 ;  /* 0x00000026a41c723c */ /* 0x080fe8000004181c */
[----:B------:R-:W-:Y:S02]  /*b070*/  FMUL.FTZ R37, R201, R145 ;  /* 0x00000091c9257220 */ /* 0x000fe40000410000 */
[C---:B------:R-:W-:Y:S02]  /*b080*/  FMUL.FTZ R70, R199.reuse, R70 ;  /* 0x00000046c7467220 */ /* 0x040fe40000410000 */
[C---:B------:R-:W-:Y:S01]  /*b090*/  HMMA.16816.F32.BF16 R32, R204.reuse, R38, R32 ;  /* 0x00000026cc20723c */ /* 0x040fe20000041820 */
[----:B------:R-:W-:Y:S03]  /*b0a0*/  MUFU.EX2 R155, R192 ;  /* 0x000000c0009b7308 */ /* 0x000fe60000000800 */
[----:B------:R-:W-:Y:S02]  /*b0b0*/  FMUL.FTZ R71, R199, R71 ;  /* 0x00000047c7477220 */ /* 0x000fe40000410000 */
[----:B------:R-:W-:Y:S02]  /*b0c0*/  FMUL.FTZ R80, R201, R80 ;  /* 0x00000050c9507220 */ /* 0x000fe40000410000 */
[C---:B------:R-:W-:Y:S03]  /*b0d0*/  FMUL.FTZ R38, R199.reuse, R146 ;  /* 0x00000092c7267220 */ /* 0x040fe60000410000 */
[----:B------:R-:W-:Y:S01]  /*b0e0*/  MUFU.EX2 R157, R231 ;  /* 0x000000e7009d7308 */ /* 0x000fe20000000800 */
[----:B------:R-:W-:Y:S02]  /*b0f0*/  FMUL.FTZ R39, R199, R147 ;  /* 0x00000093c7277220 */ /* 0x000fe40000410000 */
[----:B------:R-:W-:Y:S01]  /*b100*/  LDSM.16.MT88.4 R144, [R245+0x800] ;  /* 0x00080000f590783b */ /* 0x000fe20000004200 */
[----:B------:R-:W-:Y:S02]  /*b110*/  FMUL.FTZ R81, R201, R81 ;  /* 0x00000051c9517220 */ /* 0x000fe40000410000 */
[C---:B------:R-:W-:Y:S02]  /*b120*/  FMUL.FTZ R82, R199.reuse, R82 ;  /* 0x00000052c7527220 */ /* 0x040fe40000410000 */
[-C--:B----4-:R-:W-:Y:S02]  /*b130*/  HMMA.16816.F32.BF16 R36, R204, R52.reuse, R36 ;  /* 0x00000034cc24723c */ /* 0x090fe40000041824 */
[----:B------:R-:W-:Y:S01]  /*b140*/  MUFU.EX2 R231, R184 ;  /* 0x000000b800e77308 */ /* 0x000fe20000000800 */
[----:B------:R-:W-:Y:S02]  /*b150*/  FMUL.FTZ R83, R199, R83 ;  /* 0x00000053c7537220 */ /* 0x000fe40000410000 */
[C---:B------:R-:W-:Y:S02]  /*b160*/  FMUL.FTZ R84, R201.reuse, R84 ;  /* 0x00000054c9547220 */ /* 0x040fe40000410000 */
[----:B------:R-:W-:Y:S01]  /*b170*/  FMUL.FTZ R85, R201, R85 ;  /* 0x00000055c9557220 */ /* 0x000fe20000410000 */
[C---:B------:R-:W-:Y:S04]  /*b180*/  HMMA.16816.F32.BF16 R40, R164.reuse, R52, R40 ;  /* 0x00000034a428723c */ /* 0x040fe80000041828 */
[C---:B------:R-:W-:Y:S01]  /*b190*/  FMUL.FTZ R86, R199.reuse, R86 ;  /* 0x00000056c7567220 */ /* 0x040fe20000410000 */
[----:B------:R-:W-:Y:S01]  /*b1a0*/  MUFU.EX2 R178, R180 ;  /* 0x000000b400b27308 */ /* 0x000fe20000000800 */
[----:B------:R-:W-:Y:S02]  /*b1b0*/  FMUL.FTZ R87, R199, R87 ;  /* 0x00000057c7577220 */ /* 0x000fe40000410000 */
[-C--:B------:R-:W-:Y:S04]  /*b1c0*/  HMMA.16816.F32.BF16 R44, R164, R54.reuse, R44 ;  /* 0x00000036a42c723c */ /* 0x080fe8000004182c */
[C---:B------:R-:W-:Y:S02]  /*b1d0*/  FMUL.FTZ R52, R201.reuse, R136 ;  /* 0x00000088c9347220 */ /* 0x040fe40000410000 */
[C---:B------:R-:W-:Y:S01]  /*b1e0*/  FMUL.FTZ R53, R201.reuse, R137 ;  /* 0x00000089c9357220 */ /* 0x040fe20000410000 */
[----:B------:R-:W4:Y:S01]  /*b1f0*/  MUFU.EX2 R136, R160 ;  /* 0x000000a000887308 */ /* 0x000f220000000800 */
[C---:B------:R-:W-:Y:S04]  /*b200*/  HMMA.16816.F32.BF16 R48, R204.reuse, R54, R48 ;  /* 0x00000036cc30723c */ /* 0x040fe80000041830 */
[C---:B------:R-:W-:Y:S02]  /*b210*/  FMUL.FTZ R96, R201.reuse, R96 ;  /* 0x00000060c9607220 */ /* 0x040fe40000410000 */
[----:B------:R-:W-:Y:S02]  /*b220*/  FMUL.FTZ R97, R201, R97 ;  /* 0x00000061c9617220 */ /* 0x000fe40000410000 */
[C---:B------:R-:W-:Y:S01]  /*b230*/  FMUL.FTZ R54, R199.reuse, R138 ;  /* 0x0000008ac7367220 */ /* 0x040fe20000410000 */
[----:B------:R-:W-:Y:S03]  /*b240*/  MUFU.EX2 R137, R219 ;  /* 0x000000db00897308 */ /* 0x000fe60000000800 */
[C---:B------:R-:W-:Y:S02]  /*b250*/  FMUL.FTZ R55, R199.reuse, R139 ;  /* 0x0000008bc7377220 */ /* 0x040fe40000410000 */
[C---:B------:R-:W-:Y:S02]  /*b260*/  FMUL.FTZ R98, R199.reuse, R98 ;  /* 0x00000062c7627220 */ /* 0x040fe40000410000 */
[----:B------:R-:W-:Y:S02]  /*b270*/  FMUL.FTZ R99, R199, R99 ;  /* 0x00000063c7637220 */ /* 0x000fe40000410000 */
[C---:B------:R-:W-:Y:S01]  /*b280*/  FMUL.FTZ R100, R201.reuse, R100 ;  /* 0x00000064c9647220 */ /* 0x040fe20000410000 */
[-C--:B-1----:R-:W-:Y:S01]  /*b290*/  HMMA.16816.F32.BF16 R52, R204, R140.reuse, R52 ;  /* 0x0000008ccc34723c */ /* 0x082fe20000041834 */
[----:B------:R-:W-:Y:S02]  /*b2a0*/  MUFU.EX2 R160, R186 ;  /* 0x000000ba00a07308 */ /* 0x000fe40000000800 */
[----:B------:R-:W-:Y:S02]  /*b2b0*/  FMUL.FTZ R101, R201, R101 ;  /* 0x00000065c9657220 */ /* 0x000fe40000410000 */
[C---:B------:R-:W-:Y:S02]  /*b2c0*/  FMUL.FTZ R102, R199.reuse, R102 ;  /* 0x00000066c7667220 */ /* 0x040fe40000410000 */
[----:B------:R-:W-:Y:S01]  /*b2d0*/  FMUL.FTZ R103, R199, R103 ;  /* 0x00000067c7677220 */ /* 0x000fe20000410000 */
[C---:B------:R-:W-:Y:S03]  /*b2e0*/  HMMA.16816.F32.BF16 R56, R164.reuse, R140, R56 ;  /* 0x0000008ca438723c */ /* 0x040fe60000041838 */
[----:B------:R1:W5:Y:S01]  /*b2f0*/  MUFU.EX2 R139, R203 ;  /* 0x000000cb008b7308 */ /* 0x0003620000000800 */
[C---:B------:R-:W-:Y:S02]  /*b300*/  FMUL.FTZ R112, R201.reuse, R112 ;  /* 0x00000070c9707220 */ /* 0x040fe40000410000 */
[----:B------:R-:W-:Y:S02]  /*b310*/  FMUL.FTZ R113, R201, R113 ;  /* 0x00000071c9717220 */ /* 0x000fe40000410000 */
[-C--:B------:R-:W-:Y:S04]  /*b320*/  HMMA.16816.F32.BF16 R60, R164, R142.reuse, R60 ;  /* 0x0000008ea43c723c */ /* 0x080fe8000004183c */
[C---:B------:R-:W-:Y:S01]  /*b330*/  FMUL.FTZ R114, R199.reuse, R114 ;  /* 0x00000072c7727220 */ /* 0x040fe20000410000 */
[----:B------:R-:W4:Y:S01]  /*b340*/  MUFU.EX2 R138, R220 ;  /* 0x000000dc008a7308 */ /* 0x000f220000000800 */
[----:B------:R-:W-:Y:S02]  /*b350*/  FMUL.FTZ R115, R199, R115 ;  /* 0x00000073c7737220 */ /* 0x000fe40000410000 */
[C---:B------:R-:W-:Y:S01]  /*b360*/  HMMA.16816.F32.BF16 R64, R204.reuse, R142, R64 ;  /* 0x0000008ecc40723c */ /* 0x040fe20000041840 */
[----:B------:R-:W-:Y:S03]  /*b370*/  LDSM.16.MT88.4 R140, [R246+0x800] ;  /* 0x00080000f68c783b */ /* 0x000fe60000004200 */
[----:B------:R-:W-:Y:S02]  /*b380*/  FADD.FTZ R171, R173, R171 ;  /* 0x000000abadab7221 */ /* 0x000fe40000010000 */
[----:B------:R-:W-:Y:S01]  /*b390*/  FADD.FTZ R170, R174, R170 ;  /* 0x000000aaaeaa7221 */ /* 0x000fe20000010000 */
[----:B------:R-:W-:Y:S01]  /*b3a0*/  MUFU.EX2 R173, R189 ;  /* 0x000000bd00ad7308 */ /* 0x000fe20000000800 */
[-C--:B---3--:R-:W-:Y:S04]  /*b3b0*/  HMMA.16816.F32.BF16 R68, R204, R132.reuse, R68 ;  /* 0x00000084cc44723c */ /* 0x088fe80000041844 */
[----:B--2---:R-:W-:Y:S01]  /*b3c0*/  FADD.FTZ R170, R152, R170 ;  /* 0x000000aa98aa7221 */ /* 0x004fe20000010000 */
[----:B-1----:R-:W-:Y:S01]  /*b3d0*/  F2FP.BF16.PACK_AB R203, R213, R214 ;  /* 0x000000d6d5cb723e */ /* 0x002fe200000010ff */
[C---:B------:R-:W-:Y:S02]  /*b3e0*/  FMUL.FTZ R116, R201.reuse, R116 ;  /* 0x00000074c9747220 */ /* 0x040fe40000410000 */
[C---:B------:R-:W-:Y:S01]  /*b3f0*/  HMMA.16816.F32.BF16 R72, R164.reuse, R132, R72 ;  /* 0x00000084a448723c */ /* 0x040fe20000041848 */
[----:B------:R-:W-:Y:S03]  /*b400*/  MUFU.EX2 R220, R191 ;  /* 0x000000bf00dc7308 */ /* 0x000fe60000000800 */
[----:B------:R-:W-:Y:S02]  /*b410*/  FMUL.FTZ R117, R201, R117 ;  /* 0x00000075c9757220 */ /* 0x000fe40000410000 */
[C---:B------:R-:W-:Y:S02]  /*b420*/  FMUL.FTZ R118, R199.reuse, R118 ;  /* 0x00000076c7767220 */ /* 0x040fe40000410000 */
[-C--:B------:R-:W-:Y:S03]  /*b430*/  HMMA.16816.F32.BF16 R76, R164, R134.reuse, R76 ;  /* 0x00000086a44c723c */ /* 0x080fe6000004184c */
[----:B------:R-:W1:Y:S01]  /*b440*/  MUFU.EX2 R219, R190 ;  /* 0x000000be00db7308 */ /* 0x000e620000000800 */
[----:B------:R-:W-:Y:S02]  /*b450*/  FMUL.FTZ R119, R199, R119 ;  /* 0x00000077c7777220 */ /* 0x000fe40000410000 */
[----:B----4-:R-:W-:Y:S01]  /*b460*/  FADD.FTZ R154, R136, R179 ;  /* 0x000000b3889a7221 */ /* 0x010fe20000010000 */
[C---:B-----5:R-:W-:Y:S01]  /*b470*/  F2FP.BF16.PACK_AB R136, R139.reuse, R136 ;  /* 0x000000888b88723e */ /* 0x060fe200000010ff */
[C---:B------:R-:W-:Y:S01]  /*b480*/  HMMA.16816.F32.BF16 R80, R204.reuse, R134, R80 ;  /* 0x00000086cc50723c */ /* 0x040fe20000041850 */
[----:B------:R-:W2:Y:S03]  /*b490*/  LDSM.16.MT88.4 R132, [R245+0x2000] ;  /* 0x00200000f584783b */ /* 0x000ea60000004200 */
[----:B------:R-:W-:Y:S01]  /*b4a0*/  FADD.FTZ R154, R139, R154 ;  /* 0x0000009a8b9a7221 */ /* 0x000fe20000010000 */
[----:B------:R-:W-:Y:S01]  /*b4b0*/  MUFU.EX2 R174, R181 ;  /* 0x000000b500ae7308 */ /* 0x000fe20000000800 */
[----:B------:R-:W-:Y:S02]  /*b4c0*/  FMUL.FTZ R128, R201, R128 ;  /* 0x00000080c9807220 */ /* 0x000fe40000410000 */
[----:B------:R-:W-:Y:S01]  /*b4d0*/  FADD.FTZ R154, R138, R154 ;  /* 0x0000009a8a9a7221 */ /* 0x000fe20000010000 */
[C---:B------:R-:W-:Y:S03]  /*b4e0*/  F2FP.BF16.PACK_AB R138, R137.reuse, R138 ;  /* 0x0000008a898a723e */ /* 0x040fe600000010ff */
[----:B------:R-:W-:Y:S01]  /*b4f0*/  FADD.FTZ R154, R137, R154 ;  /* 0x0000009a899a7221 */ /* 0x000fe20000010000 */
[----:B------:R-:W-:Y:S01]  /*b500*/  F2FP.BF16.PACK_AB R137, R161, R152 ;  /* 0x00000098a189723e */ /* 0x000fe200000010ff */
[----:B------:R-:W-:Y:S01]  /*b510*/  FMUL.FTZ R129, R201, R129 ;  /* 0x00000081c9817220 */ /* 0x000fe20000410000 */
[----:B------:R-:W-:Y:S01]  /*b520*/  F2FP.BF16.PACK_AB R201, R215, R216 ;  /* 0x000000d8d7c9723e */ /* 0x000fe200000010ff */
[C---:B------:R-:W-:Y:S01]  /*b530*/  FMUL.FTZ R130, R199.reuse, R130 ;  /* 0x00000082c7827220 */ /* 0x040fe20000410000 */
[----:B------:R-:W-:Y:S01]  /*b540*/  MUFU.EX2 R228, R228 ;  /* 0x000000e400e47308 */ /* 0x000fe20000000800 */
[----:B------:R-:W-:Y:S01]  /*b550*/  FMUL.FTZ R131, R199, R131 ;  /* 0x00000083c7837220 */ /* 0x000fe20000410000 */
[----:B-1----:R-:W-:Y:S01]  /*b560*/  F2FP.BF16.PACK_AB R139, R219, R220 ;  /* 0x000000dcdb8b723e */ /* 0x002fe200000010ff */
[----:B------:R-:W-:Y:S04]  /*b570*/  FADD.FTZ R202, R175, R202 ;  /* 0x000000caafca7221 */ /* 0x000fe80000010000 */
[----:B------:R-:W-:Y:S03]  /*b580*/  FADD.FTZ R172, R172, R202 ;  /* 0x000000caacac7221 */ /* 0x000fe60000010000 */
[----:B------:R-:W-:Y:S01]  /*b590*/  MUFU.EX2 R175, R188 ;  /* 0x000000bc00af7308 */ /* 0x000fe20000000800 */
[----:B------:R-:W-:Y:S04]  /*b5a0*/  FADD.FTZ R172, R168, R172 ;  /* 0x000000aca8ac7221 */ /* 0x000fe80000010000 */
[----:B------:R-:W-:Y:S05]  /*b5b0*/  FADD.FTZ R172, R163, R172 ;  /* 0x000000aca3ac7221 */ /* 0x000fea0000010000 */
[----:B------:R-:W-:Y:S01]  /*b5c0*/  MUFU.EX2 R199, R185 ;  /* 0x000000b900c77308 */ /* 0x000fe20000000800 */
[-C--:B--2---:R-:W-:Y:S09]  /*b5d0*/  HMMA.16816.F32.BF16 R84, R204, R132.reuse, R84 ;  /* 0x00000084cc54723c */ /* 0x084ff20000041854 */
[----:B------:R-:W-:Y:S01]  /*b5e0*/  MUFU.EX2 R202, R218 ;  /* 0x000000da00ca7308 */ /* 0x000fe20000000800 */
[C---:B------:R-:W-:Y:S08]  /*b5f0*/  HMMA.16816.F32.BF16 R88, R164.reuse, R132, R88 ;  /* 0x00000084a458723c */ /* 0x040ff00000041858 */
[-C--:B------:R-:W-:Y:S01]  /*b600*/  HMMA.16816.F32.BF16 R92, R164, R134.reuse, R92 ;  /* 0x00000086a45c723c */ /* 0x080fe2000004185c */
[----:B------:R-:W-:Y:S07]  /*b610*/  MUFU.EX2 R218, R210 ;  /* 0x000000d200da7308 */ /* 0x000fee0000000800 */
[C---:B------:R-:W-:Y:S01]  /*b620*/  HMMA.16816.F32.BF16 R96, R204.reuse, R134, R96 ;  /* 0x00000086cc60723c */ /* 0x040fe20000041860 */
[----:B------:R-:W1:Y:S02]  /*b630*/  LDSM.16.MT88.4 R132, [R244+0x2000] ;  /* 0x00200000f484783b */ /* 0x000e640000004200 */
[----:B------:R-:W-:Y:S10]  /*b640*/  MUFU.EX2 R168, R217 ;  /* 0x000000d900a87308 */ /* 0x000ff40000000800 */
[----:B------:R-:W2:Y:S10]  /*b650*/  MUFU.EX2 R217, R211 ;  /* 0x000000d300d97308 */ /* 0x000eb40000000800 */
[----:B------:R-:W-:Y:S10]  /*b660*/  MUFU.EX2 R227, R227 ;  /* 0x000000e300e37308 */ /* 0x000ff40000000800 */
[----:B------:R-:W-:Y:S01]  /*b670*/  MUFU.EX2 R179, R200 ;  /* 0x000000c800b37308 */ /* 0x000fe20000000800 */
[-C--:B-1----:R-:W-:Y:S09]  /*b680*/  HMMA.16816.F32.BF16 R100, R204, R132.reuse, R100 ;  /* 0x00000084cc64723c */ /* 0x082ff20000041864 */
[----:B------:R-:W-:Y:S01]  /*b690*/  MUFU.EX2 R198, R198 ;  /* 0x000000c600c67308 */ /* 0x000fe20000000800 */
[C---:B------:R-:W-:Y:S09]  /*b6a0*/  HMMA.16816.F32.BF16 R104, R164.reuse, R132, R104 ;  /* 0x00000084a468723c */ /* 0x040ff20000041868 */
[----:B------:R-:W1:Y:S01]  /*b6b0*/  MUFU.EX2 R197, R197 ;  /* 0x000000c500c57308 */ /* 0x000e620000000800 */
[-C--:B------:R-:W-:Y:S08]  /*b6c0*/  HMMA.16816.F32.BF16 R108, R164, R134.reuse, R108 ;  /* 0x00000086a46c723c */ /* 0x080ff0000004186c */
[C---:B------:R-:W-:Y:S01]  /*b6d0*/  HMMA.16816.F32.BF16 R112, R204.reuse, R134, R112 ;  /* 0x00000086cc70723c */ /* 0x040fe20000041870 */
[----:B------:R-:W3:Y:S07]  /*b6e0*/  LDSM.16.MT88.4 R132, [R243+0x2000] ;  /* 0x00200000f384783b */ /* 0x000eee0000004200 */
[-C--:B---3--:R-:W-:Y:S08]  /*b6f0*/  HMMA.16816.F32.BF16 R116, R204, R132.reuse, R116 ;  /* 0x00000084cc74723c */ /* 0x088ff00000041874 */
[C---:B------:R-:W-:Y:S07]  /*b700*/  HMMA.16816.F32.BF16 R120, R164.reuse, R132, R120 ;  /* 0x00000084a478723c */ /* 0x040fee0000041878 */
[----:B------:R-:W-:Y:S01]  /*b710*/  F2FP.BF16.PACK_AB R132, R160, R153 ;  /* 0x00000099a084723e */ /* 0x000fe200000010ff */
[-C--:B------:R-:W-:Y:S01]  /*b720*/  HMMA.16816.F32.BF16 R124, R164, R134.reuse, R124 ;  /* 0x00000086a47c723c */ /* 0x080fe2000004187c */
[----:B------:R-:W-:Y:S03]  /*b730*/  MUFU.EX2 R166, R222 ;  /* 0x000000de00a67308 */ /* 0x000fe60000000800 */
[----:B------:R-:W-:Y:S03]  /*b740*/  F2FP.BF16.PACK_AB R133, R162, R163 ;  /* 0x000000a3a285723e */ /* 0x000fe600000010ff */
[----:B------:R-:W-:Y:S01]  /*b750*/  FADD.FTZ R165, R169, R171 ;  /* 0x000000aba9a57221 */ /* 0x000fe20000010000 */
[----:B------:R-:W-:Y:S03]  /*b760*/  HMMA.16816.F32.BF16 R128, R204, R134, R128 ;  /* 0x00000086cc80723c */ /* 0x000fe60000041880 */
[----:B------:R-:W3:Y:S01]  /*b770*/  MUFU.EX2 R222, R208 ;  /* 0x000000d000de7308 */ /* 0x000ee20000000800 */
[----:B------:R-:W-:Y:S03]  /*b780*/  FADD.FTZ R165, R153, R165 ;  /* 0x000000a599a57221 */ /* 0x000fe60000010000 */
[----:B------:R-:W-:Y:S01]  /*b790*/  F2FP.BF16.PACK_AB R134, R224, R226 ;  /* 0x000000e2e086723e */ /* 0x000fe200000010ff */
[-C--:B------:R-:W-:Y:S05]  /*b7a0*/  HMMA.16816.F32.BF16 R4, R136, R140.reuse, R4 ;  /* 0x0000008c8804723c */ /* 0x080fea0000041804 */
[----:B------:R-:W-:Y:S01]  /*b7b0*/  F2FP.BF16.PACK_AB R135, R223, R225 ;  /* 0x000000e1df87723e */ /* 0x000fe200000010ff */
[----:B------:R-:W4:Y:S01]  /*b7c0*/  MUFU.EX2 R167, R221 ;  /* 0x000000dd00a77308 */ /* 0x000f220000000800 */
[----:B--2---:R-:W-:Y:S02]  /*b7d0*/  F2FP.BF16.PACK_AB R204, R217, R212 ;  /* 0x000000d4d9cc723e */ /* 0x004fe400000010ff */
[----:B-1----:R-:W-:Y:S03]  /*b7e0*/  F2FP.BF16.PACK_AB R207, R197, R198 ;  /* 0x000000c6c5cf723e */ /* 0x002fe600000010ff */
[C---:B------:R-:W-:Y:S04]  /*b7f0*/  HMMA.16816.F32.BF16 R8, R132.reuse, R140, R8 ;  /* 0x0000008c8408723c */ /* 0x040fe80000041808 */
[----:B------:R1:W2:Y:S01]  /*b800*/  MUFU.EX2 R221, R209 ;  /* 0x000000d100dd7308 */ /* 0x0002a20000000800 */
[----:B---3--:R-:W-:Y:S03]  /*b810*/  F2FP.BF16.PACK_AB R205, R179, R222 ;  /* 0x000000deb3cd723e */ /* 0x008fe600000010ff */
[-C--:B------:R-:W-:Y:S08]  /*b820*/  HMMA.16816.F32.BF16 R12, R132, R142.reuse, R12 ;  /* 0x0000008e840c723c */ /* 0x080ff0000004180c */
[C---:B------:R-:W-:Y:S01]  /*b830*/  HMMA.16816.F32.BF16 R16, R136.reuse, R142, R16 ;  /* 0x0000008e8810723c */ /* 0x040fe20000041810 */
[----:B------:R-:W3:Y:S03]  /*b840*/  LDSM.16.MT88.4 R140, [R243+0x800] ;  /* 0x00080000f38c783b */ /* 0x000ee60000004200 */
[----:B----4-:R-:W-:Y:S04]  /*b850*/  F2FP.BF16.PACK_AB R200, R167, R166 ;  /* 0x000000a6a7c8723e */ /* 0x010fe800000010ff */
[-C--:B------:R-:W-:Y:S01]  /*b860*/  HMMA.16816.F32.BF16 R20, R136, R144.reuse, R20 ;  /* 0x000000908814723c */ /* 0x080fe20000041814 */
[----:B-1----:R-:W-:Y:S03]  /*b870*/  LDSM.16.MT88.4 R208, [R246+0x3800] ;  /* 0x00380000f6d0783b */ /* 0x002fe60000004200 */
[----:B--2---:R-:W-:Y:S04]  /*b880*/  F2FP.BF16.PACK_AB R206, R221, R218 ;  /* 0x000000daddce723e */ /* 0x004fe800000010ff */
[C---:B------:R-:W-:Y:S08]  /*b890*/  HMMA.16816.F32.BF16 R24, R132.reuse, R144, R24 ;  /* 0x000000908418723c */ /* 0x040ff00000041818 */
[-C--:B------:R-:W-:Y:S08]  /*b8a0*/  HMMA.16816.F32.BF16 R28, R132, R146.reuse, R28 ;  /* 0x00000092841c723c */ /* 0x080ff0000004181c */
[C---:B------:R-:W-:Y:S01]  /*b8b0*/  HMMA.16816.F32.BF16 R32, R136.reuse, R146, R32 ;  /* 0x000000928820723c */ /* 0x040fe20000041820 */
[----:B------:R-:W1:Y:S07]  /*b8c0*/  LDSM.16.MT88.4 R144, [R246+0x2800] ;  /* 0x00280000f690783b */ /* 0x000e6e0000004200 */
[-C--:B------:R-:W-:Y:S08]  /*b8d0*/  HMMA.16816.F32.BF16 R36, R136, R148.reuse, R36 ;  /* 0x000000948824723c */ /* 0x080ff00000041824 */
[C---:B------:R-:W-:Y:S08]  /*b8e0*/  HMMA.16816.F32.BF16 R40, R132.reuse, R148, R40 ;  /* 0x000000948428723c */ /* 0x040ff00000041828 */
[-C--:B------:R-:W-:Y:S08]  /*b8f0*/  HMMA.16816.F32.BF16 R44, R132, R150.reuse, R44 ;  /* 0x00000096842c723c */ /* 0x080ff0000004182c */
[C---:B------:R-:W-:Y:S01]  /*b900*/  HMMA.16816.F32.BF16 R48, R136.reuse, R150, R48 ;  /* 0x000000968830723c */ /* 0x040fe20000041830 */
[----:B------:R-:W2:Y:S07]  /*b910*/  LDSM.16.MT88.4 R148, [R245+0x2800] ;  /* 0x00280000f594783b */ /* 0x000eae0000004200 */
[-C--:B---3--:R-:W-:Y:S08]  /*b920*/  HMMA.16816.F32.BF16 R52, R136, R140.reuse, R52 ;  /* 0x0000008c8834723c */ /* 0x088ff00000041834 */
[C---:B------:R-:W-:Y:S08]  /*b930*/  HMMA.16816.F32.BF16 R56, R132.reuse, R140, R56 ;  /* 0x0000008c8438723c */ /* 0x040ff00000041838 */
[-C--:B------:R-:W-:Y:S08]  /*b940*/  HMMA.16816.F32.BF16 R60, R132, R142.reuse, R60 ;  /* 0x0000008e843c723c */ /* 0x080ff0000004183c */
[C---:B------:R-:W-:Y:S01]  /*b950*/  HMMA.16816.F32.BF16 R64, R136.reuse, R142, R64 ;  /* 0x0000008e8840723c */ /* 0x040fe20000041840 */
[----:B------:R-:W3:Y:S07]  /*b960*/  LDSM.16.MT88.4 R140, [R244+0x2800] ;  /* 0x00280000f48c783b */ /* 0x000eee0000004200 */
[-C--:B-1----:R-:W-:Y:S08]  /*b970*/  HMMA.16816.F32.BF16 R68, R136, R144.reuse, R68 ;  /* 0x000000908844723c */ /* 0x082ff00000041844 */
[C---:B------:R-:W-:Y:S08]  /*b980*/  HMMA.16816.F32.BF16 R72, R132.reuse, R144, R72 ;  /* 0x000000908448723c */ /* 0x040ff00000041848 */
[-C--:B------:R-:W-:Y:S08]  /*b990*/  HMMA.16816.F32.BF16 R76, R132, R146.reuse, R76 ;  /* 0x00000092844c723c */ /* 0x080ff0000004184c */
[C---:B------:R-:W-:Y:S01]  /*b9a0*/  HMMA.16816.F32.BF16 R80, R136.reuse, R146, R80 ;  /* 0x000000928850723c */ /* 0x040fe20000041850 */
[----:B------:R-:W1:Y:S07]  /*b9b0*/  LDSM.16.MT88.4 R144, [R243+0x2800] ;  /* 0x00280000f390783b */ /* 0x000e6e0000004200 */
[-C--:B--2---:R-:W-:Y:S08]  /*b9c0*/  HMMA.16816.F32.BF16 R84, R136, R148.reuse, R84 ;  /* 0x000000948854723c */ /* 0x084ff00000041854 */
        /* <DEDUP_REMOVED lines=10> */
[C---:B------:R-:W-:Y:S07]  /*ba70*/  HMMA.16816.F32.BF16 R120, R132.reuse, R144, R120 ;  /* 0x000000908478723c */ /* 0x040fee0000041878 */
[----:B------:R-:W-:Y:S01]  /*ba80*/  FADD.FTZ R144, R156, R154 ;  /* 0x0000009a9c907221 */ /* 0x000fe20000010000 */
[-C--:B------:R-:W-:Y:S04]  /*ba90*/  HMMA.16816.F32.BF16 R124, R132, R146.reuse, R124 ;  /* 0x00000092847c723c */ /* 0x080fe8000004187c */
[C---:B------:R-:W-:Y:S03]  /*baa0*/  FADD.FTZ R144, R158.reuse, R144 ;  /* 0x000000909e907221 */ /* 0x040fe60000010000 */
[----:B------:R-:W-:Y:S01]  /*bab0*/  F2FP.BF16.PACK_AB R132, R158, R156 ;  /* 0x0000009c9e84723e */ /* 0x000fe200000010ff */
[----:B------:R-:W-:Y:S04]  /*bac0*/  HMMA.16816.F32.BF16 R128, R136, R146, R128 ;  /* 0x000000928880723c */ /* 0x000fe80000041880 */
[----:B------:R-:W-:Y:S01]  /*bad0*/  F2FP.BF16.PACK_AB R134, R157, R155 ;  /* 0x0000009b9d86723e */ /* 0x000fe200000010ff */
[----:B------:R-:W-:Y:S01]  /*bae0*/  FADD.FTZ R144, R155, R144 ;  /* 0x000000909b907221 */ /* 0x000fe20000010000 */
[----:B------:R-:W-:Y:S01]  /*baf0*/  F2FP.BF16.PACK_AB R133, R175, R173 ;  /* 0x000000adaf85723e */ /* 0x000fe200000010ff */
[----:B------:R-:W-:Y:S01]  /*bb00*/  LDSM.16.MT88.4 R152, [R246+0x3000] ;  /* 0x00300000f698783b */ /* 0x000fe20000004200 */
[----:B------:R-:W-:Y:S01]  /*bb10*/  F2FP.BF16.PACK_AB R135, R231, R199 ;  /* 0x000000c7e787723e */ /* 0x000fe200000010ff */
[----:B------:R-:W-:Y:S03]  /*bb20*/  FADD.FTZ R164, R157, R144 ;  /* 0x000000909da47221 */ /* 0x000fe60000010000 */
[----:B------:R-:W-:Y:S01]  /*bb30*/  F2FP.BF16.PACK_AB R136, R176, R174 ;  /* 0x000000aeb088723e */ /* 0x000fe200000010ff */
[----:B------:R-:W-:Y:S01]  /*bb40*/  FADD.FTZ R164, R166, R164 ;  /* 0x000000a4a6a47221 */ /* 0x000fe20000010000 */
[----:B------:R-:W-:Y:S01]  /*bb50*/  F2FP.BF16.PACK_AB R138, R178, R177 ;  /* 0x000000b1b28a723e */ /* 0x000fe200000010ff */
[-C--:B--2---:R-:W-:Y:S01]  /*bb60*/  HMMA.16816.F32.BF16 R4, R132, R148.reuse, R4 ;  /* 0x000000948404723c */ /* 0x084fe20000041804 */
[----:B------:R-:W1:Y:S04]  /*bb70*/  LDSM.16.MT88.4 R144, [R244+0x1000] ;  /* 0x00100000f490783b */ /* 0x000e680000004200 */
[----:B------:R-:W-:Y:S02]  /*bb80*/  F2FP.BF16.PACK_AB R137, R229, R230 ;  /* 0x000000e6e589723e */ /* 0x000fe400000010ff */
[----:B------:R-:W-:Y:S02]  /*bb90*/  F2FP.BF16.PACK_AB R139, R227, R228 ;  /* 0x000000e4e38b723e */ /* 0x000fe400000010ff */
[----:B------:R-:W-:Y:S05]  /*bba0*/  LDSM.16.MT88.4 R156, [R245+0x3000] ;  /* 0x00300000f59c783b */ /* 0x000fea0000004200 */
        /* <DEDUP_REMOVED lines=18> */
[----:B------:R-:W-:Y:S07]  /*bcd0*/  LDSM.16.MT88.4 R148, [R245+0x1800] ;  /* 0x00180000f594783b */ /* 0x000fee0000004200 */
[-C--:B------:R-:W-:Y:S08]  /*bce0*/  HMMA.16816.F32.BF16 R68, R132, R152.reuse, R68 ;  /* 0x000000988444723c */ /* 0x080ff00000041844 */
[C---:B------:R-:W-:Y:S08]  /*bcf0*/  HMMA.16816.F32.BF16 R72, R136.reuse, R152, R72 ;  /* 0x000000988848723c */ /* 0x040ff00000041848 */
[-C--:B------:R-:W-:Y:S08]  /*bd00*/  HMMA.16816.F32.BF16 R76, R136, R154.reuse, R76 ;  /* 0x0000009a884c723c */ /* 0x080ff0000004184c */
[C---:B------:R-:W-:Y:S08]  /*bd10*/  HMMA.16816.F32.BF16 R80, R132.reuse, R154, R80 ;  /* 0x0000009a8450723c */ /* 0x040ff00000041850 */
[-C--:B------:R-:W-:Y:S08]  /*bd20*/  HMMA.16816.F32.BF16 R84, R132, R156.reuse, R84 ;  /* 0x0000009c8454723c */ /* 0x080ff00000041854 */
[C---:B------:R-:W-:Y:S08]  /*bd30*/  HMMA.16816.F32.BF16 R88, R136.reuse, R156, R88 ;  /* 0x0000009c8858723c */ /* 0x040ff00000041858 */
[-C--:B------:R-:W-:Y:S08]  /*bd40*/  HMMA.16816.F32.BF16 R92, R136, R158.reuse, R92 ;  /* 0x0000009e885c723c */ /* 0x080ff0000004185c */
[C---:B------:R-:W-:Y:S01]  /*bd50*/  HMMA.16816.F32.BF16 R96, R132.reuse, R158, R96 ;  /* 0x0000009e8460723c */ /* 0x040fe20000041860 */
[----:B------:R-:W2:Y:S07]  /*bd60*/  LDSM.16.MT88.4 R156, [R246+0x1800] ;  /* 0x00180000f69c783b */ /* 0x000eae0000004200 */
[-C--:B---3--:R-:W-:Y:S08]  /*bd70*/  HMMA.16816.F32.BF16 R100, R132, R140.reuse, R100 ;  /* 0x0000008c8464723c */ /* 0x088ff00000041864 */
[C---:B------:R-:W-:Y:S07]  /*bd80*/  HMMA.16816.F32.BF16 R104, R136.reuse, R140, R104 ;  /* 0x0000008c8868723c */ /* 0x040fee0000041868 */
[----:B------:R-:W-:Y:S01]  /*bd90*/  FADD.FTZ R140, R167, R164 ;  /* 0x000000a4a78c7221 */ /* 0x000fe20000010000 */
[-C--:B------:R-:W-:Y:S04]  /*bda0*/  HMMA.16816.F32.BF16 R108, R136, R142.reuse, R108 ;  /* 0x0000008e886c723c */ /* 0x080fe8000004186c */
[----:B------:R-:W-:Y:S01]  /*bdb0*/  FADD.FTZ R140, R202, R140 ;  /* 0x0000008cca8c7221 */ /* 0x000fe20000010000 */
[C---:B------:R-:W-:Y:S03]  /*bdc0*/  F2FP.BF16.PACK_AB R202, R168.reuse, R202 ;  /* 0x000000caa8ca723e */ /* 0x040fe600000010ff */
[C---:B------:R-:W-:Y:S08]  /*bdd0*/  HMMA.16816.F32.BF16 R112, R132.reuse, R142, R112 ;  /* 0x0000008e8470723c */ /* 0x040ff00000041870 */
[-C--:B-1----:R-:W-:Y:S08]  /*bde0*/  HMMA.16816.F32.BF16 R116, R132, R144.reuse, R116 ;  /* 0x000000908474723c */ /* 0x082ff00000041874 */
[C---:B------:R-:W-:Y:S08]  /*bdf0*/  HMMA.16816.F32.BF16 R120, R136.reuse, R144, R120 ;  /* 0x000000908878723c */ /* 0x040ff00000041878 */
[-C--:B------:R-:W-:Y:S07]  /*be00*/  HMMA.16816.F32.BF16 R124, R136, R146.reuse, R124 ;  /* 0x00000092887c723c */ /* 0x080fee000004187c */
[----:B------:R-:W-:Y:S01]  /*be10*/  FADD.FTZ R136, R168, R140 ;  /* 0x0000008ca8887221 */ /* 0x000fe20000010000 */
[----:B------:R-:W-:Y:S01]  /*be20*/  HMMA.16816.F32.BF16 R128, R132, R146, R128 ;  /* 0x000000928480723c */ /* 0x000fe20000041880 */
[----:B------:R-:W1:Y:S03]  /*be30*/  LDSM.16.MT88.4 R140, [R244+0x1800] ;  /* 0x00180000f48c783b */ /* 0x000e660000004200 */
[----:B------:R-:W-:Y:S02]  /*be40*/  FADD.FTZ R137, R161, R170 ;  /* 0x000000aaa1897221 */ /* 0x000fe40000010000 */
[----:B------:R-:W-:Y:S03]  /*be50*/  FADD.FTZ R138, R162, R172 ;  /* 0x000000aca28a7221 */ /* 0x000fe60000010000 */
[----:B------:R3:W-:Y:S04]  /*be60*/  STL [R1+0xe0], R136 ;  /* 0x0000e08801007387 */ /* 0x0007e80000100800 */
[----:B------:R-:W4:Y:S01]  /*be70*/  LDSM.16.MT88.4 R132, [R243+0x1800] ;  /* 0x00180000f384783b */ /* 0x000f220000004200 */
[----:B---3--:R-:W-:Y:S02]  /*be80*/  FADD.FTZ R136, R160, R165 ;  /* 0x000000a5a0887221 */ /* 0x008fe40000010000 */
[-C--:B--2---:R-:W-:Y:S05]  /*be90*/  HMMA.16816.F32.BF16 R160, R200, R156.reuse, R4 ;  /* 0x0000009cc8a0723c */ /* 0x084fea0000041804 */
[----:B------:R-:W2:Y:S03]  /*bea0*/  LDSM.16.MT88.4 R4, [R245+0x3800] ;  /* 0x00380000f504783b */ /* 0x000ea60000004200 */
[C---:B------:R-:W-:Y:S05]  /*beb0*/  HMMA.16816.F32.BF16 R164, R204.reuse, R156, R8 ;  /* 0x0000009ccca4723c */ /* 0x040fea0000041808 */
[----:B------:R-:W3:Y:S03]  /*bec0*/  LDSM.16.MT88.4 R8, [R244+0x3800] ;  /* 0x00380000f408783b */ /* 0x000ee60000004200 */
[-C--:B------:R-:W-:Y:S05]  /*bed0*/  HMMA.16816.F32.BF16 R168, R204, R158.reuse, R12 ;  /* 0x0000009ecca8723c */ /* 0x080fea000004180c */
[----:B------:R-:W5:Y:S03]  /*bee0*/  LDSM.16.MT88.4 R12, [R243+0x3800] ;  /* 0x00380000f30c783b */ /* 0x000f660000004200 */
[C---:B------:R-:W-:Y:S07]  /*bef0*/  HMMA.16816.F32.BF16 R156, R200.reuse, R158, R16 ;  /* 0x0000009ec89c723c */ /* 0x040fee0000041810 */
[----:B------:R-:W-:Y:S01]  /*bf00*/  MOV R19, R179 ;  /* 0x000000b300137202 */ /* 0x000fe20000000f00 */
[-C--:B------:R-:W-:Y:S04]  /*bf10*/  HMMA.16816.F32.BF16 R152, R200, R148.reuse, R20 ;  /* 0x00000094c898723c */ /* 0x080fe80000041814 */
[----:B------:R-:W-:Y:S02]  /*bf20*/  MOV R18, R178 ;  /* 0x000000b200127202 */ /* 0x000fe40000000f00 */
[----:B------:R-:W-:Y:S02]  /*bf30*/  MOV R17, R177 ;  /* 0x000000b100117202 */ /* 0x000fe40000000f00 */
[----:B------:R-:W-:Y:S04]  /*bf40*/  MOV R23, R175 ;  /* 0x000000af00177202 */ /* 0x000fe80000000f00 */
[----:B------:R-:W-:Y:S02]  /*bf50*/  MOV R21, R173 ;  /* 0x000000ad00157202 */ /* 0x000fe40000000f00 */
[----:B------:R-:W-:Y:S02]  /*bf60*/  MOV R22, R174 ;  /* 0x000000ae00167202 */ /* 0x000fe40000000f00 */
[C---:B------:R-:W-:Y:S04]  /*bf70*/  HMMA.16816.F32.BF16 R172, R204.reuse, R148, R24 ;  /* 0x00000094ccac723c */ /* 0x040fe80000041818 */
[----:B------:R-:W-:Y:S02]  /*bf80*/  MOV R16, R176 ;  /* 0x000000b000107202 */ /* 0x000fe40000000f00 */
[----:B------:R-:W-:Y:S02]  /*bf90*/  MOV R20, R138 ;  /* 0x0000008a00147202 */ /* 0x000fe40000000f00 */
[-C--:B------:R-:W-:Y:S04]  /*bfa0*/  HMMA.16816.F32.BF16 R176, R204, R150.reuse, R28 ;  /* 0x00000096ccb0723c */ /* 0x080fe8000004181c */
[----:B------:R-:W-:Y:S01]  /*bfb0*/  MOV R26, R137 ;  /* 0x00000089001a7202 */ /* 0x000fe20000000f00 */
[----:B------:R-:W-:Y:S01]  /*bfc0*/  FADD.FTZ R225, R225, R20 ;  /* 0x00000014e1e17221 */ /* 0x000fe20000010000 */
[----:B------:R-:W-:Y:S02]  /*bfd0*/  MOV R27, R136 ;  /* 0x00000088001b7202 */ /* 0x000fe40000000f00 */
[C---:B------:R-:W-:Y:S04]  /*bfe0*/  HMMA.16816.F32.BF16 R148, R200.reuse, R150, R32 ;  /* 0x00000096c894723c */ /* 0x040fe80000041820 */
[----:B------:R-:W-:Y:S02]  /*bff0*/  FADD.FTZ R220, R220, R26 ;  /* 0x0000001adcdc7221 */ /* 0x000fe40000010000 */
[----:B------:R-:W-:Y:S02]  /*c000*/  FADD.FTZ R226, R226, R27 ;  /* 0x0000001be2e27221 */ /* 0x000fe40000010000 */
[-C--:B-1----:R-:W-:Y:S04]  /*c010*/  HMMA.16816.F32.BF16 R144, R200, R140.reuse, R36 ;  /* 0x0000008cc890723c */ /* 0x082fe80000041824 */
[----:B------:R-:W-:Y:S02]  /*c020*/  FADD.FTZ R220, R219, R220 ;  /* 0x000000dcdbdc7221 */ /* 0x000fe40000010000 */
[----:B------:R-:W-:Y:S02]  /*c030*/  FADD.FTZ R226, R224, R226 ;  /* 0x000000e2e0e27221 */ /* 0x000fe40000010000 */
[C---:B------:R-:W-:Y:S04]  /*c040*/  HMMA.16816.F32.BF16 R180, R204.reuse, R140, R40 ;  /* 0x0000008cccb4723c */ /* 0x040fe80000041828 */
[----:B------:R-:W-:Y:S02]  /*c050*/  FADD.FTZ R220, R21, R220 ;  /* 0x000000dc15dc7221 */ /* 0x000fe40000010000 */
[----:B------:R-:W-:Y:S02]  /*c060*/  FADD.FTZ R225, R223, R225 ;  /* 0x000000e1dfe17221 */ /* 0x000fe40000010000 */
[-C--:B------:R-:W-:Y:S04]  /*c070*/  HMMA.16816.F32.BF16 R184, R204, R142.reuse, R44 ;  /* 0x0000008eccb8723c */ /* 0x080fe8000004182c */
[----:B------:R-:W-:Y:S02]  /*c080*/  FADD.FTZ R220, R23, R220 ;  /* 0x000000dc17dc7221 */ /* 0x000fe40000010000 */
[----:B------:R-:W-:Y:S02]  /*c090*/  FADD.FTZ R226, R22, R226 ;  /* 0x000000e216e27221 */ /* 0x000fe40000010000 */
[C---:B------:R-:W-:Y:S04]  /*c0a0*/  HMMA.16816.F32.BF16 R140, R200.reuse, R142, R48 ;  /* 0x0000008ec88c723c */ /* 0x040fe80000041830 */
[----:B------:R-:W-:Y:S01]  /*c0b0*/  FADD.FTZ R220, R199, R220 ;  /* 0x000000dcc7dc7221 */ /* 0x000fe20000010000 */
[----:B------:R-:W-:Y:S01]  /*c0c0*/  MOV R199, R3 ;  /* 0x0000000300c77202 */ /* 0x000fe20000000f00 */
[----:B------:R-:W-:Y:S02]  /*c0d0*/  FADD.FTZ R225, R230, R225 ;  /* 0x000000e1e6e17221 */ /* 0x000fe40000010000 */
[-C--:B----4-:R-:W-:Y:S04]  /*c0e0*/  HMMA.16816.F32.BF16 R136, R200, R132.reuse, R52 ;  /* 0x00000084c888723c */ /* 0x090fe80000041834 */
        /* <DEDUP_REMOVED lines=22> */
[----:B------:R-:W-:Y:S01]  /*c250*/  FADD.FTZ R225, R198, R225 ;  /* 0x000000e1c6e17221 */ /* 0x000fe20000010000 */
[----:B------:R-:W-:Y:S01]  /*c260*/  MOV R198, R196 ;  /* 0x000000c400c67202 */ /* 0x000fe20000000f00 */
[-C--:B--2---:R-:W-:Y:S08]  /*c270*/  HMMA.16816.F32.BF16 R84, R200, R4.reuse, R84 ;  /* 0x00000004c854723c */ /* 0x084ff00000041854 */
[C---:B------:R-:W-:Y:S01]  /*c280*/  HMMA.16816.F32.BF16 R88, R204.reuse, R4, R88 ;  /* 0x00000004cc58723c */ /* 0x040fe20000041858 */
[----:B------:R-:W2:Y:S04]  /*c290*/  LDL R5, [R1+0xec] ;  /* 0x0000ec0001057983 */ /* 0x000ea80000100800 */
[----:B------:R-:W2:Y:S03]  /*c2a0*/  LDL.LU R4, [R1+0xe8] ;  /* 0x0000e80001047983 */ /* 0x000ea60000300800 */
[-C--:B------:R-:W-:Y:S08]  /*c2b0*/  HMMA.16816.F32.BF16 R92, R204, R6.reuse, R92 ;  /* 0x00000006cc5c723c */ /* 0x080ff0000004185c */
[C---:B------:R-:W-:Y:S07]  /*c2c0*/  HMMA.16816.F32.BF16 R96, R200.reuse, R6, R96 ;  /* 0x00000006c860723c */ /* 0x040fee0000041860 */
[----:B------:R-:W-:Y:S01]  /*c2d0*/  FADD.FTZ R6, R213, R220 ;  /* 0x000000dcd5067221 */ /* 0x000fe20000010000 */
[-C--:B---3--:R-:W-:Y:S04]  /*c2e0*/  HMMA.16816.F32.BF16 R100, R200, R8.reuse, R100 ;  /* 0x00000008c864723c */ /* 0x088fe80000041864 */
[----:B------:R1:W-:Y:S04]  /*c2f0*/  STL [R1+0xe4], R6 ;  /* 0x0000e40601007387 */ /* 0x0003e80000100800 */
[C---:B------:R-:W-:Y:S08]  /*c300*/  HMMA.16816.F32.BF16 R104, R204.reuse, R8, R104 ;  /* 0x00000008cc68723c */ /* 0x040ff00000041868 */
[-C--:B------:R-:W-:Y:S08]  /*c310*/  HMMA.16816.F32.BF16 R108, R204, R10.reuse, R108 ;  /* 0x0000000acc6c723c */ /* 0x080ff0000004186c */
[C---:B------:R-:W-:Y:S08]  /*c320*/  HMMA.16816.F32.BF16 R112, R200.reuse, R10, R112 ;  /* 0x0000000ac870723c */ /* 0x040ff00000041870 */
[-C--:B-----5:R-:W-:Y:S08]  /*c330*/  HMMA.16816.F32.BF16 R116, R200, R12.reuse, R116 ;  /* 0x0000000cc874723c */ /* 0x0a0ff00000041874 */
[C---:B------:R-:W-:Y:S08]  /*c340*/  HMMA.16816.F32.BF16 R120, R204.reuse, R12, R120 ;  /* 0x0000000ccc78723c */ /* 0x040ff00000041878 */
[-C--:B------:R-:W-:Y:S08]  /*c350*/  HMMA.16816.F32.BF16 R124, R204, R14.reuse, R124 ;  /* 0x0000000ecc7c723c */ /* 0x080ff0000004187c */
[----:B------:R-:W-:Y:S07]  /*c360*/  HMMA.16816.F32.BF16 R128, R200, R14, R128 ;  /* 0x0000000ec880723c */ /* 0x000fee0000041880 */
[----:B------:R-:W-:Y:S01]  /*c370*/  FADD.FTZ R203, R221, R226 ;  /* 0x000000e2ddcb7221 */ /* 0x000fe20000010000 */
[----:B------:R-:W-:Y:S01]  /*c380*/  MOV R200, R2 ;  /* 0x0000000200c87202 */ /* 0x000fe20000000f00 */
[----:B------:R-:W-:Y:S03]  /*c390*/  FADD.FTZ R202, R197, R225 ;  /* 0x000000e1c5ca7221 */ /* 0x000fe60000010000 */
[----:B------:R-:W-:Y:S02]  /*c3a0*/  MOV R197, R0 ;  /* 0x0000000000c57202 */ /* 0x000fe40000000f00 */
[C---:B--2---:R-:W-:Y:S02]  /*c3b0*/  ISETP.GT.AND P0, PT, R4.reuse, R5, PT ;  /* 0x000000050400720c */ /* 0x044fe40003f04270 */
[----:B------:R-:W-:Y:S05]  /*c3c0*/  IADD3 R4, R4, -0x1, RZ ;  /* 0xffffffff04047810 */ /* 0x000fea0007ffe0ff */
[----:B------:R1:W-:Y:S04]  /*c3d0*/  STL [R1+0xe8], R4 ;  /* 0x0000e80401007387 */ /* 0x0003e80000100800 */
[----:B------:R1:W-:Y:S02]  /*c3e0*/  STL [R1+0xe8], R4 ;  /* 0x0000e80401007387 */ /* 0x0003e40000100800 */
[----:B-1----:R-:W-:-:S05]  /*c3f0*/  @P0 BRA `(.L_x_1247) ;  /* 0xffffad3000000947 */ /* 0x002fca000383ffff */
.L_x_1236:
[----:B--2---:R-:W2:Y:S04]  /*c400*/  LDL R5, [R1+0xa8] ;  /* 0x0000a80001057983 */ /* 0x004ea80000100800 */
[----:B------:R-:W2:Y:S02]  /*c410*/  LDL R4, [R1+0xe8] ;  /* 0x0000e80001047983 */ /* 0x000ea40000100800 */
[----:B--2---:R-:W-:-:S13]  /*c420*/  ISETP.GE.AND P0, PT, R4, R5, PT ;  /* 0x000000050400720c */ /* 0x004fda0003f06270 */
[----:B------:R-:W-:Y:S05]  /*c430*/  @!P0 BRA `(.L_x_1248) ;  /* 0x0000479000008947 */ /* 0x000fea0003800000 */
[----:B------:R-:W-:Y:S01]  /*c440*/  IMAD.MOV.U32 R200, RZ, RZ, R2 ;  /* 0x000000ffffc87224 */ /* 0x000fe200078e0002 */
[----:B------:R-:W-:Y:S01]  /*c450*/  MOV R198, R196 ;  /* 0x000000c400c67202 */ /* 0x000fe20000000f00 */
[----:B------:R-:W-:Y:S01]  /*c460*/  IMAD.MOV.U32 R199, RZ, RZ, R3 ;  /* 0x000000ffffc77224 */ /* 0x000fe200078e0003 */
[----:B------:R-:W-:Y:S02]  /*c470*/  MOV R197, R0 ;  /* 0x0000000000c57202 */ /* 0x000fe40000000f00 */
.L_x_1255:
[----:B------:R-:W2:Y:S01]  /*c480*/  LDL R11, [R1+0xb8] ;  /* 0x0000b800010b7983 */ /* 0x000ea20000100800 */
[----:B------:R-:W-:Y:S04]  /*c490*/  DEPBAR.LE SB0, 0x0 ;  /* 0x000080000000791a */ /* 0x000fe80000000000 */
[----:B------:R-:W3:Y:S01]  /*c4a0*/  LDL R10, [R1+0xb4] ;  /* 0x0000b400010a7983 */ /* 0x000ee20000100800 */
[----:B------:R-:W-:Y:S03]  /*c4b0*/  WARPSYNC 0xffffffff ;  /* 0xffffffff00007948 */ /* 0x000fe60003800000 */
[----:B------:R-:W4:Y:S04]  /*c4c0*/  LDL.64 R8, [R1+0xc8] ;  /* 0x0000c80001087983 */ /* 0x000f280000100a00 */
[----:B------:R-:W5:Y:S04]  /*c4d0*/  LDL R7, [R1+0x9c] ;  /* 0x00009c0001077983 */ /* 0x000f680000100800 */
[----:B------:R-:W4:Y:S04]  /*c4e0*/  LDL R6, [R1+0x4] ;  /* 0x0000040001067983 */ /* 0x000f280000100800 */
[----:B------:R-:W5:Y:S04]  /*c4f0*/  LDL R5, [R1] ;  /* 0x0000000001057983 */ /* 0x000f680000100800 */
[----:B------:R-:W5:Y:S04]  /*c500*/  LDL R4, [R1+0x18] ;  /* 0x0000180001047983 */ /* 0x000f680000100800 */
[----:B------:R-:W-:Y:S06]  /*c510*/  BAR.SYNC.DEFER_BLOCKING 0x0 ;  /* 0x0000000000007b1d */ /* 0x000fec0000010000 */
[----:B------:R1:W1:Y:S04]  /*c520*/  LDSM.16.M88.4 R64, [R251] ;  /* 0x00000000fb40783b */ /* 0x0002680000000200 */
[----:B------:R1:W1:Y:S04]  /*c530*/  LDSM.16.M88.4 R60, [R251+0x2000] ;  /* 0x00200000fb3c783b */ /* 0x0002680000000200 */
        /* <DEDUP_REMOVED lines=10> */
[C---:B--2---:R-:W-:Y:S01]  /*c5e0*/  IMAD.WIDE.U32 R2, R11.reuse, c[0x0][0x208], RZ ;  /* 0x000082000b027a25 */ /* 0x044fe200078e00ff */
[----:B------:R-:W-:Y:S02]  /*c5f0*/  SHF.R.S32.HI R0, RZ, 0x1f, R11 ;  /* 0x0000001fff007819 */ /* 0x000fe4000001140b */
[----:B---3--:R-:W-:Y:S03]  /*c600*/  SHF.R.S32.HI R52, RZ, 0x1f, R10 ;  /* 0x0000001fff347819 */ /* 0x008fe6000001140a */
[----:B------:R-:W-:Y:S04]  /*c610*/  IMAD R0, R0, c[0x0][0x208], RZ ;  /* 0x0000820000007a24 */ /* 0x000fe800078e02ff */
[----:B------:R-:W-:Y:S02]  /*c620*/  IMAD R0, R11, c[0x0][0x20c], R0 ;  /* 0x000083000b007a24 */ /* 0x000fe400078e0200 */
[----:B------:R-:W-:Y:S02]  /*c630*/  IMAD R52, R52, c[0x0][0x218], RZ ;  /* 0x0000860034347a24 */ /* 0x000fe400078e02ff */
[----:B------:R-:W-:Y:S02]  /*c640*/  IMAD.IADD R3, R3, 0x1, R0 ;  /* 0x0000000103037824 */ /* 0x000fe400078e0200 */
[----:B------:R-:W-:Y:S01]  /*c650*/  IMAD R52, R10, c[0x0][0x21c], R52 ;  /* 0x000087000a347a24 */ /* 0x000fe200078e0234 */
[----:B----4-:R-:W-:Y:S01]  /*c660*/  SHF.L.U32 R44, R6, 0x1, RZ ;  /* 0x00000001062c7819 */ /* 0x010fe200000006ff */
[----:B------:R-:W-:Y:S05]  /*c670*/  IMAD.WIDE.U32 R2, R10, c[0x0][0x218], R2 ;  /* 0x000086000a027a25 */ /* 0x000fea00078e0002 */
[----:B------:R-:W-:Y:S02]  /*c680*/  IADD3 R0, P0, R8, R2, RZ ;  /* 0x0000000208007210 */ /* 0x000fe40007f1e0ff */
[----:B------:R-:W-:Y:S01]  /*c690*/  SHF.L.U64.HI R2, R6, 0x1, R252 ;  /* 0x0000000106027819 */ /* 0x000fe200000102fc */
[----:B-----5:R-:W-:Y:S01]  /*c6a0*/  IMAD.SHL.U32 R40, R4, 0x2, RZ ;  /* 0x0000000204287824 */ /* 0x020fe200078e00ff */
[----:B------:R-:W-:Y:S02]  /*c6b0*/  IADD3.X R52, R7, R3, R52, P0, !PT ;  /* 0x0000000307347210 */ /* 0x000fe400007fe434 */
[----:B------:R-:W-:Y:S02]  /*c6c0*/  LEA R45, P0, R0, c[0x0][0x1f8], 0x1 ;  /* 0x00007e00002d7a11 */ /* 0x000fe400078008ff */
[----:B------:R-:W-:Y:S02]  /*c6d0*/  SHF.L.U64.HI R3, R4, 0x1, R5 ;  /* 0x0000000104037819 */ /* 0x000fe40000010205 */
[----:B------:R-:W-:Y:S01]  /*c6e0*/  LEA.HI.X R52, R0, c[0x0][0x1fc], R52, 0x1, P0 ;  /* 0x00007f0000347a11 */ /* 0x000fe200000f0c34 */
[----:B------:R-:W-:-:S06]  /*c6f0*/  BRA.DIV ~URZ, `(.L_x_1249) ;  /* 0x0000a4827f007947 */ /* 0x000fcc000b800000 */
[----:B-1----:R1:W2:Y:S02]  /*c700*/  SHFL.IDX PT, R28, R52, RZ, 0x181f ;  /* 0x00181fff341c7589 */ /* 0x0022a400000e0000 */
.L_x_1296:
[-C--:B------:R-:W-:Y:S01]  /*c710*/  HMMA.16816.F32.BF16 R4, R64, R16.reuse, RZ ;  /* 0x000000104004723c */ /* 0x080fe200000418ff */
[----:B------:R-:W3:Y:S01]  /*c720*/  LDL R196, [R1+0x18] ;  /* 0x0000180001c47983 */ /* 0x000ee20000100800 */
[----:B------:R-:W-:Y:S03]  /*c730*/  BSSY B0, `(.L_x_1250) ;  /* 0x00001b4000007945 */ /* 0x000fe60003800000 */
[----:B------:R-:W4:Y:S03]  /*c740*/  LDL R201, [R1+0x4] ;  /* 0x0000040001c97983 */ /* 0x000f260000100800 */
[C---:B------:R-:W-:Y:S01]  /*c750*/  HMMA.16816.F32.BF16 R8, R60.reuse, R16, RZ ;  /* 0x000000103c08723c */ /* 0x040fe200000418ff */
[----:B------:R-:W5:Y:S04]  /*c760*/  LDL R53, [R1+0x8] ;  /* 0x0000080001357983 */ /* 0x000f680000100800 */
[----:B------:R-:W1:Y:S03]  /*c770*/  SHFL.IDX PT, R36, R45, RZ, 0x181f ;  /* 0x00181fff2d247589 */ /* 0x000e6600000e0000 */
[-C--:B------:R-:W-:Y:S05]  /*c780*/  HMMA.16816.F32.BF16 R12, R60, R18.reuse, RZ ;  /* 0x000000123c0c723c */ /* 0x080fea00000418ff */
[----:B------:R-:W2:Y:S03]  /*c790*/  SHFL.IDX PT, R38, R45, 0x1, 0x181f ;  /* 0x00381f002d267f89 */ /* 0x000ea600000e0000 */
[C---:B------:R-:W-:Y:S05]  /*c7a0*/  HMMA.16816.F32.BF16 R16, R64.reuse, R18, RZ ;  /* 0x000000124010723c */ /* 0x040fea00000418ff */
[----:B------:R-:W1:Y:S03]  /*c7b0*/  SHFL.IDX PT, R0, R52, 0x1, 0x181f ;  /* 0x00381f0034007f89 */ /* 0x000e6600000e0000 */
[-C--:B------:R-:W-:Y:S05]  /*c7c0*/  HMMA.16816.F32.BF16 R20, R64, R32.reuse, RZ ;  /* 0x000000204014723c */ /* 0x080fea00000418ff */
[----:B------:R-:W1:Y:S03]  /*c7d0*/  SHFL.IDX PT, R41, R45, 0x2, 0x181f ;  /* 0x00581f002d297f89 */ /* 0x000e6600000e0000 */
[C---:B------:R-:W-:Y:S05]  /*c7e0*/  HMMA.16816.F32.BF16 R24, R60.reuse, R32, RZ ;  /* 0x000000203c18723c */ /* 0x040fea00000418ff */
[----:B------:R-:W2:Y:S08]  /*c7f0*/  SHFL.IDX PT, R42, R52, 0x2, 0x181f ;  /* 0x00581f00342a7f89 */ /* 0x000eb000000e0000 */
[----:B------:R-:W3:Y:S08]  /*c800*/  SHFL.IDX PT, R45, R45, 0x3, 0x181f ;  /* 0x00781f002d2d7f89 */ /* 0x000ef000000e0000 */
[----:B-1----:R-:W1:Y:S01]  /*c810*/  SHFL.IDX PT, R52, R52, 0x3, 0x181f ;  /* 0x00781f0034347f89 */ /* 0x002e6200000e0000 */
[C---:B------:R-:W-:Y:S02]  /*c820*/  IADD3 R30, P4, R36.reuse, R40, RZ ;  /* 0x00000028241e7210 */ /* 0x040fe40007f9e0ff */
[----:B------:R-:W-:Y:S02]  /*c830*/  IADD3 R36, P5, R36, R44, RZ ;  /* 0x0000002c24247210 */ /* 0x000fe40007fbe0ff */
[CC--:B--2---:R-:W-:Y:S02]  /*c840*/  IADD3.X R31, R28.reuse, R3.reuse, RZ, P4, !PT ;  /* 0x000000031c1f7210 */ /* 0x0c4fe400027fe4ff */
[----:B------:R-:W-:Y:S02]  /*c850*/  IADD3.X R37, R28, R2, RZ, P5, !PT ;  /* 0x000000021c257210 */ /* 0x000fe40002ffe4ff */
[C---:B------:R-:W-:Y:S02]  /*c860*/  IADD3 R46, P4, R38.reuse, R40, RZ ;  /* 0x00000028262e7210 */ /* 0x040fe40007f9e0ff */
[----:B------:R-:W-:Y:S02]  /*c870*/  IADD3 R38, P5, R38, R44, RZ ;  /* 0x0000002c26267210 */ /* 0x000fe40007fbe0ff */
[CC--:B------:R-:W-:Y:S02]  /*c880*/  IADD3.X R47, R0.reuse, R3.reuse, RZ, P4, !PT ;  /* 0x00000003002f7210 */ /* 0x0c0fe400027fe4ff */
[----:B------:R-:W-:Y:S02]  /*c890*/  IADD3.X R39, R0, R2, RZ, P5, !PT ;  /* 0x0000000200277210 */ /* 0x000fe40002ffe4ff */
[----:B---3--:R-:W-:Y:S02]  /*c8a0*/  ISETP.GE.AND P2, PT, R196, c[0x0][0x1d4], PT ;  /* 0x00007500c4007a0c */ /* 0x008fe40003f46270 */
[----:B----4-:R-:W-:Y:S02]  /*c8b0*/  ISETP.GE.AND P0, PT, R201, c[0x0][0x1d4], PT ;  /* 0x00007500c9007a0c */ /* 0x010fe40003f06270 */
[----:B------:R-:W-:Y:S04]  /*c8c0*/  SEL R0, RZ, 0x10, P2 ;  /* 0x00000010ff007807 */ /* 0x000fe80001000000 */
[C---:B------:R-:W-:Y:S02]  /*c8d0*/  IADD3 R54, -R0.reuse, 0x10, RZ ;  /* 0x0000001000367810 */ /* 0x040fe40007ffe1ff */
[----:B------:R-:W-:Y:S03]  /*c8e0*/  ISETP.NE.U32.AND P6, PT, R0, RZ, PT ;  /* 0x000000ff0000720c */ /* 0x000fe60003fc5070 */
[----:B-----5:R2:W-:Y:S01]  /*c8f0*/  LDGSTS.E.BYPASS.LTC128B.128 [R53+0x100], [R30.64], !P2 ;  /* 0x001000001e357fae */ /* 0x0205e2000d101d48 */
[----:B------:R-:W-:Y:S07]  /*c900*/  LOP3.LUT R54, R54, 0xf, RZ, 0xc0, !PT ;  /* 0x0000000f36367812 */ /* 0x000fee00078ec0ff */
[----:B------:R3:W-:Y:S08]  /*c910*/  LDGSTS.E.BYPASS.LTC128B.128 [R53+0x2100], [R36.64], !P0 ;  /* 0x0210000024357fae */ /* 0x0007f0000c101d48 */
[----:B------:R4:W-:Y:S08]  /*c920*/  LDGSTS.E.BYPASS.LTC128B.128 [R53+0x900], [R46.64], !P2 ;  /* 0x009000002e357fae */ /* 0x0009f0000d101d48 */
[----:B------:R5:W-:Y:S01]  /*c930*/  LDGSTS.E.BYPASS.LTC128B.128 [R53+0x2900], [R38.64], !P0 ;  /* 0x0290000026357fae */ /* 0x000be2000c101d48 */
[-C--:B--2---:R-:W-:Y:S08]  /*c940*/  HMMA.16816.F32.BF16 R28, R60, R34.reuse, RZ ;  /* 0x000000223c1c723c */ /* 0x084ff000000418ff */
[C---:B------:R-:W-:Y:S04]  /*c950*/  HMMA.16816.F32.BF16 R32, R64.reuse, R34, RZ ;  /* 0x000000224020723c */ /* 0x040fe800000418ff */
[C---:B---3--:R-:W-:Y:S04]  /*c960*/  IADD3 R36, P4, R41.reuse, R40, RZ ;  /* 0x0000002829247210 */ /* 0x048fe80007f9e0ff */
[----:B------:R-:W-:Y:S04]  /*c970*/  IADD3.X R37, R42, R3, RZ, P4, !PT ;  /* 0x000000032a257210 */ /* 0x000fe800027fe4ff */
[----:B----4-:R-:W-:Y:S01]  /*c980*/  SEL R46, RZ, 0x10, P0 ;  /* 0x00000010ff2e7807 */ /* 0x010fe20000000000 */
[----:B------:R5:W-:Y:S01]  /*c990*/  LDGSTS.E.BYPASS.LTC128B.128 [R53+0x1100], [R36.64], !P2 ;  /* 0x0110000024357fae */ /* 0x000be2000d101d48 */
[----:B------:R-:W-:Y:S02]  /*c9a0*/  IADD3 R58, P2, R41, R44, RZ ;  /* 0x0000002c293a7210 */ /* 0x000fe40007f5e0ff */
[----:B------:R-:W-:Y:S02]  /*c9b0*/  ISETP.NE.U32.AND P5, PT, R46, RZ, PT ;  /* 0x000000ff2e00720c */ /* 0x000fe40003fa5070 */
[----:B------:R-:W-:Y:S02]  /*c9c0*/  IADD3.X R59, R42, R2, RZ, P2, !PT ;  /* 0x000000022a3b7210 */ /* 0x000fe400017fe4ff */
[-C--:B------:R-:W-:Y:S02]  /*c9d0*/  IADD3 R54, P4, P2, R54, R45.reuse, R40 ;  /* 0x0000002d36367210 */ /* 0x080fe40007a9e028 */
[----:B------:R-:W-:Y:S01]  /*c9e0*/  IADD3 R46, -R46, 0x10, RZ ;  /* 0x000000102e2e7810 */ /* 0x000fe20007ffe1ff */
[----:B------:R2:W-:Y:S01]  /*c9f0*/  LDGSTS.E.BYPASS.LTC128B.128 [R53+0x3100], [R58.64], !P0 ;  /* 0x031000003a357fae */ /* 0x0005e2000c101d48 */
[-C--:B-1----:R-:W-:Y:S02]  /*ca00*/  IADD3.X R55, RZ, R52.reuse, R3, P4, P2 ;  /* 0x00000034ff377210 */ /* 0x082fe400027e4403 */
[----:B------:R-:W-:Y:S04]  /*ca10*/  LOP3.LUT R46, R46, 0xf, RZ, 0xc0, !PT ;  /* 0x0000000f2e2e7812 */ /* 0x000fe800078ec0ff */
[----:B------:R-:W-:Y:S01]  /*ca20*/  IADD3 R56, P4, P2, R46, R45, R44 ;  /* 0x0000002d2e387210 */ /* 0x000fe20007a9e02c */
[----:B------:R2:W-:Y:S03]  /*ca30*/  LDGSTS.E.BYPASS.LTC128B.128.ZFILL [R53+0x1900], [R54.64], P6 ;  /* 0x0190000036357fae */ /* 0x0005e6000b141d48 */
[----:B------:R-:W-:Y:S05]  /*ca40*/  IADD3.X R57, RZ, R52, R2, P4, P2 ;  /* 0x00000034ff397210 */ /* 0x000fea00027e4402 */
[----:B------:R-:W3:Y:S01]  /*ca50*/  LDL R2, [R1+0xa8] ;  /* 0x0000a80001027983 */ /* 0x000ee20000100800 */
[-C--:B-----5:R-:W-:Y:S03]  /*ca60*/  HMMA.16816.F32.BF16 R36, R64, R48.reuse, RZ ;  /* 0x000000304024723c */ /* 0x0a0fe600000418ff */
[----:B------:R2:W-:Y:S05]  /*ca70*/  LDGSTS.E.BYPASS.LTC128B.128.ZFILL [R53+0x3900], [R56.64], P5 ;  /* 0x0390000038357fae */ /* 0x0005ea000a941d48 */
[C---:B------:R-:W-:Y:S03]  /*ca80*/  HMMA.16816.F32.BF16 R40, R60.reuse, R48, RZ ;  /* 0x000000303c28723c */ /* 0x040fe600000418ff */
[----:B------:R-:W3:Y:S04]  /*ca90*/  LDL R3, [R1+0xe8] ;  /* 0x0000e80001037983 */ /* 0x000ee80000100800 */
[----:B------:R-:W0:Y:S01]  /*caa0*/  LDGDEPBAR ;  /* 0x00000000000079af */ /* 0x000e220000000000 */
[-C--:B------:R-:W-:Y:S08]  /*cab0*/  HMMA.16816.F32.BF16 R44, R60, R50.reuse, RZ ;  /* 0x000000323c2c723c */ /* 0x080ff000000418ff */
[C---:B------:R-:W-:Y:S08]  /*cac0*/  HMMA.16816.F32.BF16 R48, R64.reuse, R50, RZ ;  /* 0x000000324030723c */ /* 0x040ff000000418ff */
[-C--:B--2---:R-:W-:Y:S08]  /*cad0*/  HMMA.16816.F32.BF16 R52, R64, R204.reuse, RZ ;  /* 0x000000cc4034723c */ /* 0x084ff000000418ff */
        /* <DEDUP_REMOVED lines=43> */
[----:B------:R-:W-:Y:S02]  /*cd90*/  LDSM.16.M88.4 R220, [R238+-0x1000] ;  /* 0xfff00000eedc783b */ /* 0x000fe40000000200 */
[----:B---3--:R-:W-:Y:S05]  /*cda0*/  ISETP.GT.AND P2, PT, R3, R2, PT ;  /* 0x000000020300720c */ /* 0x008fea0003f44270 */
[----:B------:R-:W-:Y:S01]  /*cdb0*/  HMMA.16816.F32.BF16 R64, R204, R226, R64 ;  /* 0x000000e2cc40723c */ /* 0x000fe20000041840 */
[----:B------:R-:W3:Y:S07]  /*cdc0*/  LDSM.16.M88.4 R204, [R238+-0x1800] ;  /* 0xffe80000eecc783b */ /* 0x000eee0000000200 */
[-C--:B-1----:R-:W-:Y:S01]  /*cdd0*/  HMMA.16816.F32.BF16 R4, R208, R212.reuse, R4 ;  /* 0x000000d4d004723c */ /* 0x082fe20000041804 */
[----:B------:R-:W1:Y:S07]  /*cde0*/  LDSM.16.M88.4 R224, [R238+-0x800] ;  /* 0xfff80000eee0783b */ /* 0x000e6e0000000200 */
        /* <DEDUP_REMOVED lines=104> */
[----:B------:R-:W-:Y:S03]  /*d470*/  FMUL.FTZ R19, R19, c[0x0][0x320] ;  /* 0x0000c80013137a20 */ /* 0x000fe60000410000 */
[----:B------:R4:W1:Y:S10]  /*d480*/  MUFU.TANH R216, R7 ;  /* 0x0000000700d87308 */ /* 0x0008740000002400 */
[----:B------:R-:W1:Y:S10]  /*d490*/  MUFU.TANH R222, R8 ;  /* 0x0000000800de7308 */ /* 0x000e740000002400 */
[----:B------:R-:W1:Y:S01]  /*d4a0*/  MUFU.TANH R223, R9 ;  /* 0x0000000900df7308 */ /* 0x000e620000002400 */
[----:B----4-:R-:W4:Y:S09]  /*d4b0*/  LDSM.16.M88.4 R4, [R238+0x800] ;  /* 0x00080000ee04783b */ /* 0x010f320000000200 */
[----:B------:R-:W1:Y:S10]  /*d4c0*/  MUFU.TANH R206, R10 ;  /* 0x0000000a00ce7308 */ /* 0x000e740000002400 */
[----:B------:R5:W1:Y:S10]  /*d4d0*/  MUFU.TANH R207, R11 ;  /* 0x0000000b00cf7308 */ /* 0x000a740000002400 */
[----:B------:R1:W1:Y:S10]  /*d4e0*/  MUFU.TANH R225, R12 ;  /* 0x0000000c00e17308 */ /* 0x0002740000002400 */
[----:B------:R2:W2:Y:S01]  /*d4f0*/  MUFU.TANH R226, R13 ;  /* 0x0000000d00e27308 */ /* 0x0004a20000002400 */
[----:B-----5:R-:W5:Y:S01]  /*d500*/  LDSM.16.M88.4 R8, [R238+0x1000] ;  /* 0x00100000ee08783b */ /* 0x020f620000000200 */
[-C--:B----4-:R-:W-:Y:S08]  /*d510*/  HMMA.16816.F32.BF16 R20, R212, R4.reuse, R20 ;  /* 0x00000004d414723c */ /* 0x090ff00000041814 */
[----:B------:R-:W4:Y:S01]  /*d520*/  MUFU.TANH R218, R16 ;  /* 0x0000001000da7308 */ /* 0x000f220000002400 */
[C---:B------:R-:W-:Y:S04]  /*d530*/  HMMA.16816.F32.BF16 R24, R208.reuse, R4, R24 ;  /* 0x00000004d018723c */ /* 0x040fe80000041818 */
[----:B-1----:R-:W-:Y:S05]  /*d540*/  FMUL.FTZ R12, R14, c[0x0][0x320] ;  /* 0x0000c8000e0c7a20 */ /* 0x002fea0000410000 */
[----:B------:R-:W1:Y:S01]  /*d550*/  MUFU.TANH R219, R17 ;  /* 0x0000001100db7308 */ /* 0x000e620000002400 */
[-C--:B------:R-:W-:Y:S03]  /*d560*/  HMMA.16816.F32.BF16 R28, R208, R6.reuse, R28 ;  /* 0x00000006d01c723c */ /* 0x080fe6000004181c */
[----:B--2---:R-:W-:Y:S05]  /*d570*/  FMUL.FTZ R13, R15, c[0x0][0x320] ;  /* 0x0000c8000f0d7a20 */ /* 0x004fea0000410000 */
[C---:B------:R-:W-:Y:S01]  /*d580*/  HMMA.16816.F32.BF16 R32, R212.reuse, R6, R32 ;  /* 0x00000006d420723c */ /* 0x040fe20000041820 */
[----:B------:R2:W1:Y:S01]  /*d590*/  MUFU.TANH R227, R18 ;  /* 0x0000001200e37308 */ /* 0x0004620000002400 */
[----:B------:R-:W1:Y:S01]  /*d5a0*/  LDSM.16.M88.4 R4, [R238+0x1800] ;  /* 0x00180000ee04783b */ /* 0x000e620000000200 */
[----:B------:R-:W-:Y:S04]  /*d5b0*/  DEPBAR.LE SB0, 0x0 ;  /* 0x000080000000791a */ /* 0x000fe80000000000 */
[----:B------:R-:W-:Y:S02]  /*d5c0*/  FMUL.FTZ R20, R20, c[0x0][0x320] ;  /* 0x0000c80014147a20 */ /* 0x000fe40000410000 */
[----:B------:R-:W-:Y:S02]  /*d5d0*/  FMUL.FTZ R21, R21, c[0x0][0x320] ;  /* 0x0000c80015157a20 */ /* 0x000fe40000410000 */
[----:B------:R3:W1:Y:S01]  /*d5e0*/  MUFU.TANH R228, R19 ;  /* 0x0000001300e47308 */ /* 0x0006620000002400 */
[----:B------:R-:W-:Y:S01]  /*d5f0*/  BAR.SYNC.DEFER_BLOCKING 0x0 ;  /* 0x0000000000007b1d */ /* 0x000fe20000010000 */
[----:B------:R-:W-:Y:S01]  /*d600*/  FMUL.FTZ R22, R22, c[0x0][0x320] ;  /* 0x0000c80016167a20 */ /* 0x000fe20000410000 */
[-C--:B-----5:R-:W-:Y:S05]  /*d610*/  HMMA.16816.F32.BF16 R36, R212, R8.reuse, R36 ;  /* 0x00000008d424723c */ /* 0x0a0fea0000041824 */
[----:B------:R-:W-:Y:S02]  /*d620*/  FMUL.FTZ R15, R26, c[0x0][0x320] ;  /* 0x0000c8001a0f7a20 */ /* 0x000fe40000410000 */
[----:B------:R5:W1:Y:S01]  /*d630*/  MUFU.TANH R224, R20 ;  /* 0x0000001400e07308 */ /* 0x000a620000002400 */
[----:B------:R-:W-:Y:S01]  /*d640*/  FMUL.FTZ R14, R27, c[0x0][0x320] ;  /* 0x0000c8001b0e7a20 */ /* 0x000fe20000410000 */
[C---:B------:R-:W-:Y:S04]  /*d650*/  HMMA.16816.F32.BF16 R40, R208.reuse, R8, R40 ;  /* 0x00000008d028723c */ /* 0x040fe80000041828 */
[----:B--2---:R-:W-:Y:S02]  /*d660*/  FMUL.FTZ R18, R24, c[0x0][0x320] ;  /* 0x0000c80018127a20 */ /* 0x004fe40000410000 */
[----:B------:R-:W-:Y:S02]  /*d670*/  FMUL.FTZ R17, R30, c[0x0][0x320] ;  /* 0x0000c8001e117a20 */ /* 0x000fe40000410000 */
[----:B------:R2:W2:Y:S01]  /*d680*/  MUFU.TANH R221, R21 ;  /* 0x0000001500dd7308 */ /* 0x0004a20000002400 */
[-C--:B------:R-:W-:Y:S03]  /*d690*/  HMMA.16816.F32.BF16 R44, R208, R10.reuse, R44 ;  /* 0x0000000ad02c723c */ /* 0x080fe6000004182c */
[----:B---3--:R-:W-:Y:S02]  /*d6a0*/  FMUL.FTZ R19, R25, c[0x0][0x320] ;  /* 0x0000c80019137a20 */ /* 0x008fe40000410000 */
[----:B------:R-:W-:Y:S02]  /*d6b0*/  FMUL.FTZ R16, R31, c[0x0][0x320] ;  /* 0x0000c8001f107a20 */ /* 0x000fe40000410000 */
[----:B------:R-:W-:Y:S01]  /*d6c0*/  FMUL.FTZ R31, R32, c[0x0][0x320] ;  /* 0x0000c800201f7a20 */ /* 0x000fe20000410000 */
[C---:B------:R-:W-:Y:S01]  /*d6d0*/  HMMA.16816.F32.BF16 R48, R212.reuse, R10, R48 ;  /* 0x0000000ad430723c */ /* 0x040fe20000041830 */
[----:B------:R3:W3:Y:S03]  /*d6e0*/  MUFU.TANH R229, R22 ;  /* 0x0000001600e57308 */ /* 0x0006e60000002400 */
[----:B------:R-:W-:Y:S02]  /*d6f0*/  FMUL.FTZ R32, R33, c[0x0][0x320] ;  /* 0x0000c80021207a20 */ /* 0x000fe40000410000 */
[----:B-----5:R-:W-:Y:S02]  /*d700*/  FMUL.FTZ R20, R29, c[0x0][0x320] ;  /* 0x0000c8001d147a20 */ /* 0x020fe40000410000 */
[-C--:B-1----:R-:W-:Y:S03]  /*d710*/  HMMA.16816.F32.BF16 R52, R212, R4.reuse, R52 ;  /* 0x00000004d434723c */ /* 0x082fe60000041834 */
[----:B------:R-:W1:Y:S01]  /*d720*/  MUFU.TANH R12, R12 ;  /* 0x0000000c000c7308 */ /* 0x000e620000002400 */
[----:B------:R-:W-:Y:S02]  /*d730*/  FMUL.FTZ R42, R42, c[0x0][0x320] ;  /* 0x0000c8002a2a7a20 */ /* 0x000fe40000410000 */
[----:B------:R-:W-:Y:S02]  /*d740*/  FMUL.FTZ R27, R35, c[0x0][0x320] ;  /* 0x0000c800231b7a20 */ /* 0x000fe40000410000 */
[C---:B------:R-:W-:Y:S04]  /*d750*/  HMMA.16816.F32.BF16 R56, R208.reuse, R4, R56 ;  /* 0x00000004d038723c */ /* 0x040fe80000041838 */
[----:B------:R-:W-:Y:S01]  /*d760*/  FMUL.FTZ R45, R45, c[0x0][0x320] ;  /* 0x0000c8002d2d7a20 */ /* 0x000fe20000410000 */
[----:B------:R-:W1:Y:S01]  /*d770*/  MUFU.TANH R230, R42 ;  /* 0x0000002a00e67308 */ /* 0x000e620000002400 */
[----:B--2---:R-:W-:Y:S02]  /*d780*/  FMUL.FTZ R21, R28, c[0x0][0x320] ;  /* 0x0000c8001c157a20 */ /* 0x004fe40000410000 */
[-C--:B------:R-:W-:Y:S04]  /*d790*/  HMMA.16816.F32.BF16 R60, R208, R6.reuse, R60 ;  /* 0x00000006d03c723c */ /* 0x080fe8000004183c */
[----:B---3--:R-:W-:Y:S02]  /*d7a0*/  FMUL.FTZ R22, R23, c[0x0][0x320] ;  /* 0x0000c80017167a20 */ /* 0x008fe40000410000 */
[----:B------:R-:W-:Y:S01]  /*d7b0*/  FMUL.FTZ R28, R34, c[0x0][0x320] ;  /* 0x0000c800221c7a20 */ /* 0x000fe20000410000 */
[----:B------:R2:W3:Y:S01]  /*d7c0*/  MUFU.TANH R231, R45 ;  /* 0x0000002d00e77308 */ /* 0x0004e20000002400 */
[----:B------:R-:W-:Y:S04]  /*d7d0*/  HMMA.16816.F32.BF16 R64, R212, R6, R64 ;  /* 0x00000006d440723c */ /* 0x000fe80000041840 */
[----:B------:R-:W-:Y:S02]  /*d7e0*/  FMUL.FTZ R34, R36, c[0x0][0x320] ;  /* 0x0000c80024227a20 */ /* 0x000fe40000410000 */
[----:B------:R-:W-:Y:S02]  /*d7f0*/  FMUL.FTZ R33, R37, c[0x0][0x320] ;  /* 0x0000c80025217a20 */ /* 0x000fe40000410000 */
[----:B------:R-:W-:Y:S01]  /*d800*/  FMUL.FTZ R30, R38, c[0x0][0x320] ;  /* 0x0000c800261e7a20 */ /* 0x000fe20000410000 */
[----:B------:R-:W1:Y:S03]  /*d810*/  MUFU.TANH R13, R13 ;  /* 0x0000000d000d7308 */ /* 0x000e660000002400 */
        /* <DEDUP_REMOVED lines=8> */
[----:B--2---:R-:W-:Y:S02]  /*d8a0*/  FMUL.FTZ R45, R48, c[0x0][0x320] ;  /* 0x0000c800302d7a20 */ /* 0x004fe40000410000 */
[----:B------:R-:W-:Y:S01]  /*d8b0*/  FMUL.FTZ R44, R49, c[0x0][0x320] ;  /* 0x0000c800312c7a20 */ /* 0x000fe20000410000 */
[----:B------:R-:W2:Y:S01]  /*d8c0*/  MUFU.TANH R18, R18 ;  /* 0x0000001200127308 */ /* 0x000ea20000002400 */
        /* <DEDUP_REMOVED lines=20> */
[----:B------:R-:W-:Y:S05]  /*da10*/  FMUL.FTZ R66, R66, c[0x0][0x320] ;  /* 0x0000c80042427a20 */ /* 0x000fea0000410000 */
        /* <DEDUP_REMOVED lines=29> */
[----:B------:R-:W1:Y:S10]  /*dbf0*/  MUFU.TANH R35, R35 ;  /* 0x0000002300237308 */ /* 0x000e740000002400 */
[----:B------:R1:W1:Y:S10]  /*dc00*/  MUFU.TANH R210, R60 ;  /* 0x0000003c00d27308 */ /* 0x0002740000002400 */
[----:B------:R-:W1:Y:S10]  /*dc10*/  MUFU.TANH R43, R43 ;  /* 0x0000002b002b7308 */ /* 0x000e740000002400 */
[----:B------:R-:W1:Y:S10]  /*dc20*/  MUFU.TANH R37, R37 ;  /* 0x0000002500257308 */ /* 0x000e740000002400 */
[----:B------:R-:W1:Y:S10]  /*dc30*/  MUFU.TANH R36, R36 ;  /* 0x0000002400247308 */ /* 0x000e740000002400 */
[----:B------:R-:W1:Y:S10]  /*dc40*/  MUFU.TANH R50, R50 ;  /* 0x0000003200327308 */ /* 0x000e740000002400 */
[----:B------:R-:W1:Y:S10]  /*dc50*/  MUFU.TANH R49, R49 ;  /* 0x0000003100317308 */ /* 0x000e740000002400 */
[----:B------:R1:W1:Y:S10]  /*dc60*/  MUFU.TANH R214, R66 ;  /* 0x0000004200d67308 */ /* 0x0002740000002400 */
[----:B------:R-:W1:Y:S01]  /*dc70*/  MUFU.TANH R48, R48 ;  /* 0x0000003000307308 */ /* 0x000e620000002400 */
[----:B------:R-:W-:-:S05]  /*dc80*/  @!P2 BRA `(.L_x_1251) ;  /* 0x000005e00000a947 */ /* 0x000fca0003800000 */
[----:B--234-:R-:W2:Y:S04]  /*dc90*/  LDL R51, [R1+0xbc] ;  /* 0x0000bc0001337983 */ /* 0x01cea80000100800 */
[----:B------:R-:W3:Y:S04]  /*dca0*/  LDL.64 R54, [R1+0xd8] ;  /* 0x0000d80001367983 */ /* 0x000ee80000100a00 */
[----:B------:R-:W4:Y:S04]  /*dcb0*/  LDL R9, [R1+0xa4] ;  /* 0x0000a40001097983 */ /* 0x000f280000100800 */
[----:B------:R-:W5:Y:S04]  /*dcc0*/  S2R R217, SR_TID.X ;  /* 0x0000000000d97919 */ /* 0x000f680000002100 */
[----:B------:R-:W3:Y:S01]  /*dcd0*/  LDL.64 R52, [R1+0xd0] ;  /* 0x0000d00001347983 */ /* 0x000ee20000100a00 */
[----:B--2---:R-:W-:Y:S01]  /*dce0*/  IMAD R3, R3, 0x40, R51 ;  /* 0x0000004003037824 */ /* 0x004fe200078e0233 */
[--C-:B-----5:R-:W-:Y:S02]  /*dcf0*/  SHF.R.S32.HI R2, RZ, 0x1f, R217.reuse ;  /* 0x0000001fff027819 */ /* 0x120fe400000114d9 */
[----:B------:R-:W-:Y:S02]  /*dd00*/  SHF.R.S32.HI R8, RZ, 0x1f, R217 ;  /* 0x0000001fff087819 */ /* 0x000fe400000114d9 */
[-C--:B------:R-:W-:Y:S02]  /*dd10*/  LEA.HI R2, R2, R217.reuse, RZ, 0x3 ;  /* 0x000000d902027211 */ /* 0x080fe400078f18ff */
[----:B------:R-:W-:Y:S02]  /*dd20*/  LEA.HI R8, R8, R217, RZ, 0x3 ;  /* 0x000000d908087211 */ /* 0x000fe400078f18ff */
[----:B------:R-:W-:Y:S02]  /*dd30*/  LOP3.LUT R2, R2, 0xfffffff8, RZ, 0xc0, !PT ;  /* 0xfffffff802027812 */ /* 0x000fe400078ec0ff */
[----:B------:R-:W-:Y:S03]  /*dd40*/  SHF.R.S32.HI R8, RZ, 0x3, R8 ;  /* 0x00000003ff087819 */ /* 0x000fe60000011408 */
[----:B------:R-:W-:Y:S02]  /*dd50*/  IMAD.IADD R2, R217, 0x1, -R2 ;  /* 0x00000001d9027824 */ /* 0x000fe400078e0a02 */
[----:B---3--:R-:W-:Y:S01]  /*dd60*/  IMAD.SHL.U32 R53, R201, 0x2, RZ ;  /* 0x00000002c9357824 */ /* 0x008fe200078e00ff */
[----:B------:R-:W2:Y:S01]  /*dd70*/  LDL R217, [R1+0xa0] ;  /* 0x0000a00001d97983 */ /* 0x000ea20000100800 */
[----:B------:R-:W-:Y:S03]  /*dd80*/  IMAD R2, R2, 0x10, R8 ;  /* 0x0000001002027824 */ /* 0x000fe600078e0208 */
[----:B------:R-:W3:Y:S02]  /*dd90*/  LDL R8, [R1] ;  /* 0x0000000001087983 */ /* 0x000ee40000100800 */
[----:B------:R-:W-:Y:S05]  /*dda0*/  IADD3 R2, R3, -0x40, R2 ;  /* 0xffffffc003027810 */ /* 0x000fea0007ffe002 */
[----:B------:R-:W-:Y:S04]  /*ddb0*/  @P3 IMAD.HI.U32 R4, R2, c[0x0][0x2bc], RZ ;  /* 0x0000af0002043a27 */ /* 0x000fe800078e00ff */
[----:B------:R-:W-:Y:S01]  /*ddc0*/  IMAD.MOV.U32 R3, RZ, RZ, R2 ;  /* 0x000000ffff037224 */ /* 0x000fe200078e0002 */
[----:B------:R-:W-:Y:S04]  /*ddd0*/  @P3 SHF.R.U32.HI R3, RZ, c[0x0][0x2c0], R4 ;  /* 0x0000b000ff033a19 */ /* 0x000fe80000011604 */
[----:B------:R-:W-:Y:S02]  /*dde0*/  @!P1 IADD3 R5, P2, R3, R54, RZ ;  /* 0x0000003603059210 */ /* 0x000fe40007f5e0ff */
[----:B------:R-:W-:Y:S02]  /*ddf0*/  SHF.L.U64.HI R54, R201, 0x1, R252 ;  /* 0x00000001c9367819 */ /* 0x000fe400000102fc */
[----:B----4-:R-:W-:Y:S01]  /*de00*/  @!P1 LEA.HI.X.SX32 R4, R3, R9, 0x1, P2 ;  /* 0x0000000903049211 */ /* 0x010fe200010f0eff */
[----:B------:R-:W-:Y:S01]  /*de10*/  IMAD.MOV.U32 R9, RZ, RZ, RZ ;  /* 0x000000ffff097224 */ /* 0x000fe200078e00ff */
[C---:B------:R-:W-:Y:S01]  /*de20*/  @!P1 LEA R6, P2, R5.reuse, c[0x0][0x2a0], 0x2 ;  /* 0x0000a80005069a11 */ /* 0x040fe200078410ff */
[----:B------:R-:W-:Y:S03]  /*de30*/  IMAD.MOV R3, RZ, RZ, -R3 ;  /* 0x000000ffff037224 */ /* 0x000fe600078e0a03 */
[----:B------:R-:W-:Y:S01]  /*de40*/  @!P1 LEA.HI.X R7, R5, c[0x0][0x2a4], R4, 0x2, P2 ;  /* 0x0000a90005079a11 */ /* 0x000fe200010f1404 */
[----:B------:R-:W-:Y:S04]  /*de50*/  IMAD R51, R3, c[0x0][0x2b8], R2 ;  /* 0x0000ae0003337a24 */ /* 0x000fe800078e0202 */
[C---:B------:R-:W-:Y:S01]  /*de60*/  IMAD.WIDE.U32 R4, R51.reuse, c[0x0][0x1e0], RZ ;  /* 0x0000780033047a25 */ /* 0x040fe200078e00ff */
[----:B------:R-:W4:Y:S01]  /*de70*/  @!P1 LDG.E R9, [R6.64] ;  /* 0x0000000806099981 */ /* 0x000f22000c1e1900 */
[----:B------:R-:W-:Y:S03]  /*de80*/  SHF.R.S32.HI R2, RZ, 0x1f, R51 ;  /* 0x0000001fff027819 */ /* 0x000fe60000011433 */
[----:B------:R5:W-:Y:S02]  /*de90*/  STL [R1+0xb8], R51 ;  /* 0x0000b83301007387 */ /* 0x000be40000100800 */
[----:B------:R-:W-:Y:S04]  /*dea0*/  IMAD R2, R2, c[0x0][0x1e0], RZ ;  /* 0x0000780002027a24 */ /* 0x000fe800078e02ff */
[----:B------:R-:W-:Y:S04]  /*deb0*/  IMAD R2, R51, c[0x0][0x1e4], R2 ;  /* 0x0000790033027a24 */ /* 0x000fe800078e0202 */
[----:B------:R-:W-:Y:S02]  /*dec0*/  IMAD.IADD R5, R5, 0x1, R2 ;  /* 0x0000000105057824 */ /* 0x000fe400078e0202 */
[----:B-----5:R-:W-:Y:S01]  /*ded0*/  IMAD.SHL.U32 R51, R196, 0x2, RZ ;  /* 0x00000002c4337824 */ /* 0x020fe200078e00ff */
[----:B----4-:R-:W-:Y:S01]  /*dee0*/  SHF.R.S32.HI R2, RZ, 0x1f, R9 ;  /* 0x0000001fff027819 */ /* 0x010fe20000011409 */
[----:B------:R4:W-:Y:S01]  /*def0*/  STL [R1+0xb4], R9 ;  /* 0x0000b40901007387 */ /* 0x0009e20000100800 */
[C---:B------:R-:W-:Y:S04]  /*df00*/  IMAD.WIDE.U32 R4, R9.reuse, c[0x0][0x1f0], R4 ;  /* 0x00007c0009047a25 */ /* 0x040fe800078e0004 */
[----:B------:R-:W-:Y:S01]  /*df10*/  IMAD R2, R2, c[0x0][0x1f0], RZ ;  /* 0x00007c0002027a24 */ /* 0x000fe200078e02ff */
[----:B------:R-:W-:Y:S02]  /*df20*/  IADD3 R4, P2, R52, R4, RZ ;  /* 0x0000000434047210 */ /* 0x000fe40007f5e0ff */
[----:B---3--:R-:W-:Y:S01]  /*df30*/  SHF.L.U64.HI R52, R196, 0x1, R8 ;  /* 0x00000001c4347819 */ /* 0x008fe20000010208 */
[----:B------:R-:W-:Y:S05]  /*df40*/  IMAD R2, R9, c[0x0][0x1f4], R2 ;  /* 0x00007d0009027a24 */ /* 0x000fea00078e0202 */
[----:B--2---:R-:W-:Y:S02]  /*df50*/  IADD3.X R2, R217, R5, R2, P2, !PT ;  /* 0x00000005d9027210 */ /* 0x004fe400017fe402 */
[C---:B------:R-:W-:Y:S04]  /*df60*/  LEA R3, P2, R4.reuse, c[0x0][0x1c8], 0x1 ;  /* 0x0000720004037a11 */ /* 0x040fe800078408ff */
[----:B------:R-:W-:Y:S01]  /*df70*/  LEA.HI.X R2, R4, c[0x0][0x1cc], R2, 0x1, P2 ;  /* 0x0000730004027a11 */ /* 0x000fe200010f0c02 */
[----:B------:R-:W-:-:S06]  /*df80*/  BRA.DIV ~URZ, `(.L_x_1252) ;  /* 0x00008c627f007947 */ /* 0x000fcc000b800000 */
[----:B------:R2:W3:Y:S02]  /*df90*/  SHFL.IDX PT, R55, R2, RZ, 0x181f ;  /* 0x00181fff02377589 */ /* 0x0004e400000e0000 */
.L_x_1297:
[----:B------:R-:W-:-:S05]  /*dfa0*/  BRA.DIV ~URZ, `(.L_x_1253) ;  /* 0x00008cb27f007947 */ /* 0x000fca000b800000 */
[----:B-1----:R-:W5:Y:S01]  /*dfb0*/  LDL R58, [R1+0x8] ;  /* 0x00000800013a7983 */ /* 0x002f620000100800 */
[C---:B------:R-:W-:Y:S02]  /*dfc0*/  ISETP.NE.U32.AND P2, PT, R0.reuse, RZ, PT ;  /* 0x000000ff0000720c */ /* 0x040fe40003f45070 */
[----:B------:R-:W-:Y:S01]  /*dfd0*/  IADD3 R4, -R0, 0x10, RZ ;  /* 0x0000001000047810 */ /* 0x000fe20007ffe1ff */
[----:B------:R-:W1:Y:S03]  /*dfe0*/  SHFL.IDX PT, R5, R3, RZ, 0x181f ;  /* 0x00181fff03057589 */ /* 0x000e6600000e0000 */
[----:B------:R-:W-:Y:S04]  /*dff0*/  LOP3.LUT R4, R4, 0xf, RZ, 0xc0, !PT ;  /* 0x0000000f04047812 */ /* 0x000fe800078ec0ff */
[C-C-:B-1----:R-:W-:Y:S04]  /*e000*/  IADD3 R6, P5, P4, R4.reuse, R5, R51.reuse ;  /* 0x0000000504067210 */ /* 0x142fe80007cbe033 */
[----:B---3--:R-:W-:Y:S05]  /*e010*/  IADD3.X R7, RZ, R55, R52, P5, P4 ;  /* 0x00000037ff077210 */ /* 0x008fea0002fe8434 */
[----:B------:R-:W-:Y:S01]  /*e020*/  @!PT LDS RZ, [RZ] ;  /* 0x00000000fffff984 */ /* 0x000fe20000000800 */
[----:B------:R-:W-:Y:S01]  /*e030*/  @!PT LDS RZ, [RZ] ;  /* 0x00000000fffff984 */ /* 0x000fe20000000800 */
[----:B-----5:R1:W-:Y:S02]  /*e040*/  LDGSTS.E.BYPASS.LTC128B.128.ZFILL [R58+0x4100], [R6.64], P2 ;  /* 0x04100000063a7fae */ /* 0x0203e40009141d48 */
[----:B-1----:R-:W-:Y:S02]  /*e050*/  IADD3 R6, P4, R5, R53, RZ ;  /* 0x0000003505067210 */ /* 0x002fe40007f9e0ff */
[----:B------:R-:W1:Y:S03]  /*e060*/  SHFL.IDX PT, R5, R3, 0x1, 0x181f ;  /* 0x00381f0003057f89 */ /* 0x000e6600000e0000 */
[----:B------:R-:W-:Y:S05]  /*e070*/  IMAD.X R7, R55, 0x1, R54, P4 ;  /* 0x0000000137077824 */ /* 0x000fea00020e0636 */
[----:B------:R3:W-:Y:S01]  /*e080*/  LDGSTS.E.BYPASS.LTC128B.128 [R58+0x6100], [R6.64], !P0 ;  /* 0x06100000063a7fae */ /* 0x0007e2000c101d48 */
[--C-:B-1----:R-:W-:Y:S03]  /*e090*/  IADD3 R8, P5, P4, R4, R5, R51.reuse ;  /* 0x0000000504087210 */ /* 0x102fe60007cbe033 */
[----:B---3--:R-:W1:Y:S02]  /*e0a0*/  SHFL.IDX PT, R6, R2, 0x1, 0x181f ;  /* 0x00381f0002067f89 */ /* 0x008e6400000e0000 */
[----:B-1--4-:R-:W-:Y:S02]  /*e0b0*/  IADD3.X R9, RZ, R6, R52, P5, P4 ;  /* 0x00000006ff097210 */ /* 0x012fe40002fe8434 */
[----:B------:R-:W-:Y:S02]  /*e0c0*/  IADD3 R56, P4, R5, R53, RZ ;  /* 0x0000003505387210 */ /* 0x000fe40007f9e0ff */
[----:B------:R-:W1:Y:S03]  /*e0d0*/  SHFL.IDX PT, R5, R3, 0x2, 0x181f ;  /* 0x00581f0003057f89 */ /* 0x000e6600000e0000 */
[----:B------:R-:W-:Y:S01]  /*e0e0*/  IMAD.X R57, R6, 0x1, R54, P4 ;  /* 0x0000000106397824 */ /* 0x000fe200020e0636 */
[----:B------:R1:W-:Y:S04]  /*e0f0*/  LDGSTS.E.BYPASS.LTC128B.128.ZFILL [R58+0x4900], [R8.64], P2 ;  /* 0x04900000083a7fae */ /* 0x0003e80009141d48 */
[----:B------:R-:W3:Y:S04]  /*e100*/  SHFL.IDX PT, R6, R2, 0x2, 0x181f ;  /* 0x00581f0002067f89 */ /* 0x000ee800000e0000 */
[----:B------:R4:W-:Y:S04]  /*e110*/  LDGSTS.E.BYPASS.LTC128B.128 [R58+0x6900], [R56.64], !P0 ;  /* 0x06900000383a7fae */ /* 0x0009e8000c101d48 */
[----:B--2---:R-:W2:Y:S01]  /*e120*/  SHFL.IDX PT, R2, R2, 0x3, 0x181f ;  /* 0x00781f0002027f89 */ /* 0x004ea200000e0000 */
[----:B-1----:R-:W-:Y:S04]  /*e130*/  IADD3 R8, P5, P4, R4, R5, R51 ;  /* 0x0000000504087210 */ /* 0x002fe80007cbe033 */
[----:B---3--:R-:W-:Y:S05]  /*e140*/  IADD3.X R9, RZ, R6, R52, P5, P4 ;  /* 0x00000006ff097210 */ /* 0x008fea0002fe8434 */
[----:B------:R1:W-:Y:S02]  /*e150*/  LDGSTS.E.BYPASS.LTC128B.128.ZFILL [R58+0x5100], [R8.64], P2 ;  /* 0x05100000083a7fae */ /* 0x0003e40009141d48 */
[----:B-1----:R-:W-:Y:S02]  /*e160*/  IADD3 R8, P2, R5, R53, RZ ;  /* 0x0000003505087210 */ /* 0x002fe40007f5e0ff */
[----:B------:R4:W1:Y:S03]  /*e170*/  SHFL.IDX PT, R5, R3, 0x3, 0x181f ;  /* 0x00781f0003057f89 */ /* 0x00086600000e0000 */
[----:B------:R-:W-:Y:S05]  /*e180*/  IMAD.X R9, R6, 0x1, R54, P2 ;  /* 0x0000000106097824 */ /* 0x000fea00010e0636 */
[----:B------:R4:W-:Y:S03]  /*e190*/  LDGSTS.E.BYPASS.LTC128B.128 [R58+0x7100], [R8.64], !P0 ;  /* 0x07100000083a7fae */ /* 0x0009e6000c101d48 */
.L_x_1298:
[C---:B--2---:R-:W-:Y:S01]  /*e1a0*/  ISETP.NE.U32.AND P2, PT, R0.reuse, RZ, PT ;  /* 0x000000ff0000720c */ /* 0x044fe20003f45070 */
[----:B----4-:R-:W2:Y:S01]  /*e1b0*/  LDL R3, [R1+0x8] ;  /* 0x0000080001037983 */ /* 0x010ea20000100800 */
[----:B------:R-:W-:Y:S04]  /*e1c0*/  IADD3 R0, -R0, 0x10, RZ ;  /* 0x0000001000007810 */ /* 0x000fe80007ffe1ff */
[----:B------:R-:W-:Y:S04]  /*e1d0*/  LOP3.LUT R0, R0, 0xf, RZ, 0xc0, !PT ;  /* 0x0000000f00007812 */ /* 0x000fe800078ec0ff */
[----:B-1----:R-:W-:Y:S04]  /*e1e0*/  IADD3 R6, P5, P4, R0, R5, R51 ;  /* 0x0000000500067210 */ /* 0x002fe80007cbe033 */
[----:B------:R-:W-:Y:S05]  /*e1f0*/  IADD3.X R7, RZ, R2, R52, P5, P4 ;  /* 0x00000002ff077210 */ /* 0x000fea0002fe8434 */
[----:B------:R-:W-:Y:S01]  /*e200*/  @!PT LDS RZ, [RZ] ;  /* 0x00000000fffff984 */ /* 0x000fe20000000800 */
[----:B------:R-:W-:Y:S01]  /*e210*/  @!PT LDS RZ, [RZ] ;  /* 0x00000000fffff984 */ /* 0x000fe20000000800 */
[----:B------:R-:W-:Y:S01]  /*e220*/  @!PT LDS RZ, [RZ] ;  /* 0x00000000fffff984 */ /* 0x000fe20000000800 */
[----:B--2---:R1:W-:Y:S01]  /*e230*/  LDGSTS.E.BYPASS.LTC128B.128.ZFILL [R3+0x5900], [R6.64], P2 ;  /* 0x0590000006037fae */ /* 0x0043e20009141d48 */
[----:B------:R-:W-:Y:S05]  /*e240*/  IADD3 R4, P2, R5, R53, RZ ;  /* 0x0000003505047210 */ /* 0x000fea0007f5e0ff */
[----:B------:R-:W-:Y:S05]  /*e250*/  IMAD.X R5, R2, 0x1, R54, P2 ;  /* 0x0000000102057824 */ /* 0x000fea00010e0636 */
[----:B------:R1:W-:Y:S03]  /*e260*/  LDGSTS.E.BYPASS.LTC128B.128 [R3+0x7900], [R4.64], !P0 ;  /* 0x0790000004037fae */ /* 0x0003e6000c101d48 */
.L_x_1251:
[----:B--234-:R-:W-:Y:S05]  /*e270*/  BSYNC B0 ;  /* 0x0000000000007941 */ /* 0x01cfea0003800000 */
.L_x_1250:
        /* <DEDUP_REMOVED lines=80> */
[----:B------:R1:W2:Y:S02]  /*e780*/  SHFL.BFLY PT, R196, R4, 0x1, 0x1f ;  /* 0x0c201f0004c47f89 */ /* 0x0002a400000e0000 */
.L_x_1299:
[----:B------:R-:W3:Y:S01]  /*e790*/  LDL.LU R5, [R1+0xe0] ;  /* 0x0000e00001057983 */ /* 0x000ee20000300800 */
[C---:B------:R-:W-:Y:S01]  /*e7a0*/  FMUL.FTZ R217, R3.reuse, c[0x0][0x2d0] ;  /* 0x0000b40003d97a20 */ /* 0x040fe20000410000 */
[----:B--2---:R-:W-:Y:S01]  /*e7b0*/  FMNMX.FTZ R196, R196, R4, !PT ;  /* 0x00000004c4c47209 */ /* 0x004fe20007810000 */
[----:B------:R-:W-:Y:S01]  /*e7c0*/  FADD.FTZ R201, -R3, R199 ;  /* 0x000000c703c97221 */ /* 0x000fe20000010100 */
[----:B------:R-:W2:Y:S01]  /*e7d0*/  LDL.LU R54, [R1+0xe4] ;  /* 0x0000e40001367983 */ /* 0x000ea20000300800 */
[--C-:B------:R-:W-:Y:S01]  /*e7e0*/  FFMA.FTZ R204, R204, c[0x0][0x2d0], -R217.reuse ;  /* 0x0000b400cccc7a23 */ /* 0x100fe200000108d9 */
[----:B------:R-:W-:Y:S01]  /*e7f0*/  WARPSYNC 0xffffffff ;  /* 0xffffffff00007948 */ /* 0x000fe20003800000 */
[----:B------:R-:W-:Y:S02]  /*e800*/  FMUL.FTZ R201, R201, c[0x0][0x2d0] ;  /* 0x0000b400c9c97a20 */ /* 0x000fe40000410000 */
[--C-:B-1----:R-:W-:Y:S02]  /*e810*/  FFMA.FTZ R4, R220, c[0x0][0x2d0], -R217.reuse ;  /* 0x0000b400dc047a23 */ /* 0x102fe400000108d9 */
[----:B------:R-:W-:Y:S01]  /*e820*/  MUFU.EX2 R204, R204 ;  /* 0x000000cc00cc7308 */ /* 0x000fe20000000800 */
[----:B------:R-:W-:Y:S02]  /*e830*/  FMUL.FTZ R213, R2, c[0x0][0x2d0] ;  /* 0x0000b40002d57a20 */ /* 0x000fe40000410000 */
[----:B------:R-:W-:Y:S02]  /*e840*/  FFMA.FTZ R53, R32, c[0x0][0x2d0], -R217 ;  /* 0x0000b40020357a23 */ /* 0x000fe400000108d9 */
[----:B------:R-:W-:Y:S02]  /*e850*/  FFMA.FTZ R205, R205, c[0x0][0x2d0], -R213 ;  /* 0x0000b400cdcd7a23 */ /* 0x000fe400000108d5 */
[--C-:B------:R-:W-:Y:S02]  /*e860*/  FFMA.FTZ R9, R218, c[0x0][0x2d0], -R217.reuse ;  /* 0x0000b400da097a23 */ /* 0x100fe400000108d9 */
[----:B------:R-:W-:Y:S01]  /*e870*/  FFMA.FTZ R51, R219, c[0x0][0x2d0], -R217 ;  /* 0x0000b400db337a23 */ /* 0x000fe200000108d9 */
[----:B------:R-:W1:Y:S01]  /*e880*/  MUFU.EX2 R201, R201 ;  /* 0x000000c900c97308 */ /* 0x000e620000000800 */
[--C-:B------:R-:W-:Y:S02]  /*e890*/  FFMA.FTZ R59, R27, c[0x0][0x2d0], -R213.reuse ;  /* 0x0000b4001b3b7a23 */ /* 0x100fe400000108d5 */
[----:B------:R-:W-:Y:S02]  /*e8a0*/  FMUL.FTZ R209, R0, c[0x0][0x2d0] ;  /* 0x0000b40000d17a20 */ /* 0x000fe40000410000 */
[----:B------:R-:W-:Y:S02]  /*e8b0*/  FFMA.FTZ R62, R28, c[0x0][0x2d0], -R213 ;  /* 0x0000b4001c3e7a23 */ /* 0x000fe400000108d5 */
[--C-:B------:R-:W-:Y:S02]  /*e8c0*/  FFMA.FTZ R222, R222, c[0x0][0x2d0], -R209.reuse ;  /* 0x0000b400dede7a23 */ /* 0x100fe400000108d1 */
[--C-:B------:R-:W-:Y:S01]  /*e8d0*/  FFMA.FTZ R28, R223, c[0x0][0x2d0], -R209.reuse ;  /* 0x0000b400df1c7a23 */ /* 0x100fe200000108d1 */
[----:B------:R-:W4:Y:S01]  /*e8e0*/  MUFU.EX2 R4, R4 ;  /* 0x0000000400047308 */ /* 0x000f220000000800 */
[----:B------:R-:W-:Y:S02]  /*e8f0*/  FFMA.FTZ R223, R20, c[0x0][0x2d0], -R209 ;  /* 0x0000b40014df7a23 */ /* 0x000fe400000108d1 */
[----:B------:R-:W-:Y:S02]  /*e900*/  FFMA.FTZ R57, R33, c[0x0][0x2d0], -R217 ;  /* 0x0000b40021397a23 */ /* 0x000fe400000108d9 */
[--C-:B------:R-:W-:Y:S02]  /*e910*/  FFMA.FTZ R33, R226, c[0x0][0x2d0], -R209.reuse ;  /* 0x0000b400e2217a23 */ /* 0x100fe400000108d1 */
[----:B------:R-:W-:Y:S02]  /*e920*/  FFMA.FTZ R226, R21, c[0x0][0x2d0], -R209 ;  /* 0x0000b40015e27a23 */ /* 0x000fe400000108d1 */
[----:B------:R-:W-:Y:S01]  /*e930*/  FFMA.FTZ R219, R31, c[0x0][0x2d0], -R217 ;  /* 0x0000b4001fdb7a23 */ /* 0x000fe200000108d9 */
[----:B------:R-:W-:Y:S01]  /*e940*/  MUFU.EX2 R205, R205 ;  /* 0x000000cd00cd7308 */ /* 0x000fe20000000800 */
[----:B------:R-:W-:Y:S02]  /*e950*/  FFMA.FTZ R31, R22, c[0x0][0x2d0], -R213 ;  /* 0x0000b400161f7a23 */ /* 0x000fe400000108d5 */
[----:B------:R-:W-:Y:S02]  /*e960*/  FFMA.FTZ R58, R18, c[0x0][0x2d0], -R209 ;  /* 0x0000b400123a7a23 */ /* 0x000fe400000108d1 */
[--C-:B------:R-:W-:Y:S02]  /*e970*/  FFMA.FTZ R220, R221, c[0x0][0x2d0], -R217.reuse ;  /* 0x0000b400dddc7a23 */ /* 0x100fe400000108d9 */
[----:B------:R-:W-:Y:S02]  /*e980*/  FFMA.FTZ R221, R47, c[0x0][0x2d0], -R217 ;  /* 0x0000b4002fdd7a23 */ /* 0x000fe400000108d9 */
[----:B------:R-:W-:Y:S01]  /*e990*/  FFMA.FTZ R47, R19, c[0x0][0x2d0], -R209 ;  /* 0x0000b400132f7a23 */ /* 0x000fe200000108d1 */
[----:B------:R-:W5:Y:S01]  /*e9a0*/  MUFU.EX2 R9, R9 ;  /* 0x0000000900097308 */ /* 0x000f620000000800 */
[--C-:B------:R-:W-:Y:S02]  /*e9b0*/  FFMA.FTZ R52, R224, c[0x0][0x2d0], -R217.reuse ;  /* 0x0000b400e0347a23 */ /* 0x100fe400000108d9 */
[--C-:B------:R-:W-:Y:S02]  /*e9c0*/  FFMA.FTZ R67, R44, c[0x0][0x2d0], -R217.reuse ;  /* 0x0000b4002c437a23 */ /* 0x100fe400000108d9 */
[--C-:B------:R-:W-:Y:S02]  /*e9d0*/  FFMA.FTZ R224, R46, c[0x0][0x2d0], -R217.reuse ;  /* 0x0000b4002ee07a23 */ /* 0x100fe400000108d9 */
[--C-:B------:R-:W-:Y:S02]  /*e9e0*/  FFMA.FTZ R218, R50, c[0x0][0x2d0], -R217.reuse ;  /* 0x0000b40032da7a23 */ /* 0x100fe400000108d9 */
[--C-:B------:R-:W-:Y:S01]  /*e9f0*/  FFMA.FTZ R56, R34, c[0x0][0x2d0], -R217.reuse ;  /* 0x0000b40022387a23 */ /* 0x100fe200000108d9 */
[----:B------:R1:W1:Y:S01]  /*ea00*/  MUFU.EX2 R27, R51 ;  /* 0x00000033001b7308 */ /* 0x0002620000000800 */
[--C-:B------:R-:W-:Y:S02]  /*ea10*/  FFMA.FTZ R45, R45, c[0x0][0x2d0], -R217.reuse ;  /* 0x0000b4002d2d7a23 */ /* 0x100fe400000108d9 */
[----:B------:R-:W-:Y:S02]  /*ea20*/  FFMA.FTZ R217, R49, c[0x0][0x2d0], -R217 ;  /* 0x0000b40031d97a23 */ /* 0x000fe400000108d9 */
[--C-:B------:R-:W-:Y:S02]  /*ea30*/  FFMA.FTZ R49, R229, c[0x0][0x2d0], -R213.reuse ;  /* 0x0000b400e5317a23 */ /* 0x100fe400000108d5 */
[--C-:B------:R-:W-:Y:S02]  /*ea40*/  FFMA.FTZ R63, R39, c[0x0][0x2d0], -R213.reuse ;  /* 0x0000b400273f7a23 */ /* 0x100fe400000108d5 */
[--C-:B------:R-:W-:Y:S01]  /*ea50*/  FFMA.FTZ R7, R227, c[0x0][0x2d0], -R213.reuse ;  /* 0x0000b400e3077a23 */ /* 0x100fe200000108d5 */
[----:B------:R2:W-:Y:S01]  /*ea60*/  MUFU.EX2 R20, R222 ;  /* 0x000000de00147308 */ /* 0x0005e20000000800 */
[----:B------:R-:W-:Y:S02]  /*ea70*/  FFMA.FTZ R6, R228, c[0x0][0x2d0], -R213 ;  /* 0x0000b400e4067a23 */ /* 0x000fe400000108d5 */
[--C-:B------:R-:W-:Y:S02]  /*ea80*/  FFMA.FTZ R34, R225, c[0x0][0x2d0], -R209.reuse ;  /* 0x0000b400e1227a23 */ /* 0x100fe400000108d1 */
[----:B------:R-:W-:Y:S02]  /*ea90*/  FFMA.FTZ R55, R24, c[0x0][0x2d0], -R209 ;  /* 0x0000b40018377a23 */ /* 0x000fe400000108d1 */
[--C-:B------:R-:W-:Y:S02]  /*eaa0*/  FFMA.FTZ R66, R30, c[0x0][0x2d0], -R213.reuse ;  /* 0x0000b4001e427a23 */ /* 0x100fe400000108d5 */
[--C-:B------:R-:W-:Y:S01]  /*eab0*/  FFMA.FTZ R65, R29, c[0x0][0x2d0], -R213.reuse ;  /* 0x0000b4001d417a23 */ /* 0x100fe200000108d5 */
[----:B------:R-:W-:Y:S01]  /*eac0*/  MUFU.EX2 R21, R28 ;  /* 0x0000001c00157308 */ /* 0x000fe20000000800 */
[--C-:B------:R-:W-:Y:S02]  /*ead0*/  FFMA.FTZ R64, R40, c[0x0][0x2d0], -R213.reuse ;  /* 0x0000b40028407a23 */ /* 0x100fe400000108d5 */
[--C-:B------:R-:W-:Y:S01]  /*eae0*/  FFMA.FTZ R215, R41, c[0x0][0x2d0], -R213.reuse ;  /* 0x0000b40029d77a23 */ /* 0x100fe200000108d5 */
[----:B-1----:R-:W-:Y:S01]  /*eaf0*/  MOV R51, R45 ;  /* 0x0000002d00337202 */ /* 0x002fe20000000f00 */
[----:B------:R-:W-:Y:S02]  /*eb00*/  FFMA.FTZ R214, R214, c[0x0][0x2d0], -R213 ;  /* 0x0000b400d6d67a23 */ /* 0x000fe400000108d5 */
[--C-:B------:R-:W-:Y:S01]  /*eb10*/  FFMA.FTZ R212, R38, c[0x0][0x2d0], -R209.reuse ;  /* 0x0000b40026d47a23 */ /* 0x100fe200000108d1 */
[----:B------:R-:W-:Y:S01]  /*eb20*/  MOV R38, R57 ;  /* 0x0000003900267202 */ /* 0x000fe20000000f00 */
[--C-:B------:R-:W-:Y:S01]  /*eb30*/  FFMA.FTZ R211, R211, c[0x0][0x2d0], -R209.reuse ;  /* 0x0000b400d3d37a23 */ /* 0x100fe200000108d1 */
[----:B------:R-:W-:Y:S01]  /*eb40*/  MUFU.EX2 R226, R226 ;  /* 0x000000e200e27308 */ /* 0x000fe20000000800 */
[--C-:B------:R-:W-:Y:S02]  /*eb50*/  FFMA.FTZ R210, R210, c[0x0][0x2d0], -R209.reuse ;  /* 0x0000b400d2d27a23 */ /* 0x100fe400000108d1 */
[--C-:B------:R-:W-:Y:S02]  /*eb60*/  FFMA.FTZ R50, R26, c[0x0][0x2d0], -R209.reuse ;  /* 0x0000b4001a327a23 */ /* 0x100fe400000108d1 */
[----:B------:R-:W-:Y:S05]  /*eb70*/  FFMA.FTZ R231, R231, c[0x0][0x2d0], -R209 ;  /* 0x0000b400e7e77a23 */ /* 0x000fea00000108d1 */
[----:B------:R-:W-:Y:S10]  /*eb80*/  MUFU.EX2 R223, R223 ;  /* 0x000000df00df7308 */ /* 0x000ff40000000800 */
[----:B------:R-:W-:Y:S10]  /*eb90*/  MUFU.EX2 R231, R231 ;  /* 0x000000e700e77308 */ /* 0x000ff40000000800 */
[----:B------:R-:W-:Y:S10]  /*eba0*/  MUFU.EX2 R215, R215 ;  /* 0x000000d700d77308 */ /* 0x000ff40000000800 */
[----:B------:R-:W-:Y:S10]  /*ebb0*/  MUFU.EX2 R214, R214 ;  /* 0x000000d600d67308 */ /* 0x000ff40000000800 */
[----:B------:R-:W-:Y:S01]  /*ebc0*/  MUFU.EX2 R212, R212 ;  /* 0x000000d400d47308 */ /* 0x000fe20000000800 */
        /* <DEDUP_REMOVED lines=16> */
[----:B---3--:R-:W-:Y:S01]  /*ecd0*/  FFMA.FTZ R8, R201, R5, R204 ;  /* 0x00000005c9087223 */ /* 0x008fe200000100cc */
[----:B----4-:R-:W-:Y:S01]  /*ece0*/  F2FP.BF16.PACK_AB R204, R4, R204 ;  /* 0x000000cc04cc723e */ /* 0x010fe200000010ff */
[--C-:B------:R-:W-:Y:S02]  /*ecf0*/  FFMA.FTZ R5, R216, c[0x0][0x2d0], -R213.reuse ;  /* 0x0000b400d8057a23 */ /* 0x100fe400000108d5 */
[----:B------:R-:W-:Y:S02]  /*ed00*/  FADD.FTZ R8, R4, R8 ;  /* 0x0000000804087221 */ /* 0x000fe40000010000 */
[----:B------:R-:W-:Y:S02]  /*ed10*/  FADD.FTZ R4, -R2, R200 ;  /* 0x000000c802047221 */ /* 0x000fe40000010100 */
[----:B------:R-:W-:Y:S01]  /*ed20*/  MUFU.EX2 R5, R5 ;  /* 0x0000000500057308 */ /* 0x000fe20000000800 */
[----:B-----5:R-:W-:Y:S02]  /*ed30*/  FADD.FTZ R8, R9, R8 ;  /* 0x0000000809087221 */ /* 0x020fe40000010000 */
[----:B------:R-:W-:Y:S02]  /*ed40*/  FMUL.FTZ R4, R4, c[0x0][0x2d0] ;  /* 0x0000b40004047a20 */ /* 0x000fe40000410000 */
[----:B--2---:R-:W-:Y:S02]  /*ed50*/  FADD.FTZ R222, R27, R8 ;  /* 0x000000081bde7221 */ /* 0x004fe40000010000 */
[--C-:B------:R-:W-:Y:S02]  /*ed60*/  FFMA.FTZ R216, R42, c[0x0][0x2d0], -R213.reuse ;  /* 0x0000b4002ad87a23 */ /* 0x100fe400000108d5 */
[----:B------:R-:W-:Y:S01]  /*ed70*/  FFMA.FTZ R213, R48, c[0x0][0x2d0], -R213 ;  /* 0x0000b40030d57a23 */ /* 0x000fe200000108d5 */
[----:B------:R-:W1:Y:S10]  /*ed80*/  MUFU.EX2 R199, R4 ;  /* 0x0000000400c77308 */ /* 0x000e740000000800 */
[----:B------:R-:W-:Y:S10]  /*ed90*/  MUFU.EX2 R213, R213 ;  /* 0x000000d500d57308 */ /* 0x000ff40000000800 */
[----:B------:R-:W-:Y:S01]  /*eda0*/  MUFU.EX2 R216, R216 ;  /* 0x000000d800d87308 */ /* 0x000fe20000000800 */
[----:B-1----:R-:W-:Y:S01]  /*edb0*/  FFMA.FTZ R32, R199, R54, R205 ;  /* 0x00000036c7207223 */ /* 0x002fe200000100cd */
[C---:B------:R-:W-:Y:S01]  /*edc0*/  F2FP.BF16.PACK_AB R205, R5.reuse, R205 ;  /* 0x000000cd05cd723e */ /* 0x040fe200000010ff */
[----:B------:R-:W-:Y:S02]  /*edd0*/  FADD.FTZ R4, -R196, R198 ;  /* 0x000000c6c4047221 */ /* 0x000fe40000010100 */
[----:B------:R-:W-:Y:S02]  /*ede0*/  FADD.FTZ R32, R5, R32 ;  /* 0x0000002005207221 */ /* 0x000fe40000010000 */
[----:B------:R-:W-:Y:S02]  /*edf0*/  FADD.FTZ R5, -R0, R197 ;  /* 0x000000c500057221 */ /* 0x000fe40000010100 */
[----:B------:R-:W-:Y:S02]  /*ee00*/  FMUL.FTZ R197, R196, c[0x0][0x2d0] ;  /* 0x0000b400c4c57a20 */ /* 0x000fe40000410000 */
[----:B------:R-:W-:Y:S02]  /*ee10*/  FMUL.FTZ R5, R5, c[0x0][0x2d0] ;  /* 0x0000b40005057a20 */ /* 0x000fe40000410000 */
[----:B------:R-:W-:Y:S02]  /*ee20*/  FMUL.FTZ R4, R4, c[0x0][0x2d0] ;  /* 0x0000b40004047a20 */ /* 0x000fe40000410000 */
[--C-:B------:R-:W-:Y:S01]  /*ee30*/  FFMA.FTZ R22, R206, c[0x0][0x2d0], -R197.reuse ;  /* 0x0000b400ce167a23 */ /* 0x100fe200000108c5 */
[----:B------:R-:W-:Y:S01]  /*ee40*/  F2FP.BF16.PACK_AB R206, R27, R9 ;  /* 0x000000091bce723e */ /* 0x000fe200000010ff */
[----:B------:R-:W1:Y:S01]  /*ee50*/  MUFU.EX2 R5, R5 ;  /* 0x0000000500057308 */ /* 0x000e620000000800 */
[--C-:B------:R-:W-:Y:S01]  /*ee60*/  FFMA.FTZ R229, R23, c[0x0][0x2d0], -R197.reuse ;  /* 0x0000b40017e57a23 */ /* 0x100fe200000108c5 */
[----:B------:R-:W-:Y:S01]  /*ee70*/  MOV R23, R31 ;  /* 0x0000001f00177202 */ /* 0x000fe20000000f00 */
[--C-:B------:R-:W-:Y:S02]  /*ee80*/  FFMA.FTZ R39, R14, c[0x0][0x2d0], -R197.reuse ;  /* 0x0000b4000e277a23 */ /* 0x100fe400000108c5 */
[--C-:B------:R-:W-:Y:S02]  /*ee90*/  FFMA.FTZ R16, R16, c[0x0][0x2d0], -R197.reuse ;  /* 0x0000b40010107a23 */ /* 0x100fe400000108c5 */
[----:B------:R-:W-:Y:S02]  /*eea0*/  FFMA.FTZ R207, R207, c[0x0][0x2d0], -R197 ;  /* 0x0000b400cfcf7a23 */ /* 0x000fe400000108c5 */
[----:B------:R-:W-:Y:S01]  /*eeb0*/  FFMA.FTZ R54, R25, c[0x0][0x2d0], -R209 ;  /* 0x0000b40019367a23 */ /* 0x000fe200000108d1 */
[----:B------:R-:W2:Y:S01]  /*eec0*/  MUFU.EX2 R4, R4 ;  /* 0x0000000400047308 */ /* 0x000ea20000000800 */
[--C-:B------:R-:W-:Y:S02]  /*eed0*/  FFMA.FTZ R19, R12, c[0x0][0x2d0], -R197.reuse ;  /* 0x0000b4000c137a23 */ /* 0x100fe400000108c5 */
[--C-:B------:R-:W-:Y:S02]  /*eee0*/  FFMA.FTZ R18, R13, c[0x0][0x2d0], -R197.reuse ;  /* 0x0000b4000d127a23 */ /* 0x100fe400000108c5 */
[----:B------:R-:W-:Y:S02]  /*eef0*/  FFMA.FTZ R48, R15, c[0x0][0x2d0], -R197 ;  /* 0x0000b4000f307a23 */ /* 0x000fe400000108c5 */
[----:B------:R-:W-:Y:S02]  /*ef00*/  FFMA.FTZ R209, R43, c[0x0][0x2d0], -R209 ;  /* 0x0000b4002bd17a23 */ /* 0x000fe400000108d1 */
[--C-:B------:R-:W-:Y:S01]  /*ef10*/  FFMA.FTZ R225, R17, c[0x0][0x2d0], -R197.reuse ;  /* 0x0000b40011e17a23 */ /* 0x100fe200000108c5 */
[----:B------:R-:W-:Y:S01]  /*ef20*/  MOV R17, R56 ;  /* 0x0000003800117202 */ /* 0x000fe20000000f00 */
[--C-:B------:R-:W-:Y:S01]  /*ef30*/  FFMA.FTZ R228, R11, c[0x0][0x2d0], -R197.reuse ;  /* 0x0000b4000be47a23 */ /* 0x100fe200000108c5 */
[----:B------:R-:W-:Y:S01]  /*ef40*/  MUFU.EX2 R229, R229 ;  /* 0x000000e500e57308 */ /* 0x000fe20000000800 */
[----:B------:R-:W-:Y:S02]  /*ef50*/  FFMA.FTZ R227, R10, c[0x0][0x2d0], -R197 ;  /* 0x0000b4000ae37a23 */ /* 0x000fe400000108c5 */
[C---:B-1----:R-:W-:Y:S02]  /*ef60*/  FMUL.FTZ R9, R5.reuse, R165 ;  /* 0x000000a505097220 */ /* 0x042fe40000410000 */
[C---:B------:R-:W-:Y:S02]  /*ef70*/  FFMA.FTZ R203, R5.reuse, R203, R20 ;  /* 0x000000cb05cb7223 */ /* 0x040fe40000010014 */
[----:B------:R-:W-:Y:S01]  /*ef80*/  FMUL.FTZ R8, R5, R164 ;  /* 0x000000a405087220 */ /* 0x000fe20000410000 */
[----:B------:R-:W-:Y:S01]  /*ef90*/  F2FP.BF16.PACK_AB R164, R21, R20 ;  /* 0x0000001415a4723e */ /* 0x000fe200000010ff */
[C---:B------:R-:W-:Y:S01]  /*efa0*/  FMUL.FTZ R25, R5.reuse, R173 ;  /* 0x000000ad05197220 */ /* 0x040fe20000410000 */
[----:B------:R1:W-:Y:S01]  /*efb0*/  MUFU.EX2 R165, R22 ;  /* 0x0000001600a57308 */ /* 0x0003e20000000800 */
[----:B------:R-:W-:Y:S02]  /*efc0*/  FMUL.FTZ R12, R5, R168 ;  /* 0x000000a8050c7220 */ /* 0x000fe40000410000 */
[C---:B--2---:R-:W-:Y:S02]  /*efd0*/  FMUL.FTZ R14, R4.reuse, R170 ;  /* 0x000000aa040e7220 */ /* 0x044fe40000410000 */
[----:B------:R-:W-:Y:S01]  /*efe0*/  FADD.FTZ R170, R21, R203 ;  /* 0x000000cb15aa7221 */ /* 0x000fe20000010000 */
        /* <DEDUP_REMOVED lines=15> */
[C---:B------:R-:W-:Y:S02]  /*f0e0*/  FMUL.FTZ R13, R5.reuse, R169 ;  /* 0x000000a9050d7220 */ /* 0x040fe40000410000 */
[C---:B------:R-:W-:Y:S01]  /*f0f0*/  FMUL.FTZ R24, R5.reuse, R172 ;  /* 0x000000ac05187220 */ /* 0x040fe20000410000 */
[----:B-1----:R-:W1:Y:S01]  /*f100*/  LDSM.16.MT88.4 R20, [R246] ;  /* 0x00000000f614783b */ /* 0x002e620000004200 */
[C---:B------:R-:W-:Y:S02]  /*f110*/  FMUL.FTZ R15, R4.reuse, R171 ;  /* 0x000000ab040f7220 */ /* 0x040fe40000410000 */
[C---:B------:R-:W-:Y:S01]  /*f120*/  FMUL.FTZ R28, R5.reuse, R176 ;  /* 0x000000b0051c7220 */ /* 0x040fe20000410000 */
[----:B------:R-:W2:Y:S01]  /*f130*/  MUFU.EX2 R16, R7 ;  /* 0x0000000700107308 */ /* 0x000ea20000000800 */
        /* <DEDUP_REMOVED lines=9> */
[----:B------:R2:W-:Y:S01]  /*f1d0*/  MUFU.EX2 R175, R207 ;  /* 0x000000cf00af7308 */ /* 0x0005e20000000800 */
[C---:B------:R-:W-:Y:S01]  /*f1e0*/  FMUL.FTZ R72, R5.reuse, R72 ;  /* 0x0000004805487220 */ /* 0x040fe20000410000 */
[----:B------:R-:W-:Y:S01]  /*f1f0*/  MOV R193, R38 ;  /* 0x0000002600c17202 */ /* 0x000fe20000000f00 */
[C---:B------:R-:W-:Y:S01]  /*f200*/  FMUL.FTZ R73, R5.reuse, R73 ;  /* 0x0000004905497220 */ /* 0x040fe20000410000 */
[----:B------:R-:W-:Y:S01]  /*f210*/  MOV R188, R66 ;  /* 0x0000004200bc7202 */ /* 0x000fe20000000f00 */
        /* <DEDUP_REMOVED lines=9> */
[----:B------:R-:W3:Y:S01]  /*f2b0*/  MUFU.EX2 R169, R33 ;  /* 0x0000002100a97308 */ /* 0x000ee20000000800 */
[C---:B------:R-:W-:Y:S02]  /*f2c0*/  FMUL.FTZ R108, R5.reuse, R108 ;  /* 0x0000006c056c7220 */ /* 0x040fe40000410000 */
[----:B------:R-:W-:Y:S01]  /*f2d0*/  FMUL.FTZ R109, R5, R109 ;  /* 0x0000006d056d7220 */ /* 0x000fe20000410000 */
[----:B--2---:R-:W-:Y:S01]  /*f2e0*/  F2FP.BF16.PACK_AB R207, R173, R16 ;  /* 0x00000010adcf723e */ /* 0x004fe200000010ff */
[C---:B------:R-:W-:Y:S01]  /*f2f0*/  FMUL.FTZ R42, R4.reuse, R182 ;  /* 0x000000b6042a7220 */ /* 0x040fe20000410000 */
[----:B------:R-:W-:Y:S01]  /*f300*/  MOV R182, R39 ;  /* 0x0000002700b67202 */ /* 0x000fe20000000f00 */
        /* <DEDUP_REMOVED lines=29> */
[----:B------:R-:W-:Y:S02]  /*f4e0*/  FMUL.FTZ R125, R5, R125 ;  /* 0x0000007d057d7220 */ /* 0x000fe40000410000 */
[C---:B------:R-:W-:Y:S01]  /*f4f0*/  FMUL.FTZ R10, R4.reuse, R166 ;  /* 0x000000a6040a7220 */ /* 0x040fe20000410000 */
[----:B---3--:R-:W-:Y:S01]  /*f500*/  F2FP.BF16.PACK_AB R166, R169, R172 ;  /* 0x000000aca9a6723e */ /* 0x008fe200000010ff */
[----:B------:R-:W-:Y:S01]  /*f510*/  FMUL.FTZ R11, R4, R167 ;  /* 0x000000a7040b7220 */ /* 0x000fe20000410000 */
[----:B--2---:R-:W-:Y:S01]  /*f520*/  F2FP.BF16.PACK_AB R167, R168, R171 ;  /* 0x000000aba8a7723e */ /* 0x004fe200000010ff */
[C---:B------:R-:W-:Y:S01]  /*f530*/  FMUL.FTZ R26, R4.reuse, R174 ;  /* 0x000000ae041a7220 */ /* 0x040fe20000410000 */
[----:B------:R-:W-:Y:S01]  /*f540*/  MUFU.EX2 R177, R177 ;  /* 0x000000b100b17308 */ /* 0x000fe20000000800 */
        /* <DEDUP_REMOVED lines=9> */
[----:B------:R-:W-:Y:S01]  /*f5e0*/  FFMA.FTZ R202, R4, R202, R165 ;  /* 0x000000ca04ca7223 */ /* 0x000fe200000100a5 */
[----:B------:R-:W-:Y:S01]  /*f5f0*/  F2FP.BF16.PACK_AB R165, R175, R165 ;  /* 0x000000a5afa5723e */ /* 0x000fe200000010ff */
[C---:B------:R-:W-:Y:S01]  /*f600*/  FMUL.FTZ R4, R201.reuse, R160 ;  /* 0x000000a0c9047220 */ /* 0x040fe20000410000 */
[----:B------:R-:W-:Y:S01]  /*f610*/  MOV R160, R52 ;  /* 0x0000003400a07202 */ /* 0x000fe20000000f00 */
[----:B------:R-:W-:Y:S01]  /*f620*/  FMUL.FTZ R5, R201, R161 ;  /* 0x000000a1c9057220 */ /* 0x000fe20000410000 */
[----:B------:R-:W-:Y:S01]  /*f630*/  LDSM.16.MT88.4 R52, [R244] ;  /* 0x00000000f434783b */ /* 0x000fe20000004200 */
[C---:B------:R-:W-:Y:S01]  /*f640*/  FMUL.FTZ R6, R199.reuse, R162 ;  /* 0x000000a2c7067220 */ /* 0x040fe20000410000 */
[----:B------:R-:W-:Y:S01]  /*f650*/  MUFU.EX2 R161, R194 ;  /* 0x000000c200a17308 */ /* 0x000fe20000000800 */
[----:B------:R-:W-:Y:S02]  /*f660*/  FMUL.FTZ R7, R199, R163 ;  /* 0x000000a3c7077220 */ /* 0x000fe40000410000 */
[--C-:B------:R-:W-:Y:S02]  /*f670*/  FFMA.FTZ R208, R208, c[0x0][0x2d0], -R197.reuse ;  /* 0x0000b400d0d07a23 */ /* 0x100fe400000108c5 */
[--C-:B------:R-:W-:Y:S02]  /*f680*/  FFMA.FTZ R198, R37, c[0x0][0x2d0], -R197.reuse ;  /* 0x0000b40025c67a23 */ /* 0x100fe400000108c5 */
[--C-:B------:R-:W-:Y:S01]  /*f690*/  FFMA.FTZ R230, R230, c[0x0][0x2d0], -R197.reuse ;  /* 0x0000b400e6e67a23 */ /* 0x100fe200000108c5 */
[-C--:B-1----:R-:W-:Y:S02]  /*f6a0*/  HMMA.16816.F32.BF16 R4, R204, R20.reuse, R4 ;  /* 0x00000014cc04723c */ /* 0x082fe40000041804 */
[----:B------:R-:W-:Y:S03]  /*f6b0*/  MUFU.EX2 R163, R183 ;  /* 0x000000b700a37308 */ /* 0x000fe60000000800 */
[--C-:B------:R-:W-:Y:S02]  /*f6c0*/  FFMA.FTZ R200, R35, c[0x0][0x2d0], -R197.reuse ;  /* 0x0000b40023c87a23 */ /* 0x100fe400000108c5 */
[----:B------:R-:W-:Y:S01]  /*f6d0*/  FFMA.FTZ R197, R36, c[0x0][0x2d0], -R197 ;  /* 0x0000b40024c57a23 */ /* 0x000fe200000108c5 */
[C---:B------:R-:W-:Y:S01]  /*f6e0*/  HMMA.16816.F32.BF16 R8, R164.reuse, R20, R8 ;  /* 0x00000014a408723c */ /* 0x040fe20000041808 */
[----:B------:R-:W1:Y:S03]  /*f6f0*/  LDSM.16.MT88.4 R36, [R245] ;  /* 0x00000000f524783b */ /* 0x000e660000004200 */
[----:B------:R-:W-:Y:S01]  /*f700*/  FMUL.FTZ R19, R199, R159 ;  /* 0x0000009fc7137220 */ /* 0x000fe20000410000 */
[----:B------:R-:W-:Y:S01]  /*f710*/  MUFU.EX2 R162, R182 ;  /* 0x000000b600a27308 */ /* 0x000fe20000000800 */
[C---:B------:R-:W-:Y:S02]  /*f720*/  FMUL.FTZ R33, R201.reuse, R149 ;  /* 0x00000095c9217220 */ /* 0x040fe40000410000 */
[-C--:B------:R-:W-:Y:S04]  /*f730*/  HMMA.16816.F32.BF16 R12, R164, R22.reuse, R12 ;  /* 0x00000016a40c723c */ /* 0x080fe8000004180c */
[----:B------:R-:W-:Y:S02]  /*f740*/  FADD.FTZ R174, R16, R32 ;  /* 0x0000002010ae7221 */ /* 0x000fe40000010000 */
[C---:B------:R-:W-:Y:S01]  /*f750*/  FMUL.FTZ R16, R201.reuse, R156 ;  /* 0x0000009cc9107220 */ /* 0x040fe20000410000 */
[----:B------:R-:W-:Y:S01]  /*f760*/  MUFU.EX2 R230, R230 ;  /* 0x000000e600e67308 */ /* 0x000fe20000000800 */
[----:B------:R-:W-:Y:S04]  /*f770*/  FMUL.FTZ R17, R201, R157 ;  /* 0x0000009dc9117220 */ /* 0x000fe80000410000 */
[----:B------:R-:W-:Y:S02]  /*f780*/  FMUL.FTZ R18, R199, R158 ;  /* 0x0000009ec7127220 */ /* 0x000fe40000410000 */
[----:B------:R-:W-:Y:S02]  /*f790*/  FMUL.FTZ R32, R201, R148 ;  /* 0x00000094c9207220 */ /* 0x000fe40000410000 */
[C---:B------:R-:W-:Y:S01]  /*f7a0*/  FMUL.FTZ R34, R199.reuse, R150 ;  /* 0x00000096c7227220 */ /* 0x040fe20000410000 */
[----:B------:R-:W-:Y:S01]  /*f7b0*/  MUFU.EX2 R156, R178 ;  /* 0x000000b2009c7308 */ /* 0x000fe20000000800 */
[----:B------:R-:W-:Y:S01]  /*f7c0*/  FMUL.FTZ R35, R199, R151 ;  /* 0x00000097c7237220 */ /* 0x000fe20000410000 */
[C---:B------:R-:W-:Y:S01]  /*f7d0*/  HMMA.16816.F32.BF16 R16, R204.reuse, R22, R16 ;  /* 0x00000016cc10723c */ /* 0x040fe20000041810 */
[----:B------:R-:W-:Y:S03]  /*f7e0*/  LDSM.16.MT88.4 R148, [R244+0x800] ;  /* 0x00080000f494783b */ /* 0x000fe60000004200 */
[C---:B------:R-:W-:Y:S02]  /*f7f0*/  FMUL.FTZ R20, R201.reuse, R152 ;  /* 0x00000098c9147220 */ /* 0x040fe40000410000 */
[----:B------:R-:W-:Y:S02]  /*f800*/  FMUL.FTZ R21, R201, R153 ;  /* 0x00000099c9157220 */ /* 0x000fe40000410000 */
[C---:B------:R-:W-:Y:S01]  /*f810*/  FMUL.FTZ R23, R199.reuse, R155 ;  /* 0x0000009bc7177220 */ /* 0x040fe20000410000 */
[----:B------:R-:W2:Y:S03]  /*f820*/  MUFU.EX2 R152, R195 ;  /* 0x000000c300987308 */ /* 0x000ea60000000800 */
[----:B------:R-:W-:Y:S02]  /*f830*/  FMUL.FTZ R22, R199, R154 ;  /* 0x0000009ac7167220 */ /* 0x000fe40000410000 */
[C---:B------:R-:W-:Y:S02]  /*f840*/  FMUL.FTZ R48, R201.reuse, R140 ;  /* 0x0000008cc9307220 */ /* 0x040fe40000410000 */
[----:B------:R-:W-:Y:S02]  /*f850*/  FMUL.FTZ R49, R201, R141 ;  /* 0x0000008dc9317220 */ /* 0x000fe40000410000 */
[C---:B------:R-:W-:Y:S01]  /*f860*/  FMUL.FTZ R50, R199.reuse, R142 ;  /* 0x0000008ec7327220 */ /* 0x040fe20000410000 */
[-C--:B-1----:R-:W-:Y:S01]  /*f870*/  HMMA.16816.F32.BF16 R20, R204, R36.reuse, R20 ;  /* 0x00000024cc14723c */ /* 0x082fe20000041814 */
[----:B------:R-:W-:Y:S02]  /*f880*/  MUFU.EX2 R153, R187 ;  /* 0x000000bb00997308 */ /* 0x000fe40000000800 */
[----:B------:R-:W-:Y:S02]  /*f890*/  FMUL.FTZ R51, R199, R143 ;  /* 0x0000008fc7337220 */ /* 0x000fe40000410000 */
[----:B------:R-:W1:Y:S01]  /*f8a0*/  LDSM.16.MT88.4 R140, [R243] ;  /* 0x00000000f38c783b */ /* 0x000e620000004200 */
[C---:B------:R-:W-:Y:S02]  /*f8b0*/  FMUL.FTZ R64, R201.reuse, R132 ;  /* 0x00000084c9407220 */ /* 0x040fe40000410000 */
[C---:B------:R-:W-:Y:S03]  /*f8c0*/  HMMA.16816.F32.BF16 R24, R164.reuse, R36, R24 ;  /* 0x00000024a418723c */ /* 0x040fe60000041818 */
[----:B------:R-:W-:Y:S01]  /*f8d0*/  MUFU.EX2 R158, R193 ;  /* 0x000000c1009e7308 */ /* 0x000fe20000000800 */
[----:B------:R-:W-:Y:S02]  /*f8e0*/  FMUL.FTZ R65, R201, R133 ;  /* 0x00000085c9417220 */ /* 0x000fe40000410000 */
[----:B------:R-:W-:Y:S02]  /*f8f0*/  FMUL.FTZ R66, R199, R134 ;  /* 0x00000086c7427220 */ /* 0x000fe40000410000 */
[-C--:B------:R-:W-:Y:S04]  /*f900*/  HMMA.16816.F32.BF16 R28, R164, R38.reuse, R28 ;  /* 0x00000026a41c723c */ /* 0x080fe8000004181c */
[C---:B------:R-:W-:Y:S01]  /*f910*/  FMUL.FTZ R36, R201.reuse, R144 ;  /* 0x00000090c9247220 */ /* 0x040fe20000410000 */
[----:B------:R-:W-:Y:S01]  /*f920*/  MUFU.EX2 R155, R192 ;  /* 0x000000c0009b7308 */ /* 0x000fe20000000800 */
[----:B------:R-:W-:Y:S02]  /*f930*/  FMUL.FTZ R37, R201, R145 ;  /* 0x00000091c9257220 */ /* 0x000fe40000410000 */
[C---:B------:R-:W-:Y:S04]  /*f940*/  HMMA.16816.F32.BF16 R32, R204.reuse, R38, R32 ;  /* 0x00000026cc20723c */ /* 0x040fe80000041820 */
[C---:B------:R-:W-:Y:S02]  /*f950*/  FMUL.FTZ R67, R199.reuse, R135 ;  /* 0x00000087c7437220 */ /* 0x040fe40000410000 */
[----:B------:R-:W3:Y:S01]  /*f960*/  LDSM.16.MT88.4 R132, [R246+0x2000] ;  /* 0x00200000f684783b */ /* 0x000ee20000004200 */
[C---:B------:R-:W-:Y:S01]  /*f970*/  FMUL.FTZ R38, R199.reuse, R146 ;  /* 0x00000092c7267220 */ /* 0x040fe20000410000 */
[----:B------:R-:W-:Y:S01]  /*f980*/  MUFU.EX2 R157, R189 ;  /* 0x000000bd009d7308 */ /* 0x000fe20000000800 */
[C---:B------:R-:W-:Y:S03]  /*f990*/  FMUL.FTZ R39, R199.reuse, R147 ;  /* 0x00000093c7277220 */ /* 0x040fe60000410000 */
[C---:B------:R-:W-:Y:S02]  /*f9a0*/  FMUL.FTZ R70, R199.reuse, R70 ;  /* 0x00000046c7467220 */ /* 0x040fe40000410000 */
[----:B------:R-:W-:Y:S01]  /*f9b0*/  LDSM.16.MT88.4 R144, [R245+0x800] ;  /* 0x00080000f590783b */ /* 0x000fe20000004200 */
[C---:B------:R-:W-:Y:S01]  /*f9c0*/  FMUL.FTZ R71, R199.reuse, R71 ;  /* 0x00000047c7477220 */ /* 0x040fe20000410000 */
[-C--:B------:R-:W-:Y:S02]  /*f9d0*/  HMMA.16816.F32.BF16 R36, R204, R52.reuse, R36 ;  /* 0x00000034cc24723c */ /* 0x080fe40000041824 */
[----:B------:R-:W-:Y:S01]  /*f9e0*/  MUFU.EX2 R178, R181 ;  /* 0x000000b500b27308 */ /* 0x000fe20000000800 */
[C---:B------:R-:W-:Y:S02]  /*f9f0*/  FMUL.FTZ R82, R199.reuse, R82 ;  /* 0x00000052c7527220 */ /* 0x040fe40000410000 */
[C---:B------:R-:W-:Y:S02]  /*fa00*/  FMUL.FTZ R83, R199.reuse, R83 ;  /* 0x00000053c7537220 */ /* 0x040fe40000410000 */
[C---:B------:R-:W-:Y:S01]  /*fa10*/  FMUL.FTZ R86, R199.reuse, R86 ;  /* 0x00000056c7567220 */ /* 0x040fe20000410000 */
[C---:B------:R-:W-:Y:S04]  /*fa20*/  HMMA.16816.F32.BF16 R40, R164.reuse, R52, R40 ;  /* 0x00000034a428723c */ /* 0x040fe80000041828 */
[C---:B------:R-:W-:Y:S01]  /*fa30*/  FMUL.FTZ R87, R199.reuse, R87 ;  /* 0x00000057c7577220 */ /* 0x040fe20000410000 */
[----:B------:R-:W-:Y:S01]  /*fa40*/  MUFU.EX2 R227, R227 ;  /* 0x000000e300e37308 */ /* 0x000fe20000000800 */
[----:B------:R-:W-:Y:S02]  /*fa50*/  FMUL.FTZ R98, R199, R98 ;  /* 0x00000062c7627220 */ /* 0x000fe40000410000 */
[-C--:B------:R-:W-:Y:S04]  /*fa60*/  HMMA.16816.F32.BF16 R44, R164, R54.reuse, R44 ;  /* 0x00000036a42c723c */ /* 0x080fe8000004182c */
[C---:B------:R-:W-:Y:S02]  /*fa70*/  FMUL.FTZ R52, R201.reuse, R136 ;  /* 0x00000088c9347220 */ /* 0x040fe40000410000 */
[----:B------:R-:W-:Y:S01]  /*fa80*/  FMUL.FTZ R53, R201, R137 ;  /* 0x00000089c9357220 */ /* 0x000fe20000410000 */
[----:B------:R-:W-:Y:S01]  /*fa90*/  F2FP.BF16.PACK_AB R201, R215, R216 ;  /* 0x000000d8d7c9723e */ /* 0x000fe200000010ff */
[C---:B------:R-:W-:Y:S01]  /*faa0*/  HMMA.16816.F32.BF16 R48, R204.reuse, R54, R48 ;  /* 0x00000036cc30723c */ /* 0x040fe20000041830 */
[----:B------:R-:W4:Y:S03]  /*fab0*/  MUFU.EX2 R136, R160 ;  /* 0x000000a000887308 */ /* 0x000f260000000800 */
[C---:B------:R-:W-:Y:S02]  /*fac0*/  FMUL.FTZ R99, R199.reuse, R99 ;  /* 0x00000063c7637220 */ /* 0x040fe40000410000 */
[C---:B------:R-:W-:Y:S02]  /*fad0*/  FMUL.FTZ R102, R199.reuse, R102 ;  /* 0x00000066c7667220 */ /* 0x040fe40000410000 */
[C---:B------:R-:W-:Y:S03]  /*fae0*/  FMUL.FTZ R54, R199.reuse, R138 ;  /* 0x0000008ac7367220 */ /* 0x040fe60000410000 */
[----:B------:R-:W-:Y:S01]  /*faf0*/  MUFU.EX2 R138, R219 ;  /* 0x000000db008a7308 */ /* 0x000fe20000000800 */
[C---:B------:R-:W-:Y:S02]  /*fb00*/  FMUL.FTZ R55, R199.reuse, R139 ;  /* 0x0000008bc7377220 */ /* 0x040fe40000410000 */
[C---:B------:R-:W-:Y:S02]  /*fb10*/  FMUL.FTZ R103, R199.reuse, R103 ;  /* 0x00000067c7677220 */ /* 0x040fe40000410000 */
[C---:B------:R-:W-:Y:S02]  /*fb20*/  FMUL.FTZ R114, R199.reuse, R114 ;  /* 0x00000072c7727220 */ /* 0x040fe40000410000 */
[----:B------:R-:W-:Y:S01]  /*fb30*/  FMUL.FTZ R115, R199, R115 ;  /* 0x00000073c7737220 */ /* 0x000fe20000410000 */
[-C--:B-1----:R-:W-:Y:S02]  /*fb40*/  HMMA.16816.F32.BF16 R52, R204, R140.reuse, R52 ;  /* 0x0000008ccc34723c */ /* 0x082fe40000041834 */
[----:B------:R1:W-:Y:S01]  /*fb50*/  MUFU.EX2 R137, R203 ;  /* 0x000000cb00897308 */ /* 0x0003e20000000800 */
[----:B------:R-:W-:Y:S02]  /*fb60*/  FADD.FTZ R170, R172, R170 ;  /* 0x000000aaacaa7221 */ /* 0x000fe40000010000 */
[----:B------:R-:W-:Y:S02]  /*fb70*/  FADD.FTZ R174, R173, R174 ;  /* 0x000000aeadae7221 */ /* 0x000fe40000010000 */
[C---:B------:R-:W-:Y:S01]  /*fb80*/  FMUL.FTZ R118, R199.reuse, R118 ;  /* 0x00000076c7767220 */ /* 0x040fe20000410000 */
[C---:B------:R-:W-:Y:S04]  /*fb90*/  HMMA.16816.F32.BF16 R56, R164.reuse, R140, R56 ;  /* 0x0000008ca438723c */ /* 0x040fe80000041838 */
[----:B--2---:R-:W-:Y:S01]  /*fba0*/  FADD.FTZ R174, R152, R174 ;  /* 0x000000ae98ae7221 */ /* 0x004fe20000010000 */
[----:B------:R-:W-:Y:S01]  /*fbb0*/  MUFU.EX2 R160, R186 ;  /* 0x000000ba00a07308 */ /* 0x000fe20000000800 */
[C---:B------:R-:W-:Y:S02]  /*fbc0*/  FMUL.FTZ R119, R199.reuse, R119 ;  /* 0x00000077c7777220 */ /* 0x040fe40000410000 */
[-C--:B------:R-:W-:Y:S04]  /*fbd0*/  HMMA.16816.F32.BF16 R60, R164, R142.reuse, R60 ;  /* 0x0000008ea43c723c */ /* 0x080fe8000004183c */
[----:B----4-:R-:W-:Y:S02]  /*fbe0*/  FADD.FTZ R154, R136, R222 ;  /* 0x000000de889a7221 */ /* 0x010fe40000010000 */
[----:B------:R-:W-:Y:S01]  /*fbf0*/  FMUL.FTZ R130, R199, R130 ;  /* 0x00000082c7827220 */ /* 0x000fe20000410000 */
[----:B------:R-:W-:Y:S01]  /*fc00*/  MUFU.EX2 R172, R188 ;  /* 0x000000bc00ac7308 */ /* 0x000fe20000000800 */
[C---:B------:R-:W-:Y:S01]  /*fc10*/  HMMA.16816.F32.BF16 R64, R204.reuse, R142, R64 ;  /* 0x0000008ecc40723c */ /* 0x040fe20000041840 */
[----:B------:R-:W-:Y:S03]  /*fc20*/  LDSM.16.MT88.4 R140, [R246+0x800] ;  /* 0x00080000f68c783b */ /* 0x000fe60000004200 */
[----:B-1----:R-:W-:Y:S01]  /*fc30*/  F2FP.BF16.PACK_AB R203, R213, R214 ;  /* 0x000000d6d5cb723e */ /* 0x002fe200000010ff */
[----:B------:R-:W-:Y:S02]  /*fc40*/  FMUL.FTZ R131, R199, R131 ;  /* 0x00000083c7837220 */ /* 0x000fe40000410000 */
[----:B------:R-:W-:Y:S01]  /*fc50*/  FADD.FTZ R202, R175, R202 ;  /* 0x000000caafca7221 */ /* 0x000fe20000010000 */
[-C--:B---3--:R-:W-:Y:S01]  /*fc60*/  HMMA.16816.F32.BF16 R68, R204, R132.reuse, R68 ;  /* 0x00000084cc44723c */ /* 0x088fe20000041844 */
[----:B------:R-:W-:Y:S03]  /*fc70*/  MUFU.EX2 R175, R185 ;  /* 0x000000b900af7308 */ /* 0x000fe60000000800 */
[----:B------:R-:W-:Y:S04]  /*fc80*/  FADD.FTZ R171, R171, R202 ;  /* 0x000000caabab7221 */ /* 0x000fe80000010000 */
[C---:B------:R-:W-:Y:S03]  /*fc90*/  HMMA.16816.F32.BF16 R72, R164.reuse, R132, R72 ;  /* 0x00000084a448723c */ /* 0x040fe60000041848 */
[----:B------:R-:W-:Y:S01]  /*fca0*/  MUFU.EX2 R199, R184 ;  /* 0x000000b800c77308 */ /* 0x000fe20000000800 */
[----:B------:R-:W-:Y:S04]  /*fcb0*/  FADD.FTZ R171, R168, R171 ;  /* 0x000000aba8ab7221 */ /* 0x000fe80000010000 */
[-C--:B------:R-:W-:Y:S04]  /*fcc0*/  HMMA.16816.F32.BF16 R76, R164, R134.reuse, R76 ;  /* 0x00000086a44c723c */ /* 0x080fe8000004184c */
[----:B------:R-:W-:Y:S01]  /*fcd0*/  FADD.FTZ R171, R163, R171 ;  /* 0x000000aba3ab7221 */ /* 0x000fe20000010000 */
[----:B------:R-:W-:Y:S03]  /*fce0*/  MUFU.EX2 R202, R218 ;  /* 0x000000da00ca7308 */ /* 0x000fe60000000800 */
[C---:B------:R-:W-:Y:S01]  /*fcf0*/  HMMA.16816.F32.BF16 R80, R204.reuse, R134, R80 ;  /* 0x00000086cc50723c */ /* 0x040fe20000041850 */
[----:B------:R-:W1:Y:S06]  /*fd00*/  LDSM.16.MT88.4 R132, [R245+0x2000] ;  /* 0x00200000f584783b */ /* 0x000e6c0000004200 */
[----:B------:R-:W-:Y:S10]  /*fd10*/  MUFU.EX2 R218, R210 ;  /* 0x000000d200da7308 */ /* 0x000ff40000000800 */
[----:B------:R-:W-:Y:S10]  /*fd20*/  MUFU.EX2 R168, R217 ;  /* 0x000000d900a87308 */ /* 0x000ff40000000800 */
[----:B------:R-:W-:Y:S10]  /*fd30*/  MUFU.EX2 R217, R211 ;  /* 0x000000d300d97308 */ /* 0x000ff40000000800 */
[----:B------:R-:W2:Y:S01]  /*fd40*/  MUFU.EX2 R139, R220 ;  /* 0x000000dc008b7308 */ /* 0x000ea20000000800 */
[-C--:B-1----:R-:W-:Y:S09]  /*fd50*/  HMMA.16816.F32.BF16 R84, R204, R132.reuse, R84 ;  /* 0x00000084cc54723c */ /* 0x082ff20000041854 */
[----:B------:R-:W-:Y:S01]  /*fd60*/  MUFU.EX2 R220, R191 ;  /* 0x000000bf00dc7308 */ /* 0x000fe20000000800 */
[C---:B------:R-:W-:Y:S08]  /*fd70*/  HMMA.16816.F32.BF16 R88, R164.reuse, R132, R88 ;  /* 0x00000084a458723c */ /* 0x040ff00000041858 */
[-C--:B------:R-:W-:Y:S01]  /*fd80*/  HMMA.16816.F32.BF16 R92, R164, R134.reuse, R92 ;  /* 0x00000086a45c723c */ /* 0x080fe2000004185c */
[----:B------:R-:W1:Y:S03]  /*fd90*/  MUFU.EX2 R219, R190 ;  /* 0x000000be00db7308 */ /* 0x000e660000000800 */
[C---:B--2---:R-:W-:Y:S01]  /*fda0*/  F2FP.BF16.PACK_AB R136, R139.reuse, R136 ;  /* 0x000000888b88723e */ /* 0x044fe200000010ff */
[----:B------:R-:W-:Y:S03]  /*fdb0*/  FADD.FTZ R154, R139, R154 ;  /* 0x0000009a8b9a7221 */ /* 0x000fe60000010000 */
[C---:B------:R-:W-:Y:S01]  /*fdc0*/  HMMA.16816.F32.BF16 R96, R204.reuse, R134, R96 ;  /* 0x00000086cc60723c */ /* 0x040fe20000041860 */
[----:B------:R-:W2:Y:S02]  /*fdd0*/  LDSM.16.MT88.4 R132, [R244+0x2000] ;  /* 0x00200000f484783b */ /* 0x000ea40000004200 */
[----:B------:R-:W3:Y:S01]  /*fde0*/  MUFU.EX2 R222, R179 ;  /* 0x000000b300de7308 */ /* 0x000ee20000000800 */
[----:B------:R-:W-:Y:S01]  /*fdf0*/  FADD.FTZ R154, R138, R154 ;  /* 0x0000009a8a9a7221 */ /* 0x000fe20000010000 */
[C---:B------:R-:W-:Y:S03]  /*fe00*/  F2FP.BF16.PACK_AB R138, R137.reuse, R138 ;  /* 0x0000008a898a723e */ /* 0x040fe600000010ff */
[----:B------:R-:W-:Y:S01]  /*fe10*/  FADD.FTZ R154, R137, R154 ;  /* 0x0000009a899a7221 */ /* 0x000fe20000010000 */
[----:B------:R-:W-:Y:S04]  /*fe20*/  F2FP.BF16.PACK_AB R137, R161, R152 ;  /* 0x00000098a189723e */ /* 0x000fe800000010ff */
[----:B------:R-:W-:Y:S01]  /*fe30*/  MUFU.EX2 R173, R180 ;  /* 0x000000b400ad7308 */ /* 0x000fe20000000800 */
[----:B-1----:R-:W-:Y:S09]  /*fe40*/  F2FP.BF16.PACK_AB R139, R219, R220 ;  /* 0x000000dcdb8b723e */ /* 0x002ff200000010ff */
[----:B------:R-:W-:Y:S10]  /*fe50*/  MUFU.EX2 R179, R200 ;  /* 0x000000c800b37308 */ /* 0x000ff40000000800 */
[----:B------:R-:W-:Y:S01]  /*fe60*/  MUFU.EX2 R198, R198 ;  /* 0x000000c600c67308 */ /* 0x000fe20000000800 */
[-C--:B--2---:R-:W-:Y:S09]  /*fe70*/  HMMA.16816.F32.BF16 R100, R204, R132.reuse, R100 ;  /* 0x00000084cc64723c */ /* 0x084ff20000041864 */
[----:B------:R-:W1:Y:S01]  /*fe80*/  MUFU.EX2 R197, R197 ;  /* 0x000000c500c57308 */ /* 0x000e620000000800 */
[C---:B------:R-:W-:Y:S08]  /*fe90*/  HMMA.16816.F32.BF16 R104, R164.reuse, R132, R104 ;  /* 0x00000084a468723c */ /* 0x040ff00000041868 */
[-C--:B------:R-:W-:Y:S08]  /*fea0*/  HMMA.16816.F32.BF16 R108, R164, R134.reuse, R108 ;  /* 0x00000086a46c723c */ /* 0x080ff0000004186c */
[C---:B------:R-:W-:Y:S01]  /*feb0*/  HMMA.16816.F32.BF16 R112, R204.reuse, R134, R112 ;  /* 0x00000086cc70723c */ /* 0x040fe20000041870 */
[----:B------:R-:W2:Y:S07]  /*fec0*/  LDSM.16.MT88.4 R132, [R243+0x2000] ;  /* 0x00200000f384783b */ /* 0x000eae0000004200 */
[-C--:B--2---:R-:W-:Y:S08]  /*fed0*/  HMMA.16816.F32.BF16 R116, R204, R132.reuse, R116 ;  /* 0x00000084cc74723c */ /* 0x084ff00000041874 */
[C---:B------:R-:W-:Y:S07]  /*fee0*/  HMMA.16816.F32.BF16 R120, R164.reuse, R132, R120 ;  /* 0x00000084a478723c */ /* 0x040fee0000041878 */
[----:B------:R-:W-:Y:S01]  /*fef0*/  F2FP.BF16.PACK_AB R132, R160, R153 ;  /* 0x00000099a084723e */ /* 0x000fe200000010ff */
[-C--:B------:R-:W-:Y:S01]  /*ff00*/  HMMA.16816.F32.BF16 R124, R164, R134.reuse, R124 ;  /* 0x00000086a47c723c */ /* 0x080fe2000004187c */
[----:B------:R-:W-:Y:S03]  /*ff10*/  MUFU.EX2 R166, R224 ;  /* 0x000000e000a67308 */ /* 0x000fe60000000800 */
[----:B------:R-:W-:Y:S03]  /*ff20*/  F2FP.BF16.PACK_AB R133, R162, R163 ;  /* 0x000000a3a285723e */ /* 0x000fe600000010ff */
[----:B------:R-:W-:Y:S01]  /*ff30*/  FADD.FTZ R165, R169, R170 ;  /* 0x000000aaa9a57221 */ /* 0x000fe20000010000 */
[----:B------:R-:W-:Y:S03]  /*ff40*/  HMMA.16816.F32.BF16 R128, R204, R134, R128 ;  /* 0x00000086cc80723c */ /* 0x000fe60000041880 */
[----:B------:R-:W2:Y:S01]  /*ff50*/  MUFU.EX2 R224, R208 ;  /* 0x000000d000e07308 */ /* 0x000ea20000000800 */
[----:B------:R-:W-:Y:S03]  /*ff60*/  FADD.FTZ R165, R153, R165 ;  /* 0x000000a599a57221 */ /* 0x000fe60000010000 */
[----:B------:R-:W-:Y:S01]  /*ff70*/  F2FP.BF16.PACK_AB R134, R223, R226 ;  /* 0x000000e2df86723e */ /* 0x000fe200000010ff */
[-C--:B------:R-:W-:Y:S05]  /*ff80*/  HMMA.16816.F32.BF16 R4, R136, R140.reuse, R4 ;  /* 0x0000008c8804723c */ /* 0x080fea0000041804 */
[----:B---3--:R-:W-:Y:S01]  /*ff90*/  F2FP.BF16.PACK_AB R135, R222, R225 ;  /* 0x000000e1de87723e */ /* 0x008fe200000010ff */
[----:B------:R-:W3:Y:S01]  /*ffa0*/  MUFU.EX2 R167, R221 ;  /* 0x000000dd00a77308 */ /* 0x000ee20000000800 */
[----:B------:R-:W-:Y:S02]  /*ffb0*/  F2FP.BF16.PACK_AB R204, R217, R212 ;  /* 0x000000d4d9cc723e */ /* 0x000fe400000010ff */
[----:B-1----:R-:W-:Y:S03]  /*ffc0*/  F2FP.BF16.PACK_AB R207, R197, R198 ;  /* 0x000000c6c5cf723e */ /* 0x002fe600000010ff */
[C---:B------:R-:W-:Y:S04]  /*ffd0*/  HMMA.16816.F32.BF16 R8, R132.reuse, R140, R8 ;  /* 0x0000008c8408723c */ /* 0x040fe80000041808 */
[----:B------:R1:W4:Y:S01]  /*ffe0*/  MUFU.EX2 R221, R209 ;  /* 0x000000d100dd7308 */ /* 0x0003220000000800 */
[----:B--2---:R-:W-:Y:S03]  /*fff0*/  F2FP.BF16.PACK_AB R205, R179, R224 ;  /* 0x000000e0b3cd723e */ /* 0x004fe600000010ff */
[-C--:B------:R-:W-:Y:S08]  /*10000*/  HMMA.16816.F32.BF16 R12, R132, R142.reuse, R12 ;  /* 0x0000008e840c723c */ /* 0x080ff0000004180c */
[C---:B------:R-:W-:Y:S01]  /*10010*/  HMMA.16816.F32.BF16 R16, R136.reuse, R142, R16 ;  /* 0x0000008e8810723c */ /* 0x040fe20000041810 */
[----:B------:R-:W2:Y:S03]  /*10020*/  LDSM.16.MT88.4 R140, [R243+0x800] ;  /* 0x00080000f38c783b */ /* 0x000ea60000004200 */
[----:B---3--:R-:W-:Y:S04]  /*10030*/  F2FP.BF16.PACK_AB R200, R167, R166 ;  /* 0x000000a6a7c8723e */ /* 0x008fe800000010ff */
[-C--:B------:R-:W-:Y:S01]  /*10040*/  HMMA.16816.F32.BF16 R20, R136, R144.reuse, R20 ;  /* 0x000000908814723c */ /* 0x080fe20000041814 */
[----:B-1----:R-:W-:Y:S03]  /*10050*/  LDSM.16.MT88.4 R208, [R246+0x3800] ;  /* 0x00380000f6d0783b */ /* 0x002fe60000004200 */
[----:B----4-:R-:W-:Y:S04]  /*10060*/  F2FP.BF16.PACK_AB R206, R221, R218 ;  /* 0x000000daddce723e */ /* 0x010fe800000010ff */
        /* <DEDUP_REMOVED lines=14> */
[-C--:B-1----:R-:W-:Y:S08]  /*10150*/  HMMA.16816.F32.BF16 R68, R136, R144.reuse, R68 ;  /* 0x000000908844723c */ /* 0x082ff00000041844 */
[C---:B------:R-:W-:Y:S08]  /*10160*/  HMMA.16816.F32.BF16 R72, R132.reuse, R144, R72 ;  /* 0x000000908448723c */ /* 0x040ff00000041848 */
[-C--:B------:R-:W-:Y:S08]  /*10170*/  HMMA.16816.F32.BF16 R76, R132, R146.reuse, R76 ;  /* 0x00000092844c723c */ /* 0x080ff0000004184c */
[C---:B------:R-:W-:Y:S01]  /*10180*/  HMMA.16816.F32.BF16 R80, R136.reuse, R146, R80 ;  /* 0x000000928850723c */ /* 0x040fe20000041850 */
[----:B------:R-:W1:Y:S07]  /*10190*/  LDSM.16.MT88.4 R144, [R243+0x2800] ;  /* 0x00280000f390783b */ /* 0x000e6e0000004200 */
[-C--:B---3--:R-:W-:Y:S08]  /*101a0*/  HMMA.16816.F32.BF16 R84, R136, R148.reuse, R84 ;  /* 0x000000948854723c */ /* 0x088ff00000041854 */
        /* <DEDUP_REMOVED lines=25> */
[-C--:B---3--:R-:W-:Y:S01]  /*10340*/  HMMA.16816.F32.BF16 R4, R132, R148.reuse, R4 ;  /* 0x000000948404723c */ /* 0x088fe20000041804 */
[----:B------:R-:W1:Y:S04]  /*10350*/  LDSM.16.MT88.4 R144, [R244+0x1000] ;  /* 0x00100000f490783b */ /* 0x000e680000004200 */
[----:B------:R-:W-:Y:S02]  /*10360*/  F2FP.BF16.PACK_AB R137, R229, R230 ;  /* 0x000000e6e589723e */ /* 0x000fe400000010ff */
[----:B------:R-:W-:Y:S02]  /*10370*/  F2FP.BF16.PACK_AB R139, R227, R228 ;  /* 0x000000e4e38b723e */ /* 0x000fe400000010ff */
[----:B------:R-:W-:Y:S05]  /*10380*/  LDSM.16.MT88.4 R156, [R245+0x3000] ;  /* 0x00300000f59c783b */ /* 0x000fea0000004200 */
        /* <DEDUP_REMOVED lines=45> */
[----:B--2---:R-:W-:Y:S02]  /*10660*/  FADD.FTZ R136, R160, R165 ;  /* 0x000000a5a0887221 */ /* 0x004fe40000010000 */
[-C--:B---3--:R-:W-:Y:S05]  /*10670*/  HMMA.16816.F32.BF16 R160, R200, R156.reuse, R4 ;  /* 0x0000009cc8a0723c */ /* 0x088fea0000041804 */
        /* <DEDUP_REMOVED lines=66> */
[C---:B------:R-:W-:Y:S08]  /*10aa0*/  HMMA.16816.F32.BF16 R96, R200.reuse, R6, R96 ;  /* 0x00000006c860723c */ /* 0x040ff00000041860 */
[-C--:B---3--:R-:W-:Y:S08]  /*10ab0*/  HMMA.16816.F32.BF16 R100, R200, R8.reuse, R100 ;  /* 0x00000008c864723c */ /* 0x088ff00000041864 */
        /* <DEDUP_REMOVED lines=11> */
[C---:B--2---:R-:W-:Y:S01]  /*10b70*/  ISETP.GT.AND P0, PT, R4.reuse, R5, PT ;  /* 0x000000050400720c */ /* 0x044fe20003f04270 */
[----:B------:R-:W-:Y:S01]  /*10b80*/  FADD.FTZ R5, R213, R220 ;  /* 0x000000dcd5057221 */ /* 0x000fe20000010000 */
[----:B------:R-:W-:Y:S04]  /*10b90*/  IADD3 R4, R4, -0x1, RZ ;  /* 0xffffffff04047810 */ /* 0x000fe80007ffe0ff */
[----:B------:R1:W-:Y:S04]  /*10ba0*/  STL [R1+0xe4], R5 ;  /* 0x0000e40501007387 */ /* 0x0003e80000100800 */
[----:B------:R1:W-:Y:S03]  /*10bb0*/  STL [R1+0xe8], R4 ;  /* 0x0000e80401007387 */ /* 0x0003e60000100800 */
[----:B-1----:R-:W-:-:S05]  /*10bc0*/  @P0 BRA `(.L_x_1255) ;  /* 0xffffb8b000000947 */ /* 0x002fca000383ffff */
.L_x_1248:
[----:B------:R-:W-:Y:S05]  /*10bd0*/  BRA.DIV ~URZ, `(.L_x_1256) ;  /* 0x000067a27f007947 */ /* 0x000fea000b800000 */
[----:B------:R-:W2:Y:S04]  /*10be0*/  LDL R4, [R1+0xe0] ;  /* 0x0000e00001047983 */ /* 0x000ea80000100800 */
[----:B--2---:R1:W2:Y:S02]  /*10bf0*/  SHFL.BFLY PT, R10, R4, 0x2, 0x1f ;  /* 0x0c401f00040a7f89 */ /* 0x0042a400000e0000 */
.L_x_1300:
[----:B-1----:R-:W3:Y:S02]  /*10c00*/  LDL.LU R4, [R1+0xe0] ;  /* 0x0000e00001047983 */ /* 0x002ee40000300800 */
[----:B--23--:R-:W-:Y:S01]  /*10c10*/  FADD.FTZ R10, R10, R4 ;  /* 0x000000040a0a7221 */ /* 0x00cfe20000010000 */
[----:B------:R-:W-:Y:S05]  /*10c20*/  BRA.DIV ~URZ, `(.L_x_1257) ;  /* 0x000067b27f007947 */ /* 0x000fea000b800000 */
[----:B------:R-:W2:Y:S04]  /*10c30*/  LDL.LU R6, [R1+0xe4] ;  /* 0x0000e40001067983 */ /* 0x000ea80000300800 */
[----:B------:R-:W1:Y:S04]  /*10c40*/  SHFL.BFLY PT, R5, R203, 0x2, 0x1f ;  /* 0x0c401f00cb057f89 */ /* 0x000e6800000e0000 */
[----:B------:R-:W3:Y:S01]  /*10c50*/  SHFL.BFLY PT, R4, R202, 0x2, 0x1f ;  /* 0x0c401f00ca047f89 */ /* 0x000ee200000e0000 */
[----:B-1----:R-:W-:-:S02]  /*10c60*/  FADD.FTZ R203, R5, R203 ;  /* 0x000000cb05cb7221 */ /* 0x002fc40000010000 */
[----:B---3--:R-:W-:-:S03]  /*10c70*/  FADD.FTZ R202, R4, R202 ;  /* 0x000000ca04ca7221 */ /* 0x008fc60000010000 */
[----:B------:R-:W1:Y:S04]  /*10c80*/  SHFL.BFLY PT, R8, R203, 0x1, 0x1f ;  /* 0x0c201f00cb087f89 */ /* 0x000e6800000e0000 */
[----:B------:R-:W-:Y:S01]  /*10c90*/  SHFL.BFLY PT, R4, R202, 0x1, 0x1f ;  /* 0x0c201f00ca047f89 */ /* 0x000fe200000e0000 */
[----:B-1----:R-:W-:-:S03]  /*10ca0*/  FADD.FTZ R8, R203, R8 ;  /* 0x00000008cb087221 */ /* 0x002fc60000010000 */
[----:B--2---:R-:W1:Y:S02]  /*10cb0*/  SHFL.BFLY PT, R9, R6, 0x2, 0x1f ;  /* 0x0c401f0006097f89 */ /* 0x004e6400000e0000 */
[----:B-1----:R-:W-:Y:S02]  /*10cc0*/  FADD.FTZ R9, R9, R6 ;  /* 0x0000000609097221 */ /* 0x002fe40000010000 */
[----:B------:R-:W1:Y:S04]  /*10cd0*/  SHFL.BFLY PT, R6, R10, 0x1, 0x1f ;  /* 0x0c201f000a067f89 */ /* 0x000e6800000e0000 */
[----:B------:R-:W2:Y:S01]  /*10ce0*/  SHFL.BFLY PT, R5, R9, 0x1, 0x1f ;  /* 0x0c201f0009057f89 */ /* 0x000ea200000e0000 */
[----:B-1----:R-:W-:Y:S02]  /*10cf0*/  FADD.FTZ R10, R10, R6 ;  /* 0x000000060a0a7221 */ /* 0x002fe40000010000 */
[----:B--2---:R-:W-:-:S05]  /*10d00*/  FADD.FTZ R9, R9, R5 ;  /* 0x0000000509097221 */ /* 0x004fca0000010000 */
.L_x_1301:
[----:B------:R-:W-:Y:S01]  /*10d10*/  FSETP.NE.FTZ.AND P2, PT, R9, RZ, PT ;  /* 0x000000ff0900720b */ /* 0x000fe20003f55000 */
[----:B------:R-:W-:Y:S01]  /*10d20*/  FADD.FTZ R4, R4, R202 ;  /* 0x000000ca04047221 */ /* 0x000fe20000010000 */
[----:B------:R-:W-:-:S02]  /*10d30*/  FSETP.NE.FTZ.AND P3, PT, R10, RZ, PT ;  /* 0x000000ff0a00720b */ /* 0x000fc40003f75000 */
[----:B------:R-:W-:Y:S02]  /*10d40*/  MOV R5, RZ ;  /* 0x000000ff00057202 */ /* 0x000fe40000000f00 */
[----:B------:R-:W-:Y:S02]  /*10d50*/  MOV R6, RZ ;  /* 0x000000ff00067202 */ /* 0x000fe40000000f00 */
[----:B------:R-:W-:Y:S02]  /*10d60*/  FSETP.NE.FTZ.AND P1, PT, R8, RZ, PT ;  /* 0x000000ff0800720b */ /* 0x000fe40003f35000 */
[----:B------:R-:W-:Y:S02]  /*10d70*/  FSETP.NE.FTZ.AND P0, PT, R4, RZ, PT ;  /* 0x000000ff0400720b */ /* 0x000fe40003f15000 */
[----:B------:R-:W-:Y:S01]  /*10d80*/  MOV R12, 0xff800000 ;  /* 0xff800000000c7802 */ /* 0x000fe20000000f00 */
[----:B------:R-:W1:Y:S01]  /*10d90*/  @P2 MUFU.RCP R5, R9 ;  /* 0x0000000900052308 */ /* 0x000e620000001000 */
[----:B------:R-:W-:-:S02]  /*10da0*/  @P2 MOV R13, 0x3f317218 ;  /* 0x3f317218000d2802 */ /* 0x000fc40000000f00 */
[----:B------:R-:W-:Y:S02]  /*10db0*/  @P3 MOV R14, 0x3f317218 ;  /* 0x3f317218000e3802 */ /* 0x000fe40000000f00 */
[----:B------:R-:W-:Y:S01]  /*10dc0*/  MOV R11, 0xff800000 ;  /* 0xff800000000b7802 */ /* 0x000fe20000000f00 */
[----:B------:R-:W-:Y:S02]  /*10dd0*/  @P2 FMUL.FTZ R13, R13, c[0x0][0x2d0] ;  /* 0x0000b4000d0d2a20 */ /* 0x000fe40000410000 */
[----:B------:R-:W2:Y:S01]  /*10de0*/  @P3 MUFU.RCP R6, R10 ;  /* 0x0000000a00063308 */ /* 0x000ea20000001000 */
[----:B------:R-:W-:Y:S02]  /*10df0*/  @P3 FMUL.FTZ R14, R14, c[0x0][0x2d0] ;  /* 0x0000b4000e0e3a20 */ /* 0x000fe40000410000 */
[----:B-1----:R-:W-:-:S05]  /*10e00*/  FMUL.FTZ R162, R5, R162 ;  /* 0x000000a205a27220 */ /* 0x002fca0000410000 */
[----:B------:R1:W3:Y:S01]  /*10e10*/  @P3 MUFU.LG2 R7, R10 ;  /* 0x0000000a00073308 */ /* 0x0002e20000000c00 */
[C---:B------:R-:W-:Y:S02]  /*10e20*/  FMUL.FTZ R163, R5.reuse, R163 ;  /* 0x000000a305a37220 */ /* 0x040fe40000410000 */
[C---:B------:R-:W-:Y:S02]  /*10e30*/  FMUL.FTZ R158, R5.reuse, R158 ;  /* 0x0000009e059e7220 */ /* 0x040fe40000410000 */
[C---:B------:R-:W-:Y:S02]  /*10e40*/  FMUL.FTZ R159, R5.reuse, R159 ;  /* 0x0000009f059f7220 */ /* 0x040fe40000410000 */
[C---:B------:R-:W-:Y:S01]  /*10e50*/  FMUL.FTZ R154, R5.reuse, R154 ;  /* 0x0000009a059a7220 */ /* 0x040fe20000410000 */
[----:B------:R-:W4:Y:S01]  /*10e60*/  @P2 MUFU.LG2 R9, R9 ;  /* 0x0000000900092308 */ /* 0x000f220000000c00 */
[C---:B------:R-:W-:Y:S02]  /*10e70*/  FMUL.FTZ R155, R5.reuse, R155 ;  /* 0x0000009b059b7220 */ /* 0x040fe40000410000 */
[----:B------:R-:W-:-:S02]  /*10e80*/  FMUL.FTZ R150, R5, R150 ;  /* 0x0000009605967220 */ /* 0x000fc40000410000 */
[C---:B------:R-:W-:Y:S02]  /*10e90*/  FMUL.FTZ R151, R5.reuse, R151 ;  /* 0x0000009705977220 */ /* 0x040fe40000410000 */
[C---:B------:R-:W-:Y:S01]  /*10ea0*/  FMUL.FTZ R146, R5.reuse, R146 ;  /* 0x0000009205927220 */ /* 0x040fe20000410000 */
[----:B-1----:R-:W-:Y:S01]  /*10eb0*/  MOV R10, 0xff800000 ;  /* 0xff800000000a7802 */ /* 0x002fe20000000f00 */
        /* <DEDUP_REMOVED lines=56> */
[----:B------:R-:W-:Y:S01]  /*11240*/  MOV R6, RZ ;  /* 0x000000ff00067202 */ /* 0x000fe20000000f00 */
[----:B------:R-:W-:Y:S01]  /*11250*/  @P1 FMUL.FTZ R15, R5, c[0x0][0x2d0] ;  /* 0x0000b400050f1a20 */ /* 0x000fe20000410000 */
[----:B------:R-:W-:Y:S01]  /*11260*/  MOV R5, RZ ;  /* 0x000000ff00057202 */ /* 0x000fe20000000f00 */
[----:B---3--:R-:W-:Y:S02]  /*11270*/  @P3 FMUL.FTZ R7, R7, 0.69314718246459960938 ;  /* 0x3f31721807073820 */ /* 0x008fe40000410000 */
[----:B----4-:R-:W-:Y:S01]  /*11280*/  @P2 FMUL.FTZ R9, R9, 0.69314718246459960938 ;  /* 0x3f31721809092820 */ /* 0x010fe20000410000 */
[----:B------:R-:W1:Y:S01]  /*11290*/  @P1 MUFU.RCP R6, R8 ;  /* 0x0000000800061308 */ /* 0x000e620000001000 */
[----:B------:R-:W-:Y:S01]  /*112a0*/  @P3 FFMA.FTZ R10, R14, R3, R7 ;  /* 0x000000030e0a3223 */ /* 0x000fe20000010007 */
[----:B------:R-:W-:Y:S01]  /*112b0*/  @P0 MOV R3, 0x3f317218 ;  /* 0x3f31721800030802 */ /* 0x000fe20000000f00 */
[----:B------:R-:W-:Y:S01]  /*112c0*/  @P2 FFMA.FTZ R11, R13, R2, R9 ;  /* 0x000000020d0b2223 */ /* 0x000fe20000010009 */
[----:B------:R-:W-:-:S03]  /*112d0*/  MOV R2, 0x1 ;  /* 0x0000000100027802 */ /* 0x000fc60000000f00 */
[----:B------:R-:W-:Y:S01]  /*112e0*/  @P0 FMUL.FTZ R3, R3, c[0x0][0x2d0] ;  /* 0x0000b40003030a20 */ /* 0x000fe20000410000 */
[----:B------:R-:W2:Y:S08]  /*112f0*/  @P1 MUFU.LG2 R8, R8 ;  /* 0x0000000800081308 */ /* 0x000eb00000000c00 */
[----:B------:R-:W-:Y:S01]  /*11300*/  @P0 MUFU.RCP R5, R4 ;  /* 0x0000000400050308 */ /* 0x000fe20000001000 */
[----:B-1----:R-:W-:-:S02]  /*11310*/  FMUL.FTZ R164, R6, R164 ;  /* 0x000000a406a47220 */ /* 0x002fc40000410000 */
[C---:B------:R-:W-:Y:S02]  /*11320*/  FMUL.FTZ R165, R6.reuse, R165 ;  /* 0x000000a506a57220 */ /* 0x040fe40000410000 */
[C---:B------:R-:W-:Y:S02]  /*11330*/  FMUL.FTZ R168, R6.reuse, R168 ;  /* 0x000000a806a87220 */ /* 0x040fe40000410000 */
[----:B------:R-:W-:Y:S01]  /*11340*/  FMUL.FTZ R169, R6, R169 ;  /* 0x000000a906a97220 */ /* 0x000fe20000410000 */
[----:B------:R-:W1:Y:S01]  /*11350*/  @P0 MUFU.LG2 R4, R4 ;  /* 0x0000000400040308 */ /* 0x000e620000000c00 */
[----:B--2---:R-:W-:Y:S02]  /*11360*/  @P1 FMUL.FTZ R8, R8, 0.69314718246459960938 ;  /* 0x3f31721808081820 */ /* 0x004fe40000410000 */
[C---:B------:R-:W-:Y:S02]  /*11370*/  FMUL.FTZ R172, R6.reuse, R172 ;  /* 0x000000ac06ac7220 */ /* 0x040fe40000410000 */
[----:B------:R-:W-:Y:S01]  /*11380*/  @P1 FFMA.FTZ R12, R15, R0, R8 ;  /* 0x000000000f0c1223 */ /* 0x000fe20000010008 */
[----:B------:R-:W-:Y:S01]  /*11390*/  MOV R0, 0xff800000 ;  /* 0xff80000000007802 */ /* 0x000fe20000000f00 */
[----:B------:R-:W-:-:S02]  /*113a0*/  FMUL.FTZ R173, R6, R173 ;  /* 0x000000ad06ad7220 */ /* 0x000fc40000410000 */
[C---:B------:R-:W-:Y:S02]  /*113b0*/  FMUL.FTZ R176, R6.reuse, R176 ;  /* 0x000000b006b07220 */ /* 0x040fe40000410000 */
[C---:B------:R-:W-:Y:S02]  /*113c0*/  FMUL.FTZ R177, R6.reuse, R177 ;  /* 0x000000b106b17220 */ /* 0x040fe40000410000 */
[C---:B------:R-:W-:Y:S02]  /*113d0*/  FMUL.FTZ R180, R6.reuse, R180 ;  /* 0x000000b406b47220 */ /* 0x040fe40000410000 */
[----:B------:R-:W-:Y:S02]  /*113e0*/  FMUL.FTZ R181, R6, R181 ;  /* 0x000000b506b57220 */ /* 0x000fe40000410000 */
[----:B-1----:R-:W-:Y:S02]  /*113f0*/  @P0 FMUL.FTZ R4, R4, 0.69314718246459960938 ;  /* 0x3f31721804040820 */ /* 0x002fe40000410000 */
        /* <DEDUP_REMOVED lines=53> */
[----:B------:R-:W-:Y:S02]  /*11750*/  FMUL.FTZ R127, R5, R127 ;  /* 0x0000007f057f7220 */ /* 0x000fe40000410000 */
[----:B------:R-:W-:-:S02]  /*11760*/  @P0 FFMA.FTZ R0, R3, R196, R4 ;  /* 0x000000c403000223 */ /* 0x000fc40000010004 */
.L_x_1203:
[----:B-1----:R1:W5:Y:S01]  /*11770*/  LDL R9, [R1+0x1c] ;  /* 0x00001c0001097983 */ /* 0x0023620000100800 */
[----:B------:R-:W-:Y:S03]  /*11780*/  BSSY B0, `(.L_x_1258) ;  /* 0x0000012000007945 */ /* 0x000fe60003800000 */
[----:B------:R-:W2:Y:S02]  /*11790*/  S2R R8, SR_TID.X ;  /* 0x0000000000087919 */ /* 0x000ea40000002100 */
[----:B--2---:R-:W-:-:S13]  /*117a0*/  LOP3.LUT P0, RZ, R8, 0x7f, RZ, 0xc0, !PT ;  /* 0x0000007f08ff7812 */ /* 0x004fda000780c0ff */
[----:B------:R-:W-:Y:S05]  /*117b0*/  @P0 BRA `(.L_x_1259) ;  /* 0x000000e000000947 */ /* 0x000fea0003800000 */
[----:B-1----:R-:W1:Y:S01]  /*117c0*/  S2R R3, SR_LANEID ;  /* 0x0000000000037919 */ /* 0x002e620000000000 */
[----:B------:R-:W-:Y:S01]  /*117d0*/  VOTEU.ANY UR4, UPT, PT ;  /* 0x0000000000047886 */ /* 0x000fe200038e0100 */
[----:B------:R-:W-:Y:S01]  /*117e0*/  IMAD.MOV.U32 R6, RZ, RZ, c[0x0][0x580] ;  /* 0x00016000ff067624 */ /* 0x000fe200078e00ff */
[----:B------:R-:W1:Y:S01]  /*117f0*/  FLO.U32 R5, UR4 ;  /* 0x0000000400057d00 */ /* 0x000e6200080e0000 */
[----:B------:R-:W-:-:S07]  /*11800*/  IMAD.MOV.U32 R7, RZ, RZ, c[0x0][0x584] ;  /* 0x00016100ff077624 */ /* 0x000fce00078e00ff */
[----:B------:R-:W2:Y:S01]  /*11810*/  POPC R4, UR4 ;  /* 0x0000000400047d09 */ /* 0x000ea20008000000 */
[----:B-1----:R-:W-:-:S13]  /*11820*/  ISETP.EQ.U32.AND P0, PT, R5, R3, PT ;  /* 0x000000030500720c */ /* 0x002fda0003f02070 */
[----:B--2---:R-:W2:Y:S04]  /*11830*/  @P0 ATOMG.E.ADD.STRONG.GPU PT, R4, [R6.64], R4 ;  /* 0x00000004060409a8 */ /* 0x004ea800081ee1c8 */
[----:B------:R-:W1:Y:S02]  /*11840*/  S2R R3, SR_LTMASK ;  /* 0x0000000000037919 */ /* 0x000e640000003900 */
[----:B-1----:R-:W-:-:S06]  /*11850*/  LOP3.LUT R3, R3, UR4, RZ, 0xc0, !PT ;  /* 0x0000000403037c12 */ /* 0x002fcc000f8ec0ff */
[----:B------:R-:W1:Y:S01]  /*11860*/  POPC R3, R3 ;  /* 0x0000000300037309 */ /* 0x000e620000000000 */
[----:B--2---:R-:W1:Y:S02]  /*11870*/  SHFL.IDX PT, R4, R4, R5, 0x1f ;  /* 0x00001f0504047589 */ /* 0x004e6400000e0000 */
[----:B-1---5:R-:W-:-:S05]  /*11880*/  IADD3 R9, R4, c[0x0][0xc], R3 ;  /* 0x0000030004097a10 */ /* 0x022fca0007ffe003 */
[----:B------:R1:W-:Y:S02]  /*11890*/  STL [R1+0x1c], R9 ;  /* 0x00001c0901007387 */ /* 0x0003e40000100800 */
.L_x_1259:
[----:B-1----:R-:W-:Y:S05]  /*118a0*/  BSYNC B0 ;  /* 0x0000000000007941 */ /* 0x002fea0003800000 */
.L_x_1258:
[----:B------:R-:W-:Y:S01]  /*118b0*/  PRMT R2, R2, 0x9910, RZ ;  /* 0x0000991002027816 */ /* 0x000fe200000000ff */
[----:B------:R-:W-:Y:S03]  /*118c0*/  BSSY B1, `(.L_x_1260) ;  /* 0x00001d7000017945 */ /* 0x000fe60003800000 */
[----:B------:R-:W-:Y:S01]  /*118d0*/  ISETP.NE.AND P0, PT, R2, RZ, PT ;  /* 0x000000ff0200720c */ /* 0x000fe20003f05270 */
[----:B-----5:R-:W-:-:S12]  /*118e0*/  IMAD.MOV.U32 R2, RZ, RZ, R9 ;  /* 0x000000ffff027224 */ /* 0x020fd800078e0009 */
[----:B------:R-:W-:Y:S05]  /*118f0*/  @!P0 BRA `(.L_x_1261) ;  /* 0x00001a7000008947 */ /* 0x000fea0003800000 */
[----:B------:R-:W-:Y:S01]  /*11900*/  WARPSYNC 0xffffffff ;  /* 0xffffffff00007948 */ /* 0x000fe20003800000 */
[----:B------:R-:W-:Y:S06]  /*11910*/  BAR.SYNC.DEFER_BLOCKING 0x1, 0x80 ;  /* 0x0042000000007b1d */ /* 0x000fec0000010000 */
[----:B------:R-:W-:Y:S05]  /*11920*/  BRA.CONV ~URZ, `(.L_x_1262) ;  /* 0x000000837f007947 */ /* 0x000fea000b800000 */
[----:B------:R-:W-:Y:S01]  /*11930*/  SHF.R.S32.HI R3, RZ, 0x1f, R8 ;  /* 0x0000001fff037819 */ /* 0x000fe20000011408 */
[----:B------:R-:W-:Y:S01]  /*11940*/  IMAD.MOV.U32 R6, RZ, RZ, RZ ;  /* 0x000000ffff067224 */ /* 0x000fe200078e00ff */
[----:B------:R-:W-:Y:S01]  /*11950*/  MOV R4, 0x119b0 ;  /* 0x000119b000047802 */ /* 0x000fe20000000f00 */
[----:B------:R-:W-:Y:S01]  /*11960*/  IMAD.MOV.U32 R5, RZ, RZ, 0x1f ;  /* 0x0000001fff057424 */ /* 0x000fe200078e00ff */
[----:B------:R-:W-:-:S04]  /*11970*/  LEA.HI R3, R3, R8, RZ, 0x7 ;  /* 0x0000000803037211 */ /* 0x000fc800078f38ff */
[----:B------:R-:W-:-:S05]  /*11980*/  SHF.R.S32.HI R3, RZ, 0x7, R3 ;  /* 0x00000007ff037819 */ /* 0x000fca0000011403 */
[----:B------:R-:W-:Y:S02]  /*11990*/  IMAD.MOV.U32 R7, RZ, RZ, R3 ;  /* 0x000000ffff077224 */ /* 0x000fe400078e0003 */
[----:B------:R-:W-:Y:S05]  /*119a0*/  CALL.REL.NOINC `($__internal_19_$__cuda_sm70_shflsync_idx_p) ;  /* 0x00005d4000007944 */ /* 0x000fea0003c00000 */
.L_x_1262:
[----:B------:R-:W2:Y:S04]  /*119b0*/  LDL.LU R6, [R1+0xb0] ;  /* 0x0000b00001067983 */ /* 0x000ea80000300800 */
[----:B------:R-:W3:Y:S04]  /*119c0*/  LDL R8, [R1+0x10] ;  /* 0x0000100001087983 */ /* 0x000ee80000100800 */
[----:B------:R-:W4:Y:S04]  /*119d0*/  LDL.LU R13, [R1+0xc4] ;  /* 0x0000c400010d7983 */ /* 0x000f280000300800 */
[----:B------:R-:W3:Y:S04]  /*119e0*/  LDL.LU R18, [R1+0xc0] ;  /* 0x0000c00001127983 */ /* 0x000ee80000300800 */
[----:B------:R-:W3:Y:S01]  /*119f0*/  LDL.LU R21, [R1+0xac] ;  /* 0x0000ac0001157983 */ /* 0x000ee20000300800 */
[----:B------:R-:W-:-:S03]  /*11a00*/  MOV R3, 0x1 ;  /* 0x0000000100037802 */ /* 0x000fc60000000f00 */
[----:B------:R-:W3:Y:S01]  /*11a10*/  LDL R20, [R1+0x14] ;  /* 0x0000140001147983 */ /* 0x000ee20000100800 */
[----:B------:R-:W-:-:S03]  /*11a20*/  ISETP.NE.AND P0, PT, R3, c[0x0][0x4e8], PT ;  /* 0x00013a0003007a0c */ /* 0x000fc60003f05270 */
[----:B------:R-:W1:Y:S04]  /*11a30*/  S2R R25, SR_TID.X ;  /* 0x0000000000197919 */ /* 0x000e680000002100 */
[----:B------:R2:W5:Y:S04]  /*11a40*/  LDL R55, [R1+0x54] ;  /* 0x0000540001377983 */ /* 0x0005680000100800 */
[----:B------:R2:W5:Y:S04]  /*11a50*/  LDL R54, [R1+0xc] ;  /* 0x00000c0001367983 */ /* 0x0005680000100800 */
[----:B------:R2:W5:Y:S04]  /*11a60*/  LDL R53, [R1+0x50] ;  /* 0x0000500001357983 */ /* 0x0005680000100800 */
[----:B------:R2:W5:Y:S04]  /*11a70*/  LDL R52, [R1+0x90] ;  /* 0x0000900001347983 */ /* 0x0005680000100800 */
[----:B------:R2:W5:Y:S01]  /*11a80*/  LDL R51, [R1+0x4c] ;  /* 0x00004c0001337983 */ /* 0x0005620000100800 */
[----:B-1----:R-:W-:-:S03]  /*11a90*/  SHF.R.S32.HI R24, RZ, 0x1f, R25 ;  /* 0x0000001fff187819 */ /* 0x002fc60000011419 */
[----:B------:R1:W5:Y:S01]  /*11aa0*/  LDL R50, [R1+0x8c] ;  /* 0x00008c0001327983 */ /* 0x0003620000100800 */
[----:B------:R-:W-:-:S03]  /*11ab0*/  LEA.HI R24, R24, R25, RZ, 0x5 ;  /* 0x0000001918187211 */ /* 0x000fc600078f28ff */
[----:B------:R1:W5:Y:S01]  /*11ac0*/  LDL R49, [R1+0x48] ;  /* 0x0000480001317983 */ /* 0x0003620000100800 */
[----:B------:R-:W-:-:S03]  /*11ad0*/  LOP3.LUT R24, R24, 0xffffffe0, RZ, 0xc0, !PT ;  /* 0xffffffe018187812 */ /* 0x000fc600078ec0ff */
[----:B------:R1:W5:Y:S01]  /*11ae0*/  LDL R48, [R1+0x88] ;  /* 0x0000880001307983 */ /* 0x0003620000100800 */
[----:B------:R-:W-:-:S03]  /*11af0*/  IADD3 R24, -R24, R25, RZ ;  /* 0x0000001918187210 */ /* 0x000fc60007ffe1ff */
[----:B------:R1:W5:Y:S01]  /*11b00*/  LDL R47, [R1+0x44] ;  /* 0x00004400012f7983 */ /* 0x0003620000100800 */
[----:B------:R-:W-:-:S03]  /*11b10*/  LOP3.LUT P1, RZ, R24, 0x3, RZ, 0xc0, !PT ;  /* 0x0000000318ff7812 */ /* 0x000fc6000782c0ff */
        /* <DEDUP_REMOVED lines=23> */
[----:B------:R-:W-:-:S02]  /*11c90*/  ULDC UR5, c[0x0][0x4e8] ;  /* 0x00013a0000057ab9 */ /* 0x000fc40000000800 */
[----:B------:R-:W-:Y:S02]  /*11ca0*/  ULDC UR4, c[0x0][0x388] ;  /* 0x0000e20000047ab9 */ /* 0x000fe40000000800 */
[----:B------:R-:W-:Y:S01]  /*11cb0*/  UIMAD UR4, UR5, UR4, URZ ;  /* 0x00000004050472a4 */ /* 0x000fe2000f8e023f */
[----:B------:R-:W-:Y:S01]  /*11cc0*/  BSSY B0, `(.L_x_1263) ;  /* 0x000009b000007945 */ /* 0x000fe20003800000 */
[----:B--2---:R-:W-:Y:S01]  /*11cd0*/  SHF.R.S32.HI R16, RZ, 0x1f, R6 ;  /* 0x0000001fff107819 */ /* 0x004fe20000011406 */
[----:B------:R-:W-:-:S04]  /*11ce0*/  IMAD.WIDE.U32 R4, R6, c[0x0][0x4d0], RZ ;  /* 0x0001340006047a25 */ /* 0x000fc800078e00ff */
[C---:B------:R-:W-:Y:S02]  /*11cf0*/  IMAD R14, R16.reuse, c[0x0][0x4d0], RZ ;  /* 0x00013400100e7a24 */ /* 0x040fe400078e02ff */
[----:B------:R-:W-:Y:S02]  /*11d00*/  IMAD R16, R16, c[0x0][0x438], RZ ;  /* 0x00010e0010107a24 */ /* 0x000fe400078e02ff */
[C---:B------:R-:W-:Y:S02]  /*11d10*/  IMAD R14, R6.reuse, c[0x0][0x4d4], R14 ;  /* 0x00013500060e7a24 */ /* 0x040fe400078e020e */
[C---:B------:R-:W-:Y:S02]  /*11d20*/  IMAD R16, R6.reuse, c[0x0][0x43c], R16 ;  /* 0x00010f0006107a24 */ /* 0x040fe400078e0210 */
[----:B------:R-:W-:Y:S01]  /*11d30*/  IMAD.WIDE.U32 R6, R6, c[0x0][0x438], RZ ;  /* 0x00010e0006067a25 */ /* 0x000fe200078e00ff */
[----:B------:R-:W-:Y:S02]  /*11d40*/  IADD3 R15, R5, R14, RZ ;  /* 0x0000000e050f7210 */ /* 0x000fe40007ffe0ff */
[----:B----4-:R-:W-:Y:S01]  /*11d50*/  SHF.R.S32.HI R5, RZ, 0x1f, R13 ;  /* 0x0000001fff057819 */ /* 0x010fe2000001140d */
[----:B------:R-:W-:Y:S01]  /*11d60*/  IMAD.IADD R17, R7, 0x1, R16 ;  /* 0x0000000107117824 */ /* 0x000fe200078e0210 */
[----:B------:R-:W-:Y:S01]  /*11d70*/  MOV R14, R4 ;  /* 0x00000004000e7202 */ /* 0x000fe20000000f00 */
[----:B---3--:R-:W-:Y:S01]  /*11d80*/  IMAD.IADD R4, R8, 0x1, R21 ;  /* 0x0000000108047824 */ /* 0x008fe200078e0215 */
[----:B------:R-:W-:Y:S01]  /*11d90*/  MOV R16, R6 ;  /* 0x0000000600107202 */ /* 0x000fe20000000f00 */
[----:B------:R-:W-:-:S02]  /*11da0*/  IMAD R6, R5, c[0x0][0x4d8], RZ ;  /* 0x0001360005067a24 */ /* 0x000fc400078e02ff */
[----:B------:R-:W-:Y:S01]  /*11db0*/  IMAD R5, R5, c[0x0][0x440], RZ ;  /* 0x0001100005057a24 */ /* 0x000fe200078e02ff */
[----:B------:R-:W-:Y:S01]  /*11dc0*/  MOV R7, R4 ;  /* 0x0000000400077202 */ /* 0x000fe20000000f00 */
[----:B------:R-:W-:-:S04]  /*11dd0*/  @P0 IMAD.HI.U32 R8, R4, c[0x0][0x4ec], RZ ;  /* 0x00013b0004080a27 */ /* 0x000fc800078e00ff */
[----:B------:R-:W-:Y:S01]  /*11de0*/  IMAD.MOV.U32 R9, RZ, RZ, R4 ;  /* 0x000000ffff097224 */ /* 0x000fe200078e0004 */
[----:B------:R-:W-:Y:S01]  /*11df0*/  @P0 SHF.R.U32.HI R9, RZ, c[0x0][0x4f0], R8 ;  /* 0x00013c00ff090a19 */ /* 0x000fe20000011608 */
[C---:B------:R-:W-:Y:S02]  /*11e00*/  IMAD R5, R13.reuse, c[0x0][0x444], R5 ;  /* 0x000111000d057a24 */ /* 0x040fe400078e0205 */
[----:B------:R-:W-:-:S04]  /*11e10*/  IMAD.WIDE.U32 R16, R13, c[0x0][0x440], R16 ;  /* 0x000110000d107a25 */ /* 0x000fc800078e0010 */
[----:B------:R-:W-:Y:S02]  /*11e20*/  IMAD R6, R13, c[0x0][0x4dc], R6 ;  /* 0x000137000d067a24 */ /* 0x000fe400078e0206 */
[----:B------:R-:W-:Y:S01]  /*11e30*/  @P0 IMAD.HI.U32 R3, R4, c[0x0][0x4ec], RZ ;  /* 0x00013b0004030a27 */ /* 0x000fe200078e00ff */
[----:B------:R-:W-:-:S03]  /*11e40*/  IADD3 R17, R17, R5, RZ ;  /* 0x0000000511117210 */ /* 0x000fc60007ffe0ff */
[----:B------:R-:W-:Y:S01]  /*11e50*/  IMAD.WIDE.U32 R14, R13, c[0x0][0x4d8], R14 ;  /* 0x000136000d0e7a25 */ /* 0x000fe200078e000e */
[----:B------:R-:W-:Y:S02]  /*11e60*/  SHF.R.S32.HI R13, RZ, 0x1f, R18 ;  /* 0x0000001fff0d7819 */ /* 0x000fe40000011412 */
[----:B------:R-:W-:Y:S01]  /*11e70*/  @P0 SHF.R.U32.HI R7, RZ, c[0x0][0x4f0], R3 ;  /* 0x00013c00ff070a19 */ /* 0x000fe20000011603 */
[----:B------:R-:W-:Y:S02]  /*11e80*/  IMAD.IADD R15, R15, 0x1, R6 ;  /* 0x000000010f0f7824 */ /* 0x000fe400078e0206 */
[----:B------:R-:W-:Y:S02]  /*11e90*/  IMAD.MOV R5, RZ, RZ, -R9 ;  /* 0x000000ffff057224 */ /* 0x000fe400078e0a09 */
[C---:B------:R-:W-:Y:S02]  /*11ea0*/  IMAD R3, R13.reuse, c[0x0][0x4e0], RZ ;  /* 0x000138000d037a24 */ /* 0x040fe400078e02ff */
[----:B------:R-:W-:-:S02]  /*11eb0*/  IMAD R13, R13, c[0x0][0x448], RZ ;  /* 0x000112000d0d7a24 */ /* 0x000fc400078e02ff */
[----:B------:R-:W-:Y:S02]  /*11ec0*/  IMAD R5, R5, c[0x0][0x4e8], R4 ;  /* 0x00013a0005057a24 */ /* 0x000fe400078e0204 */
[----:B------:R-:W-:Y:S01]  /*11ed0*/  IMAD.WIDE.U32 R14, R18, c[0x0][0x4e0], R14 ;  /* 0x00013800120e7a25 */ /* 0x000fe200078e000e */
[----:B------:R-:W-:-:S03]  /*11ee0*/  SHF.R.S32.HI R8, RZ, 0x1f, R9 ;  /* 0x0000001fff087819 */ /* 0x000fc60000011409 */
[C---:B------:R-:W-:Y:S02]  /*11ef0*/  IMAD R3, R18.reuse, c[0x0][0x4e4], R3 ;  /* 0x0001390012037a24 */ /* 0x040fe400078e0203 */
[C---:B------:R-:W-:Y:S01]  /*11f00*/  IMAD R13, R18.reuse, c[0x0][0x44c], R13 ;  /* 0x00011300120d7a24 */ /* 0x040fe200078e020d */
[----:B------:R-:W-:Y:S01]  /*11f10*/  IADD3 R14, P0, R9, R14, RZ ;  /* 0x0000000e090e7210 */ /* 0x000fe20007f1e0ff */
[----:B------:R-:W-:Y:S01]  /*11f20*/  IMAD.WIDE.U32 R18, R18, c[0x0][0x448], R16 ;  /* 0x0001120012127a25 */ /* 0x000fe200078e0010 */
[----:B------:R-:W-:Y:S02]  /*11f30*/  SHF.R.S32.HI R16, RZ, 0x1f, R5 ;  /* 0x0000001fff107819 */ /* 0x000fe40000011405 */
[----:B------:R-:W-:-:S03]  /*11f40*/  IADD3.X R15, R8, R15, R3, P0, !PT ;  /* 0x0000000f080f7210 */ /* 0x000fc600007fe403 */
[----:B------:R-:W-:Y:S01]  /*11f50*/  IMAD R16, R16, c[0x0][0x4c8], RZ ;  /* 0x0001320010107a24 */ /* 0x000fe200078e02ff */
[----:B------:R-:W-:Y:S01]  /*11f60*/  SHF.R.S32.HI R6, RZ, 0x1f, R7 ;  /* 0x0000001fff067819 */ /* 0x000fe20000011407 */
[----:B------:R-:W-:-:S04]  /*11f70*/  IMAD.WIDE.U32 R8, R5, c[0x0][0x4c8], R14 ;  /* 0x0001320005087a25 */ /* 0x000fc800078e000e */
[----:B------:R-:W-:Y:S01]  /*11f80*/  IMAD R16, R5, c[0x0][0x4cc], R16 ;  /* 0x0001330005107a24 */ /* 0x000fe200078e0210 */
[----:B------:R-:W-:Y:S01]  /*11f90*/  IADD3 R19, R19, R13, RZ ;  /* 0x0000000d13137210 */ /* 0x000fe20007ffe0ff */
[----:B------:R-:W-:Y:S01]  /*11fa0*/  IMAD.MOV R3, RZ, RZ, -R7 ;  /* 0x000000ffff037224 */ /* 0x000fe200078e0a07 */
[----:B------:R-:W-:Y:S01]  /*11fb0*/  LEA R14, P0, R8, c[0x0][0x4a8], 0x2 ;  /* 0x00012a00080e7a11 */ /* 0x000fe200078010ff */
[----:B------:R-:W-:Y:S02]  /*11fc0*/  IMAD.IADD R16, R9, 0x1, R16 ;  /* 0x0000000109107824 */ /* 0x000fe400078e0210 */
[----:B------:R-:W-:Y:S02]  /*11fd0*/  IMAD R6, R6, c[0x0][0x430], RZ ;  /* 0x00010c0006067a24 */ /* 0x000fe400078e02ff */
[----:B------:R-:W-:Y:S01]  /*11fe0*/  IMAD R4, R3, c[0x0][0x4e8], R4 ;  /* 0x00013a0003047a24 */ /* 0x000fe200078e0204 */
[----:B------:R-:W-:Y:S01]  /*11ff0*/  LEA.HI.X R3, R8, c[0x0][0x4ac], R16, 0x2, P0 ;  /* 0x00012b0008037a11 */ /* 0x000fe200000f1410 */
[----:B------:R-:W-:-:S02]  /*12000*/  IMAD R6, R7, c[0x0][0x434], R6 ;  /* 0x00010d0007067a24 */ /* 0x000fc400078e0206 */
[----:B------:R-:W-:-:S04]  /*12010*/  IMAD.WIDE.U32 R18, R7, c[0x0][0x430], R18 ;  /* 0x00010c0007127a25 */ /* 0x000fc800078e0012 */
[----:B------:R-:W-:Y:S01]  /*12020*/  IMAD.IADD R5, R20, 0x1, R21 ;  /* 0x0000000114057824 */ /* 0x000fe200078e0215 */
[----:B------:R-:W-:Y:S01]  /*12030*/  IADD3 R23, R19, R6, RZ ;  /* 0x0000000613177210 */ /* 0x000fe20007ffe0ff */
[----:B------:R-:W-:Y:S01]  /*12040*/  SHFL.IDX PT, R20, R14, RZ, 0x1c1f ;  /* 0x001c1fff0e147589 */ /* 0x000fe200000e0000 */
[----:B------:R-:W-:-:S03]  /*12050*/  MOV R22, R18 ;  /* 0x0000001200167202 */ /* 0x000fc60000000f00 */
[----:B------:R-:W2:Y:S04]  /*12060*/  SHFL.IDX PT, R21, R3, RZ, 0x1c1f ;  /* 0x001c1fff03157589 */ /* 0x000ea800000e0000 */
[----:B------:R-:W-:Y:S04]  /*12070*/  SHFL.IDX PT, R18, R14, 0x1, 0x1c1f ;  /* 0x003c1f000e127f89 */ /* 0x000fe800000e0000 */
[----:B------:R-:W3:Y:S01]  /*12080*/  SHFL.IDX PT, R19, R3, 0x1, 0x1c1f ;  /* 0x003c1f0003137f89 */ /* 0x000ee200000e0000 */
[C---:B------:R-:W-:Y:S02]  /*12090*/  IADD3 R8, R5.reuse, 0x8, RZ ;  /* 0x0000000805087810 */ /* 0x040fe40007ffe0ff */
[----:B------:R-:W-:Y:S01]  /*120a0*/  ISETP.GE.OR P4, PT, R5, UR4, P1 ;  /* 0x0000000405007c0c */ /* 0x000fe20008f86670 */
[----:B------:R-:W-:Y:S01]  /*120b0*/  SHFL.IDX PT, R16, R14, 0x2, 0x1c1f ;  /* 0x005c1f000e107f89 */ /* 0x000fe200000e0000 */
[----:B------:R-:W-:-:S03]  /*120c0*/  ISETP.GE.OR P3, PT, R8, UR4, P1 ;  /* 0x0000000408007c0c */ /* 0x000fc60008f66670 */
[----:B------:R-:W4:Y:S01]  /*120d0*/  SHFL.IDX PT, R17, R3, 0x2, 0x1c1f ;  /* 0x005c1f0003117f89 */ /* 0x000f2200000e0000 */
[----:B------:R-:W-:-:S03]  /*120e0*/  SHF.R.S32.HI R6, RZ, 0x1f, R4 ;  /* 0x0000001fff067819 */ /* 0x000fc60000011404 */
[----:B------:R-:W-:Y:S04]  /*120f0*/  SHFL.IDX PT, R14, R14, 0x3, 0x1c1f ;  /* 0x007c1f000e0e7f89 */ /* 0x000fe800000e0000 */
[----:B------:R1:W4:Y:S01]  /*12100*/  SHFL.IDX PT, R15, R3, 0x3, 0x1c1f ;  /* 0x007c1f00030f7f89 */ /* 0x00032200000e0000 */
[----:B------:R-:W-:Y:S01]  /*12110*/  IADD3 R7, R5, 0x40, RZ ;  /* 0x0000004005077810 */ /* 0x000fe20007ffe0ff */
[----:B------:R-:W-:Y:S02]  /*12120*/  IMAD.WIDE.U32 R22, R4, c[0x0][0x428], R22 ;  /* 0x00010a0004167a25 */ /* 0x000fe400078e0016 */
[----:B--2---:R2:W-:Y:S01]  /*12130*/  @!P4 ST.E [R20.64], R10 ;  /* 0x0000000a1400c985 */ /* 0x0045e2000c101908 */
[----:B------:R-:W-:-:S03]  /*12140*/  ISETP.GE.OR P2, PT, R7, UR4, P1 ;  /* 0x0000000407007c0c */ /* 0x000fc60008f46670 */
[----:B---3--:R2:W-:Y:S01]  /*12150*/  @!P3 ST.E [R18.64], R11 ;  /* 0x0000000b1200b985 */ /* 0x0085e2000c101908 */
[C---:B------:R-:W-:Y:S01]  /*12160*/  ISETP.GE.AND P3, PT, R5.reuse, UR4, PT ;  /* 0x0000000405007c0c */ /* 0x040fe2000bf66270 */
[----:B-1----:R-:W-:Y:S01]  /*12170*/  IMAD R3, R6, c[0x0][0x428], RZ ;  /* 0x00010a0006037a24 */ /* 0x002fe200078e02ff */
[----:B------:R-:W-:-:S03]  /*12180*/  IADD3 R6, R5, 0x48, RZ ;  /* 0x0000004805067810 */ /* 0x000fc60007ffe0ff */
[----:B------:R-:W-:Y:S01]  /*12190*/  IMAD R3, R4, c[0x0][0x42c], R3 ;  /* 0x00010b0004037a24 */ /* 0x000fe200078e0203 */
[----:B------:R-:W-:Y:S02]  /*121a0*/  ISETP.GE.OR P1, PT, R6, UR4, P1 ;  /* 0x0000000406007c0c */ /* 0x000fe40008f26670 */
[C---:B------:R-:W-:Y:S01]  /*121b0*/  LEA R4, P0, R22.reuse, c[0x0][0x400], 0x2 ;  /* 0x0001000016047a11 */ /* 0x040fe200078010ff */
[----:B------:R-:W-:Y:S01]  /*121c0*/  IMAD.IADD R3, R23, 0x1, R3 ;  /* 0x0000000117037824 */ /* 0x000fe200078e0203 */
[----:B----4-:R2:W-:Y:S04]  /*121d0*/  @!P2 ST.E [R16.64], R12 ;  /* 0x0000000c1000a985 */ /* 0x0105e8000c101908 */
[----:B------:R-:W-:Y:S01]  /*121e0*/  LEA.HI.X R3, R22, c[0x0][0x404], R3, 0x2, P0 ;  /* 0x0001010016037a11 */ /* 0x000fe200000f1403 */
[----:B------:R2:W1:Y:S01]  /*121f0*/  SHFL.IDX PT, R9, R4, RZ, 0x1c1f ;  /* 0x001c1fff04097589 */ /* 0x00046200000e0000 */
[----:B------:R-:W-:-:S02]  /*12200*/  ISETP.GE.AND P2, PT, R8, UR4, PT ;  /* 0x0000000408007c0c */ /* 0x000fc4000bf46270 */
[----:B------:R-:W-:Y:S01]  /*12210*/  ISETP.GE.AND P0, PT, R6, UR4, PT ;  /* 0x0000000406007c0c */ /* 0x000fe2000bf06270 */
[----:B------:R2:W-:Y:S01]  /*12220*/  @!P1 ST.E [R14.64], R0 ;  /* 0x000000000e009985 */ /* 0x0005e2000c101908 */
[----:B------:R-:W-:-:S03]  /*12230*/  ISETP.GE.AND P1, PT, R7, UR4, PT ;  /* 0x0000000407007c0c */ /* 0x000fc6000bf26270 */
[----:B------:R2:W3:Y:S01]  /*12240*/  SHFL.IDX PT, R10, R3, RZ, 0x1c1f ;  /* 0x001c1fff030a7589 */ /* 0x0004e200000e0000 */
[----:B------:R-:W-:Y:S05]  /*12250*/  @P3 BRA `(.L_x_1264) ;  /* 0x0000041000003947 */ /* 0x000fea0003800000 */
[----:B-----5:R-:W-:Y:S02]  /*12260*/  ISETP.GE.AND P5, PT, R54, c[0x0][0x3c8], PT ;  /* 0x0000f20036007a0c */ /* 0x020fe40003fa6270 */
[----:B------:R-:W-:Y:S02]  /*12270*/  ISETP.GE.AND P4, PT, R52, c[0x0][0x3c8], PT ;  /* 0x0000f20034007a0c */ /* 0x000fe40003f86270 */
[----:B------:R-:W-:-:S09]  /*12280*/  ISETP.GE.AND P6, PT, R28, c[0x0][0x3c8], PT ;  /* 0x0000f2001c007a0c */ /* 0x000fd20003fc6270 */
[----:B-1----:R-:W-:-:S04]  /*12290*/  @!P5 LEA R6, P3, R54, R9, 0x2 ;  /* 0x000000093606d211 */ /* 0x002fc800078610ff */
[----:B---3--:R-:W-:Y:S02]  /*122a0*/  @!P5 LEA.HI.X R7, R54, R10, R55, 0x2, P3 ;  /* 0x0000000a3607d211 */ /* 0x008fe400018f1437 */
[----:B------:R-:W-:-:S03]  /*122b0*/  ISETP.GE.AND P3, PT, R50, c[0x0][0x3c8], PT ;  /* 0x0000f20032007a0c */ /* 0x000fc60003f66270 */
[----:B------:R1:W-:Y:S02]  /*122c0*/  @!P5 ST.E.64 [R6.64], R160 ;  /* 0x000000a00600d985 */ /* 0x0003e4000c101b08 */
[----:B-1----:R-:W-:-:S04]  /*122d0*/  @!P4 LEA R6, P5, R52, R9, 0x2 ;  /* 0x000000093406c211 */ /* 0x002fc800078a10ff */
[----:B------:R-:W-:Y:S02]  /*122e0*/  @!P4 LEA.HI.X R7, R52, R10, R53, 0x2, P5 ;  /* 0x0000000a3407c211 */ /* 0x000fe400028f1435 */
        /* <DEDUP_REMOVED lines=41> */
[----:B------:R1:W-:Y:S01]  /*12580*/  @!P3 ST.E.64 [R6.64], R96 ;  /* 0x000000600600b985 */ /* 0x0003e2000c101b08 */
[----:B--2---:R-:W-:-:S04]  /*12590*/  @!P5 LEA R14, P3, R30, R9, 0x2 ;  /* 0x000000091e0ed211 */ /* 0x004fc800078610ff */
[----:B------:R-:W-:Y:S02]  /*125a0*/  @!P5 LEA.HI.X R15, R30, R10, R31, 0x2, P3 ;  /* 0x0000000a1e0fd211 */ /* 0x000fe400018f141f */
[----:B------:R-:W-:Y:S02]  /*125b0*/  ISETP.GE.AND P5, PT, R26, c[0x0][0x3c8], PT ;  /* 0x0000f2001a007a0c */ /* 0x000fe40003fa6270 */
[----:B------:R-:W-:-:S04]  /*125c0*/  @!P6 LEA R12, P3, R28, R9, 0x2 ;  /* 0x000000091c0ce211 */ /* 0x000fc800078610ff */
[----:B------:R-:W-:-:S07]  /*125d0*/  @!P6 LEA.HI.X R13, R28, R10, R29, 0x2, P3 ;  /* 0x0000000a1c0de211 */ /* 0x000fce00018f141d */
[----:B-1----:R-:W-:-:S04]  /*125e0*/  @!P5 LEA R6, P3, R26, R9, 0x2 ;  /* 0x000000091a06d211 */ /* 0x002fc800078610ff */
[----:B------:R-:W-:Y:S02]  /*125f0*/  @!P5 LEA.HI.X R7, R26, R10, R27, 0x2, P3 ;  /* 0x0000000a1a07d211 */ /* 0x000fe400018f141b */
[----:B------:R-:W-:-:S04]  /*12600*/  @!P4 LEA R8, P3, R24, R9, 0x2 ;  /* 0x000000091808c211 */ /* 0x000fc800078610ff */
[----:B------:R-:W-:Y:S02]  /*12610*/  @!P4 LEA.HI.X R9, R24, R10, R25, 0x2, P3 ;  /* 0x0000000a1809c211 */ /* 0x000fe400018f1419 */
[----:B------:R-:W-:-:S13]  /*12620*/  ISETP.GE.AND P3, PT, R30, c[0x0][0x3c8], PT ;  /* 0x0000f2001e007a0c */ /* 0x000fda0003f66270 */
[----:B------:R1:W-:Y:S04]  /*12630*/  @!P3 ST.E.64 [R14.64], R100 ;  /* 0x000000640e00b985 */ /* 0x0003e8000c101b08 */
[----:B------:R1:W-:Y:S04]  /*12640*/  @!P6 ST.E.64 [R12.64], R112 ;  /* 0x000000700c00e985 */ /* 0x0003e8000c101b08 */
[----:B------:R1:W-:Y:S04]  /*12650*/  @!P5 ST.E.64 [R6.64], R116 ;  /* 0x000000740600d985 */ /* 0x0003e8000c101b08 */
[----:B------:R1:W-:Y:S02]  /*12660*/  @!P4 ST.E.64 [R8.64], R128 ;  /* 0x000000800800c985 */ /* 0x0003e4000c101b08 */
.L_x_1264:
[----:B------:R-:W-:Y:S05]  /*12670*/  BSYNC B0 ;  /* 0x0000000000007941 */ /* 0x000fea0003800000 */
.L_x_1263:
[----:B------:R4:W2:Y:S01]  /*12680*/  SHFL.IDX PT, R5, R3, 0x1, 0x1c1f ;  /* 0x003c1f0003057f89 */ /* 0x0008a200000e0000 */
[----:B------:R-:W-:Y:S03]  /*12690*/  BSSY B0, `(.L_x_1265) ;  /* 0x0000043000007945 */ /* 0x000fe60003800000 */
[----:B--2---:R4:W2:Y:S01]  /*126a0*/  SHFL.IDX PT, R0, R4, 0x1, 0x1c1f ;  /* 0x003c1f0004007f89 */ /* 0x0048a200000e0000 */
[----:B------:R-:W-:Y:S05]  /*126b0*/  @P2 BRA `(.L_x_1266) ;  /* 0x0000040000002947 */ /* 0x000fea0003800000 */
[----:B-----5:R-:W-:Y:S02]  /*126c0*/  ISETP.GE.AND P5, PT, R54, c[0x0][0x3c8], PT ;  /* 0x0000f20036007a0c */ /* 0x020fe40003fa6270 */
[----:B------:R-:W-:-:S02]  /*126d0*/  ISETP.GE.AND P2, PT, R52, c[0x0][0x3c8], PT ;  /* 0x0000f20034007a0c */ /* 0x000fc40003f46270 */
[----:B------:R-:W-:-:S09]  /*126e0*/  ISETP.GE.AND P3, PT, R50, c[0x0][0x3c8], PT ;  /* 0x0000f20032007a0c */ /* 0x000fd20003f66270 */
[----:B-12---:R-:W-:-:S04]  /*126f0*/  @!P5 LEA R8, P4, R54, R0, 0x2 ;  /* 0x000000003608d211 */ /* 0x006fc800078810ff */
[----:B------:R-:W-:Y:S02]  /*12700*/  @!P5 LEA.HI.X R9, R54, R5, R55, 0x2, P4 ;  /* 0x000000053609d211 */ /* 0x000fe400020f1437 */
[----:B------:R-:W-:-:S03]  /*12710*/  @!P2 LEA R6, P4, R52, R0, 0x2 ;  /* 0x000000003406a211 */ /* 0x000fc600078810ff */
[----:B------:R1:W-:Y:S01]  /*12720*/  @!P5 ST.E.64 [R8.64], R162 ;  /* 0x000000a20800d985 */ /* 0x0003e2000c101b08 */
[----:B------:R-:W-:Y:S02]  /*12730*/  ISETP.GE.AND P5, PT, R48, c[0x0][0x3c8], PT ;  /* 0x0000f20030007a0c */ /* 0x000fe40003fa6270 */
[----:B------:R-:W-:-:S05]  /*12740*/  @!P2 LEA.HI.X R7, R52, R5, R53, 0x2, P4 ;  /* 0x000000053407a211 */ /* 0x000fca00020f1435 */
[----:B------:R2:W-:Y:S01]  /*12750*/  @!P2 ST.E.64 [R6.64], R158 ;  /* 0x0000009e0600a985 */ /* 0x0005e2000c101b08 */
[----:B------:R-:W-:Y:S02]  /*12760*/  ISETP.GE.AND P2, PT, R46, c[0x0][0x3c8], PT ;  /* 0x0000f2002e007a0c */ /* 0x000fe40003f46270 */
[----:B-1----:R-:W-:-:S04]  /*12770*/  @!P3 LEA R8, P4, R50, R0, 0x2 ;  /* 0x000000003208b211 */ /* 0x002fc800078810ff */
[----:B------:R-:W-:Y:S02]  /*12780*/  @!P3 LEA.HI.X R9, R50, R5, R51, 0x2, P4 ;  /* 0x000000053209b211 */ /* 0x000fe400020f1433 */
[----:B--2---:R-:W-:-:S03]  /*12790*/  @!P5 LEA R6, P4, R48, R0, 0x2 ;  /* 0x000000003006d211 */ /* 0x004fc600078810ff */
        /* <DEDUP_REMOVED lines=35> */
[----:B------:R-:W-:Y:S01]  /*129d0*/  @!P3 ST.E.64 [R6.64], R98 ;  /* 0x000000620600b985 */ /* 0x000fe2000c101b08 */
[----:B------:R-:W-:Y:S02]  /*129e0*/  ISETP.GE.AND P3, PT, R26, c[0x0][0x3c8], PT ;  /* 0x0000f2001a007a0c */ /* 0x000fe40003f66270 */
[----:B-1----:R-:W-:-:S04]  /*129f0*/  @!P5 LEA R8, P2, R30, R0, 0x2 ;  /* 0x000000001e08d211 */ /* 0x002fc800078410ff */
[----:B------:R-:W-:Y:S02]  /*12a00*/  @!P5 LEA.HI.X R9, R30, R5, R31, 0x2, P2 ;  /* 0x000000051e09d211 */ /* 0x000fe400010f141f */
[----:B------:R-:W-:-:S03]  /*12a10*/  ISETP.GE.AND P2, PT, R24, c[0x0][0x3c8], PT ;  /* 0x0000f20018007a0c */ /* 0x000fc60003f46270 */
[----:B------:R1:W-:Y:S02]  /*12a20*/  @!P5 ST.E.64 [R8.64], R102 ;  /* 0x000000660800d985 */ /* 0x0003e4000c101b08 */
[----:B-1----:R-:W-:-:S04]  /*12a30*/  @!P4 LEA R8, P5, R28, R0, 0x2 ;  /* 0x000000001c08c211 */ /* 0x002fc800078a10ff */
[----:B------:R-:W-:Y:S02]  /*12a40*/  @!P4 LEA.HI.X R9, R28, R5, R29, 0x2, P5 ;  /* 0x000000051c09c211 */ /* 0x000fe400028f141d */
[----:B------:R-:W-:-:S03]  /*12a50*/  @!P3 LEA R6, P5, R26, R0, 0x2 ;  /* 0x000000001a06b211 */ /* 0x000fc600078a10ff */
[----:B------:R1:W-:Y:S01]  /*12a60*/  @!P4 ST.E.64 [R8.64], R114 ;  /* 0x000000720800c985 */ /* 0x0003e2000c101b08 */
[----:B------:R-:W-:Y:S02]  /*12a70*/  @!P3 LEA.HI.X R7, R26, R5, R27, 0x2, P5 ;  /* 0x000000051a07b211 */ /* 0x000fe400028f141b */
[----:B---3--:R-:W-:-:S03]  /*12a80*/  @!P2 LEA R10, P5, R24, R0, 0x2 ;  /* 0x00000000180aa211 */ /* 0x008fc600078a10ff */
[----:B------:R1:W-:Y:S01]  /*12a90*/  @!P3 ST.E.64 [R6.64], R118 ;  /* 0x000000760600b985 */ /* 0x0003e2000c101b08 */
[----:B------:R-:W-:-:S05]  /*12aa0*/  @!P2 LEA.HI.X R11, R24, R5, R25, 0x2, P5 ;  /* 0x00000005180ba211 */ /* 0x000fca00028f1419 */
[----:B------:R1:W-:Y:S04]  /*12ab0*/  @!P2 ST.E.64 [R10.64], R130 ;  /* 0x000000820a00a985 */ /* 0x0003e8000c101b08 */
.L_x_1266:
[----:B------:R-:W-:Y:S05]  /*12ac0*/  BSYNC B0 ;  /* 0x0000000000007941 */ /* 0x000fea0003800000 */
.L_x_1265:
[----:B------:R4:W3:Y:S01]  /*12ad0*/  SHFL.IDX PT, R5, R3, 0x2, 0x1c1f ;  /* 0x005c1f0003057f89 */ /* 0x0008e200000e0000 */
[----:B------:R-:W-:Y:S03]  /*12ae0*/  BSSY B0, `(.L_x_1267) ;  /* 0x0000043000007945 */ /* 0x000fe60003800000 */
[----:B--2---:R4:W2:Y:S01]  /*12af0*/  SHFL.IDX PT, R0, R4, 0x2, 0x1c1f ;  /* 0x005c1f0004007f89 */ /* 0x0048a200000e0000 */
[----:B------:R-:W-:Y:S05]  /*12b00*/  @P1 BRA `(.L_x_1268) ;  /* 0x0000040000001947 */ /* 0x000fea0003800000 */
[----:B-----5:R-:W-:Y:S02]  /*12b10*/  ISETP.GE.AND P3, PT, R54, c[0x0][0x3c8], PT ;  /* 0x0000f20036007a0c */ /* 0x020fe40003f66270 */
[----:B------:R-:W-:Y:S02]  /*12b20*/  ISETP.GE.AND P5, PT, R52, c[0x0][0x3c8], PT ;  /* 0x0000f20034007a0c */ /* 0x000fe40003fa6270 */
[----:B------:R-:W-:Y:S02]  /*12b30*/  ISETP.GE.AND P2, PT, R50, c[0x0][0x3c8], PT ;  /* 0x0000f20032007a0c */ /* 0x000fe40003f46270 */
[----:B------:R-:W-:-:S07]  /*12b40*/  ISETP.GE.AND P1, PT, R48, c[0x0][0x3c8], PT ;  /* 0x0000f20030007a0c */ /* 0x000fce0003f26270 */
[----:B-12---:R-:W-:-:S04]  /*12b50*/  @!P3 LEA R8, P4, R54, R0, 0x2 ;  /* 0x000000003608b211 */ /* 0x006fc800078810ff */
[----:B---3--:R-:W-:Y:S02]  /*12b60*/  @!P3 LEA.HI.X R9, R54, R5, R55, 0x2, P4 ;  /* 0x000000053609b211 */ /* 0x008fe400020f1437 */
        /* <DEDUP_REMOVED lines=39> */
[----:B--2---:R-:W-:Y:S02]  /*12de0*/  @!P1 LEA R6, P5, R32, R0, 0x2 ;  /* 0x0000000020069211 */ /* 0x004fe400078a10ff */
[----:B------:R-:W-:Y:S01]  /*12df0*/  ISETP.GE.AND P3, PT, R28, c[0x0][0x3c8], PT ;  /* 0x0000f2001c007a0c */ /* 0x000fe20003f66270 */
[----:B------:R1:W-:Y:S01]  /*12e00*/  @!P2 ST.E.64 [R8.64], R88 ;  /* 0x000000580800a985 */ /* 0x0003e2000c101b08 */
[----:B------:R-:W-:Y:S02]  /*12e10*/  @!P1 LEA.HI.X R7, R32, R5, R33, 0x2, P5 ;  /* 0x0000000520079211 */ /* 0x000fe400028f1421 */
[----:B------:R-:W-:-:S03]  /*12e20*/  ISETP.GE.AND P2, PT, R26, c[0x0][0x3c8], PT ;  /* 0x0000f2001a007a0c */ /* 0x000fc60003f46270 */
[----:B------:R2:W-:Y:S01]  /*12e30*/  @!P1 ST.E.64 [R6.64], R92 ;  /* 0x0000005c06009985 */ /* 0x0005e2000c101b08 */
[----:B------:R-:W-:Y:S02]  /*12e40*/  ISETP.GE.AND P1, PT, R24, c[0x0][0x3c8], PT ;  /* 0x0000f20018007a0c */ /* 0x000fe40003f26270 */
[----:B-1----:R-:W-:-:S04]  /*12e50*/  @!P4 LEA R8, P5, R30, R0, 0x2 ;  /* 0x000000001e08c211 */ /* 0x002fc800078a10ff */
[----:B------:R-:W-:Y:S02]  /*12e60*/  @!P4 LEA.HI.X R9, R30, R5, R31, 0x2, P5 ;  /* 0x000000051e09c211 */ /* 0x000fe400028f141f */
[----:B------:R-:W-:-:S03]  /*12e70*/  @!P3 LEA R10, P5, R28, R0, 0x2 ;  /* 0x000000001c0ab211 */ /* 0x000fc600078a10ff */
[----:B------:R1:W-:Y:S01]  /*12e80*/  @!P4 ST.E.64 [R8.64], R104 ;  /* 0x000000680800c985 */ /* 0x0003e2000c101b08 */
        /* <DEDUP_REMOVED lines=8> */
.L_x_1268:
[----:B------:R-:W-:Y:S05]  /*12f10*/  BSYNC B0 ;  /* 0x0000000000007941 */ /* 0x000fea0003800000 */
.L_x_1267:
[----:B----4-:R-:W4:Y:S04]  /*12f20*/  SHFL.IDX PT, R3, R3, 0x3, 0x1c1f ;  /* 0x007c1f0003037f89 */ /* 0x010f2800000e0000 */
[----:B------:R-:W3:Y:S01]  /*12f30*/  SHFL.IDX PT, R4, R4, 0x3, 0x1c1f ;  /* 0x007c1f0004047f89 */ /* 0x000ee200000e0000 */
[----:B------:R-:W-:Y:S05]  /*12f40*/  @P0 BRA `(.L_x_1269) ;  /* 0x000006e000000947 */ /* 0x000fea0003800000 */
[----:B-----5:R-:W-:Y:S02]  /*12f50*/  ISETP.GE.AND P1, PT, R54, c[0x0][0x3c8], PT ;  /* 0x0000f20036007a0c */ /* 0x020fe40003f26270 */
[----:B------:R-:W-:Y:S02]  /*12f60*/  ISETP.GE.AND P2, PT, R52, c[0x0][0x3c8], PT ;  /* 0x0000f20034007a0c */ /* 0x000fe40003f46270 */
[----:B------:R-:W-:-:S09]  /*12f70*/  ISETP.GE.AND P3, PT, R50, c[0x0][0x3c8], PT ;  /* 0x0000f20032007a0c */ /* 0x000fd20003f66270 */
[-C--:B-1-3--:R-:W-:Y:S02]  /*12f80*/  @!P1 LEA R8, P0, R54, R4.reuse, 0x2 ;  /* 0x0000000436089211 */ /* 0x08afe400078010ff */
[----:B------:R-:W-:Y:S02]  /*12f90*/  @!P2 LEA R6, P5, R52, R4, 0x2 ;  /* 0x000000043406a211 */ /* 0x000fe400078a10ff */
[-C--:B----4-:R-:W-:Y:S02]  /*12fa0*/  @!P1 LEA.HI.X R9, R54, R3.reuse, R55, 0x2, P0 ;  /* 0x0000000336099211 */ /* 0x090fe400000f1437 */
[----:B------:R-:W-:Y:S02]  /*12fb0*/  ISETP.GE.AND P0, PT, R48, c[0x0][0x3c8], PT ;  /* 0x0000f20030007a0c */ /* 0x000fe40003f06270 */
[----:B------:R-:W-:Y:S01]  /*12fc0*/  @!P2 LEA.HI.X R7, R52, R3, R53, 0x2, P5 ;  /* 0x000000033407a211 */ /* 0x000fe200028f1435 */
[----:B------:R1:W-:Y:S01]  /*12fd0*/  @!P1 ST.E.64 [R8.64], R166 ;  /* 0x000000a608009985 */ /* 0x0003e2000c101b08 */
[----:B------:R-:W-:-:S03]  /*12fe0*/  ISETP.GE.AND P1, PT, R46, c[0x0][0x3c8], PT ;  /* 0x0000f2002e007a0c */ /* 0x000fc60003f26270 */
[----:B------:R3:W-:Y:S01]  /*12ff0*/  @!P2 ST.E.64 [R6.64], R170 ;  /* 0x000000aa0600a985 */ /* 0x0007e2000c101b08 */
[----:B------:R-:W-:Y:S02]  /*13000*/  ISETP.GE.AND P2, PT, R44, c[0x0][0x3c8], PT ;  /* 0x0000f2002c007a0c */ /* 0x000fe40003f46270 */
[----:B-1----:R-:W-:-:S04]  /*13010*/  @!P3 LEA R8, P4, R50, R4, 0x2 ;  /* 0x000000043208b211 */ /* 0x002fc800078810ff */
[-C--:B------:R-:W-:Y:S02]  /*13020*/  @!P3 LEA.HI.X R9, R50, R3.reuse, R51, 0x2, P4 ;  /* 0x000000033209b211 */ /* 0x080fe400020f1433 */
[----:B---3--:R-:W-:Y:S02]  /*13030*/  @!P0 LEA R6, P5, R48, R4, 0x2 ;  /* 0x0000000430068211 */ /* 0x008fe400078a10ff */
[----:B------:R-:W-:Y:S01]  /*13040*/  ISETP.GE.AND P4, PT, R42, c[0x0][0x3c8], PT ;  /* 0x0000f2002a007a0c */ /* 0x000fe20003f86270 */
[----:B------:R1:W-:Y:S01]  /*13050*/  @!P3 ST.E.64 [R8.64], R174 ;  /* 0x000000ae0800b985 */ /* 0x0003e2000c101b08 */
[----:B------:R-:W-:-:S05]  /*13060*/  @!P0 LEA.HI.X R7, R48, R3, R49, 0x2, P5 ;  /* 0x0000000330078211 */ /* 0x000fca00028f1431 */
[----:B------:R3:W-:Y:S01]  /*13070*/  @!P0 ST.E.64 [R6.64], R178 ;  /* 0x000000b206008985 */ /* 0x0007e2000c101b08 */
[----:B-1----:R-:W-:-:S04]  /*13080*/  @!P1 LEA R8, P3, R46, R4, 0x2 ;  /* 0x000000042e089211 */ /* 0x002fc800078610ff */
[-C--:B------:R-:W-:Y:S02]  /*13090*/  @!P1 LEA.HI.X R9, R46, R3.reuse, R47, 0x2, P3 ;  /* 0x000000032e099211 */ /* 0x080fe400018f142f */
[----:B------:R-:W-:Y:S02]  /*130a0*/  ISETP.GE.AND P3, PT, R40, c[0x0][0x3c8], PT ;  /* 0x0000f20028007a0c */ /* 0x000fe40003f66270 */
[----:B---3--:R-:W-:Y:S01]  /*130b0*/  @!P2 LEA R6, P0, R44, R4, 0x2 ;  /* 0x000000042c06a211 */ /* 0x008fe200078010ff */
[----:B------:R1:W-:Y:S01]  /*130c0*/  @!P1 ST.E.64 [R8.64], R182 ;  /* 0x000000b608009985 */ /* 0x0003e2000c101b08 */
[----:B------:R-:W-:Y:S02]  /*130d0*/  ISETP.GE.AND P1, PT, R38, c[0x0][0x3c8], PT ;  /* 0x0000f20026007a0c */ /* 0x000fe40003f26270 */
[----:B------:R-:W-:Y:S02]  /*130e0*/  @!P2 LEA.HI.X R7, R44, R3, R45, 0x2, P0 ;  /* 0x000000032c07a211 */ /* 0x000fe400000f142d */
[----:B------:R-:W-:-:S03]  /*130f0*/  ISETP.GE.AND P0, PT, R36, c[0x0][0x3c8], PT ;  /* 0x0000f20024007a0c */ /* 0x000fc60003f06270 */
[----:B------:R3:W-:Y:S01]  /*13100*/  @!P2 ST.E.64 [R6.64], R186 ;  /* 0x000000ba0600a985 */ /* 0x0007e2000c101b08 */
[----:B-1----:R-:W-:-:S04]  /*13110*/  @!P4 LEA R8, P5, R42, R4, 0x2 ;  /* 0x000000042a08c211 */ /* 0x002fc800078a10ff */
[-C--:B------:R-:W-:Y:S02]  /*13120*/  @!P4 LEA.HI.X R9, R42, R3.reuse, R43, 0x2, P5 ;  /* 0x000000032a09c211 */ /* 0x080fe400028f142b */
[-C--:B------:R-:W-:Y:S02]  /*13130*/  @!P1 LEA R10, P5, R38, R4.reuse, 0x2 ;  /* 0x00000004260a9211 */ /* 0x080fe400078a10ff */
[----:B---3--:R-:W-:Y:S01]  /*13140*/  @!P3 LEA R6, P2, R40, R4, 0x2 ;  /* 0x000000042806b211 */ /* 0x008fe200078410ff */
[----:B------:R1:W-:Y:S01]  /*13150*/  @!P4 ST.E.64 [R8.64], R190 ;  /* 0x000000be0800c985 */ /* 0x0003e2000c101b08 */
[----:B------:R-:W-:Y:S02]  /*13160*/  ISETP.GE.AND P4, PT, R34, c[0x0][0x3c8], PT ;  /* 0x0000f20022007a0c */ /* 0x000fe40003f86270 */
[-C--:B------:R-:W-:Y:S02]  /*13170*/  @!P3 LEA.HI.X R7, R40, R3.reuse, R41, 0x2, P2 ;  /* 0x000000032807b211 */ /* 0x080fe400010f1429 */
[----:B------:R-:W-:-:S03]  /*13180*/  @!P1 LEA.HI.X R11, R38, R3, R39, 0x2, P5 ;  /* 0x00000003260b9211 */ /* 0x000fc600028f1427 */
[----:B------:R3:W-:Y:S01]  /*13190*/  @!P3 ST.E.64 [R6.64], R194 ;  /* 0x000000c20600b985 */ /* 0x0007e2000c101b08 */
[----:B------:R-:W-:-:S03]  /*131a0*/  ISETP.GE.AND P3, PT, R32, c[0x0][0x3c8], PT ;  /* 0x0000f20020007a0c */ /* 0x000fc60003f66270 */
[----:B------:R-:W-:Y:S01]  /*131b0*/  @!P1 ST.E.64 [R10.64], R74 ;  /* 0x0000004a0a009985 */ /* 0x000fe2000c101b08 */
[----:B------:R-:W-:Y:S02]  /*131c0*/  ISETP.GE.AND P1, PT, R28, c[0x0][0x3c8], PT ;  /* 0x0000f2001c007a0c */ /* 0x000fe40003f26270 */
[----:B-1----:R-:W-:-:S04]  /*131d0*/  @!P0 LEA R8, P2, R36, R4, 0x2 ;  /* 0x0000000424088211 */ /* 0x002fc800078410ff */
[-C--:B------:R-:W-:Y:S02]  /*131e0*/  @!P0 LEA.HI.X R9, R36, R3.reuse, R37, 0x2, P2 ;  /* 0x0000000324098211 */ /* 0x080fe400010f1425 */
[----:B------:R-:W-:Y:S02]  /*131f0*/  ISETP.GE.AND P2, PT, R30, c[0x0][0x3c8], PT ;  /* 0x0000f2001e007a0c */ /* 0x000fe40003f46270 */
[----:B---3--:R-:W-:Y:S01]  /*13200*/  @!P4 LEA R6, P5, R34, R4, 0x2 ;  /* 0x000000042206c211 */ /* 0x008fe200078a10ff */
[----:B------:R1:W-:Y:S01]  /*13210*/  @!P0 ST.E.64 [R8.64], R78 ;  /* 0x0000004e08008985 */ /* 0x0003e2000c101b08 */
[----:B------:R-:W-:Y:S02]  /*13220*/  ISETP.GE.AND P0, PT, R26, c[0x0][0x3c8], PT ;  /* 0x0000f2001a007a0c */ /* 0x000fe40003f06270 */
[----:B------:R-:W-:-:S05]  /*13230*/  @!P4 LEA.HI.X R7, R34, R3, R35, 0x2, P5 ;  /* 0x000000032207c211 */ /* 0x000fca00028f1423 */
[----:B------:R3:W-:Y:S02]  /*13240*/  @!P4 ST.E.64 [R6.64], R90 ;  /* 0x0000005a0600c985 */ /* 0x0007e4000c101b08 */
[----:B------:R-:W-:-:S04]  /*13250*/  @!P2 LEA R12, P4, R30, R4, 0x2 ;  /* 0x000000041e0ca211 */ /* 0x000fc800078810ff */
[----:B------:R-:W-:Y:S02]  /*13260*/  @!P2 LEA.HI.X R13, R30, R3, R31, 0x2, P4 ;  /* 0x000000031e0da211 */ /* 0x000fe400020f141f */
[----:B-1----:R-:W-:-:S04]  /*13270*/  @!P3 LEA R8, P5, R32, R4, 0x2 ;  /* 0x000000042008b211 */ /* 0x002fc800078a10ff */
[-C--:B------:R-:W-:Y:S02]  /*13280*/  @!P3 LEA.HI.X R9, R32, R3.reuse, R33, 0x2, P5 ;  /* 0x000000032009b211 */ /* 0x080fe400028f1421 */
[-C--:B------:R-:W-:Y:S02]  /*13290*/  @!P1 LEA R10, P5, R28, R4.reuse, 0x2 ;  /* 0x000000041c0a9211 */ /* 0x080fe400078a10ff */
[----:B---3--:R-:W-:Y:S01]  /*132a0*/  @!P0 LEA R6, P4, R26, R4, 0x2 ;  /* 0x000000041a068211 */ /* 0x008fe200078810ff */
[----:B------:R1:W-:Y:S01]  /*132b0*/  @!P3 ST.E.64 [R8.64], R94 ;  /* 0x0000005e0800b985 */ /* 0x0003e2000c101b08 */
[-C--:B------:R-:W-:Y:S02]  /*132c0*/  @!P1 LEA.HI.X R11, R28, R3.reuse, R29, 0x2, P5 ;  /* 0x000000031c0b9211 */ /* 0x080fe400028f141d */
[----:B------:R-:W-:Y:S01]  /*132d0*/  @!P0 LEA.HI.X R7, R26, R3, R27, 0x2, P4 ;  /* 0x000000031a078211 */ /* 0x000fe200020f141b */
[----:B------:R1:W-:Y:S04]  /*132e0*/  @!P2 ST.E.64 [R12.64], R106 ;  /* 0x0000006a0c00a985 */ /* 0x0003e8000c101b08 */
[----:B------:R1:W-:Y:S04]  /*132f0*/  @!P1 ST.E.64 [R10.64], R110 ;  /* 0x0000006e0a009985 */ /* 0x0003e8000c101b08 */
[----:B------:R1:W-:Y:S01]  /*13300*/  @!P0 ST.E.64 [R6.64], R122 ;  /* 0x0000007a06008985 */ /* 0x0003e2000c101b08 */
[----:B------:R-:W-:-:S13]  /*13310*/  ISETP.GE.AND P0, PT, R24, c[0x0][0x3c8], PT ;  /* 0x0000f20018007a0c */ /* 0x000fda0003f06270 */
[----:B------:R-:W-:Y:S05]  /*13320*/  @P0 BRA `(.L_x_1269) ;  /* 0x0000030000000947 */ /* 0x000fea0003800000 */
[----:B------:R-:W-:-:S04]  /*13330*/  LEA R4, P0, R24, R4, 0x2 ;  /* 0x0000000418047211 */ /* 0x000fc800078010ff */
[----:B------:R-:W-:-:S05]  /*13340*/  LEA.HI.X R5, R24, R3, R25, 0x2, P0 ;  /* 0x0000000318057211 */ /* 0x000fca00000f1419 */
[----:B------:R3:W-:Y:S01]  /*13350*/  ST.E.64 [R4.64], R126 ;  /* 0x0000007e04007985 */ /* 0x0007e2000c101b08 */
[----:B------:R-:W-:Y:S05]  /*13360*/  BRA `(.L_x_1269) ;  /* 0x000002c000007947 */ /* 0x000fea0003800000 */
.L_x_1261:
[----:B------:R-:W1:Y:S02]  /*13370*/  S2R R5, SR_TID.X ;  /* 0x0000000000057919 */ /* 0x000e640000002100 */
[----:B-1----:R-:W-:-:S13]  /*13380*/  ISETP.GT.AND P0, PT, R5, 0x7f, PT ;  /* 0x0000007f0500780c */ /* 0x002fda0003f04270 */
        /* <DEDUP_REMOVED lines=10> */
[----:B------:R-:W-:Y:S02]  /*13430*/  ISETP.NE.AND P0, PT, R4, 0x1, PT ;  /* 0x000000010400780c */ /* 0x000fe40003f05270 */
[----:B------:R-:W-:-:S02]  /*13440*/  MOV R6, R3 ;  /* 0x0000000300067202 */ /* 0x000fc40000000f00 */
[----:B--2---:R-:W-:Y:S01]  /*13450*/  SHF.R.S32.HI R4, RZ, 0x1f, R5 ;  /* 0x0000001fff047819 */ /* 0x004fe20000011405 */
[----:B------:R-:W-:Y:S01]  /*13460*/  IMAD.WIDE.U32 R8, R5, c[0x0][0x4d0], RZ ;  /* 0x0001340005087a25 */ /* 0x000fe200078e00ff */
[----:B---3--:R-:W-:-:S03]  /*13470*/  SHF.R.S32.HI R0, RZ, 0x1f, R10 ;  /* 0x0000001fff007819 */ /* 0x008fc6000001140a */
[----:B------:R-:W-:-:S04]  /*13480*/  IMAD R4, R4, c[0x0][0x4d0], RZ ;  /* 0x0001340004047a24 */ /* 0x000fc800078e02ff */
[----:B------:R-:W-:Y:S02]  /*13490*/  IMAD R4, R5, c[0x0][0x4d4], R4 ;  /* 0x0001350005047a24 */ /* 0x000fe400078e0204 */
[----:B------:R-:W-:-:S03]  /*134a0*/  @P0 IMAD.HI.U32 R5, R3, c[0x0][0x4ec], RZ ;  /* 0x00013b0003050a27 */ /* 0x000fc600078e00ff */
[----:B------:R-:W-:Y:S01]  /*134b0*/  IADD3 R9, R9, R4, RZ ;  /* 0x0000000409097210 */ /* 0x000fe20007ffe0ff */
[----:B------:R-:W-:Y:S01]  /*134c0*/  IMAD R0, R0, c[0x0][0x4d8], RZ ;  /* 0x0001360000007a24 */ /* 0x000fe200078e02ff */
[----:B------:R-:W-:Y:S02]  /*134d0*/  @P0 SHF.R.U32.HI R6, RZ, c[0x0][0x4f0], R5 ;  /* 0x00013c00ff060a19 */ /* 0x000fe40000011605 */
[----:B----4-:R-:W-:Y:S01]  /*134e0*/  SHF.R.S32.HI R4, RZ, 0x1f, R7 ;  /* 0x0000001fff047819 */ /* 0x010fe20000011407 */
[----:B------:R-:W-:Y:S01]  /*134f0*/  IMAD R0, R10, c[0x0][0x4dc], R0 ;  /* 0x000137000a007a24 */ /* 0x000fe200078e0200 */
[----:B------:R-:W-:Y:S01]  /*13500*/  IADD3 R5, -R6, RZ, RZ ;  /* 0x000000ff06057210 */ /* 0x000fe20007ffe1ff */
[----:B------:R-:W-:-:S04]  /*13510*/  IMAD.WIDE.U32 R8, R10, c[0x0][0x4d8], R8 ;  /* 0x000136000a087a25 */ /* 0x000fc800078e0008 */
[----:B------:R-:W-:Y:S01]  /*13520*/  IMAD R4, R4, c[0x0][0x4e0], RZ ;  /* 0x0001380004047a24 */ /* 0x000fe200078e02ff */
[----:B------:R-:W-:Y:S01]  /*13530*/  IADD3 R9, R9, R0, RZ ;  /* 0x0000000009097210 */ /* 0x000fe20007ffe0ff */
[----:B------:R-:W-:Y:S01]  /*13540*/  IMAD R5, R5, c[0x0][0x4e8], R3 ;  /* 0x00013a0005057a24 */ /* 0x000fe200078e0203 */
[----:B------:R-:W-:Y:S01]  /*13550*/  SHF.R.S32.HI R0, RZ, 0x1f, R6 ;  /* 0x0000001fff007819 */ /* 0x000fe20000011406 */
[C---:B------:R-:W-:Y:S02]  /*13560*/  IMAD R4, R7.reuse, c[0x0][0x4e4], R4 ;  /* 0x0001390007047a24 */ /* 0x040fe400078e0204 */
[----:B------:R-:W-:Y:S01]  /*13570*/  IMAD.WIDE.U32 R8, R7, c[0x0][0x4e0], R8 ;  /* 0x0001380007087a25 */ /* 0x000fe200078e0008 */
[----:B------:R-:W-:-:S04]  /*13580*/  SHF.R.S32.HI R3, RZ, 0x1f, R5 ;  /* 0x0000001fff037819 */ /* 0x000fc80000011405 */
[----:B------:R-:W-:Y:S01]  /*13590*/  IADD3 R6, P0, R6, R8, RZ ;  /* 0x0000000806067210 */ /* 0x000fe20007f1e0ff */
[----:B------:R-:W-:-:S03]  /*135a0*/  IMAD R3, R3, c[0x0][0x4c8], RZ ;  /* 0x0001320003037a24 */ /* 0x000fc600078e02ff */
[----:B------:R-:W-:Y:S01]  /*135b0*/  IADD3.X R7, R0, R9, R4, P0, !PT ;  /* 0x0000000900077210 */ /* 0x000fe200007fe404 */
[----:B------:R-:W-:Y:S01]  /*135c0*/  IMAD R3, R5, c[0x0][0x4cc], R3 ;  /* 0x0001330005037a24 */ /* 0x000fe200078e0203 */
[----:B------:R-:W-:-:S03]  /*135d0*/  MOV R0, 0xff800000 ;  /* 0xff80000000007802 */ /* 0x000fc60000000f00 */
[----:B------:R-:W-:-:S05]  /*135e0*/  IMAD.WIDE.U32 R6, R5, c[0x0][0x4c8], R6 ;  /* 0x0001320005067a25 */ /* 0x000fca00078e0006 */
[----:B------:R-:W-:Y:S02]  /*135f0*/  IADD3 R3, R7, R3, RZ ;  /* 0x0000000307037210 */ /* 0x000fe40007ffe0ff */
[----:B------:R-:W-:-:S04]  /*13600*/  LEA R4, P0, R6, c[0x0][0x4a8], 0x2 ;  /* 0x00012a0006047a11 */ /* 0x000fc800078010ff */
[----:B------:R-:W-:-:S05]  /*13610*/  LEA.HI.X R5, R6, c[0x0][0x4ac], R3, 0x2, P0 ;  /* 0x00012b0006057a11 */ /* 0x000fca00000f1403 */
[----:B------:R1:W-:Y:S04]  /*13620*/  STG.E [R4.64], R0 ;  /* 0x0000000004007986 */ /* 0x0003e8000c101908 */
.L_x_1269:
[----:B------:R-:W-:Y:S05]  /*13630*/  BSYNC B1 ;  /* 0x0000000000017941 */ /* 0x000fea0003800000 */
.L_x_1260:
[----:B------:R-:W-:-:S13]  /*13640*/  ISETP.NE.AND P0, PT, RZ, UR6, PT ;  /* 0x00000006ff007c0c */ /* 0x000fda000bf05270 */
[----:B------:R-:W-:Y:S01]  /*13650*/  @P0 WARPSYNC 0xffffffff ;  /* 0xffffffff00000948 */ /* 0x000fe20003800000 */
[----:B------:R-:W-:Y:S06]  /*13660*/  @P0 BAR.SYNC.DEFER_BLOCKING 0x5, 0x80 ;  /* 0x0142000000000b1d */ /* 0x000fec0000010000 */
[----:B-12---:R-:W1:Y:S04]  /*13670*/  @P0 LDS R0, [0x10100] ;  /* 0x01010000ff000984 */ /* 0x006e680000000800 */
[----:B-1----:R1:W-:Y:S04]  /*13680*/  @P0 STL [R1+0x1c], R0 ;  /* 0x00001c0001000387 */ /* 0x0023e80000100800 */
[----:B------:R-:W-:Y:S06]  /*13690*/  @P0 BAR.ARV 0x4, 0x80 ;  /* 0x0102000000000b1d */ /* 0x000fec0000002000 */
[----:B------:R-:W-:Y:S05]  /*136a0*/  @P0 BRA `(.L_x_1270) ;  /* 0x0000009000000947 */ /* 0x000fea0003800000 */
[----:B------:R-:W-:Y:S05]  /*136b0*/  BRA.DIV ~URZ, `(.L_x_1271) ;  /* 0x00003f727f007947 */ /* 0x000fea000b800000 */
[----:B---3--:R2:W3:Y:S02]  /*136c0*/  SHFL.IDX PT, R5, R2, RZ, 0x1f ;  /* 0x00001fff02057589 */ /* 0x0084e400000e0000 */
.L_x_1302:
[----:B-1----:R-:W1:Y:S01]  /*136d0*/  S2R R0, SR_TID.X ;  /* 0x0000000000007919 */ /* 0x002e620000002100 */
[----:B------:R-:W-:Y:S03]  /*136e0*/  WARPSYNC 0xffffffff ;  /* 0xffffffff00007948 */ /* 0x000fe60003800000 */
[----:B------:R-:W-:Y:S06]  /*136f0*/  BAR.SYNC.DEFER_BLOCKING 0x4, 0x80 ;  /* 0x0102000000007b1d */ /* 0x000fec0000010000 */
[----:B---3--:R3:W-:Y:S01]  /*13700*/  STL [R1+0x1c], R5 ;  /* 0x00001c0501007387 */ /* 0x0087e20000100800 */
[----:B-1----:R-:W-:-:S13]  /*13710*/  LOP3.LUT P0, RZ, R0, 0x7f, RZ, 0xc0, !PT ;  /* 0x0000007f00ff7812 */ /* 0x002fda000780c0ff */
[----:B------:R3:W-:Y:S04]  /*13720*/  @!P0 STS [0x10100], R2 ;  /* 0x01010002ff008388 */ /* 0x0007e80000000800 */
[----:B------:R-:W-:Y:S06]  /*13730*/  BAR.ARV 0x5, 0x80 ;  /* 0x0142000000007b1d */ /* 0x000fec0000002000 */
.L_x_1270:
[----:B-12---:R-:W2:Y:S02]  /*13740*/  LDL R0, [R1+0x1c] ;  /* 0x00001c0001007983 */ /* 0x006ea40000100800 */
[----:B--2---:R-:W-:-:S13]  /*13750*/  ISETP.GE.AND P0, PT, R0, c[0x0][0x538], PT ;  /* 0x00014e0000007a0c */ /* 0x004fda0003f06270 */
[----:B---345:R-:W-:Y:S01]  /*13760*/  @P0 CALL.REL.NOINC `(.L_x_1272) ;  /* 0x0000001000000944 */ /* 0x038fe20003c00000 */
[----:B------:R-:W-:Y:S05]  /*13770*/  BRA `(.L_x_1273) ;  /* 0xfffed33000007947 */ /* 0x000fea000383ffff */
.L_x_1272:
[----:B------:R-:W-:Y:S05]  /*13780*/  EXIT ;  /* 0x000000000000794d */ /* 0x000fea0003800000 */
.L_x_1204:
[----:B------:R-:W-:Y:S01]  /*13790*/  IMAD.MOV.U32 R7, RZ, RZ, R11 ;  /* 0x000000ffff077224 */ /* 0x000fe200078e000b */
[----:B------:R-:W-:Y:S01]  /*137a0*/  MOV R6, RZ ;  /* 0x000000ff00067202 */ /* 0x000fe20000000f00 */
[----:B------:R-:W-:Y:S01]  /*137b0*/  IMAD.MOV.U32 R5, RZ, RZ, 0x181f ;  /* 0x0000181fff057424 */ /* 0x000fe200078e00ff */
[----:B------:R-:W-:Y:S02]  /*137c0*/  MOV R4, 0x137e0 ;  /* 0x000137e000047802 */ /* 0x000fe40000000f00 */
[----:B-----5:R-:W-:Y:S05]  /*137d0*/  CALL.REL.NOINC `($__internal_19_$__cuda_sm70_shflsync_idx_p) ;  /* 0x00003f1000007944 */ /* 0x020fea0003c00000 */
[----:B------:R-:W-:Y:S01]  /*137e0*/  MOV R13, R5 ;  /* 0x00000005000d7202 */ /* 0x000fe20000000f00 */
[----:B------:R-:W-:Y:S05]  /*137f0*/  BRA `(.L_x_1274) ;  /* 0xfffee16000007947 */ /* 0x000fea000383ffff */
.L_x_1205:
[----:B------:R-:W-:Y:S01]  /*13800*/  IMAD.MOV.U32 R7, RZ, RZ, R12 ;  /* 0x000000ffff077224 */ /* 0x000fe200078e000c */
[----:B------:R-:W-:Y:S01]  /*13810*/  MOV R6, RZ ;  /* 0x000000ff00067202 */ /* 0x000fe20000000f00 */
[----:B------:R-:W-:Y:S01]  /*13820*/  IMAD.MOV.U32 R5, RZ, RZ, 0x181f ;  /* 0x0000181fff057424 */ /* 0x000fe200078e00ff */
[----:B------:R-:W-:Y:S02]  /*13830*/  MOV R4, 0x13850 ;  /* 0x0001385000047802 */ /* 0x000fe40000000f00 */
[----:B-12--5:R-:W-:Y:S05]  /*13840*/  CALL.REL.NOINC `($__internal_19_$__cuda_sm70_shflsync_idx_p) ;  /* 0x00003ea000007944 */ /* 0x026fea0003c00000 */
[----:B------:R-:W-:Y:S01]  /*13850*/  MOV R4, R5 ;  /* 0x0000000500047202 */ /* 0x000fe20000000f00 */
[----:B------:R-:W-:Y:S05]  /*13860*/  BRA `(.L_x_1275) ;  /* 0xfffee11000007947 */ /* 0x000fea000383ffff */
.L_x_1208:
[----:B-1----:R-:W-:Y:S01]  /*13870*/  IMAD.MOV.U32 R7, RZ, RZ, R11 ;  /* 0x000000ffff077224 */ /* 0x002fe200078e000b */
[----:B------:R-:W-:Y:S01]  /*13880*/  MOV R6, 0x1 ;  /* 0x0000000100067802 */ /* 0x000fe20000000f00 */
[----:B------:R-:W-:Y:S01]  /*13890*/  IMAD.MOV.U32 R5, RZ, RZ, 0x181f ;  /* 0x0000181fff057424 */ /* 0x000fe200078e00ff */
[----:B----4-:R-:W-:-:S02]  /*138a0*/  MOV R4, 0x138c0 ;  /* 0x000138c000047802 */ /* 0x010fc40000000f00 */
[----:B--2--5:R-:W-:Y:S05]  /*138b0*/  CALL.REL.NOINC `($__internal_19_$__cuda_sm70_shflsync_idx_p) ;  /* 0x00003e3000007944 */ /* 0x024fea0003c00000 */
[----:B------:R-:W-:Y:S01]  /*138c0*/  IMAD.MOV.U32 R13, RZ, RZ, R5 ;  /* 0x000000ffff0d7224 */ /* 0x000fe200078e0005 */
[----:B------:R-:W-:Y:S01]  /*138d0*/  MOV R6, 0x1 ;  /* 0x0000000100067802 */ /* 0x000fe20000000f00 */
[----:B------:R-:W-:Y:S01]  /*138e0*/  IMAD.MOV.U32 R7, RZ, RZ, R12 ;  /* 0x000000ffff077224 */ /* 0x000fe200078e000c */
[----:B------:R-:W-:-:S02]  /*138f0*/  MOV R5, 0x181f ;  /* 0x0000181f00057802 */ /* 0x000fc40000000f00 */
[----:B------:R-:W-:Y:S02]  /*13900*/  MOV R4, 0x13920 ;  /* 0x0001392000047802 */ /* 0x000fe40000000f00 */
[----:B------:R-:W-:Y:S05]  /*13910*/  CALL.REL.NOINC `($__internal_19_$__cuda_sm70_shflsync_idx_p) ;  /* 0x00003dd000007944 */ /* 0x000fea0003c00000 */
[----:B------:R-:W-:Y:S01]  /*13920*/  MOV R4, R5 ;  /* 0x0000000500047202 */ /* 0x000fe20000000f00 */
[----:B------:R-:W-:Y:S05]  /*13930*/  BRA `(.L_x_1276) ;  /* 0xfffee20000007947 */ /* 0x000fea000383ffff */
.L_x_1211:
[----:B-1----:R-:W-:Y:S01]  /*13940*/  IMAD.MOV.U32 R7, RZ, RZ, R11 ;  /* 0x000000ffff077224 */ /* 0x002fe200078e000b */
[----:B------:R-:W-:Y:S01]  /*13950*/  MOV R6, 0x2 ;  /* 0x0000000200067802 */ /* 0x000fe20000000f00 */
[----:B------:R-:W-:Y:S01]  /*13960*/  IMAD.MOV.U32 R5, RZ, RZ, 0x181f ;  /* 0x0000181fff057424 */ /* 0x000fe200078e00ff */
[----:B------:R-:W-:Y:S02]  /*13970*/  MOV R4, 0x13990 ;  /* 0x0001399000047802 */ /* 0x000fe40000000f00 */
[----:B--23-5:R-:W-:Y:S05]  /*13980*/  CALL.REL.NOINC `($__internal_19_$__cuda_sm70_shflsync_idx_p) ;  /* 0x00003d6000007944 */ /* 0x02cfea0003c00000 */
[----:B------:R-:W-:Y:S01]  /*13990*/  MOV R13, R5 ;  /* 0x00000005000d7202 */ /* 0x000fe20000000f00 */
[----:B------:R-:W-:Y:S05]  /*139a0*/  BRA `(.L_x_1277) ;  /* 0xfffee2d000007947 */ /* 0x000fea000383ffff */
.L_x_1212:
[----:B-1----:R-:W-:Y:S01]  /*139b0*/  IMAD.MOV.U32 R7, RZ, RZ, R12 ;  /* 0x000000ffff077224 */ /* 0x002fe200078e000c */
[----:B------:R-:W-:Y:S01]  /*139c0*/  MOV R6, 0x2 ;  /* 0x0000000200067802 */ /* 0x000fe20000000f00 */
[----:B------:R-:W-:Y:S01]  /*139d0*/  IMAD.MOV.U32 R5, RZ, RZ, 0x181f ;  /* 0x0000181fff057424 */ /* 0x000fe200078e00ff */
[----:B------:R-:W-:Y:S02]  /*139e0*/  MOV R4, 0x13a00 ;  /* 0x00013a0000047802 */ /* 0x000fe40000000f00 */
[----:B--2345:R-:W-:Y:S05]  /*139f0*/  CALL.REL.NOINC `($__internal_19_$__cuda_sm70_shflsync_idx_p) ;  /* 0x00003cf000007944 */ /* 0x03cfea0003c00000 */
[----:B------:R-:W-:Y:S01]  /*13a00*/  MOV R4, R5 ;  /* 0x0000000500047202 */ /* 0x000fe20000000f00 */
[----:B------:R-:W-:Y:S05]  /*13a10*/  BRA `(.L_x_1278) ;  /* 0xfffee28000007947 */ /* 0x000fea000383ffff */
.L_x_1215:
[----:B--2---:R-:W-:Y:S01]  /*13a20*/  IMAD.MOV.U32 R7, RZ, RZ, R11 ;  /* 0x000000ffff077224 */ /* 0x004fe200078e000b */
[----:B------:R-:W-:Y:S01]  /*13a30*/  MOV R6, 0x3 ;  /* 0x0000000300067802 */ /* 0x000fe20000000f00 */
[----:B------:R-:W-:Y:S01]  /*13a40*/  IMAD.MOV.U32 R5, RZ, RZ, 0x181f ;  /* 0x0000181fff057424 */ /* 0x000fe200078e00ff */
[----:B------:R-:W-:-:S02]  /*13a50*/  MOV R4, 0x13a70 ;  /* 0x00013a7000047802 */ /* 0x000fc40000000f00 */
[----:B-1-345:R-:W-:Y:S05]  /*13a60*/  CALL.REL.NOINC `($__internal_19_$__cuda_sm70_shflsync_idx_p) ;  /* 0x00003c8000007944 */ /* 0x03afea0003c00000 */
        /* <DEDUP_REMOVED lines=8> */
.L_x_1218:
[----:B-1----:R-:W-:Y:S01]  /*13af0*/  IMAD.MOV.U32 R7, RZ, RZ, R11 ;  /* 0x000000ffff077224 */ /* 0x002fe200078e000b */
[----:B------:R-:W-:Y:S01]  /*13b00*/  MOV R6, 0x4 ;  /* 0x0000000400067802 */ /* 0x000fe20000000f00 */
[----:B------:R-:W-:Y:S01]  /*13b10*/  IMAD.MOV.U32 R5, RZ, RZ, 0x181f ;  /* 0x0000181fff057424 */ /* 0x000fe200078e00ff */
[----:B--2---:R-:W-:Y:S02]  /*13b20*/  MOV R4, 0x13b40 ;  /* 0x00013b4000047802 */ /* 0x004fe40000000f00 */
[----:B---345:R-:W-:Y:S05]  /*13b30*/  CALL.REL.NOINC `($__internal_19_$__cuda_sm70_shflsync_idx_p) ;  /* 0x00003bb000007944 */ /* 0x038fea0003c00000 */
[----:B------:R-:W-:Y:S01]  /*13b40*/  MOV R13, R5 ;  /* 0x00000005000d7202 */ /* 0x000fe20000000f00 */
[----:B------:R-:W-:Y:S05]  /*13b50*/  BRA `(.L_x_1280) ;  /* 0xfffee3d000007947 */ /* 0x000fea000383ffff */
.L_x_1219:
[----:B------:R-:W-:Y:S01]  /*13b60*/  IMAD.MOV.U32 R7, RZ, RZ, R12 ;  /* 0x000000ffff077224 */ /* 0x000fe200078e000c */
[----:B------:R-:W-:Y:S01]  /*13b70*/  MOV R6, 0x4 ;  /* 0x0000000400067802 */ /* 0x000fe20000000f00 */
[----:B------:R-:W-:Y:S01]  /*13b80*/  IMAD.MOV.U32 R5, RZ, RZ, 0x181f ;  /* 0x0000181fff057424 */ /* 0x000fe200078e00ff */
[----:B--2---:R-:W-:Y:S02]  /*13b90*/  MOV R4, 0x13bb0 ;  /* 0x00013bb000047802 */ /* 0x004fe40000000f00 */
[----:B-1-345:R-:W-:Y:S05]  /*13ba0*/  CALL.REL.NOINC `($__internal_19_$__cuda_sm70_shflsync_idx_p) ;  /* 0x00003b4000007944 */ /* 0x03afea0003c00000 */
[----:B------:R-:W-:Y:S01]  /*13bb0*/  MOV R4, R5 ;  /* 0x0000000500047202 */ /* 0x000fe20000000f00 */
[----:B------:R-:W-:Y:S05]  /*13bc0*/  BRA `(.L_x_1281) ;  /* 0xfffee38000007947 */ /* 0x000fea000383ffff */
.L_x_1222:
[----:B-1----:R-:W-:Y:S01]  /*13bd0*/  IMAD.MOV.U32 R7, RZ, RZ, R11 ;  /* 0x000000ffff077224 */ /* 0x002fe200078e000b */
[----:B------:R-:W-:Y:S01]  /*13be0*/  MOV R6, 0x5 ;  /* 0x0000000500067802 */ /* 0x000fe20000000f00 */
[----:B------:R-:W-:Y:S01]  /*13bf0*/  IMAD.MOV.U32 R5, RZ, RZ, 0x181f ;  /* 0x0000181fff057424 */ /* 0x000fe200078e00ff */
[----:B------:R-:W-:-:S02]  /*13c00*/  MOV R4, 0x13c20 ;  /* 0x00013c2000047802 */ /* 0x000fc40000000f00 */
[----:B--2345:R-:W-:Y:S05]  /*13c10*/  CALL.REL.NOINC `($__internal_19_$__cuda_sm70_shflsync_idx_p) ;  /* 0x00003ad000007944 */ /* 0x03cfea0003c00000 */
        /* <DEDUP_REMOVED lines=8> */
.L_x_1225:
[----:B-1----:R-:W-:Y:S01]  /*13ca0*/  IMAD.MOV.U32 R7, RZ, RZ, R11 ;  /* 0x000000ffff077224 */ /* 0x002fe200078e000b */
[----:B------:R-:W-:Y:S01]  /*13cb0*/  MOV R6, 0x6 ;  /* 0x0000000600067802 */ /* 0x000fe20000000f00 */
[----:B------:R-:W-:Y:S01]  /*13cc0*/  IMAD.MOV.U32 R5, RZ, RZ, 0x181f ;  /* 0x0000181fff057424 */ /* 0x000fe200078e00ff */
[----:B------:R-:W-:Y:S02]  /*13cd0*/  MOV R4, 0x13cf0 ;  /* 0x00013cf000047802 */ /* 0x000fe40000000f00 */
[----:B--2345:R-:W-:Y:S05]  /*13ce0*/  CALL.REL.NOINC `($__internal_19_$__cuda_sm70_shflsync_idx_p) ;  /* 0x00003a0000007944 */ /* 0x03cfea0003c00000 */
[----:B------:R-:W-:Y:S01]  /*13cf0*/  MOV R13, R5 ;  /* 0x00000005000d7202 */ /* 0x000fe20000000f00 */
[----:B------:R-:W-:Y:S05]  /*13d00*/  BRA `(.L_x_1283) ;  /* 0xfffee4d000007947 */ /* 0x000fea000383ffff */
.L_x_1226:
[----:B-1----:R-:W-:Y:S01]  /*13d10*/  IMAD.MOV.U32 R7, RZ, RZ, R12 ;  /* 0x000000ffff077224 */ /* 0x002fe200078e000c */
[----:B------:R-:W-:Y:S01]  /*13d20*/  MOV R6, 0x6 ;  /* 0x0000000600067802 */ /* 0x000fe20000000f00 */
[----:B------:R-:W-:Y:S01]  /*13d30*/  IMAD.MOV.U32 R5, RZ, RZ, 0x181f ;  /* 0x0000181fff057424 */ /* 0x000fe200078e00ff */
[----:B------:R-:W-:Y:S02]  /*13d40*/  MOV R4, 0x13d60 ;  /* 0x00013d6000047802 */ /* 0x000fe40000000f00 */
[----:B--2345:R-:W-:Y:S05]  /*13d50*/  CALL.REL.NOINC `($__internal_19_$__cuda_sm70_shflsync_idx_p) ;  /* 0x0000399000007944 */ /* 0x03cfea0003c00000 */
[----:B------:R-:W-:Y:S01]  /*13d60*/  MOV R4, R5 ;  /* 0x0000000500047202 */ /* 0x000fe20000000f00 */
[----:B------:R-:W-:Y:S05]  /*13d70*/  BRA `(.L_x_1284) ;  /* 0xfffee48000007947 */ /* 0x000fea000383ffff */
.L_x_1229:
        /* <DEDUP_REMOVED lines=13> */
.L_x_1232:
[----:B------:R-:W-:Y:S01]  /*13e50*/  IMAD.MOV.U32 R7, RZ, RZ, R12 ;  /* 0x000000ffff077224 */ /* 0x000fe200078e000c */
[----:B------:R-:W-:Y:S01]  /*13e60*/  MOV R6, RZ ;  /* 0x000000ff00067202 */ /* 0x000fe20000000f00 */
[----:B------:R-:W-:Y:S01]  /*13e70*/  IMAD.MOV.U32 R5, RZ, RZ, 0x181f ;  /* 0x0000181fff057424 */ /* 0x000fe200078e00ff */
[----:B------:R-:W-:Y:S02]  /*13e80*/  MOV R4, 0x13ea0 ;  /* 0x00013ea000047802 */ /* 0x000fe40000000f00 */
[----:B-1----:R-:W-:Y:S05]  /*13e90*/  CALL.REL.NOINC `($__internal_19_$__cuda_sm70_shflsync_idx_p) ;  /* 0x0000385000007944 */ /* 0x002fea0003c00000 */
[----:B------:R-:W-:Y:S01]  /*13ea0*/  MOV R14, R5 ;  /* 0x00000005000e7202 */ /* 0x000fe20000000f00 */
[----:B------:R-:W-:Y:S05]  /*13eb0*/  BRA `(.L_x_1286) ;  /* 0xffff06c000007947 */ /* 0x000fea000383ffff */
.L_x_1233:
[----:B------:R-:W-:Y:S01]  /*13ec0*/  IMAD.MOV.U32 R7, RZ, RZ, R13 ;  /* 0x000000ffff077224 */ /* 0x000fe200078e000d */
[----:B------:R-:W-:Y:S01]  /*13ed0*/  MOV R6, RZ ;  /* 0x000000ff00067202 */ /* 0x000fe20000000f00 */
[----:B------:R-:W-:Y:S01]  /*13ee0*/  IMAD.MOV.U32 R5, RZ, RZ, 0x181f ;  /* 0x0000181fff057424 */ /* 0x000fe200078e00ff */
[----:B------:R-:W-:Y:S02]  /*13ef0*/  MOV R4, 0x13f10 ;  /* 0x00013f1000047802 */ /* 0x000fe40000000f00 */
[----:B-123--:R-:W-:Y:S05]  /*13f00*/  CALL.REL.NOINC `($__internal_19_$__cuda_sm70_shflsync_idx_p) ;  /* 0x000037e000007944 */ /* 0x00efea0003c00000 */
[----:B------:R-:W2:Y:S04]  /*13f10*/  LDL R6, [R1+0x18] ;  /* 0x0000180001067983 */ /* 0x000ea80000100800 */
[----:B------:R-:W3:Y:S04]  /*13f20*/  LDL R4, [R1+0x4] ;  /* 0x0000040001047983 */ /* 0x000ee80000100800 */
[----:B------:R-:W4:Y:S01]  /*13f30*/  LDL R8, [R1+0x8] ;  /* 0x0000080001087983 */ /* 0x000f220000100800 */
[----:B--2---:R-:W-:-:S02]  /*13f40*/  ISETP.GE.AND P2, PT, R6, c[0x0][0x1d4], PT ;  /* 0x0000750006007a0c */ /* 0x004fc40003f46270 */
[C---:B------:R-:W-:Y:S02]  /*13f50*/  IADD3 R6, P5, R5.reuse, R138, RZ ;  /* 0x0000008a05067210 */ /* 0x040fe40007fbe0ff */
[----:B---3--:R-:W-:Y:S02]  /*13f60*/  ISETP.GE.AND P0, PT, R4, c[0x0][0x1d4], PT ;  /* 0x0000750004007a0c */ /* 0x008fe40003f06270 */
[----:B------:R-:W-:Y:S01]  /*13f70*/  IADD3 R4, P6, R5, R136, RZ ;  /* 0x0000008805047210 */ /* 0x000fe20007fde0ff */
[C---:B------:R-:W-:Y:S01]  /*13f80*/  IMAD.X R7, R14.reuse, 0x1, R137, P5 ;  /* 0x000000010e077824 */ /* 0x040fe200028e0689 */
[----:B------:R-:W-:Y:S02]  /*13f90*/  SEL R21, RZ, 0x10, P2 ;  /* 0x00000010ff157807 */ /* 0x000fe40001000000 */
[----:B------:R-:W-:Y:S01]  /*13fa0*/  SEL R15, RZ, 0x10, P0 ;  /* 0x00000010ff0f7807 */ /* 0x000fe20000000000 */
[----:B------:R-:W-:-:S05]  /*13fb0*/  IMAD.X R5, R14, 0x1, R67, P6 ;  /* 0x000000010e057824 */ /* 0x000fca00030e0643 */
[----:B------:R-:W-:Y:S01]  /*13fc0*/  @!PT LDS RZ, [RZ] ;  /* 0x00000000fffff984 */ /* 0x000fe20000000800 */
[----:B------:R-:W-:Y:S01]  /*13fd0*/  @!PT LDS RZ, [RZ] ;  /* 0x00000000fffff984 */ /* 0x000fe20000000800 */
[----:B------:R-:W-:Y:S01]  /*13fe0*/  @!PT LDS RZ, [RZ] ;  /* 0x00000000fffff984 */ /* 0x000fe20000000800 */
[----:B----4-:R1:W-:Y:S04]  /*13ff0*/  LDGSTS.E.BYPASS.LTC128B.128 [R8+0x4100], [R4.64], !P2 ;  /* 0x0410000004087fae */ /* 0x0103e8000d101d48 */
[----:B------:R2:W-:Y:S01]  /*14000*/  LDGSTS.E.BYPASS.LTC128B.128 [R8+0x6100], [R6.64], !P0 ;  /* 0x0610000006087fae */ /* 0x0005e2000c101d48 */
[----:B-1----:R-:W-:Y:S01]  /*14010*/  IMAD.MOV.U32 R5, RZ, RZ, 0x181f ;  /* 0x0000181fff057424 */ /* 0x002fe200078e00ff */
[----:B------:R-:W-:Y:S01]  /*14020*/  MOV R4, 0x14060 ;  /* 0x0001406000047802 */ /* 0x000fe20000000f00 */
[----:B--2---:R-:W-:Y:S02]  /*14030*/  IMAD.MOV.U32 R7, RZ, RZ, R12 ;  /* 0x000000ffff077224 */ /* 0x004fe400078e000c */
[----:B------:R-:W-:Y:S02]  /*14040*/  IMAD.MOV.U32 R6, RZ, RZ, 0x1 ;  /* 0x00000001ff067424 */ /* 0x000fe400078e00ff */
[----:B------:R-:W-:Y:S05]  /*14050*/  CALL.REL.NOINC `($__internal_19_$__cuda_sm70_shflsync_idx_p) ;  /* 0x0000369000007944 */ /* 0x000fea0003c00000 */
[----:B------:R-:W-:Y:S01]  /*14060*/  IMAD.MOV.U32 R14, RZ, RZ, R5 ;  /* 0x000000ffff0e7224 */ /* 0x000fe200078e0005 */
[----:B------:R-:W-:Y:S01]  /*14070*/  MOV R6, 0x1 ;  /* 0x0000000100067802 */ /* 0x000fe20000000f00 */
[----:B------:R-:W-:Y:S01]  /*14080*/  IMAD.MOV.U32 R7, RZ, RZ, R13 ;  /* 0x000000ffff077224 */ /* 0x000fe200078e000d */
[----:B------:R-:W-:-:S02]  /*14090*/  MOV R5, 0x181f ;  /* 0x0000181f00057802 */ /* 0x000fc40000000f00 */
[----:B------:R-:W-:Y:S02]  /*140a0*/  MOV R4, 0x140c0 ;  /* 0x000140c000047802 */ /* 0x000fe40000000f00 */
[----:B------:R-:W-:Y:S05]  /*140b0*/  CALL.REL.NOINC `($__internal_19_$__cuda_sm70_shflsync_idx_p) ;  /* 0x0000363000007944 */ /* 0x000fea0003c00000 */
[----:B------:R-:W2:Y:S01]  /*140c0*/  LDL R8, [R1+0x8] ;  /* 0x0000080001087983 */ /* 0x000ea20000100800 */
[----:B------:R-:W-:Y:S02]  /*140d0*/  IADD3 R6, -R21, 0x10, RZ ;  /* 0x0000001015067810 */ /* 0x000fe40007ffe1ff */
[----:B------:R-:W-:Y:S02]  /*140e0*/  IADD3 R4, -R15, 0x10, RZ ;  /* 0x000000100f047810 */ /* 0x000fe40007ffe1ff */
[----:B------:R-:W-:Y:S02]  /*140f0*/  LOP3.LUT R6, R6, 0xf, RZ, 0xc0, !PT ;  /* 0x0000000f06067812 */ /* 0x000fe400078ec0ff */
[----:B------:R-:W-:Y:S02]  /*14100*/  ISETP.NE.U32.AND P6, PT, R21, RZ, PT ;  /* 0x000000ff1500720c */ /* 0x000fe40003fc5070 */
[----:B------:R-:W-:Y:S02]  /*14110*/  IADD3 R6, P2, P0, R6, R5, R136 ;  /* 0x0000000506067210 */ /* 0x000fe4000785e088 */
[----:B------:R-:W-:-:S02]  /*14120*/  LOP3.LUT R4, R4, 0xf, RZ, 0xc0, !PT ;  /* 0x0000000f04047812 */ /* 0x000fc400078ec0ff */
[----:B------:R-:W-:Y:S02]  /*14130*/  ISETP.NE.U32.AND P5, PT, R15, RZ, PT ;  /* 0x000000ff0f00720c */ /* 0x000fe40003fa5070 */
[----:B------:R-:W-:Y:S02]  /*14140*/  IADD3.X R7, RZ, R14, R67, P2, P0 ;  /* 0x0000000eff077210 */ /* 0x000fe400017e0443 */
[----:B------:R-:W-:-:S04]  /*14150*/  IADD3 R4, P2, P0, R4, R5, R138 ;  /* 0x0000000504047210 */ /* 0x000fc8000785e08a */
[----:B------:R-:W-:Y:S01]  /*14160*/  IADD3.X R5, RZ, R14, R137, P2, P0 ;  /* 0x0000000eff057210 */ /* 0x000fe200017e0489 */
[----:B------:R-:W-:Y:S01]  /*14170*/  @!PT LDS RZ, [RZ] ;  /* 0x00000000fffff984 */ /* 0x000fe20000000800 */
[----:B------:R-:W-:Y:S01]  /*14180*/  @!PT LDS RZ, [RZ] ;  /* 0x00000000fffff984 */ /* 0x000fe20000000800 */
[----:B------:R-:W-:Y:S01]  /*14190*/  @!PT LDS RZ, [RZ] ;  /* 0x00000000fffff984 */ /* 0x000fe20000000800 */
[----:B--2---:R1:W-:Y:S04]  /*141a0*/  LDGSTS.E.BYPASS.LTC128B.128.ZFILL [R8+0x4900], [R6.64], P6 ;  /* 0x0490000006087fae */ /* 0x0043e8000b141d48 */
[----:B------:R2:W-:Y:S01]  /*141b0*/  LDGSTS.E.BYPASS.LTC128B.128.ZFILL [R8+0x6900], [R4.64], P5 ;  /* 0x0690000004087fae */ /* 0x0005e2000a941d48 */
[----:B-1----:R-:W-:Y:S02]  /*141c0*/  IMAD.MOV.U32 R7, RZ, RZ, R12 ;  /* 0x000000ffff077224 */ /* 0x002fe400078e000c */
[----:B------:R-:W-:Y:S02]  /*141d0*/  IMAD.MOV.U32 R6, RZ, RZ, 0x2 ;  /* 0x00000002ff067424 */ /* 0x000fe400078e00ff */
[----:B--2---:R-:W-:Y:S01]  /*141e0*/  IMAD.MOV.U32 R5, RZ, RZ, 0x181f ;  /* 0x0000181fff057424 */ /* 0x004fe200078e00ff */
[----:B------:R-:W-:-:S02]  /*141f0*/  MOV R4, 0x14210 ;  /* 0x0001421000047802 */ /* 0x000fc40000000f00 */
        /* <DEDUP_REMOVED lines=36> */
.L_x_1234:
[----:B------:R-:W-:Y:S01]  /*14440*/  IMAD.MOV.U32 R6, RZ, RZ, RZ ;  /* 0x000000ffff067224 */ /* 0x000fe200078e00ff */
[----:B------:R-:W-:Y:S02]  /*14450*/  MOV R5, 0x1c1f ;  /* 0x00001c1f00057802 */ /* 0x000fe40000000f00 */
[----:B------:R-:W-:Y:S02]  /*14460*/  MOV R4, 0x14480 ;  /* 0x0001448000047802 */ /* 0x000fe40000000f00 */
[----:B------:R-:W-:Y:S05]  /*14470*/  CALL.REL.NOINC `($__internal_19_$__cuda_sm70_shflsync_idx_p) ;  /* 0x0000327000007944 */ /* 0x000fea0003c00000 */
[----:B------:R-:W-:Y:S01]  /*14480*/  MOV R4, R5 ;  /* 0x0000000500047202 */ /* 0x000fe20000000f00 */
[----:B------:R-:W-:Y:S05]  /*14490*/  BRA `(.L_x_1288) ;  /* 0xffff050000007947 */ /* 0x000fea000383ffff */
.L_x_1235:
[----:B------:R-:W-:Y:S01]  /*144a0*/  IMAD.MOV.U32 R6, RZ, RZ, 0x1 ;  /* 0x00000001ff067424 */ /* 0x000fe200078e00ff */
[----:B------:R-:W-:Y:S02]  /*144b0*/  MOV R5, 0x1c1f ;  /* 0x00001c1f00057802 */ /* 0x000fe40000000f00 */
[----:B------:R-:W-:Y:S02]  /*144c0*/  MOV R4, 0x144e0 ;  /* 0x000144e000047802 */ /* 0x000fe40000000f00 */
[----:B-1----:R-:W-:Y:S05]  /*144d0*/  CALL.REL.NOINC `($__internal_19_$__cuda_sm70_shflsync_idx_p) ;  /* 0x0000321000007944 */ /* 0x002fea0003c00000 */
[----:B------:R-:W-:Y:S01]  /*144e0*/  IMAD.IADD R0, R2, 0x1, R5 ;  /* 0x0000000102007824 */ /* 0x000fe200078e0205 */
[----:B------:R-:W-:Y:S01]  /*144f0*/  MOV R4, 0x14740 ;  /* 0x0001474000047802 */ /* 0x000fe20000000f00 */
[----:B------:R-:W-:-:S02]  /*14500*/  IMAD.MOV.U32 R6, RZ, RZ, 0x2 ;  /* 0x00000002ff067424 */ /* 0x000fc400078e00ff */
[----:B------:R-:W-:Y:S01]  /*14510*/  IMAD.MOV.U32 R5, RZ, RZ, 0x1c1f ;  /* 0x00001c1fff057424 */ /* 0x000fe200078e00ff */
        /* <DEDUP_REMOVED lines=33> */
[----:B------:R-:W-:Y:S05]  /*14730*/  CALL.REL.NOINC `($__internal_19_$__cuda_sm70_shflsync_idx_p) ;  /* 0x00002fb000007944 */ /* 0x000fea0003c00000 */
[----:B------:R-:W-:Y:S01]  /*14740*/  IMAD.IADD R0, R2, 0x1, R5 ;  /* 0x0000000102007824 */ /* 0x000fe200078e0205 */
[----:B------:R-:W-:Y:S01]  /*14750*/  MOV R4, 0x149a0 ;  /* 0x000149a000047802 */ /* 0x000fe20000000f00 */
[----:B------:R-:W-:Y:S02]  /*14760*/  IMAD.MOV.U32 R6, RZ, RZ, 0x3 ;  /* 0x00000003ff067424 */ /* 0x000fe400078e00ff */
[----:B------:R-:W-:Y:S01]  /*14770*/  IMAD.MOV.U32 R5, RZ, RZ, 0x1c1f ;  /* 0x00001c1fff057424 */ /* 0x000fe200078e00ff */
[----:B------:R-:W-:-:S04]  /*14780*/  IMNMX R0, R3, R0, PT ;  /* 0x0000000003007217 */ /* 0x000fc80003800200 */
[C---:B------:R-:W-:Y:S02]  /*14790*/  ISETP.GT.AND P5, PT, R0.reuse, 0x1, PT ;  /* 0x000000010000780c */ /* 0x040fe40003fa4270 */
[C---:B------:R-:W-:Y:S02]  /*147a0*/  ISETP.GT.AND P6, PT, R0.reuse, RZ, PT ;  /* 0x000000ff0000720c */ /* 0x040fe40003fc4270 */
[C---:B------:R-:W-:Y:S02]  /*147b0*/  ISETP.GT.AND P2, PT, R0.reuse, 0x8, PT ;  /* 0x000000080000780c */ /* 0x040fe40003f44270 */
[----:B------:R-:W-:Y:S02]  /*147c0*/  ISETP.GT.AND P0, PT, R0, 0x9, PT ;  /* 0x000000090000780c */ /* 0x000fe40003f04270 */
[----:B------:R-:W-:Y:S02]  /*147d0*/  FSEL R108, R108, -INF , P5 ;  /* 0xff8000006c6c7808 */ /* 0x000fe40002800000 */
[----:B------:R-:W-:-:S02]  /*147e0*/  FSEL R15, R107, -INF , P6 ;  /* 0xff8000006b0f7808 */ /* 0x000fc40003000000 */
[----:B------:R-:W-:Y:S02]  /*147f0*/  ISETP.GT.AND P5, PT, R0, 0x11, PT ;  /* 0x000000110000780c */ /* 0x000fe40003fa4270 */
[----:B------:R-:W-:Y:S02]  /*14800*/  FSEL R14, R113, -INF , P2 ;  /* 0xff800000710e7808 */ /* 0x000fe40001000000 */
[----:B------:R-:W-:Y:S02]  /*14810*/  FSEL R13, R114, -INF , P0 ;  /* 0xff800000720d7808 */ /* 0x000fe40000000000 */
[C---:B------:R-:W-:Y:S02]  /*14820*/  ISETP.GT.AND P6, PT, R0.reuse, 0x10, PT ;  /* 0x000000100000780c */ /* 0x040fe40003fc4270 */
[C---:B------:R-:W-:Y:S02]  /*14830*/  ISETP.GT.AND P2, PT, R0.reuse, 0x18, PT ;  /* 0x000000180000780c */ /* 0x040fe40003f44270 */
[----:B------:R-:W-:-:S02]  /*14840*/  ISETP.GT.AND P0, PT, R0, 0x19, PT ;  /* 0x000000190000780c */ /* 0x000fc40003f04270 */
[----:B------:R-:W-:Y:S02]  /*14850*/  FSEL R84, R84, -INF , P5 ;  /* 0xff80000054547808 */ /* 0x000fe40002800000 */
[----:B------:R-:W-:Y:S02]  /*14860*/  FSEL R12, R100, -INF , P6 ;  /* 0xff800000640c7808 */ /* 0x000fe40003000000 */
[----:B------:R-:W-:Y:S02]  /*14870*/  ISETP.GT.AND P5, PT, R0, 0x21, PT ;  /* 0x000000210000780c */ /* 0x000fe40003fa4270 */
[----:B------:R-:W-:Y:S02]  /*14880*/  FSEL R72, R72, -INF , P2 ;  /* 0xff80000048487808 */ /* 0x000fe40001000000 */
[----:B------:R-:W-:Y:S02]  /*14890*/  FSEL R73, R73, -INF , P0 ;  /* 0xff80000049497808 */ /* 0x000fe40000000000 */
[----:B------:R-:W-:-:S02]  /*148a0*/  ISETP.GT.AND P6, PT, R0, 0x20, PT ;  /* 0x000000200000780c */ /* 0x000fc40003fc4270 */
[C---:B------:R-:W-:Y:S02]  /*148b0*/  ISETP.GT.AND P2, PT, R0.reuse, 0x28, PT ;  /* 0x000000280000780c */ /* 0x040fe40003f44270 */
[----:B------:R-:W-:Y:S02]  /*148c0*/  ISETP.GT.AND P0, PT, R0, 0x29, PT ;  /* 0x000000290000780c */ /* 0x000fe40003f04270 */
[----:B------:R-:W-:Y:S02]  /*148d0*/  FSEL R38, R58, -INF , P5 ;  /* 0xff8000003a267808 */ /* 0x000fe40002800000 */
[----:B------:R-:W-:Y:S02]  /*148e0*/  FSEL R39, R54, -INF , P6 ;  /* 0xff80000036277808 */ /* 0x000fe40003000000 */
[----:B------:R-:W-:Y:S02]  /*148f0*/  ISETP.GT.AND P5, PT, R0, 0x31, PT ;  /* 0x000000310000780c */ /* 0x000fe40003fa4270 */
[----:B------:R-:W-:-:S02]  /*14900*/  FSEL R37, R37, -INF , P2 ;  /* 0xff80000025257808 */ /* 0x000fc40001000000 */
[----:B------:R-:W-:Y:S02]  /*14910*/  FSEL R36, R26, -INF , P0 ;  /* 0xff8000001a247808 */ /* 0x000fe40000000000 */
        /* <DEDUP_REMOVED lines=9> */
[----:B------:R-:W-:Y:S01]  /*149b0*/  FMNMX.FTZ R0, R43, R42, !PT ;  /* 0x0000002a2b007209 */ /* 0x000fe20007810000 */
[----:B------:R-:W-:Y:S01]  /*149c0*/  IMAD.MOV.U32 R5, RZ, RZ, 0x2 ;  /* 0x00000002ff057424 */ /* 0x000fe200078e00ff */
[----:B------:R-:W-:Y:S02]  /*149d0*/  FMNMX.FTZ R4, R15, R108, !PT ;  /* 0x0000006c0f047209 */ /* 0x000fe40007810000 */
[----:B------:R-:W-:Y:S02]  /*149e0*/  IMNMX R3, R3, R2, PT ;  /* 0x0000000203037217 */ /* 0x000fe40003800200 */
[----:B------:R-:W-:Y:S02]  /*149f0*/  FMNMX.FTZ R2, R41, R31, !PT ;  /* 0x0000001f29027209 */ /* 0x000fe40007810000 */
[----:B------:R-:W-:-:S02]  /*14a00*/  ISETP.GT.AND P6, PT, R3, RZ, PT ;  /* 0x000000ff0300720c */ /* 0x000fc40003fc4270 */
[C---:B------:R-:W-:Y:S02]  /*14a10*/  ISETP.GT.AND P5, PT, R3.reuse, 0x1, PT ;  /* 0x000000010300780c */ /* 0x040fe40003fa4270 */
[C---:B------:R-:W-:Y:S02]  /*14a20*/  ISETP.GT.AND P2, PT, R3.reuse, 0x8, PT ;  /* 0x000000080300780c */ /* 0x040fe40003f44270 */
[----:B------:R-:W-:Y:S02]  /*14a30*/  ISETP.GT.AND P0, PT, R3, 0x9, PT ;  /* 0x000000090300780c */ /* 0x000fe40003f04270 */
[----:B------:R-:W-:Y:S02]  /*14a40*/  FSEL R47, R109, -INF , P6 ;  /* 0xff8000006d2f7808 */ /* 0x000fe40003000000 */
[----:B------:R-:W-:Y:S02]  /*14a50*/  FSEL R46, R110, -INF , P5 ;  /* 0xff8000006e2e7808 */ /* 0x000fe40002800000 */
[----:B------:R-:W-:-:S02]  /*14a60*/  FSEL R115, R115, -INF , P2 ;  /* 0xff80000073737808 */ /* 0x000fc40001000000 */
[----:B------:R-:W-:Y:S02]  /*14a70*/  FSEL R25, R116, -INF , P0 ;  /* 0xff80000074197808 */ /* 0x000fe40000000000 */
[C---:B------:R-:W-:Y:S02]  /*14a80*/  ISETP.GT.AND P6, PT, R3.reuse, 0x10, PT ;  /* 0x000000100300780c */ /* 0x040fe40003fc4270 */
[C---:B------:R-:W-:Y:S02]  /*14a90*/  ISETP.GT.AND P5, PT, R3.reuse, 0x11, PT ;  /* 0x000000110300780c */ /* 0x040fe40003fa4270 */
[C---:B------:R-:W-:Y:S02]  /*14aa0*/  ISETP.GT.AND P2, PT, R3.reuse, 0x18, PT ;  /* 0x000000180300780c */ /* 0x040fe40003f44270 */
[----:B------:R-:W-:Y:S02]  /*14ab0*/  ISETP.GT.AND P0, PT, R3, 0x19, PT ;  /* 0x000000190300780c */ /* 0x000fe40003f04270 */
[----:B------:R-:W-:-:S02]  /*14ac0*/  FSEL R85, R85, -INF , P6 ;  /* 0xff80000055557808 */ /* 0x000fc40003000000 */
[----:B------:R-:W-:Y:S02]  /*14ad0*/  FSEL R40, R101, -INF , P5 ;  /* 0xff80000065287808 */ /* 0x000fe40002800000 */
[----:B------:R-:W-:Y:S02]  /*14ae0*/  FSEL R48, R48, -INF , P2 ;  /* 0xff80000030307808 */ /* 0x000fe40001000000 */
[----:B------:R-:W-:Y:S02]  /*14af0*/  FSEL R49, R49, -INF , P0 ;  /* 0xff80000031317808 */ /* 0x000fe40000000000 */
[C---:B------:R-:W-:Y:S02]  /*14b00*/  ISETP.GT.AND P6, PT, R3.reuse, 0x20, PT ;  /* 0x000000200300780c */ /* 0x040fe40003fc4270 */
[C---:B------:R-:W-:Y:S02]  /*14b10*/  ISETP.GT.AND P5, PT, R3.reuse, 0x21, PT ;  /* 0x000000210300780c */ /* 0x040fe40003fa4270 */
[----:B------:R-:W-:-:S02]  /*14b20*/  ISETP.GT.AND P2, PT, R3, 0x28, PT ;  /* 0x000000280300780c */ /* 0x000fc40003f44270 */
[----:B------:R-:W-:Y:S02]  /*14b30*/  ISETP.GT.AND P0, PT, R3, 0x29, PT ;  /* 0x000000290300780c */ /* 0x000fe40003f04270 */
[----:B------:R-:W-:Y:S02]  /*14b40*/  FSEL R107, R55, -INF , P6 ;  /* 0xff800000376b7808 */ /* 0x000fe40003000000 */
[----:B------:R-:W-:Y:S02]  /*14b50*/  FSEL R106, R50, -INF , P5 ;  /* 0xff800000326a7808 */ /* 0x000fe40002800000 */
[----:B------:R-:W-:Y:S02]  /*14b60*/  FSEL R105, R20, -INF , P2 ;  /* 0xff80000014697808 */ /* 0x000fe40001000000 */
[----:B------:R-:W-:Y:S02]  /*14b70*/  FSEL R104, R27, -INF , P0 ;  /* 0xff8000001b687808 */ /* 0x000fe40000000000 */
[----:B------:R-:W-:-:S02]  /*14b80*/  ISETP.GT.AND P6, PT, R3, 0x30, PT ;  /* 0x000000300300780c */ /* 0x000fc40003fc4270 */
[C---:B------:R-:W-:Y:S02]  /*14b90*/  ISETP.GT.AND P5, PT, R3.reuse, 0x31, PT ;  /* 0x000000310300780c */ /* 0x040fe40003fa4270 */
[C---:B------:R-:W-:Y:S02]  /*14ba0*/  ISETP.GT.AND P2, PT, R3.reuse, 0x38, PT ;  /* 0x000000380300780c */ /* 0x040fe40003f44270 */
[----:B------:R-:W-:Y:S02]  /*14bb0*/  ISETP.GT.AND P0, PT, R3, 0x39, PT ;  /* 0x000000390300780c */ /* 0x000fe40003f04270 */
        /* <DEDUP_REMOVED lines=39> */
[----:B------:R-:W-:Y:S02]  /*14e30*/  FSEL R103, R11, -INF , P6 ;  /* 0xff8000000b677808 */ /* 0x000fe40003000000 */
[----:B------:R-:W-:Y:S02]  /*14e40*/  FMNMX.FTZ R2, R79, R2, !PT ;  /* 0x000000024f027209 */ /* 0x000fe40007810000 */
[----:B------:R-:W-:Y:S02]  /*14e50*/  FMNMX.FTZ R0, R36, R0, !PT ;  /* 0x0000000024007209 */ /* 0x000fe40007810000 */
[----:B------:R-:W-:Y:S02]  /*14e60*/  FMNMX.FTZ R196, R104, R196, !PT ;  /* 0x000000c468c47209 */ /* 0x000fe40007810000 */
[----:B------:R-:W-:Y:S02]  /*14e70*/  FMNMX.FTZ R3, R18, R3, !PT ;  /* 0x0000000312037209 */ /* 0x000fe40007810000 */
[----:B------:R-:W-:-:S02]  /*14e80*/  FSEL R102, R10, -INF , P5 ;  /* 0xff8000000a667808 */ /* 0x000fc40002800000 */
[----:B------:R-:W-:Y:S02]  /*14e90*/  FMNMX.FTZ R2, R78, R2, !PT ;  /* 0x000000024e027209 */ /* 0x000fe40007810000 */
[----:B------:R-:W-:Y:S02]  /*14ea0*/  FMNMX.FTZ R0, R35, R0, !PT ;  /* 0x0000000023007209 */ /* 0x000fe40007810000 */
[----:B------:R-:W-:Y:S02]  /*14eb0*/  FMNMX.FTZ R196, R103, R196, !PT ;  /* 0x000000c467c47209 */ /* 0x000fe40007810000 */
[----:B------:R-:W-:Y:S02]  /*14ec0*/  FMNMX.FTZ R3, R17, R3, !PT ;  /* 0x0000000311037209 */ /* 0x000fe40007810000 */
[----:B------:R-:W-:Y:S02]  /*14ed0*/  FSEL R101, R45, -INF , P2 ;  /* 0xff8000002d657808 */ /* 0x000fe40001000000 */
[----:B------:R-:W-:-:S02]  /*14ee0*/  FMNMX.FTZ R2, R77, R2, !PT ;  /* 0x000000024d027209 */ /* 0x000fc40007810000 */
[----:B------:R-:W-:Y:S02]  /*14ef0*/  FMNMX.FTZ R0, R34, R0, !PT ;  /* 0x0000000022007209 */ /* 0x000fe40007810000 */
[----:B------:R-:W-:Y:S02]  /*14f00*/  FMNMX.FTZ R196, R102, R196, !PT ;  /* 0x000000c466c47209 */ /* 0x000fe40007810000 */
[----:B------:R-:W-:Y:S02]  /*14f10*/  FMNMX.FTZ R3, R16, R3, !PT ;  /* 0x0000000310037209 */ /* 0x000fe40007810000 */
[----:B------:R-:W-:Y:S02]  /*14f20*/  FSEL R100, R44, -INF , P0 ;  /* 0xff8000002c647808 */ /* 0x000fe40000000000 */
[----:B------:R-:W-:Y:S01]  /*14f30*/  FMNMX.FTZ R2, R76, R2, !PT ;  /* 0x000000024c027209 */ /* 0x000fe20007810000 */
[----:B------:R-:W-:Y:S01]  /*14f40*/  IMAD.MOV.U32 R4, RZ, RZ, R3 ;  /* 0x000000ffff047224 */ /* 0x000fe200078e0003 */
[----:B------:R-:W-:-:S02]  /*14f50*/  FMNMX.FTZ R0, R33, R0, !PT ;  /* 0x0000000021007209 */ /* 0x000fc40007810000 */
[----:B------:R-:W-:Y:S02]  /*14f60*/  FMNMX.FTZ R196, R101, R196, !PT ;  /* 0x000000c465c47209 */ /* 0x000fe40007810000 */
[----:B------:R-:W-:Y:S02]  /*14f70*/  FMNMX.FTZ R2, R67, R2, !PT ;  /* 0x0000000243027209 */ /* 0x000fe40007810000 */
[----:B------:R-:W-:Y:S02]  /*14f80*/  FMNMX.FTZ R0, R32, R0, !PT ;  /* 0x0000000020007209 */ /* 0x000fe40007810000 */
[----:B------:R-:W-:Y:S02]  /*14f90*/  FMNMX.FTZ R196, R100, R196, !PT ;  /* 0x000000c464c47209 */ /* 0x000fe40007810000 */
[----:B------:R-:W-:Y:S02]  /*14fa0*/  MOV R6, 0x14fc0 ;  /* 0x00014fc000067802 */ /* 0x000fe40000000f00 */
[----:B------:R-:W-:Y:S05]  /*14fb0*/  CALL.REL.NOINC `($__internal_18_$__cuda_sm70_shflsync_bfly_p) ;  /* 0x000026d000007944 */ /* 0x000fea0003c00000 */
[----:B------:R-:W-:Y:S01]  /*14fc0*/  FMNMX.FTZ R3, R3, R5, !PT ;  /* 0x0000000503037209 */ /* 0x000fe20007810000 */
[----:B------:R-:W-:Y:S01]  /*14fd0*/  IMAD.MOV.U32 R5, RZ, RZ, 0x1 ;  /* 0x00000001ff057424 */ /* 0x000fe200078e00ff */
[----:B------:R-:W-:-:S03]  /*14fe0*/  MOV R6, 0x15010 ;  /* 0x0001501000067802 */ /* 0x000fc60000000f00 */
[----:B------:R-:W-:Y:S02]  /*14ff0*/  IMAD.MOV.U32 R4, RZ, RZ, R3 ;  /* 0x000000ffff047224 */ /* 0x000fe400078e0003 */
[----:B------:R-:W-:Y:S05]  /*15000*/  CALL.REL.NOINC `($__internal_18_$__cuda_sm70_shflsync_bfly_p) ;  /* 0x0000268000007944 */ /* 0x000fea0003c00000 */
[----:B------:R-:W-:Y:S01]  /*15010*/  FMNMX.FTZ R3, R3, R5, !PT ;  /* 0x0000000503037209 */ /* 0x000fe20007810000 */
[----:B------:R-:W-:Y:S01]  /*15020*/  IMAD.MOV.U32 R4, RZ, RZ, R2 ;  /* 0x000000ffff047224 */ /* 0x000fe200078e0002 */
[----:B------:R-:W-:Y:S01]  /*15030*/  MOV R6, 0x15060 ;  /* 0x0001506000067802 */ /* 0x000fe20000000f00 */
[----:B------:R-:W-:Y:S02]  /*15040*/  IMAD.MOV.U32 R5, RZ, RZ, 0x2 ;  /* 0x00000002ff057424 */ /* 0x000fe400078e00ff */
        /* <DEDUP_REMOVED lines=26> */
[----:B------:R-:W-:Y:S05]  /*151f0*/  BRA `(.L_x_1289) ;  /* 0xffff051000007947 */ /* 0x000fea000383ffff */
.L_x_1239:
[----:B------:R-:W-:Y:S01]  /*15200*/  MOV R6, RZ ;  /* 0x000000ff00067202 */ /* 0x000fe20000000f00 */
[----:B------:R-:W-:Y:S01]  /*15210*/  IMAD.MOV.U32 R7, RZ, RZ, R11 ;  /* 0x000000ffff077224 */ /* 0x000fe200078e000b */
[----:B------:R-:W-:Y:S01]  /*15220*/  MOV R4, 0x15250 ;  /* 0x0001525000047802 */ /* 0x000fe20000000f00 */
[----:B------:R-:W-:Y:S02]  /*15230*/  IMAD.MOV.U32 R5, RZ, RZ, 0x181f ;  /* 0x0000181fff057424 */ /* 0x000fe400078e00ff */
[----:B------:R-:W-:Y:S05]  /*15240*/  CALL.REL.NOINC `($__internal_19_$__cuda_sm70_shflsync_idx_p) ;  /* 0x000024a000007944 */ /* 0x000fea0003c00000 */
[----:B------:R-:W-:Y:S01]  /*15250*/  MOV R13, R5 ;  /* 0x00000005000d7202 */ /* 0x000fe20000000f00 */
[----:B------:R-:W-:-:S05]  /*15260*/  BRA `(.L_x_1290) ;  /* 0xffff21b000007947 */ /* 0x000fca000383ffff */
.L_x_1240:
[----:B------:R-:W-:Y:S01]  /*15270*/  MOV R6, RZ ;  /* 0x000000ff00067202 */ /* 0x000fe20000000f00 */
[----:B------:R-:W-:Y:S01]  /*15280*/  IMAD.MOV.U32 R7, RZ, RZ, R12 ;  /* 0x000000ffff077224 */ /* 0x000fe200078e000c */
[----:B------:R-:W-:Y:S01]  /*15290*/  MOV R4, 0x152c0 ;  /* 0x000152c000047802 */ /* 0x000fe20000000f00 */
[----:B------:R-:W-:Y:S02]  /*152a0*/  IMAD.MOV.U32 R5, RZ, RZ, 0x181f ;  /* 0x0000181fff057424 */ /* 0x000fe400078e00ff */
[----:B-12---:R-:W-:Y:S05]  /*152b0*/  CALL.REL.NOINC `($__internal_19_$__cuda_sm70_shflsync_idx_p) ;  /* 0x0000243000007944 */ /* 0x006fea0003c00000 */
[----:B------:R-:W2:Y:S04]  /*152c0*/  LDL R6, [R1+0x18] ;  /* 0x0000180001067983 */ /* 0x000ea80000100800 */
[----:B------:R-:W3:Y:S04]  /*152d0*/  LDL R4, [R1+0x4] ;  /* 0x0000040001047983 */ /* 0x000ee80000100800 */
[----:B------:R-:W4:Y:S01]  /*152e0*/  LDL R8, [R1+0x8] ;  /* 0x0000080001087983 */ /* 0x000f220000100800 */
[----:B--2---:R-:W-:Y:S02]  /*152f0*/  ISETP.GE.AND P5, PT, R6, c[0x0][0x1d4], PT ;  /* 0x0000750006007a0c */ /* 0x004fe40003fa6270 */
[----:B------:R-:W-:Y:S02]  /*15300*/  IADD3 R6, P2, R5, R0, RZ ;  /* 0x0000000005067210 */ /* 0x000fe40007f5e0ff */
[----:B---3--:R-:W-:Y:S02]  /*15310*/  ISETP.GE.AND P0, PT, R4, c[0x0][0x1d4], PT ;  /* 0x0000750004007a0c */ /* 0x008fe40003f06270 */
[----:B------:R-:W-:Y:S01]  /*15320*/  SEL R15, RZ, 0x10, P5 ;  /* 0x00000010ff0f7807 */ /* 0x000fe20002800000 */
[----:B------:R-:W-:Y:S01]  /*15330*/  IMAD.X R7, R13, 0x1, R2, P2 ;  /* 0x000000010d077824 */ /* 0x000fe200010e0602 */
[----:B------:R-:W-:Y:S02]  /*15340*/  IADD3 R4, P2, R5, R3, RZ ;  /* 0x0000000305047210 */ /* 0x000fe40007f5e0ff */
[----:B------:R-:W-:Y:S03]  /*15350*/  SEL R14, RZ, 0x10, P0 ;  /* 0x00000010ff0e7807 */ /* 0x000fe60000000000 */
[----:B------:R-:W-:Y:S01]  /*15360*/  @!PT LDS RZ, [RZ] ;  /* 0x00000000fffff984 */ /* 0x000fe20000000800 */
[----:B------:R-:W-:Y:S01]  /*15370*/  @!PT LDS RZ, [RZ] ;  /* 0x00000000fffff984 */ /* 0x000fe20000000800 */
[----:B------:R-:W-:Y:S01]  /*15380*/  @!PT LDS RZ, [RZ] ;  /* 0x00000000fffff984 */ /* 0x000fe20000000800 */
[----:B----4-:R1:W-:Y:S01]  /*15390*/  LDGSTS.E.BYPASS.LTC128B.128 [R8+0x100], [R6.64], !P5 ;  /* 0x0010000006087fae */ /* 0x0103e2000e901d48 */
[----:B------:R-:W-:Y:S05]  /*153a0*/  IMAD.X R5, R13, 0x1, R10, P2 ;  /* 0x000000010d057824 */ /* 0x000fea00010e060a */
[----:B------:R2:W-:Y:S01]  /*153b0*/  LDGSTS.E.BYPASS.LTC128B.128 [R8+0x2100], [R4.64], !P0 ;  /* 0x0210000004087fae */ /* 0x0005e2000c101d48 */
[----:B-1----:R-:W-:Y:S02]  /*153c0*/  IMAD.MOV.U32 R7, RZ, RZ, R11 ;  /* 0x000000ffff077224 */ /* 0x002fe400078e000b */
[----:B------:R-:W-:Y:S01]  /*153d0*/  IMAD.MOV.U32 R6, RZ, RZ, 0x1 ;  /* 0x00000001ff067424 */ /* 0x000fe200078e00ff */
[----:B--2---:R-:W-:Y:S01]  /*153e0*/  MOV R4, 0x15410 ;  /* 0x0001541000047802 */ /* 0x004fe20000000f00 */
[----:B------:R-:W-:Y:S02]  /*153f0*/  IMAD.MOV.U32 R5, RZ, RZ, 0x181f ;  /* 0x0000181fff057424 */ /* 0x000fe400078e00ff */
[----:B------:R-:W-:Y:S05]  /*15400*/  CALL.REL.NOINC `($__internal_19_$__cuda_sm70_shflsync_idx_p) ;  /* 0x000022e000007944 */ /* 0x000fea0003c00000 */
[----:B------:R-:W-:Y:S01]  /*15410*/  MOV R6, 0x1 ;  /* 0x0000000100067802 */ /* 0x000fe20000000f00 */
[----:B------:R-:W-:Y:S01]  /*15420*/  IMAD.MOV.U32 R13, RZ, RZ, R5 ;  /* 0x000000ffff0d7224 */ /* 0x000fe200078e0005 */
[----:B------:R-:W-:Y:S01]  /*15430*/  MOV R5, 0x181f ;  /* 0x0000181f00057802 */ /* 0x000fe20000000f00 */
[----:B------:R-:W-:Y:S01]  /*15440*/  IMAD.MOV.U32 R7, RZ, RZ, R12 ;  /* 0x000000ffff077224 */ /* 0x000fe200078e000c */
[----:B------:R-:W-:Y:S02]  /*15450*/  MOV R4, 0x15470 ;  /* 0x0001547000047802 */ /* 0x000fe40000000f00 */
[----:B------:R-:W-:Y:S05]  /*15460*/  CALL.REL.NOINC `($__internal_19_$__cuda_sm70_shflsync_idx_p) ;  /* 0x0000228000007944 */ /* 0x000fea0003c00000 */
[C---:B------:R-:W-:Y:S01]  /*15470*/  IADD3 R4, -R15.reuse, 0x10, RZ ;  /* 0x000000100f047810 */ /* 0x040fe20007ffe1ff */
[----:B------:R-:W2:Y:S01]  /*15480*/  LDL R8, [R1+0x8] ;  /* 0x0000080001087983 */ /* 0x000ea20000100800 */
[----:B------:R-:W-:Y:S02]  /*15490*/  ISETP.NE.U32.AND P5, PT, R15, RZ, PT ;  /* 0x000000ff0f00720c */ /* 0x000fe40003fa5070 */
[----:B------:R-:W-:Y:S04]  /*154a0*/  LOP3.LUT R4, R4, 0xf, RZ, 0xc0, !PT ;  /* 0x0000000f04047812 */ /* 0x000fe800078ec0ff */
[----:B------:R-:W-:Y:S02]  /*154b0*/  IADD3 R6, P2, P0, R4, R5, R0 ;  /* 0x0000000504067210 */ /* 0x000fe4000785e000 */
        /* <DEDUP_REMOVED lines=11> */
[----:B------:R2:W-:Y:S01]  /*15570*/  LDGSTS.E.BYPASS.LTC128B.128.ZFILL [R8+0x2900], [R4.64], P5 ;  /* 0x0290000004087fae */ /* 0x0005e2000a941d48 */
        /* <DEDUP_REMOVED lines=39> */
[----:B------:R-:W-:-:S05]  /*157f0*/  BRA `(.L_x_1291) ;  /* 0xffff1e5000007947 */ /* 0x000fca000383ffff */
.L_x_1243:
[----:B------:R-:W-:Y:S01]  /*15800*/  MOV R6, RZ ;  /* 0x000000ff00067202 */ /* 0x000fe20000000f00 */
[----:B------:R-:W-:Y:S01]  /*15810*/  IMAD.MOV.U32 R7, RZ, RZ, R48 ;  /* 0x000000ffff077224 */ /* 0x000fe200078e0030 */
[----:B------:R-:W-:Y:S01]  /*15820*/  MOV R4, 0x15850 ;  /* 0x0001585000047802 */ /* 0x000fe20000000f00 */
[----:B------:R-:W-:Y:S02]  /*15830*/  IMAD.MOV.U32 R5, RZ, RZ, 0x181f ;  /* 0x0000181fff057424 */ /* 0x000fe400078e00ff */
[----:B------:R-:W-:Y:S05]  /*15840*/  CALL.REL.NOINC `($__internal_19_$__cuda_sm70_shflsync_idx_p) ;  /* 0x00001ea000007944 */ /* 0x000fea0003c00000 */
[----:B------:R-:W-:Y:S01]  /*15850*/  MOV R55, R5 ;  /* 0x0000000500377202 */ /* 0x000fe20000000f00 */
[----:B------:R-:W-:-:S05]  /*15860*/  BRA `(.L_x_1292) ;  /* 0xffff350000007947 */ /* 0x000fca000383ffff */
.L_x_1244:
        /* <DEDUP_REMOVED lines=89> */
.L_x_1245:
[----:B------:R-:W-:Y:S01]  /*15e00*/  MOV R5, 0x1c1f ;  /* 0x00001c1f00057802 */ /* 0x000fe20000000f00 */
[----:B------:R-:W-:Y:S01]  /*15e10*/  IMAD.MOV.U32 R6, RZ, RZ, RZ ;  /* 0x000000ffff067224 */ /* 0x000fe200078e00ff */
[----:B------:R-:W-:Y:S02]  /*15e20*/  MOV R4, 0x15e40 ;  /* 0x00015e4000047802 */ /* 0x000fe40000000f00 */
[----:B------:R-:W-:Y:S05]  /*15e30*/  CALL.REL.NOINC `($__internal_19_$__cuda_sm70_shflsync_idx_p) ;  /* 0x000018b000007944 */ /* 0x000fea0003c00000 */
[----:B------:R-:W-:-:S05]  /*15e40*/  BRA `(.L_x_1294) ;  /* 0xffff336000007947 */ /* 0x000fca000383ffff */
.L_x_1246:
[----:B------:R-:W-:Y:S01]  /*15e50*/  MOV R5, 0x1c1f ;  /* 0x00001c1f00057802 */ /* 0x000fe20000000f00 */
[----:B------:R-:W-:Y:S01]  /*15e60*/  IMAD.MOV.U32 R6, RZ, RZ, 0x1 ;  /* 0x00000001ff067424 */ /* 0x000fe200078e00ff */
[----:B------:R-:W-:Y:S02]  /*15e70*/  MOV R4, 0x15e90 ;  /* 0x00015e9000047802 */ /* 0x000fe40000000f00 */
[----:B-1----:R-:W-:Y:S05]  /*15e80*/  CALL.REL.NOINC `($__internal_19_$__cuda_sm70_shflsync_idx_p) ;  /* 0x0000186000007944 */ /* 0x002fea0003c00000 */
[----:B------:R-:W-:Y:S01]  /*15e90*/  MOV R4, 0x160e0 ;  /* 0x000160e000047802 */ /* 0x000fe20000000f00 */
[----:B------:R-:W-:Y:S02]  /*15ea0*/  IMAD.IADD R5, R62, 0x1, R5 ;  /* 0x000000013e057824 */ /* 0x000fe400078e0205 */
[----:B------:R-:W-:Y:S03]  /*15eb0*/  IMAD.MOV.U32 R6, RZ, RZ, 0x2 ;  /* 0x00000002ff067424 */ /* 0x000fe600078e00ff */
[C---:B------:R-:W-:Y:S02]  /*15ec0*/  ISETP.GT.AND P6, PT, R5.reuse, RZ, PT ;  /* 0x000000ff0500720c */ /* 0x040fe40003fc4270 */
[C---:B------:R-:W-:Y:S02]  /*15ed0*/  ISETP.GT.AND P5, PT, R5.reuse, 0x1, PT ;  /* 0x000000010500780c */ /* 0x040fe40003fa4270 */
[C---:B------:R-:W-:Y:S02]  /*15ee0*/  ISETP.GT.AND P2, PT, R5.reuse, 0x8, PT ;  /* 0x000000080500780c */ /* 0x040fe40003f44270 */
        /* <DEDUP_REMOVED lines=24> */
[----:B------:R-:W-:Y:S01]  /*16070*/  ISETP.GT.AND P0, PT, R5, 0x39, PT ;  /* 0x000000390500780c */ /* 0x000fe20003f04270 */
[----:B------:R-:W-:Y:S01]  /*16080*/  IMAD.MOV.U32 R5, RZ, RZ, 0x1c1f ;  /* 0x00001c1fff057424 */ /* 0x000fe200078e00ff */
[----:B------:R-:W-:Y:S02]  /*16090*/  FSEL R216, R224, -INF , P6 ;  /* 0xff800000e0d87808 */ /* 0x000fe40003000000 */
[----:B------:R-:W-:Y:S02]  /*160a0*/  FSEL R215, R223, -INF , P5 ;  /* 0xff800000dfd77808 */ /* 0x000fe40002800000 */
[----:B------:R-:W-:Y:S02]  /*160b0*/  FSEL R214, R214, -INF , P2 ;  /* 0xff800000d6d67808 */ /* 0x000fe40001000000 */
[----:B------:R-:W-:Y:S02]  /*160c0*/  FSEL R21, R63, -INF , P0 ;  /* 0xff8000003f157808 */ /* 0x000fe40000000000 */
[----:B------:R-:W-:Y:S05]  /*160d0*/  CALL.REL.NOINC `($__internal_19_$__cuda_sm70_shflsync_idx_p) ;  /* 0x0000161000007944 */ /* 0x000fea0003c00000 */
        /* <DEDUP_REMOVED lines=37> */
[----:B------:R-:W-:Y:S01]  /*16330*/  FMNMX.FTZ R3, R50, R199, !PT ;  /* 0x000000c732037209 */ /* 0x000fe20007810000 */
[----:B------:R-:W-:Y:S01]  /*16340*/  IMAD.IADD R5, R62, 0x1, R5 ;  /* 0x000000013e057824 */ /* 0x000fe200078e0205 */
[----:B------:R-:W-:Y:S02]  /*16350*/  FMNMX.FTZ R2, R32, R200, !PT ;  /* 0x000000c820027209 */ /* 0x000fe40007810000 */
[----:B------:R-:W-:Y:S02]  /*16360*/  FMNMX.FTZ R0, R16, R197, !PT ;  /* 0x000000c510007209 */ /* 0x000fe40007810000 */
[C---:B------:R-:W-:Y:S02]  /*16370*/  ISETP.GT.AND P5, PT, R5.reuse, 0x1, PT ;  /* 0x000000010500780c */ /* 0x040fe40003fa4270 */
[C---:B------:R-:W-:Y:S02]  /*16380*/  ISETP.GT.AND P6, PT, R5.reuse, RZ, PT ;  /* 0x000000ff0500720c */ /* 0x040fe40003fc4270 */
[----:B------:R-:W-:Y:S02]  /*16390*/  FSEL R206, R206, -INF , P5 ;  /* 0xff800000cece7808 */ /* 0x000fe40002800000 */
[----:B------:R-:W-:Y:S02]  /*163a0*/  ISETP.GT.AND P5, PT, R5, 0x11, PT ;  /* 0x000000110500780c */ /* 0x000fe40003fa4270 */
[----:B------:R-:W-:Y:S02]  /*163b0*/  FSEL R12, R205, -INF , P6 ;  /* 0xff800000cd0c7808 */ /* 0x000fe40003000000 */
[----:B------:R-:W-:Y:S02]  /*163c0*/  FSEL R27, R27, -INF , P5 ;  /* 0xff8000001b1b7808 */ /* 0x000fe40002800000 */
[C---:B------:R-:W-:Y:S02]  /*163d0*/  ISETP.GT.AND P5, PT, R5.reuse, 0x21, PT ;  /* 0x000000210500780c */ /* 0x040fe40003fa4270 */
[----:B------:R-:W-:Y:S02]  /*163e0*/  ISETP.GT.AND P2, PT, R5, 0x8, PT ;  /* 0x000000080500780c */ /* 0x000fe40003f44270 */
[----:B------:R-:W-:Y:S02]  /*163f0*/  FSEL R43, R43, -INF , P5 ;  /* 0xff8000002b2b7808 */ /* 0x000fe40002800000 */
[C---:B------:R-:W-:Y:S02]  /*16400*/  ISETP.GT.AND P5, PT, R5.reuse, 0x31, PT ;  /* 0x000000310500780c */ /* 0x040fe40003fa4270 */
[----:B------:R-:W-:Y:S02]  /*16410*/  FMNMX.FTZ R4, R12, R198, !PT ;  /* 0x000000c60c047209 */ /* 0x000fe40007810000 */
[----:B------:R-:W-:Y:S02]  /*16420*/  ISETP.GT.AND P0, PT, R5, 0x9, PT ;  /* 0x000000090500780c */ /* 0x000fe40003f04270 */
[----:B------:R-:W-:Y:S02]  /*16430*/  FSEL R14, R14, -INF , P2 ;  /* 0xff8000000e0e7808 */ /* 0x000fe40001000000 */
[----:B------:R-:W-:Y:S02]  /*16440*/  FMNMX.FTZ R3, R51, R3, !PT ;  /* 0x0000000333037209 */ /* 0x000fe40007810000 */
[----:B------:R-:W-:Y:S02]  /*16450*/  FMNMX.FTZ R2, R33, R2, !PT ;  /* 0x0000000221027209 */ /* 0x000fe40007810000 */
[----:B------:R-:W-:Y:S02]  /*16460*/  FMNMX.FTZ R0, R17, R0, !PT ;  /* 0x0000000011007209 */ /* 0x000fe40007810000 */
[----:B------:R-:W-:Y:S02]  /*16470*/  FSEL R11, R46, -INF , P5 ;  /* 0xff8000002e0b7808 */ /* 0x000fe40002800000 */
[----:B------:R-:W-:Y:S02]  /*16480*/  FMNMX.FTZ R46, R206, R4, !PT ;  /* 0x00000004ce2e7209 */ /* 0x000fe40007810000 */
[----:B------:R-:W-:Y:S02]  /*16490*/  ISETP.GT.AND P6, PT, R5, 0x10, PT ;  /* 0x000000100500780c */ /* 0x000fe40003fc4270 */
[----:B------:R-:W-:Y:S02]  /*164a0*/  FSEL R15, R15, -INF , P0 ;  /* 0xff8000000f0f7808 */ /* 0x000fe40000000000 */
[----:B------:R-:W-:Y:S02]  /*164b0*/  FMNMX.FTZ R3, R52, R3, !PT ;  /* 0x0000000334037209 */ /* 0x000fe40007810000 */
[----:B------:R-:W-:Y:S02]  /*164c0*/  FMNMX.FTZ R2, R36, R2, !PT ;  /* 0x0000000224027209 */ /* 0x000fe40007810000 */
[----:B------:R-:W-:Y:S02]  /*164d0*/  FMNMX.FTZ R0, R18, R0, !PT ;  /* 0x0000000012007209 */ /* 0x000fe40007810000 */
[----:B------:R-:W-:Y:S02]  /*164e0*/  FMNMX.FTZ R46, R14, R46, !PT ;  /* 0x0000002e0e2e7209 */ /* 0x000fe40007810000 */
[----:B------:R-:W-:Y:S02]  /*164f0*/  FSEL R26, R26, -INF , P6 ;  /* 0xff8000001a1a7808 */ /* 0x000fe40003000000 */
[----:B------:R-:W-:Y:S02]  /*16500*/  FMNMX.FTZ R3, R54, R3, !PT ;  /* 0x0000000336037209 */ /* 0x000fe40007810000 */
[----:B------:R-:W-:Y:S02]  /*16510*/  FMNMX.FTZ R2, R48, R2, !PT ;  /* 0x0000000230027209 */ /* 0x000fe40007810000 */
[----:B------:R-:W-:Y:S02]  /*16520*/  FMNMX.FTZ R0, R20, R0, !PT ;  /* 0x0000000014007209 */ /* 0x000fe40007810000 */
[----:B------:R-:W-:Y:S02]  /*16530*/  FMNMX.FTZ R46, R15, R46, !PT ;  /* 0x0000002e0f2e7209 */ /* 0x000fe40007810000 */
[----:B------:R-:W-:Y:S02]  /*16540*/  ISETP.GT.AND P2, PT, R5, 0x18, PT ;  /* 0x000000180500780c */ /* 0x000fe40003f44270 */
[----:B------:R-:W-:Y:S02]  /*16550*/  FMNMX.FTZ R4, R58, R3, !PT ;  /* 0x000000033a047209 */ /* 0x000fe40007810000 */
[----:B------:R-:W-:Y:S02]  /*16560*/  FMNMX.FTZ R2, R47, R2, !PT ;  /* 0x000000022f027209 */ /* 0x000fe40007810000 */
[----:B------:R-:W-:Y:S02]  /*16570*/  FMNMX.FTZ R0, R24, R0, !PT ;  /* 0x0000000018007209 */ /* 0x000fe40007810000 */
[----:B------:R-:W-:Y:S02]  /*16580*/  FMNMX.FTZ R46, R26, R46, !PT ;  /* 0x0000002e1a2e7209 */ /* 0x000fe40007810000 */
[----:B------:R-:W-:Y:S02]  /*16590*/  ISETP.GT.AND P0, PT, R5, 0x19, PT ;  /* 0x000000190500780c */ /* 0x000fe40003f04270 */
[----:B------:R-:W-:Y:S02]  /*165a0*/  FSEL R30, R30, -INF , P2 ;  /* 0xff8000001e1e7808 */ /* 0x000fe40001000000 */
        /* <DEDUP_REMOVED lines=15> */
[C---:B------:R-:W-:Y:S02]  /*166a0*/  ISETP.GT.AND P2, PT, R5.reuse, 0x28, PT ;  /* 0x000000280500780c */ /* 0x040fe40003f44270 */
        /* <DEDUP_REMOVED lines=26> */
[----:B------:R-:W-:Y:S01]  /*16850*/  ISETP.GT.AND P0, PT, R5, 0x39, PT ;  /* 0x000000390500780c */ /* 0x000fe20003f04270 */
[----:B------:R-:W-:Y:S01]  /*16860*/  IMAD.MOV.U32 R5, RZ, RZ, 0x2 ;  /* 0x00000002ff057424 */ /* 0x000fe200078e00ff */
        /* <DEDUP_REMOVED lines=18> */
[----:B------:R-:W-:Y:S02]  /*16990*/  MOV R6, 0x169b0 ;  /* 0x000169b000067802 */ /* 0x000fe40000000f00 */
        /* <DEDUP_REMOVED lines=28> */
[----:B------:R-:W-:Y:S01]  /*16b60*/  MOV R196, R5 ;  /* 0x0000000500c47202 */ /* 0x000fe20000000f00 */
[----:B------:R-:W-:-:S05]  /*16b70*/  BRA `(.L_x_1295) ;  /* 0xffff33a000007947 */ /* 0x000fca000383ffff */
.L_x_1249:
[----:B-1----:R-:W-:Y:S01]  /*16b80*/  MOV R6, RZ ;  /* 0x000000ff00067202 */ /* 0x002fe20000000f00 */
[----:B------:R-:W-:Y:S01]  /*16b90*/  IMAD.MOV.U32 R7, RZ, RZ, R52 ;  /* 0x000000ffff077224 */ /* 0x000fe200078e0034 */
[----:B------:R-:W-:Y:S01]  /*16ba0*/  MOV R4, 0x16bd0 ;  /* 0x00016bd000047802 */ /* 0x000fe20000000f00 */
[----:B------:R-:W-:Y:S02]  /*16bb0*/  IMAD.MOV.U32 R5, RZ, RZ, 0x181f ;  /* 0x0000181fff057424 */ /* 0x000fe400078e00ff */
[----:B------:R-:W-:Y:S05]  /*16bc0*/  CALL.REL.NOINC `($__internal_19_$__cuda_sm70_shflsync_idx_p) ;  /* 0x00000b2000007944 */ /* 0x000fea0003c00000 */
[----:B------:R-:W-:Y:S01]  /*16bd0*/  MOV R28, R5 ;  /* 0x00000005001c7202 */ /* 0x000fe20000000f00 */
[----:B------:R-:W-:-:S05]  /*16be0*/  BRA `(.L_x_1296) ;  /* 0xffff5b2000007947 */ /* 0x000fca000383ffff */
.L_x_1252:
[----:B------:R-:W-:Y:S01]  /*16bf0*/  MOV R6, RZ ;  /* 0x000000ff00067202 */ /* 0x000fe20000000f00 */
[----:B------:R-:W-:Y:S01]  /*16c00*/  IMAD.MOV.U32 R7, RZ, RZ, R2 ;  /* 0x000000ffff077224 */ /* 0x000fe200078e0002 */
[----:B------:R-:W-:Y:S01]  /*16c10*/  MOV R4, 0x16c40 ;  /* 0x00016c4000047802 */ /* 0x000fe20000000f00 */
[----:B------:R-:W-:Y:S02]  /*16c20*/  IMAD.MOV.U32 R5, RZ, RZ, 0x181f ;  /* 0x0000181fff057424 */ /* 0x000fe400078e00ff */
[----:B-1--4-:R-:W-:Y:S05]  /*16c30*/  CALL.REL.NOINC `($__internal_19_$__cuda_sm70_shflsync_idx_p) ;  /* 0x00000ab000007944 */ /* 0x012fea0003c00000 */
[----:B------:R-:W-:Y:S01]  /*16c40*/  MOV R55, R5 ;  /* 0x0000000500377202 */ /* 0x000fe20000000f00 */
[----:B------:R-:W-:-:S05]  /*16c50*/  BRA `(.L_x_1297) ;  /* 0xffff734000007947 */ /* 0x000fca000383ffff */
.L_x_1253:
[----:B------:R-:W-:Y:S01]  /*16c60*/  MOV R6, RZ ;  /* 0x000000ff00067202 */ /* 0x000fe20000000f00 */
[----:B------:R-:W-:Y:S01]  /*16c70*/  IMAD.MOV.U32 R7, RZ, RZ, R3 ;  /* 0x000000ffff077224 */ /* 0x000fe200078e0003 */
[----:B------:R-:W-:Y:S01]  /*16c80*/  MOV R4, 0x16cb0 ;  /* 0x00016cb000047802 */ /* 0x000fe20000000f00 */
[----:B------:R-:W-:Y:S02]  /*16c90*/  IMAD.MOV.U32 R5, RZ, RZ, 0x181f ;  /* 0x0000181fff057424 */ /* 0x000fe400078e00ff */
[----:B-1234-:R-:W-:Y:S05]  /*16ca0*/  CALL.REL.NOINC `($__internal_19_$__cuda_sm70_shflsync_idx_p) ;  /* 0x00000a4000007944 */ /* 0x01efea0003c00000 */
[C---:B------:R-:W-:Y:S01]  /*16cb0*/  IADD3 R4, -R0.reuse, 0x10, RZ ;  /* 0x0000001000047810 */ /* 0x040fe20007ffe1ff */
[----:B------:R-:W2:Y:S01]  /*16cc0*/  LDL R8, [R1+0x8] ;  /* 0x0000080001087983 */ /* 0x000ea20000100800 */
[----:B------:R-:W-:Y:S02]  /*16cd0*/  ISETP.NE.U32.AND P2, PT, R0, RZ, PT ;  /* 0x000000ff0000720c */ /* 0x000fe40003f45070 */
[----:B------:R-:W-:Y:S04]  /*16ce0*/  LOP3.LUT R4, R4, 0xf, RZ, 0xc0, !PT ;  /* 0x0000000f04047812 */ /* 0x000fe800078ec0ff */
[----:B------:R-:W-:Y:S04]  /*16cf0*/  IADD3 R6, P5, P4, R4, R5, R51 ;  /* 0x0000000504067210 */ /* 0x000fe80007cbe033 */
[----:B------:R-:W-:Y:S02]  /*16d00*/  IADD3.X R7, RZ, R55, R52, P5, P4 ;  /* 0x00000037ff077210 */ /* 0x000fe40002fe8434 */
[----:B------:R-:W-:Y:S05]  /*16d10*/  IADD3 R4, P4, R5, R53, RZ ;  /* 0x0000003505047210 */ /* 0x000fea0007f9e0ff */
[----:B------:R-:W-:Y:S01]  /*16d20*/  IMAD.X R5, R55, 0x1, R54, P4 ;  /* 0x0000000137057824 */ /* 0x000fe200020e0636 */
[----:B------:R-:W-:Y:S01]  /*16d30*/  @!PT LDS RZ, [RZ] ;  /* 0x00000000fffff984 */ /* 0x000fe20000000800 */
[----:B------:R-:W-:Y:S01]  /*16d40*/  @!PT LDS RZ, [RZ] ;  /* 0x00000000fffff984 */ /* 0x000fe20000000800 */
[----:B------:R-:W-:Y:S01]  /*16d50*/  @!PT LDS RZ, [RZ] ;  /* 0x00000000fffff984 */ /* 0x000fe20000000800 */
[----:B--2---:R1:W-:Y:S04]  /*16d60*/  LDGSTS.E.BYPASS.LTC128B.128.ZFILL [R8+0x4100], [R6.64], P2 ;  /* 0x0410000006087fae */ /* 0x0043e80009141d48 */
        /* <DEDUP_REMOVED lines=61> */
.L_x_1254:
[----:B------:R-:W-:Y:S02]  /*17140*/  MOV R5, 0x2 ;  /* 0x0000000200057802 */ /* 0x000fe40000000f00 */
        /* <DEDUP_REMOVED lines=35> */
.L_x_1256:
[----:B------:R1:W5:Y:S01]  /*17380*/  LDL R4, [R1+0xe0] ;  /* 0x0000e00001047983 */ /* 0x0003620000100800 */
[----:B------:R-:W-:-:S02]  /*17390*/  MOV R5, 0x2 ;  /* 0x0000000200057802 */ /* 0x000fc40000000f00 */
[----:B------:R-:W-:Y:S02]  /*173a0*/  MOV R6, 0x173c0 ;  /* 0x000173c000067802 */ /* 0x000fe40000000f00 */
[----:B-1---5:R-:W-:Y:S05]  /*173b0*/  CALL.REL.NOINC `($__internal_18_$__cuda_sm70_shflsync_bfly_p) ;  /* 0x000002d000007944 */ /* 0x022fea0003c00000 */
[----:B------:R-:W-:Y:S01]  /*173c0*/  MOV R10, R5 ;  /* 0x00000005000a7202 */ /* 0x000fe20000000f00 */
[----:B------:R-:W-:Y:S05]  /*173d0*/  BRA `(.L_x_1300) ;  /* 0xffff982000007947 */ /* 0x000fea000383ffff */
.L_x_1257:
[----:B------:R-:W-:Y:S01]  /*173e0*/  IMAD.MOV.U32 R4, RZ, RZ, R10 ;  /* 0x000000ffff047224 */ /* 0x000fe200078e000a */
[----:B------:R-:W-:Y:S02]  /*173f0*/  MOV R5, 0x1 ;  /* 0x0000000100057802 */ /* 0x000fe40000000f00 */
[----:B------:R-:W-:Y:S02]  /*17400*/  MOV R6, 0x17420 ;  /* 0x0001742000067802 */ /* 0x000fe40000000f00 */
[----:B------:R-:W-:Y:S05]  /*17410*/  CALL.REL.NOINC `($__internal_18_$__cuda_sm70_shflsync_bfly_p) ;  /* 0x0000027000007944 */ /* 0x000fea0003c00000 */
[----:B------:R1:W5:Y:S01]  /*17420*/  LDL R4, [R1+0xe4] ;  /* 0x0000e40001047983 */ /* 0x0003620000100800 */
[----:B------:R-:W-:Y:S01]  /*17430*/  FADD.FTZ R10, R10, R5 ;  /* 0x000000050a0a7221 */ /* 0x000fe20000010000 */
[----:B------:R-:W-:Y:S02]  /*17440*/  MOV R5, 0x2 ;  /* 0x0000000200057802 */ /* 0x000fe40000000f00 */
[----:B------:R-:W-:Y:S02]  /*17450*/  MOV R6, 0x17470 ;  /* 0x0001747000067802 */ /* 0x000fe40000000f00 */
[----:B-1---5:R-:W-:Y:S05]  /*17460*/  CALL.REL.NOINC `($__internal_18_$__cuda_sm70_shflsync_bfly_p) ;  /* 0x0000022000007944 */ /* 0x022fea0003c00000 */
[----:B------:R-:W2:Y:S01]  /*17470*/  LDL.LU R4, [R1+0xe4] ;  /* 0x0000e40001047983 */ /* 0x000ea20000300800 */
[----:B------:R-:W-:Y:S01]  /*17480*/  MOV R6, 0x174d0 ;  /* 0x000174d000067802 */ /* 0x000fe20000000f00 */
[----:B--2---:R-:W-:Y:S01]  /*17490*/  FADD.FTZ R9, R4, R5 ;  /* 0x0000000504097221 */ /* 0x004fe20000010000 */
[----:B------:R-:W-:-:S04]  /*174a0*/  MOV R5, 0x1 ;  /* 0x0000000100057802 */ /* 0x000fc80000000f00 */
[----:B------:R-:W-:Y:S02]  /*174b0*/  MOV R4, R9 ;  /* 0x0000000900047202 */ /* 0x000fe40000000f00 */
[----:B------:R-:W-:Y:S05]  /*174c0*/  CALL.REL.NOINC `($__internal_18_$__cuda_sm70_shflsync_bfly_p) ;  /* 0x000001c000007944 */ /* 0x000fea0003c00000 */
[----:B------:R-:W-:Y:S01]  /*174d0*/  FADD.FTZ R9, R9, R5 ;  /* 0x0000000509097221 */ /* 0x000fe20000010000 */
[----:B------:R-:W-:Y:S02]  /*174e0*/  MOV R4, R203 ;  /* 0x000000cb00047202 */ /* 0x000fe40000000f00 */
[----:B------:R-:W-:Y:S02]  /*174f0*/  MOV R5, 0x2 ;  /* 0x0000000200057802 */ /* 0x000fe40000000f00 */
[----:B------:R-:W-:Y:S02]  /*17500*/  MOV R6, 0x17520 ;  /* 0x0001752000067802 */ /* 0x000fe40000000f00 */
[----:B------:R-:W-:Y:S05]  /*17510*/  CALL.REL.NOINC `($__internal_18_$__cuda_sm70_shflsync_bfly_p) ;  /* 0x0000017000007944 */ /* 0x000fea0003c00000 */
[----:B------:R-:W-:Y:S01]  /*17520*/  FADD.FTZ R8, R203, R5 ;  /* 0x00000005cb087221 */ /* 0x000fe20000010000 */
[----:B------:R-:W-:Y:S02]  /*17530*/  MOV R5, 0x1 ;  /* 0x0000000100057802 */ /* 0x000fe40000000f00 */
[----:B------:R-:W-:Y:S02]  /*17540*/  MOV R6, 0x17570 ;  /* 0x0001757000067802 */ /* 0x000fe40000000f00 */
[----:B------:R-:W-:-:S02]  /*17550*/  MOV R4, R8 ;  /* 0x0000000800047202 */ /* 0x000fc40000000f00 */
[----:B------:R-:W-:Y:S05]  /*17560*/  CALL.REL.NOINC `($__internal_18_$__cuda_sm70_shflsync_bfly_p) ;  /* 0x0000012000007944 */ /* 0x000fea0003c00000 */
[----:B------:R-:W-:Y:S01]  /*17570*/  FADD.FTZ R8, R8, R5 ;  /* 0x0000000508087221 */ /* 0x000fe20000010000 */
[----:B------:R-:W-:-:S02]  /*17580*/  MOV R4, R202 ;  /* 0x000000ca00047202 */ /* 0x000fc40000000f00 */
[----:B------:R-:W-:Y:S02]  /*17590*/  MOV R5, 0x2 ;  /* 0x0000000200057802 */ /* 0x000fe40000000f00 */
[----:B------:R-:W-:Y:S02]  /*175a0*/  MOV R6, 0x175c0 ;  /* 0x000175c000067802 */ /* 0x000fe40000000f00 */
[----:B------:R-:W-:Y:S05]  /*175b0*/  CALL.REL.NOINC `($__internal_18_$__cuda_sm70_shflsync_bfly_p) ;  /* 0x000000d000007944 */ /* 0x000fea0003c00000 */
[----:B------:R-:W-:Y:S01]  /*175c0*/  FADD.FTZ R202, R202, R5 ;  /* 0x00000005caca7221 */ /* 0x000fe20000010000 */
[----:B------:R-:W-:Y:S02]  /*175d0*/  MOV R5, 0x1 ;  /* 0x0000000100057802 */ /* 0x000fe40000000f00 */
[----:B------:R-:W-:Y:S02]  /*175e0*/  MOV R6, 0x17610 ;  /* 0x0001761000067802 */ /* 0x000fe40000000f00 */
[----:B------:R-:W-:Y:S02]  /*175f0*/  MOV R4, R202 ;  /* 0x000000ca00047202 */ /* 0x000fe40000000f00 */
[----:B------:R-:W-:Y:S05]  /*17600*/  CALL.REL.NOINC `($__internal_18_$__cuda_sm70_shflsync_bfly_p) ;  /* 0x0000008000007944 */ /* 0x000fea0003c00000 */
[----:B------:R-:W-:Y:S01]  /*17610*/  MOV R4, R5 ;  /* 0x0000000500047202 */ /* 0x000fe20000000f00 */
[----:B------:R-:W-:Y:S05]  /*17620*/  BRA `(.L_x_1301) ;  /* 0xffff96e000007947 */ /* 0x000fea000383ffff */
.L_x_1271:
[----:B------:R-:W-:Y:S01]  /*17630*/  IMAD.MOV.U32 R7, RZ, RZ, R2 ;  /* 0x000000ffff077224 */ /* 0x000fe200078e0002 */
[----:B------:R-:W-:Y:S01]  /*17640*/  MOV R6, RZ ;  /* 0x000000ff00067202 */ /* 0x000fe20000000f00 */
[----:B---3--:R-:W-:Y:S01]  /*17650*/  IMAD.MOV.U32 R5, RZ, RZ, 0x1f ;  /* 0x0000001fff057424 */ /* 0x008fe200078e00ff */
[----:B------:R-:W-:-:S02]  /*17660*/  MOV R4, 0x17680 ;  /* 0x0001768000047802 */ /* 0x000fc40000000f00 */
[----:B-1--45:R-:W-:Y:S05]  /*17670*/  CALL.REL.NOINC `($__internal_19_$__cuda_sm70_shflsync_idx_p) ;  /* 0x0000007000007944 */ /* 0x032fea0003c00000 */
[----:B------:R-:W-:Y:S05]  /*17680*/  BRA `(.L_x_1302) ;  /* 0xffffc04000007947 */ /* 0x000fea000383ffff */
        .weak           $__internal_18_$__cuda_sm70_shflsync_bfly_p
        .type           $__internal_18_$__cuda_sm70_shflsync_bfly_p,@function
        .size           $__internal_18_$__cuda_sm70_shflsync_bfly_p,($__internal_19_$__cuda_sm70_shflsync_idx_p - $__internal_18_$__cuda_sm70_shflsync_bfly_p)
$__internal_18_$__cuda_sm70_shflsync_bfly_p:
[----:B------:R-:W-:Y:S02]  /*17690*/  MOV R59, 0xffffffff ;  /* 0xffffffff003b7802 */ /* 0x000fe40000000f00 */
[----:B------:R-:W-:-:S02]  /*176a0*/  MOV R7, 0x1f ;  /* 0x0000001f00077802 */ /* 0x000fc40000000f00 */
[----:B------:R-:W-:Y:S04]  /*176b0*/  WARPSYNC R59 ;  /* 0x0000003b00007348 */ /* 0x000fe80003800000 */
[----:B------:R1:W2:Y:S02]  /*176c0*/  SHFL.BFLY PT, R5, R4, R5, R7 ;  /* 0x0c00000504057389 */ /* 0x0002a400000e0007 */
[----:B-1----:R-:W-:-:S04]  /*176d0*/  MOV R7, 0x0 ;  /* 0x0000000000077802 */ /* 0x002fc80000000f00 */
[----:B--2---:R-:W-:Y:S05]  /*176e0*/  RET.REL.NODEC R6 `(_ZN7cutlass13device_kernelIN5flash19enable_sm80_to_sm89INS1_16FlashAttnFwdSm80INS1_25CollectiveMainloopFwdSm80ILi4ELi1ELb0EN4cute5tupleIJNS5_1CILi128EEENS7_ILi64EEES8_EEELi128ENS_10bfloat16_tEfNS_4arch4Sm80ELb1ELb0ELb1ELb0ELb1ELb0ELb1ELb1EEENS1_21CollectiveEpilogueFwdINS6_IJS8_S8_S9_EEENS6_IJNS7_ILi1EEESH_SH_EEESB_SD_Li128ELb0ELb1ELb1ELb0EEENS1_30DynamicPersistentTileSchedulerILi128ELi128ELb1ELb1ELb0EEEEEEEEEvNT_6ParamsE) ;  /* 0xfffe891006007950 */ /* 0x004fea0003c3ffff */
        .weak           $__internal_19_$__cuda_sm70_shflsync_idx_p
        .type           $__internal_19_$__cuda_sm70_shflsync_idx_p,@function
        .size           $__internal_19_$__cuda_sm70_shflsync_idx_p,(.L_x_1811 - $__internal_19_$__cuda_sm70_shflsync_idx_p)
$__internal_19_$__cuda_sm70_shflsync_idx_p:
[----:B------:R-:W-:Y:S02]  /*176f0*/  MOV R8, 0xffffffff ;  /* 0xffffffff00087802 */ /* 0x000fe40000000f00 */
[----:B------:R-:W-:Y:S02]  /*17700*/  MOV R9, 0x0 ;  /* 0x0000000000097802 */ /* 0x000fe40000000f00 */
[----:B------:R-:W-:Y:S04]  /*17710*/  WARPSYNC R8 ;  /* 0x0000000800007348 */ /* 0x000fe80003800000 */
[----:B------:R1:W2:Y:S02]  /*17720*/  SHFL.IDX PT, R5, R7, R6, R5 ;  /* 0x0000000607057389 */ /* 0x0002a400000e0005 */
[----:B-1----:R-:W-:-:S04]  /*17730*/  MOV R8, R4 ;  /* 0x0000000400087202 */ /* 0x002fc80000000f00 */
[----:B--2---:R-:W-:Y:S05]  /*17740*/  RET.REL.NODEC R8 `(_ZN7cutlass13device_kernelIN5flash19enable_sm80_to_sm89INS1_16FlashAttnFwdSm80INS1_25CollectiveMainloopFwdSm80ILi4ELi1ELb0EN4cute5tupleIJNS5_1CILi128EEENS7_ILi64EEES8_EEELi128ENS_10bfloat16_tEfNS_4arch4Sm80ELb1ELb0ELb1ELb0ELb1ELb0ELb1ELb1EEENS1_21CollectiveEpilogueFwdINS6_IJS8_S8_S9_EEENS6_IJNS7_ILi1EEESH_SH_EEESB_SD_Li128ELb0ELb1ELb1ELb0EEENS1_30DynamicPersistentTileSchedulerILi128ELi128ELb1ELb1ELb0EEEEEEEEEvNT_6ParamsE) ;  /* 0xfffe88b008007950 */ /* 0x004fea0003c3ffff */
.L_x_1303:
        /* <DEDUP_REMOVED lines=11> */
.L_x_1811:


//--------------------- .text._ZN7cutlass13device_kernelIN5flash19enable_sm80_to_sm89INS1_16FlashAttnFwdSm80INS1_25CollectiveMainloopFwdSm80ILi8ELi1ELb1EN4cute5tupleIJNS5_1CILi128EEENS7_ILi112EEES8_EEELi128ENS_10bfloat16_tEfNS_4arch4Sm80ELb1ELb0ELb1ELb1ELb1ELb0ELb1ELb1EEENS1_21CollectiveEpilogueFwdINS6_IJS8_S8_S9_EEENS6_IJNS7_ILi1EEESH_SH_EEESB_SD_Li256ELb1ELb1ELb1ELb0EEENS1_36VarlenDynamicPersistentTileSchedulerILi128ELi112ELi256ELi256ELb1ELb1ELb0ELb1ELb1ELb1EEEEEEEEEvNT_6ParamsE --------------------------
	.section	.text._ZN7cutlass13device_kernelIN5flash19enable_sm80_to_sm89INS1_16FlashAttnFwdSm80INS1_25CollectiveMainloopFwdSm80ILi8ELi1ELb1EN4cute5tupleIJNS5_1CILi128EEENS7_ILi112EEES8_EEELi128ENS_10bfloat16_tEfNS_4arch4Sm80ELb1ELb0ELb1ELb1ELb1ELb0ELb1ELb1EEENS1_21CollectiveEpilogueFwdINS6_IJS8_S8_S9_EEENS6_IJNS7_ILi1EEESH_SH_EEESB_SD_Li256ELb1ELb1ELb1ELb0EEENS1_36VarlenDynamicPersistentTileSchedulerILi128ELi112ELi256ELi256ELb1ELb1ELb0ELb1ELb1ELb1EEEEEEEEEvNT_6ParamsE,"ax",@progbits
	.sectioninfo	@"SHI_REGISTERS=255"
	.align	128
.text._ZN7cutlass13device_kernelIN5flash19enable_sm80_to_sm89INS1_16FlashAttnFwdSm80INS1_25CollectiveMainloopFwdSm80ILi8ELi1ELb1EN4cute5tupleIJNS5_1CILi128EEENS7_ILi112EEES8_EEELi128ENS_10bfloat16_tEfNS_4arch4Sm80ELb1ELb0ELb1ELb1ELb1ELb0ELb1ELb1EEENS1_21CollectiveEpilogueFwdINS6_IJS8_S8_S9_EEENS6_IJNS7_ILi1EEESH_SH_EEESB_SD_Li256ELb1ELb1ELb1ELb0EEENS1_36VarlenDynamicPersistentTileSchedulerILi128ELi112ELi256ELi256ELb1ELb1ELb0ELb1ELb1ELb1EEEEEEEEEvNT_6ParamsE:
        .type           _ZN7cutlass13device_kernelIN5flash19enable_sm80_to_sm89INS1_16FlashAttnFwdSm80INS1_25CollectiveMainloopFwdSm80ILi8ELi1ELb1EN4cute5tupleIJNS5_1CILi128EEENS7_ILi112EEES8_EEELi128ENS_10bfloat16_tEfNS_4arch4Sm80ELb1ELb0ELb1ELb1ELb1ELb0ELb1ELb1EEENS1_21CollectiveEpilogueFwdINS6_IJS8_S8_S9_EEENS6_IJNS7_ILi1EEESH_SH_EEESB_SD_Li256ELb1ELb1ELb1ELb0EEENS1_36VarlenDynamicPersistentTileSchedulerILi128ELi112ELi256ELi256ELb1ELb1ELb0ELb1ELb1ELb1EEEEEEEEEvNT_6ParamsE,@function
        .size           _ZN7cutlass13device_kernelIN5flash19enable_sm80_to_sm89INS1_16FlashAttnFwdSm80INS1_25CollectiveMainloopFwdSm80ILi8ELi1ELb1EN4cute5tupleIJNS5_1CILi128EEENS7_ILi112EEES8_EEELi128ENS_10bfloat16_tEfNS_4arch4Sm80ELb1ELb0ELb1ELb1ELb1ELb0ELb1ELb1EEENS1_21CollectiveEpilogueFwdINS6_IJS8_S8_S9_EEENS6_IJNS7_ILi1EEESH_SH_EEESB_SD_Li256ELb1ELb1ELb1ELb0EEENS1_36VarlenDynamicPersistentTileSchedulerILi128ELi112ELi256ELi256ELb1ELb1ELb0ELb1ELb1ELb1EEEEEEEEEvNT_6ParamsE,(.L_x_1814 - _ZN7cutlass13device_kernelIN5flash19enable_sm80_to_sm89INS1_16FlashAttnFwdSm80INS1_25CollectiveMainloopFwdSm80ILi8ELi1ELb1EN4cute5tupleIJNS5_1CILi128EEENS7_ILi112EEES8_EEELi128ENS_10bfloat16_tEfNS_4arch4Sm80ELb1ELb0ELb1ELb1ELb1ELb0ELb1ELb1EEENS1_21CollectiveEpilogueFwdINS6_IJS8_S8_S9_EEENS6_IJNS7_ILi1EEESH_SH_EEESB_SD_Li256ELb1ELb1ELb1ELb0EEENS1_36VarlenDynamicPersistentTileSchedulerILi128ELi112ELi256ELi256ELb1ELb1ELb0ELb1ELb1ELb1EEEEEEEEEvNT_6ParamsE)
        .other          _ZN7cutlass13device_kernelIN5flash19enable_sm80_to_sm89INS1_16FlashAttnFwdSm80INS1_25CollectiveMainloopFwdSm80ILi8ELi1ELb1EN4cute5tupleIJNS5_1CILi128EEENS7_ILi112EEES8_EEELi128ENS_10bfloat16_tEfNS_4arch4Sm80ELb1ELb0ELb1ELb1ELb1ELb0ELb1ELb1EEENS1_21CollectiveEpilogueFwdINS6_IJS8_S8_S9_EEENS6_IJNS7_ILi1EEESH_SH_EEESB_SD_Li256ELb1ELb1ELb1ELb0EEENS1_36VarlenDynamicPersistentTileSchedulerILi128ELi112ELi256ELi256ELb1ELb1ELb0ELb1ELb1ELb1EEEEEEEEEvNT_6ParamsE,@"STO_CUDA_ENTRY STV_DEFAULT"
_ZN7cutlass13device_kernelIN5flash19enable_sm80_to_sm89INS1_16FlashAttnFwdSm80INS1_25CollectiveMainloopFwdSm80ILi8ELi1ELb1EN4cute5tupleIJNS5_1CILi128EEENS7_ILi112EEES8_EEELi128ENS_10bfloat16_tEfNS_4arch4Sm80ELb1ELb0ELb1ELb1ELb1ELb0ELb1ELb1EEENS1_21CollectiveEpilogueFwdINS6_IJS8_S8_S9_EEENS6_IJNS7_ILi1EEESH_SH_EEESB_SD_Li256ELb1ELb1ELb1ELb0EEENS1_36VarlenDynamicPersistentTileSchedulerILi128ELi112ELi256ELi256ELb1ELb1ELb0ELb1ELb1ELb1EEEEEEEEEvNT_6ParamsE:
        /* <DEDUP_REMOVED lines=54> */
.L_x_1309:
        /* <DEDUP_REMOVED lines=16> */
.L_x_1440:
        /* <DEDUP_REMOVED lines=16> */
.L_x_1441:
[----:B--2---:R-:W-:-:S05]  /*0560*/  IMAD R0, R0, c[0x0][0x538], RZ ;  /* 0x00014e0000007a24 */ /* 0x004fca00078e02ff */
[----:B------:R-:W-:-:S04]  /*0570*/  IADD3 R6, R0, R6, RZ ;  /* 0x0000000600067210 */ /* 0x000fc80007ffe0ff */
[----:B------:R-:W-:-:S13]  /*0580*/  ISETP.GT.AND P0, PT, R6, UR4, PT ;  /* 0x0000000406007c0c */ /* 0x000fda000bf04270 */
[----:B-1----:R-:W-:Y:S05]  /*0590*/  @!P0 BRA `(.L_x_1309) ;  /* 0xfffffdc000008947 */ /* 0x002fea000383ffff */
.L_x_1305:
[----:B------:R-:W-:-:S05]  /*05a0*/  IADD3 R10, -R0, R6, RZ ;  /* 0x00000006000a7210 */ /* 0x000fca0007ffe1ff */
[----:B------:R-:W-:-:S05]  /*05b0*/  IMAD R0, R4, c[0x0][0x538], R10 ;  /* 0x00014e0004007a24 */ /* 0x000fca00078e020a */
[----:B------:R-:W-:Y:S01]  /*05c0*/  ISETP.GT.AND P0, PT, R0, UR4, PT ;  /* 0x0000000400007c0c */ /* 0x000fe2000bf04270 */
[----:B------:R-:W-:-:S12]  /*05d0*/  BRA.DIV ~URZ, `(.L_x_1310) ;  /* 0x00013fb27f007947 */ /* 0x000fd8000b800000 */
[----:B------:R-:W-:-:S04]  /*05e0*/  VOTE.ANY R6, PT, !P0 ;  /* 0x0000000000067806 */ /* 0x000fc800040e0100 */
.L_x_1442:
[----:B------:R-:W1:Y:S02]  /*05f0*/  POPC R0, R6 ;  /* 0x0000000600007309 */ /* 0x000e640000000000 */
[----:B-1----:R-:W-:-:S05]  /*0600*/  IADD3 R2, R0, R7, RZ ;  /* 0x0000000700027210 */ /* 0x002fca0007ffe0ff */
[----:B------:R1:W-:Y:S01]  /*0610*/  STL [R1+0x54], R2 ;  /* 0x0000540201007387 */ /* 0x0003e20000100800 */
[----:B------:R-:W-:Y:S05]  /*0620*/  BRA.DIV ~URZ, `(.L_x_1311) ;  /* 0x00013fb27f007947 */ /* 0x000fea000b800000 */
[----:B------:R2:W3:Y:S01]  /*0630*/  SHFL.IDX PT, R12, R9, R0, 0x1f ;  /* 0x00001f00090c7589 */ /* 0x0004e200000e0000 */
[----:B------:R-:W-:-:S03]  /*0640*/  MOV R5, RZ ;  /* 0x000000ff00057202 */ /* 0x000fc60000000f00 */
[----:B------:R2:W4:Y:S04]  /*0650*/  SHFL.IDX PT, R9, R8, R0, 0x1f ;  /* 0x00001f0008097589 */ /* 0x00052800000e0000 */
.L_x_1443:
[----:B------:R-:W-:Y:S01]  /*0660*/  ISETP.NE.AND P0, PT, R6, RZ, PT ;  /* 0x000000ff0600720c */ /* 0x000fe20003f05270 */
[----:B------:R-:W-:-:S12]  /*0670*/  BSSY B0, `(.L_x_1312) ;  /* 0x0000005000007945 */ /* 0x000fd80003800000 */
[----:B------:R-:W-:Y:S05]  /*0680*/  @!P0 BRA `(.L_x_1313) ;  /* 0x0000003000008947 */ /* 0x000fea0003800000 */
[----:B--2---:R-:W-:Y:S01]  /*0690*/  IADD3 R0, R0, -0x1, RZ ;  /* 0xffffffff00007810 */ /* 0x004fe20007ffe0ff */
[----:B------:R-:W-:Y:S05]  /*06a0*/  BRA.DIV ~URZ, `(.L_x_1314) ;  /* 0x000140127f007947 */ /* 0x000fea000b800000 */
[----:B------:R2:W1:Y:S02]  /*06b0*/  SHFL.IDX PT, R5, R4, R0, 0x1f ;  /* 0x00001f0004057589 */ /* 0x00046400000e0000 */
.L_x_1313:
[----:B------:R-:W-:Y:S05]  /*06c0*/  BSYNC B0 ;  /* 0x0000000000007941 */ /* 0x000fea0003800000 */
.L_x_1312:
        /* <DEDUP_REMOVED lines=69> */
.L_x_1316:
        /* <DEDUP_REMOVED lines=70> */
.L_x_1317:
[----:B------:R-:W-:Y:S05]  /*0f80*/  BSYNC B0 ;  /* 0x0000000000007941 */ /* 0x000fea0003800000 */
.L_x_1315:
[----:B------:R-:W-:-:S04]  /*0f90*/  LOP3.LUT R0, RZ, R0, RZ, 0x33, !PT ;  /* 0x00000000ff007212 */ /* 0x000fc800078e33ff */
[----:B------:R-:W-:-:S05]  /*0fa0*/  IADD3 R0, R0, R12, RZ ;  /* 0x0000000c00007210 */ /* 0x000fca0007ffe0ff */
[----:B------:R2:W-:Y:S01]  /*0fb0*/  STL [R1+0x4c], R0 ;  /* 0x00004c0001007387 */ /* 0x0005e20000100800 */
[----:B------:R-:W-:Y:S05]  /*0fc0*/  BRA `(.L_x_1318) ;  /* 0x0000006000007947 */ /* 0x000fea0003800000 */
.L_x_1306:
[----:B------:R-:W-:Y:S01]  /*0fd0*/  MOV R0, UR4 ;  /* 0x0000000400007c02 */ /* 0x000fe20008000f00 */
[----:B------:R-:W-:Y:S04]  /*0fe0*/  STL [R1+0x4c], RZ ;  /* 0x00004cff01007387 */ /* 0x000fe80000100800 */
[----:B------:R-:W-:Y:S04]  /*0ff0*/  STL [R1+0x50], RZ ;  /* 0x000050ff01007387 */ /* 0x000fe80000100800 */
[----:B------:R1:W-:Y:S02]  /*1000*/  STL [R1+0x48], R0 ;  /* 0x0000480001007387 */ /* 0x0003e40000100800 */
[----:B-1----:R-:W-:-:S05]  /*1010*/  MOV R0, c[0x0][0x53c] ;  /* 0x00014f0000007a02 */ /* 0x002fca0000000f00 */
[----:B------:R1:W-:Y:S02]  /*1020*/  STL [R1+0x54], R0 ;  /* 0x0000540001007387 */ /* 0x0003e40000100800 */
.L_x_1318:
        /* <DEDUP_REMOVED lines=8> */
.L_x_1304:
[----:B-12---:R-:W2:Y:S02]  /*10b0*/  LDL R0, [R1+0x54] ;  /* 0x0000540001007983 */ /* 0x006ea40000100800 */
[----:B--2---:R-:W-:-:S13]  /*10c0*/  ISETP.GE.AND P0, PT, R0, c[0x0][0x53c], PT ;  /* 0x00014f0000007a0c */ /* 0x004fda0003f06270 */
[----:B------:R-:W-:Y:S05]  /*10d0*/  @P0 EXIT ;  /* 0x000000000000094d */ /* 0x000fea0003800000 */
[----:B------:R-:W1:Y:S01]  /*10e0*/  S2R R16, SR_TID.X ;  /* 0x0000000000107919 */ /* 0x000e620000002100 */
[----:B------:R-:W-:Y:S02]  /*10f0*/  ULDC UR5, c[0x0][0x2ac] ;  /* 0x0000ab0000057ab9 */ /* 0x000fe40000000800 */
[----:B------:R-:W-:Y:S02]  /*1100*/  ULDC UR4, c[0x0][0x1d0] ;  /* 0x0000740000047ab9 */ /* 0x000fe40000000800 */
[----:B------:R-:W-:Y:S01]  /*1110*/  UIMAD UR5, UR5, UR4, URZ ;  /* 0x00000004050572a4 */ /* 0x000fe2000f8e023f */
[----:B-1-3--:R-:W-:-:S04]  /*1120*/  SHF.R.S32.HI R7, RZ, 0x1f, R16 ;  /* 0x0000001fff077819 */ /* 0x00afc80000011410 */
        /* <DEDUP_REMOVED lines=30> */
[----:B------:R-:W-:Y:S02]  /*1310*/  LOP3.LUT R3, R10, 0xffffffe0, RZ, 0xc0, !PT ;  /* 0xffffffe00a037812 */ /* 0x000fe400078ec0ff */
[----:B------:R-:W-:Y:S01]  /*1320*/  LOP3.LUT R0, R6, 0x1c0, RZ, 0xc0, !PT ;  /* 0x000001c006007812 */ /* 0x000fe200078ec0ff */
[----:B------:R-:W-:Y:S01]  /*1330*/  IMAD.IADD R6, R2, 0x1, -R4 ;  /* 0x0000000102067824 */ /* 0x000fe200078e0a04 */
        /* <DEDUP_REMOVED lines=22> */
[C---:B------:R-:W-:Y:S01]  /*14a0*/  R2P PR, R8.reuse, 0x6 ;  /* 0x0000000608007804 */ /* 0x040fe20000000000 */
[----:B------:R-:W-:Y:S01]  /*14b0*/  IMAD.SHL.U32 R5, R8, 0x40, RZ ;  /* 0x0000004008057824 */ /* 0x000fe200078e00ff */
[C---:B------:R-:W-:Y:S01]  /*14c0*/  LOP3.LUT P4, RZ, R6.reuse, 0x2, RZ, 0xc0, !PT ;  /* 0x0000000206ff7812 */ /* 0x040fe2000788c0ff */
[----:B------:R-:W-:Y:S01]  /*14d0*/  IMAD.IADD R8, R3, 0x1, -R4 ;  /* 0x0000000103087824 */ /* 0x000fe200078e0a04 */
[----:B------:R-:W-:Y:S01]  /*14e0*/  LOP3.LUT P3, RZ, R6, 0x4, RZ, 0xc0, !PT ;  /* 0x0000000406ff7812 */ /* 0x000fe2000786c0ff */
[----:B------:R-:W-:Y:S01]  /*14f0*/  IMAD.SHL.U32 R6, R13, 0x8, RZ ;  /* 0x000000080d067824 */ /* 0x000fe200078e00ff */
[----:B------:R-:W-:Y:S01]  /*1500*/  LOP3.LUT R2, R2, 0x1c0, RZ, 0xc0, !PT ;  /* 0x000001c002027812 */ /* 0x000fe200078ec0ff */
[----:B------:R-:W-:Y:S01]  /*1510*/  IMAD R8, R8, 0x8, R17 ;  /* 0x0000000808087824 */ /* 0x000fe200078e0211 */
[----:B------:R-:W-:Y:S01]  /*1520*/  LOP3.LUT R4, R5, 0x1c0, RZ, 0xc0, !PT ;  /* 0x000001c005047812 */ /* 0x000fe200078ec0ff */
[----:B------:R1:W-:Y:S01]  /*1530*/  STL [R1+0x110], R17 ;  /* 0x0001101101007387 */ /* 0x0003e20000100800 */
[----:B------:R-:W-:Y:S01]  /*1540*/  LOP3.LUT R11, R11, 0x7ffffe00, R7, 0xf8, !PT ;  /* 0x7ffffe000b0b7812 */ /* 0x000fe200078ef807 */
[----:B------:R-:W-:Y:S01]  /*1550*/  IMAD R7, R9, 0x200, R3 ;  /* 0x0000020009077824 */ /* 0x000fe200078e0203 */
[----:B------:R-:W-:Y:S01]  /*1560*/  LOP3.LUT R6, R2, 0x8, R6, 0xf8, !PT ;  /* 0x0000000802067812 */ /* 0x000fe200078ef806 */
[----:B------:R-:W-:Y:S01]  /*1570*/  IMAD R0, R13, 0x200, R10 ;  /* 0x000002000d007824 */ /* 0x000fe200078e020a */
[----:B------:R-:W-:Y:S01]  /*1580*/  SHF.R.U32.HI R3, RZ, 0x3, R2 ;  /* 0x00000003ff037819 */ /* 0x000fe20000011602 */
[----:B------:R-:W-:Y:S01]  /*1590*/  IMAD.MOV.U32 R10, RZ, RZ, 0x40 ;  /* 0x00000040ff0a7424 */ /* 0x000fe200078e00ff */
[----:B------:R-:W-:Y:S01]  /*15a0*/  LEA.HI R2, R4, R4, RZ, 0x1d ;  /* 0x0000000404027211 */ /* 0x000fe200078fe8ff */
[----:B------:R-:W-:Y:S01]  /*15b0*/  IMAD.SHL.U32 R215, R11, 0x2, RZ ;  /* 0x000000020bd77824 */ /* 0x000fe200078e00ff */
[----:B------:R-:W-:-:S02]  /*15c0*/  IADD3 R222, -R20, 0x70, RZ ;  /* 0x0000007014de7810 */ /* 0x000fc40007ffe1ff */
[----:B------:R-:W-:Y:S01]  /*15d0*/  SEL R5, R16, 0xfffffff0, !P4 ;  /* 0xfffffff010057807 */ /* 0x000fe20006000000 */
[----:B------:R-:W-:Y:S01]  /*15e0*/  IMAD.U32 R7, R7, 0x2, R2 ;  /* 0x0000000207077824 */ /* 0x000fe200078e0002 */
[----:B------:R-:W-:Y:S01]  /*15f0*/  LOP3.LUT R2, R12, 0x7ffffffc, RZ, 0xc0, !PT ;  /* 0x7ffffffc0c027812 */ /* 0x000fe200078ec0ff */
[----:B------:R-:W-:Y:S01]  /*1600*/  IMAD R12, R19, 0x20, R20 ;  /* 0x00000020130c7824 */ /* 0x000fe200078e0214 */
[----:B------:R-:W-:Y:S02]  /*1610*/  SEL R4, R15, 0xffffffe0, !P3 ;  /* 0xffffffe00f047807 */ /* 0x000fe40005800000 */
[----:B------:R-:W-:Y:S01]  /*1620*/  IADD3 R248, R238, 0x40, RZ ;  /* 0x00000040eef87810 */ /* 0x000fe20007ffe0ff */
[----:B------:R-:W-:Y:S01]  /*1630*/  IMAD.IADD R2, R18, 0x1, -R2 ;  /* 0x0000000112027824 */ /* 0x000fe200078e0a02 */
[----:B------:R2:W-:Y:S01]  /*1640*/  STL [R1+0x4], R12 ;  /* 0x0000040c01007387 */ /* 0x0005e20000100800 */
[----:B------:R-:W-:Y:S01]  /*1650*/  LOP3.LUT R3, R6, R3, RZ, 0x3c, !PT ;  /* 0x0000000306037212 */ /* 0x000fe200078e3cff */
[----:B------:R-:W-:Y:S01]  /*1660*/  IMAD.SHL.U32 R6, R14, 0x40, RZ ;  /* 0x000000400e067824 */ /* 0x000fe200078e00ff */
[----:B------:R-:W-:Y:S01]  /*1670*/  LEA R188, R0, 0x8100, 0x1 ;  /* 0x0000810000bc7811 */ /* 0x000fe200078e08ff */
[----:B------:R-:W-:Y:S01]  /*1680*/  IMAD.SHL.U32 R26, R2, 0x2, RZ ;  /* 0x00000002021a7824 */ /* 0x000fe200078e00ff */
[----:B------:R3:W-:Y:S01]  /*1690*/  STL [R1+0x58], R8 ;  /* 0x0000580801007387 */ /* 0x0007e20000100800 */
[----:B------:R-:W-:Y:S01]  /*16a0*/  IMAD.IADD R4, R5, 0x1, R4 ;  /* 0x0000000105047824 */ /* 0x000fe200078e0204 */
[----:B------:R-:W-:-:S02]  /*16b0*/  SHF.R.S32.HI R5, RZ, 0x1f, R248 ;  /* 0x0000001fff057819 */ /* 0x000fc400000114f8 */
[C---:B------:R-:W-:Y:S01]  /*16c0*/  IADD3 R25, R26.reuse, 0x8, RZ ;  /* 0x000000081a197810 */ /* 0x040fe20007ffe0ff */
[----:B------:R-:W-:Y:S01]  /*16d0*/  STL [R1+0x44], R26 ;  /* 0x0000441a01007387 */ /* 0x000fe20000100800 */
[C---:B------:R-:W-:Y:S02]  /*16e0*/  IADD3 R24, R26.reuse, 0x10, RZ ;  /* 0x000000101a187810 */ /* 0x040fe40007ffe0ff */
[C---:B------:R-:W-:Y:S01]  /*16f0*/  IADD3 R23, R26.reuse, 0x18, RZ ;  /* 0x000000181a177810 */ /* 0x040fe20007ffe0ff */
[----:B------:R-:W-:Y:S01]  /*1700*/  STL [R1+0xac], R25 ;  /* 0x0000ac1901007387 */ /* 0x000fe20000100800 */
[C---:B------:R-:W-:Y:S02]  /*1710*/  IADD3 R22, R26.reuse, 0x20, RZ ;  /* 0x000000201a167810 */ /* 0x040fe40007ffe0ff */
[C---:B------:R-:W-:Y:S01]  /*1720*/  IADD3 R21, R26.reuse, 0x28, RZ ;  /* 0x000000281a157810 */ /* 0x040fe20007ffe0ff */
[----:B------:R-:W-:Y:S01]  /*1730*/  STL [R1+0xa8], R24 ;  /* 0x0000a81801007387 */ /* 0x000fe20000100800 */
[----:B------:R-:W-:-:S02]  /*1740*/  IADD3 R20, R26, 0x30, RZ ;  /* 0x000000301a147810 */ /* 0x000fc40007ffe0ff */
[C---:B------:R-:W-:Y:S01]  /*1750*/  IADD3 R19, R26.reuse, 0x38, RZ ;  /* 0x000000381a137810 */ /* 0x040fe20007ffe0ff */
[----:B------:R-:W-:Y:S01]  /*1760*/  STL [R1+0xa4], R23 ;  /* 0x0000a41701007387 */ /* 0x000fe20000100800 */
[C---:B------:R-:W-:Y:S02]  /*1770*/  IADD3 R18, R26.reuse, 0x40, RZ ;  /* 0x000000401a127810 */ /* 0x040fe40007ffe0ff */
[C---:B-1----:R-:W-:Y:S01]  /*1780*/  IADD3 R17, R26.reuse, 0x48, RZ ;  /* 0x000000481a117810 */ /* 0x042fe20007ffe0ff */
[----:B------:R-:W-:Y:S01]  /*1790*/  STL [R1+0xa0], R22 ;  /* 0x0000a01601007387 */ /* 0x000fe20000100800 */
[C---:B------:R-:W-:Y:S02]  /*17a0*/  IADD3 R16, R26.reuse, 0x50, RZ ;  /* 0x000000501a107810 */ /* 0x040fe40007ffe0ff */
[C---:B------:R-:W-:Y:S01]  /*17b0*/  IADD3 R14, R26.reuse, 0x58, RZ ;  /* 0x000000581a0e7810 */ /* 0x040fe20007ffe0ff */
[----:B------:R-:W-:Y:S01]  /*17c0*/  STL [R1+0x9c], R21 ;  /* 0x00009c1501007387 */ /* 0x000fe20000100800 */
[----:B------:R-:W-:-:S02]  /*17d0*/  IADD3 R13, R26, 0x60, RZ ;  /* 0x000000601a0d7810 */ /* 0x000fc40007ffe0ff */
[C---:B------:R-:W-:Y:S01]  /*17e0*/  SEL R5, R10.reuse, 0xffffffc0, !P2 ;  /* 0xffffffc00a057807 */ /* 0x040fe20005000000 */
[----:B------:R1:W-:Y:S01]  /*17f0*/  STL [R1+0x98], R20 ;  /* 0x0000981401007387 */ /* 0x0003e20000100800 */
[----:B------:R-:W-:Y:S02]  /*1800*/  SEL R0, R10, 0xffffffc0, !P3 ;  /* 0xffffffc00a007807 */ /* 0x000fe40005800000 */
[C---:B--2---:R-:W-:Y:S01]  /*1810*/  IADD3 R12, R26.reuse, 0x68, RZ ;  /* 0x000000681a0c7810 */ /* 0x044fe20007ffe0ff */
[----:B------:R-:W-:Y:S01]  /*1820*/  STL [R1+0x94], R19 ;  /* 0x0000941301007387 */ /* 0x000fe20000100800 */
[----:B------:R-:W-:Y:S02]  /*1830*/  IADD3 R11, R26, 0x70, RZ ;  /* 0x000000701a0b7810 */ /* 0x000fe40007ffe0ff */
[----:B------:R-:W-:Y:S01]  /*1840*/  LEA R10, R7, 0x80, 0x1 ;  /* 0x00000080070a7811 */ /* 0x000fe200078e08ff */
[----:B------:R-:W-:Y:S01]  /*1850*/  STL [R1+0x90], R18 ;  /* 0x0000901201007387 */ /* 0x000fe20000100800 */
[----:B------:R-:W-:-:S02]  /*1860*/  SHF.R.S32.HI R7, RZ, 0x1f, R25 ;  /* 0x0000001fff077819 */ /* 0x000fc40000011419 */
[----:B------:R-:W-:Y:S01]  /*1870*/  LOP3.LUT R3, R3, 0x7ffffe00, R6, 0xf8, !PT ;  /* 0x7ffffe0003037812 */ /* 0x000fe200078ef806 */
[----:B------:R2:W-:Y:S01]  /*1880*/  STL [R1+0x8c], R17 ;  /* 0x00008c1101007387 */ /* 0x0005e20000100800 */
[----:B------:R-:W-:Y:S02]  /*1890*/  SHF.R.S32.HI R6, RZ, 0x1f, R238 ;  /* 0x0000001fff067819 */ /* 0x000fe400000114ee */
[C---:B------:R-:W-:Y:S01]  /*18a0*/  SEL R6, R15.reuse, 0xffffffe0, !P1 ;  /* 0xffffffe00f067807 */ /* 0x040fe20004800000 */
[----:B------:R-:W-:Y:S01]  /*18b0*/  STL [R1+0x88], R16 ;  /* 0x0000881001007387 */ /* 0x000fe20000100800 */
[----:B------:R-:W-:Y:S02]  /*18c0*/  SEL R2, R15, 0xffffffe0, !P4 ;  /* 0xffffffe00f027807 */ /* 0x000fe40006000000 */
[----:B---3--:R-:W-:Y:S01]  /*18d0*/  IADD3 R8, R26, 0x78, RZ ;  /* 0x000000781a087810 */ /* 0x008fe20007ffe0ff */
[----:B------:R-:W-:Y:S01]  /*18e0*/  STL [R1+0x84], R14 ;  /* 0x0000840e01007387 */ /* 0x000fe20000100800 */
[----:B------:R-:W-:-:S02]  /*18f0*/  SHF.R.S32.HI R15, RZ, 0x1f, R24 ;  /* 0x0000001fff0f7819 */ /* 0x000fc40000011418 */
[----:B------:R-:W-:Y:S01]  /*1900*/  LEA R191, R3, 0x100, 0x1 ;  /* 0x0000010003bf7811 */ /* 0x000fe200078e08ff */
[----:B------:R-:W-:Y:S01]  /*1910*/  STL [R1+0x80], R13 ;  /* 0x0000800d01007387 */ /* 0x000fe20000100800 */
[----:B-1----:R-:W-:Y:S02]  /*1920*/  SHF.R.S32.HI R20, RZ, 0x1f, R20 ;  /* 0x0000001fff147819 */ /* 0x002fe40000011414 */
[--C-:B------:R-:W-:Y:S01]  /*1930*/  IADD3 R194, R0, R191, R2.reuse ;  /* 0x000000bf00c27210 */ /* 0x100fe20007ffe002 */
[----:B------:R-:W-:Y:S01]  /*1940*/  STL [R1+0x7c], R12 ;  /* 0x00007c0c01007387 */ /* 0x000fe20000100800 */
[----:B------:R-:W-:Y:S02]  /*1950*/  IMAD R210, R9, 0x800, R191 ;  /* 0x0000080009d27824 */ /* 0x000fe400078e02bf */
[----:B------:R-:W-:Y:S01]  /*1960*/  IMAD.IADD R193, R191, 0x1, R2 ;  /* 0x00000001bfc17824 */ /* 0x000fe200078e0202 */
[----:B------:R-:W-:Y:S01]  /*1970*/  STL [R1+0x78], R11 ;  /* 0x0000780b01007387 */ /* 0x000fe20000100800 */
[----:B------:R-:W-:-:S02]  /*1980*/  IMAD.IADD R211, R2, 0x1, R210 ;  /* 0x0000000102d37824 */ /* 0x000fc400078e02d2 */
[----:B------:R-:W-:Y:S01]  /*1990*/  IMAD R196, R4, 0x2, R191 ;  /* 0x0000000204c47824 */ /* 0x000fe200078e02bf */
[----:B------:R1:W-:Y:S01]  /*19a0*/  STL [R1+0x108], R7 ;  /* 0x0001080701007387 */ /* 0x0003e20000100800 */
[----:B--2---:R-:W-:Y:S01]  /*19b0*/  SHF.R.S32.HI R17, RZ, 0x1f, R17 ;  /* 0x0000001fff117819 */ /* 0x004fe20000011411 */
[----:B------:R-:W-:Y:S02]  /*19c0*/  IMAD.IADD R192, R191, 0x1, R0 ;  /* 0x00000001bfc07824 */ /* 0x000fe400078e0200 */
[----:B------:R-:W-:Y:S01]  /*19d0*/  STL [R1+0x74], R8 ;  /* 0x0000740801007387 */ /* 0x000fe20000100800 */
[C---:B------:R-:W-:Y:S02]  /*19e0*/  IMAD.IADD R213, R0.reuse, 0x1, R210 ;  /* 0x0000000100d57824 */ /* 0x040fe400078e02d2 */
[----:B------:R-:W-:Y:S01]  /*19f0*/  IMAD.IADD R212, R0, 0x1, R211 ;  /* 0x0000000100d47824 */ /* 0x000fe200078e02d3 */
[----:B------:R2:W-:Y:S04]  /*1a00*/  STL [R1+0x104], R15 ;  /* 0x0001040f01007387 */ /* 0x0005e80000100800 */
[----:B------:R-:W-:Y:S01]  /*1a10*/  STL [R1+0xb0], R10 ;  /* 0x0000b00a01007387 */ /* 0x000fe20000100800 */
        /* <DEDUP_REMOVED lines=39> */
.L_x_1439:
[----:B------:R-:W2:Y:S01]  /*1c90*/  LDL R0, [R1+0x54] ;  /* 0x0000540001007983 */ /* 0x000ea20000100800 */
[----:B-1----:R-:W-:Y:S01]  /*1ca0*/  IMAD.MOV.U32 R8, RZ, RZ, 0x4 ;  /* 0x00000004ff087424 */ /* 0x002fe200078e00ff */
[----:B------:R-:W-:-:S02]  /*1cb0*/  ISETP.NE.U32.AND P4, PT, RZ, c[0x0][0x370], PT ;  /* 0x0000dc00ff007a0c */ /* 0x000fc40003f85070 */
[----:B------:R-:W-:Y:S01]  /*1cc0*/  ISETP.NE.U32.AND P3, PT, RZ, c[0x0][0x360], PT ;  /* 0x0000d800ff007a0c */ /* 0x000fe20003f65070 */
[----:B--2---:R-:W-:-:S05]  /*1cd0*/  IMAD.WIDE R2, R0, R8, c[0x0][0x588] ;  /* 0x0001620000027625 */ /* 0x004fca00078e0208 */
[----:B------:R-:W2:Y:S01]  /*1ce0*/  LDG.E R14, [R2.64] ;  /* 0x00000006020e7981 */ /* 0x000ea2000c1e1900 */
[----:B------:R-:W-:Y:S01]  /*1cf0*/  ISETP.NE.AND.EX P4, PT, RZ, c[0x0][0x374], PT, P4 ;  /* 0x0000dd00ff007a0c */ /* 0x000fe20003f85340 */
[----:B------:R-:W-:Y:S01]  /*1d00*/  IMAD.MOV.U32 R13, RZ, RZ, RZ ;  /* 0x000000ffff0d7224 */ /* 0x000fe200078e00ff */
[----:B------:R-:W-:Y:S01]  /*1d10*/  ISETP.NE.AND.EX P3, PT, RZ, c[0x0][0x364], PT, P3 ;  /* 0x0000d900ff007a0c */ /* 0x000fe20003f65330 */
[----:B------:R-:W-:Y:S01]  /*1d20*/  IMAD.MOV.U32 R11, RZ, RZ, RZ ;  /* 0x000000ffff0b7224 */ /* 0x000fe200078e00ff */
[----:B------:R-:W-:-:S04]  /*1d30*/  ISETP.NE.U32.AND P0, PT, RZ, c[0x0][0x348], PT ;  /* 0x0000d200ff007a0c */ /* 0x000fc80003f05070 */
[----:B------:R-:W-:Y:S01]  /*1d40*/  ISETP.NE.AND.EX P0, PT, RZ, c[0x0][0x34c], PT, P0 ;  /* 0x0000d300ff007a0c */ /* 0x000fe20003f05300 */
[C---:B--2---:R-:W-:Y:S01]  /*1d50*/  IMAD.SHL.U32 R19, R14.reuse, 0x4, RZ ;  /* 0x000000040e137824 */ /* 0x044fe200078e00ff */
[----:B------:R-:W-:Y:S01]  /*1d60*/  SHF.R.S32.HI R16, RZ, 0x1f, R14 ;  /* 0x0000001fff107819 */ /* 0x000fe2000001140e */
[----:B------:R1:W-:Y:S02]  /*1d70*/  STL [R1+0x5c], R14 ;  /* 0x00005c0e01007387 */ /* 0x0003e40000100800 */
[C---:B------:R-:W-:Y:S02]  /*1d80*/  @P4 LEA R6, P2, R14.reuse, c[0x0][0x370], 0x2 ;  /* 0x0000dc000e064a11 */ /* 0x040fe400078410ff */
[C-C-:B------:R-:W-:Y:S01]  /*1d90*/  SHF.L.U64.HI R18, R14.reuse, 0x2, R16.reuse ;  /* 0x000000020e127819 */ /* 0x140fe20000010210 */
[----:B------:R1:W-:Y:S01]  /*1da0*/  STL [R1+0x70], R16 ;  /* 0x0000701001007387 */ /* 0x0003e20000100800 */
[----:B------:R-:W-:Y:S02]  /*1db0*/  @P3 IADD3 R4, P1, R19, c[0x0][0x360], RZ ;  /* 0x0000d80013043a10 */ /* 0x000fe40007f3e0ff */
[----:B------:R-:W-:Y:S01]  /*1dc0*/  @P4 LEA.HI.X R7, R14, c[0x0][0x374], R16, 0x2, P2 ;  /* 0x0000dd000e074a11 */ /* 0x000fe200010f1410 */
[----:B------:R1:W-:Y:S01]  /*1dd0*/  STL [R1+0x60], R19 ;  /* 0x0000601301007387 */ /* 0x0003e20000100800 */
[----:B------:R-:W-:-:S02]  /*1de0*/  @P3 IADD3.X R5, R18, c[0x0][0x364], RZ, P1, !PT ;  /* 0x0000d90012053a10 */ /* 0x000fc40000ffe4ff */
[----:B------:R-:W-:Y:S01]  /*1df0*/  IADD3 R2, P2, R19, c[0x0][0x348], RZ ;  /* 0x0000d20013027a10 */ /* 0x000fe20007f5e0ff */
[----:B------:R-:W2:Y:S03]  /*1e00*/  @P4 LDG.E R13, [R6.64] ;  /* 0x00000006060d4981 */ /* 0x000ea6000c1e1900 */
[----:B------:R-:W-:Y:S01]  /*1e10*/  IADD3.X R3, R18, c[0x0][0x34c], RZ, P2, !PT ;  /* 0x0000d30012037a10 */ /* 0x000fe200017fe4ff */
[----:B------:R-:W3:Y:S04]  /*1e20*/  @P3 LDG.E R0, [R4.64] ;  /* 0x0000000604003981 */ /* 0x000ee8000c1e1900 */
[----:B------:R1:W5:Y:S04]  /*1e30*/  @P0 LDG.E R11, [R2.64] ;  /* 0x00000006020b0981 */ /* 0x000368000c1e1900 */
[----:B------:R1:W-:Y:S01]  /*1e40*/  STL [R1+0x64], R18 ;  /* 0x0000641201007387 */ /* 0x0003e20000100800 */
[----:B------:R-:W-:Y:S03]  /*1e50*/  YIELD ;  /* 0x0000000000007946 */ /* 0x000fe60003800000 */
[----:B--2---:R1:W-:Y:S04]  /*1e60*/  STL [R1+0xc], R13 ;  /* 0x00000c0d01007387 */ /* 0x0043e80000100800 */
[----:B---3--:R1:W-:Y:S01]  /*1e70*/  @P3 STL [R1+0x38], R0 ;  /* 0x0000380001003387 */ /* 0x0083e20000100800 */
[----:B------:R-:W-:Y:S05]  /*1e80*/  @P3 BRA `(.L_x_1319) ;  /* 0x0000007000003947 */ /* 0x000fea0003800000 */
[----:B-1----:R-:W-:-:S05]  /*1e90*/  MOV R0, c[0x0][0x168] ;  /* 0x00005a0000007a02 */ /* 0x002fca0000000f00 */
[----:B------:R1:W-:Y:S01]  /*1ea0*/  STL [R1+0x38], R0 ;  /* 0x0000380001007387 */ /* 0x0003e20000100800 */
[----:B------:R-:W-:Y:S05]  /*1eb0*/  @!P0 BRA `(.L_x_1319) ;  /* 0x0000004000008947 */ /* 0x000fea0003800000 */
[----:B-1----:R1:W2:Y:S04]  /*1ec0*/  LDG.E R0, [R2.64] ;  /* 0x0000000602007981 */ /* 0x0022a8000c1e1900 */
[----:B-1----:R-:W2:Y:S02]  /*1ed0*/  LDG.E R2, [R2.64+0x4] ;  /* 0x0000040602027981 */ /* 0x002ea4000c1e1900 */
[----:B--2---:R-:W-:-:S05]  /*1ee0*/  IADD3 R0, -R0, R2, RZ ;  /* 0x0000000200007210 */ /* 0x004fca0007ffe1ff */
[----:B------:R1:W-:Y:S02]  /*1ef0*/  STL [R1+0x38], R0 ;  /* 0x0000380001007387 */ /* 0x0003e40000100800 */
.L_x_1319:
[----:B------:R-:W-:-:S04]  /*1f00*/  ISETP.NE.U32.AND P1, PT, RZ, c[0x0][0x368], PT ;  /* 0x0000da00ff007a0c */ /* 0x000fc80003f25070 */
[----:B------:R-:W-:-:S13]  /*1f10*/  ISETP.NE.AND.EX P1, PT, RZ, c[0x0][0x36c], PT, P1 ;  /* 0x0000db00ff007a0c */ /* 0x000fda0003f25310 */
[----:B------:R-:W-:Y:S05]  /*1f20*/  @!P1 BRA `(.L_x_1320) ;  /* 0x0000004000009947 */ /* 0x000fea0003800000 */
[----:B-1----:R-:W-:-:S04]  /*1f30*/  IADD3 R2, P1, R19, c[0x0][0x368], RZ ;  /* 0x0000da0013027a10 */ /* 0x002fc80007f3e0ff */
[----:B------:R-:W-:-:S05]  /*1f40*/  IADD3.X R3, R18, c[0x0][0x36c], RZ, P1, !PT ;  /* 0x0000db0012037a10 */ /* 0x000fca0000ffe4ff */
[----:B------:R1:W5:Y:S01]  /*1f50*/  LDG.E R0, [R2.64] ;  /* 0x0000000602007981 */ /* 0x000362000c1e1900 */
[----:B------:R-:W-:Y:S05]  /*1f60*/  BRA `(.L_x_1321) ;  /* 0x0000008000007947 */ /* 0x000fea0003800000 */
.L_x_1320:
[----:B------:R-:W-:Y:S01]  /*1f70*/  ISETP.NE.U32.AND P1, PT, RZ, c[0x0][0x350], PT ;  /* 0x0000d400ff007a0c */ /* 0x000fe20003f25070 */
[----:B-1----:R-:W-:-:S03]  /*1f80*/  IMAD.U32 R0, RZ, RZ, UR5 ;  /* 0x00000005ff007e24 */ /* 0x002fc6000f8e00ff */
[----:B------:R-:W-:-:S13]  /*1f90*/  ISETP.NE.AND.EX P1, PT, RZ, c[0x0][0x354], PT, P1 ;  /* 0x0000d500ff007a0c */ /* 0x000fda0003f25310 */
[----:B------:R-:W-:Y:S05]  /*1fa0*/  @!P1 BRA `(.L_x_1321) ;  /* 0x0000004000009947 */ /* 0x000fea0003800000 */
[----:B------:R-:W-:-:S05]  /*1fb0*/  IMAD.WIDE R2, R14, R8, c[0x0][0x350] ;  /* 0x0000d4000e027625 */ /* 0x000fca00078e0208 */
[----:B------:R-:W2:Y:S04]  /*1fc0*/  LDG.E R4, [R2.64] ;  /* 0x0000000602047981 */ /* 0x000ea8000c1e1900 */
[----:B------:R-:W2:Y:S02]  /*1fd0*/  LDG.E R0, [R2.64+0x4] ;  /* 0x0000040602007981 */ /* 0x000ea4000c1e1900 */
[----:B--2---:R-:W-:Y:S02]  /*1fe0*/  IADD3 R0, -R4, R0, RZ ;  /* 0x0000000004007210 */ /* 0x004fe40007ffe1ff */
.L_x_1321:
[----:B-1----:R-:W2:Y:S04]  /*1ff0*/  LDL R2, [R1+0x38] ;  /* 0x0000380001027983 */ /* 0x002ea80000100800 */
[----:B------:R-:W3:Y:S04]  /*2000*/  LDL.LU R3, [R1+0x4c] ;  /* 0x00004c0001037983 */ /* 0x000ee80000300800 */
[----:B------:R-:W4:Y:S01]  /*2010*/  LDL R17, [R1+0x50] ;  /* 0x0000500001117983 */ /* 0x000f220000100800 */
[----:B-----5:R-:W-:Y:S01]  /*2020*/  IMAD.IADD R44, R0, 0x1, -R13 ;  /* 0x00000001002c7824 */ /* 0x020fe200078e0a0d */
[----:B------:R-:W-:Y:S01]  /*2030*/  BSSY B0, `(.L_x_1322) ;  /* 0x000003f000007945 */ /* 0x000fe20003800000 */
[----:B------:R-:W-:-:S03]  /*2040*/  IMAD.MOV.U32 R4, RZ, RZ, RZ ;  /* 0x000000ffff047224 */ /* 0x000fc600078e00ff */
[C---:B------:R-:W-:Y:S01]  /*2050*/  IADD3 R5, R44.reuse, 0x6f, RZ ;  /* 0x0000006f2c057810 */ /* 0x040fe20007ffe0ff */
[----:B--2---:R-:W-:Y:S02]  /*2060*/  IMAD.MOV.U32 R15, RZ, RZ, R2 ;  /* 0x000000ffff0f7224 */ /* 0x004fe400078e0002 */
[----:B------:R-:W-:Y:S02]  /*2070*/  IMAD.MOV.U32 R2, RZ, RZ, c[0x0][0x2c4] ;  /* 0x0000b100ff027624 */ /* 0x000fe400078e00ff */
[----:B---3--:R-:W-:Y:S01]  /*2080*/  IMAD.SHL.U32 R12, R3, 0x80, RZ ;  /* 0x00000080030c7824 */ /* 0x008fe200078e00ff */
[----:B------:R-:W-:Y:S02]  /*2090*/  IADD3 R3, R44, 0x70, -R15 ;  /* 0x000000702c037810 */ /* 0x000fe40007ffe80f */
[----:B------:R-:W-:Y:S02]  /*20a0*/  ISETP.NE.AND P3, PT, R2, 0x1, PT ;  /* 0x000000010200780c */ /* 0x000fe40003f65270 */
[----:B------:R-:W-:Y:S01]  /*20b0*/  IADD3 R2, R12, 0x7f, RZ ;  /* 0x0000007f0c027810 */ /* 0x000fe20007ffe0ff */
[----:B------:R1:W-:Y:S04]  /*20c0*/  STL [R1+0x40], R12 ;  /* 0x0000400c01007387 */ /* 0x0003e80000100800 */
[----:B------:R1:W-:Y:S06]  /*20d0*/  STL [R1+0x3c], R44 ;  /* 0x00003c2c01007387 */ /* 0x0003ec0000100800 */
[----:B------:R-:W-:-:S05]  /*20e0*/  @P3 IMAD.HI.U32 R0, R2, c[0x0][0x2c8], RZ ;  /* 0x0000b20002003a27 */ /* 0x000fca00078e00ff */
[----:B------:R-:W-:Y:S01]  /*20f0*/  @P3 SHF.R.U32.HI R2, RZ, c[0x0][0x2cc], R0 ;  /* 0x0000b300ff023a19 */ /* 0x000fe20000011600 */
[----:B------:R-:W-:-:S04]  /*2100*/  IMAD.HI R0, R5, -0x6db6db6d, R4 ;  /* 0x9249249305007827 */ /* 0x000fc800078e0204 */
[----:B------:R-:W-:Y:S01]  /*2110*/  IMAD.IADD R3, R3, 0x1, R2 ;  /* 0x0000000103037824 */ /* 0x000fe200078e0202 */
[----:B------:R-:W-:Y:S01]  /*2120*/  SHF.R.U32.HI R4, RZ, 0x1f, R0 ;  /* 0x0000001fff047819 */ /* 0x000fe20000011600 */
[----:B------:R-:W-:-:S03]  /*2130*/  IMAD.MOV.U32 R2, RZ, RZ, RZ ;  /* 0x000000ffff027224 */ /* 0x000fc600078e00ff */
[----:B------:R-:W-:Y:S01]  /*2140*/  LEA.HI.SX32 R4, R0, R4, 0x1a ;  /* 0x0000000400047211 */ /* 0x000fe200078fd2ff */
[----:B------:R-:W-:Y:S01]  /*2150*/  IMAD.HI R2, R3, -0x6db6db6d, R2 ;  /* 0x9249249303027827 */ /* 0x000fe200078e0202 */
[----:B----4-:R-:W-:-:S04]  /*2160*/  LOP3.LUT R0, R17, 0xff000000, RZ, 0xc0, !PT ;  /* 0xff00000011007812 */ /* 0x010fc800078ec0ff */
[----:B------:R-:W-:Y:S02]  /*2170*/  SHF.R.U32.HI R3, RZ, 0x1f, R2 ;  /* 0x0000001fff037819 */ /* 0x000fe40000011602 */
[----:B------:R-:W-:Y:S02]  /*2180*/  SHF.R.U32.HI R0, RZ, 0x8, R0 ;  /* 0x00000008ff007819 */ /* 0x000fe40000011600 */
[----:B------:R-:W-:Y:S02]  /*2190*/  LEA.HI.SX32 R2, R2, R3, 0x1a ;  /* 0x0000000302027211 */ /* 0x000fe400078fd2ff */
[----:B------:R-:W-:Y:S02]  /*21a0*/  LOP3.LUT R3, R17, 0xff0000, RZ, 0xc0, !PT ;  /* 0x00ff000011037812 */ /* 0x000fe400078ec0ff */
[----:B------:R-:W-:Y:S01]  /*21b0*/  IMNMX R7, R4, R2, PT ;  /* 0x0000000204077217 */ /* 0x000fe20003800200 */
[----:B------:R-:W-:Y:S01]  /*21c0*/  IMAD.MOV.U32 R2, RZ, RZ, RZ ;  /* 0x000000ffff027224 */ /* 0x000fe200078e00ff */
[----:B------:R-:W-:-:S02]  /*21d0*/  LEA.HI R0, R3, R0, RZ, 0x10 ;  /* 0x0000000003007211 */ /* 0x000fc400078f80ff */
[----:B------:R-:W-:Y:S02]  /*21e0*/  ISETP.GE.AND P1, PT, R7, 0x1, PT ;  /* 0x000000010700780c */ /* 0x000fe40003f26270 */
[----:B------:R-:W-:Y:S02]  /*21f0*/  LOP3.LUT R20, R0, 0xff, RZ, 0xc0, !PT ;  /* 0x000000ff00147812 */ /* 0x000fe400078ec0ff */
[----:B------:R-:W-:-:S03]  /*2200*/  SHF.R.U32.HI R6, RZ, 0x10, R0 ;  /* 0x00000010ff067819 */ /* 0x000fc60000011600 */
[----:B------:R1:W-:Y:S04]  /*2210*/  STL [R1+0x6c], R20 ;  /* 0x00006c1401007387 */ /* 0x0003e80000100800 */
[----:B------:R1:W-:Y:S02]  /*2220*/  STL [R1+0x68], R6 ;  /* 0x0000680601007387 */ /* 0x0003e40000100800 */
[----:B------:R-:W-:Y:S05]  /*2230*/  @!P1 BRA `(.L_x_1323) ;  /* 0x000001e000009947 */ /* 0x000fea0003800000 */
[----:B------:R-:W-:-:S04]  /*2240*/  ISETP.NE.AND P1, PT, R6, RZ, PT ;  /* 0x000000ff0600720c */ /* 0x000fc80003f25270 */
[----:B------:R-:W-:-:S04]  /*2250*/  SEL R0, R6, c[0x0][0x338], P1 ;  /* 0x0000ce0006007a07 */ /* 0x000fc80000800000 */
[----:B------:R-:W-:Y:S02]  /*2260*/  IABS R3, R0 ;  /* 0x0000000000037213 */ /* 0x000fe40000000000 */
[----:B-1----:R-:W-:Y:S02]  /*2270*/  IADD3 R6, R0, -0x1, R7 ;  /* 0xffffffff00067810 */ /* 0x002fe40007ffe007 */
[----:B------:R-:W1:Y:S02]  /*2280*/  I2F.RP R2, R3 ;  /* 0x0000000300027306 */ /* 0x000e640000209400 */
[----:B------:R-:W-:-:S06]  /*2290*/  IABS R10, R6 ;  /* 0x00000006000a7213 */ /* 0x000fcc0000000000 */
        /* <DEDUP_REMOVED lines=24> */
.L_x_1323:
[----:B------:R-:W-:Y:S05]  /*2420*/  BSYNC B0 ;  /* 0x0000000000007941 */ /* 0x000fea0003800000 */
.L_x_1322:
[----:B------:R-:W-:Y:S01]  /*2430*/  IMAD R3, R20, R2, RZ ;  /* 0x0000000214037224 */ /* 0x000fe200078e02ff */
[----:B------:R-:W-:Y:S01]  /*2440*/  PRMT R0, RZ, 0x7610, R0 ;  /* 0x00007610ff007816 */ /* 0x000fe20000000000 */
[----:B------:R-:W-:Y:S01]  /*2450*/  CS2R R22, SRZ ;  /* 0x0000000000167805 */ /* 0x000fe2000001ff00 */
[----:B------:R-:W-:Y:S01]  /*2460*/  CS2R R26, SRZ ;  /* 0x00000000001a7805 */ /* 0x000fe2000001ff00 */
[----:B------:R-:W-:Y:S01]  /*2470*/  IMAD.IADD R2, R3, 0x1, R2 ;  /* 0x0000000103027824 */ /* 0x000fe200078e0202 */
[----:B------:R2:W-:Y:S01]  /*2480*/  STL [R1], R3 ;  /* 0x0000000301007387 */ /* 0x0005e20000100800 */
        /* <DEDUP_REMOVED lines=36> */
[----:B------:R-:W-:-:S04]  /*26d0*/  @P2 IADD3 R2, P1, R19, c[0x0][0x340], RZ ;  /* 0x0000d00013022a10 */ /* 0x000fc80007f3e0ff */
[----:B------:R-:W-:-:S05]  /*26e0*/  @P2 IADD3.X R3, R18, c[0x0][0x344], RZ, P1, !PT ;  /* 0x0000d10012032a10 */ /* 0x000fca0000ffe4ff */
[----:B------:R2:W5:Y:S01]  /*26f0*/  @P2 LDG.E R0, [R2.64] ;  /* 0x0000000602002981 */ /* 0x000562000c1e1900 */
[----:B------:R-:W-:Y:S01]  /*2700*/  IMAD.WIDE.U32 R4, R11, c[0x0][0x178], RZ ;  /* 0x00005e000b047a25 */ /* 0x000fe200078e00ff */
[----:B------:R-:W-:Y:S01]  /*2710*/  WARPSYNC 0xffffffff ;  /* 0xffffffff00007948 */ /* 0x000fe20003800000 */
[----:B------:R-:W-:Y:S02]  /*2720*/  LOP3.LUT R17, R17, 0xffff, RZ, 0xc0, !PT ;  /* 0x0000ffff11117812 */ /* 0x000fe400078ec0ff */
[----:B------:R-:W-:Y:S02]  /*2730*/  SEL R7, R14, RZ, !P0 ;  /* 0x000000ff0e077207 */ /* 0x000fe40004000000 */
[----:B------:R-:W-:Y:S02]  /*2740*/  SEL R8, R16, RZ, !P0 ;  /* 0x000000ff10087207 */ /* 0x000fe40004000000 */
[----:B------:R-:W-:Y:S02]  /*2750*/  IADD3 R138, R218, -0x1, RZ ;  /* 0xffffffffda8a7810 */ /* 0x000fe40007ffe0ff */
[----:B--2---:R-:W-:-:S05]  /*2760*/  SHF.R.S32.HI R2, RZ, 0x1f, R11 ;  /* 0x0000001fff027819 */ /* 0x004fca000001140b */
[----:B------:R-:W-:-:S04]  /*2770*/  IMAD R2, R2, c[0x0][0x178], RZ ;  /* 0x00005e0002027a24 */ /* 0x000fc800078e02ff */
[----:B------:R-:W-:-:S04]  /*2780*/  IMAD R2, R11, c[0x0][0x17c], R2 ;  /* 0x00005f000b027a24 */ /* 0x000fc800078e0202 */
[----:B-1----:R-:W-:Y:S02]  /*2790*/  IMAD.IADD R6, R5, 0x1, R2 ;  /* 0x0000000105067824 */ /* 0x002fe400078e0202 */
[----:B------:R-:W-:-:S03]  /*27a0*/  @!P2 IMAD.MOV.U32 R0, RZ, RZ, R14 ;  /* 0x000000ffff00a224 */ /* 0x000fc600078e000e */
[----:B------:R-:W2:Y:S01]  /*27b0*/  LDL R18, [R1+0x4] ;  /* 0x0000040001127983 */ /* 0x000ea20000100800 */
[----:B------:R-:W-:Y:S01]  /*27c0*/  IMAD.MOV.U32 R137, RZ, RZ, 0x70 ;  /* 0x00000070ff897424 */ /* 0x000fe200078e00ff */
[----:B-----5:R-:W-:Y:S01]  /*27d0*/  SHF.R.S32.HI R3, RZ, 0x1f, R0 ;  /* 0x0000001fff037819 */ /* 0x020fe20000011400 */
[----:B------:R-:W-:Y:S02]  /*27e0*/  IMAD.MOV.U32 R2, RZ, RZ, c[0x0][0x2b8] ;  /* 0x0000ae00ff027624 */ /* 0x000fe400078e00ff */
[----:B------:R-:W-:Y:S02]  /*27f0*/  IMAD R137, R218, R137, -0x70 ;  /* 0xffffff90da897424 */ /* 0x000fe400078e0289 */
[----:B------:R-:W-:Y:S01]  /*2800*/  IMAD.WIDE.U32 R10, R0, c[0x0][0x2b0], RZ ;  /* 0x0000ac00000a7a25 */ /* 0x000fe200078e00ff */
[----:B------:R-:W-:-:S03]  /*2810*/  ISETP.NE.AND P2, PT, R2, 0x1, PT ;  /* 0x000000010200780c */ /* 0x000fc60003f45270 */
[----:B------:R-:W-:Y:S01]  /*2820*/  IMAD.MOV.U32 R219, RZ, RZ, RZ ;  /* 0x000000ffffdb7224 */ /* 0x000fe200078e00ff */
[----:B------:R1:W-:Y:S04]  /*2830*/  STL.64 [R1+0x20], R10 ;  /* 0x0000200a01007387 */ /* 0x0003e80000100a00 */
[----:B------:R-:W-:Y:S01]  /*2840*/  BAR.SYNC.DEFER_BLOCKING 0x0 ;  /* 0x0000000000007b1d */ /* 0x000fe20000010000 */
[----:B------:R-:W-:Y:S02]  /*2850*/  IMAD R15, R15, c[0x0][0x2c4], RZ ;  /* 0x0000b1000f0f7a24 */ /* 0x000fe400078e02ff */
[----:B--2---:R-:W-:-:S04]  /*2860*/  IMAD.IADD R2, R18, 0x1, R137 ;  /* 0x0000000112027824 */ /* 0x004fc800078e0289 */
[C---:B------:R-:W-:Y:S01]  /*2870*/  IMAD.IADD R14, R2.reuse, 0x1, R13 ;  /* 0x00000001020e7824 */ /* 0x040fe200078e020d */
[----:B------:R-:W-:Y:S01]  /*2880*/  ISETP.GE.AND P1, PT, R2, R44, PT ;  /* 0x0000002c0200720c */ /* 0x000fe20003f26270 */
[----:B------:R-:W-:Y:S02]  /*2890*/  IMAD R2, R3, c[0x0][0x2b0], RZ ;  /* 0x0000ac0003027a24 */ /* 0x000fe400078e02ff */
[----:B------:R-:W-:Y:S01]  /*28a0*/  @P2 IMAD.HI.U32 R3, R14, c[0x0][0x2bc], RZ ;  /* 0x0000af000e032a27 */ /* 0x000fe200078e00ff */
[----:B------:R-:W-:-:S03]  /*28b0*/  ISETP.GT.OR P1, PT, R18, 0x6f, P1 ;  /* 0x0000006f1200780c */ /* 0x000fc60000f24670 */
[----:B------:R-:W-:Y:S01]  /*28c0*/  IMAD.MOV.U32 R13, RZ, RZ, R14 ;  /* 0x000000ffff0d7224 */ /* 0x000fe200078e000e */
[----:B------:R-:W-:Y:S01]  /*28d0*/  @P2 SHF.R.U32.HI R13, RZ, c[0x0][0x2c0], R3 ;  /* 0x0000b000ff0d2a19 */ /* 0x000fe20000011603 */
[----:B------:R-:W-:-:S04]  /*28e0*/  IMAD R2, R0, c[0x0][0x2b4], R2 ;  /* 0x0000ad0000027a24 */ /* 0x000fc800078e0202 */
[----:B------:R-:W-:-:S04]  /*28f0*/  IMAD.IADD R5, R11, 0x1, R2 ;  /* 0x000000010b057824 */ /* 0x000fc800078e0202 */
[C---:B------:R-:W-:Y:S01]  /*2900*/  @!P1 IADD3 R0, P0, R13.reuse, R10, RZ ;  /* 0x0000000a0d009210 */ /* 0x040fe20007f1e0ff */
[----:B------:R2:W-:Y:S03]  /*2910*/  STL [R1+0x30], R5 ;  /* 0x0000300501007387 */ /* 0x0005e60000100800 */
[----:B------:R-:W-:Y:S02]  /*2920*/  @!P1 LEA.HI.X.SX32 R3, R13, R5, 0x1, P0 ;  /* 0x000000050d039211 */ /* 0x000fe400000f0eff */
[----:B------:R-:W-:-:S04]  /*2930*/  @!P1 LEA R2, P0, R0, c[0x0][0x2a0], 0x2 ;  /* 0x0000a80000029a11 */ /* 0x000fc800078010ff */
[----:B------:R-:W-:-:S05]  /*2940*/  @!P1 LEA.HI.X R3, R0, c[0x0][0x2a4], R3, 0x2, P0 ;  /* 0x0000a90000039a11 */ /* 0x000fca00000f1403 */
[----:B------:R3:W4:Y:S01]  /*2950*/  @!P1 LDG.E R219, [R2.64] ;  /* 0x0000000602db9981 */ /* 0x000722000c1e1900 */
[----:B------:R-:W-:Y:S01]  /*2960*/  SHF.R.S32.HI R21, RZ, 0x1f, R238 ;  /* 0x0000001fff157819 */ /* 0x000fe200000114ee */
[C---:B------:R-:W-:Y:S01]  /*2970*/  IMAD.WIDE.U32 R24, R17.reuse, c[0x0][0x1e8], RZ ;  /* 0x00007a0011187a25 */ /* 0x040fe200078e00ff */
[----:B------:R-:W-:Y:S01]  /*2980*/  SHF.R.S32.HI R20, RZ, 0x1f, R248 ;  /* 0x0000001fff147819 */ /* 0x000fe200000114f8 */
[----:B-1----:R-:W1:Y:S01]  /*2990*/  S2R R10, SR_TID.X ;  /* 0x00000000000a7919 */ /* 0x002e620000002100 */
[----:B------:R-:W-:Y:S01]  /*29a0*/  ISETP.GE.AND P5, PT, R238, c[0x0][0x198], PT ;  /* 0x00006600ee007a0c */ /* 0x000fe20003fa6270 */
[----:B------:R-:W-:Y:S01]  /*29b0*/  IMAD R22, R17, c[0x0][0x1ec], R25 ;  /* 0x00007b0011167a24 */ /* 0x000fe200078e0219 */
[----:B------:R-:W-:Y:S01]  /*29c0*/  IADD3 R195, R188, 0x20, RZ ;  /* 0x00000020bcc37810 */ /* 0x000fe20007ffe0ff */
[----:B------:R-:W-:Y:S01]  /*29d0*/  IMAD R136, R138, -0x70, R44 ;  /* 0xffffff908a887824 */ /* 0x000fe200078e022c */
[----:B------:R-:W-:Y:S01]  /*29e0*/  STL.64 [R1+0x18], R24 ;  /* 0x0000181801007387 */ /* 0x000fe20000100a00 */
[----:B------:R-:W-:Y:S01]  /*29f0*/  SHF.L.U64.HI R220, R238, 0x1, R21 ;  /* 0x00000001eedc7819 */ /* 0x000fe20000010215 */
[----:B--2---:R-:W-:Y:S01]  /*2a00*/  IMAD.IADD R5, R18, 0x1, R12 ;  /* 0x0000000112057824 */ /* 0x004fe200078e020c */
[----:B------:R-:W-:Y:S01]  /*2a10*/  SHF.L.U64.HI R221, R248, 0x1, R20 ;  /* 0x00000001f8dd7819 */ /* 0x000fe20000010214 */
[----:B------:R-:W-:Y:S01]  /*2a20*/  STL [R1+0x10], R22 ;  /* 0x0000101601007387 */ /* 0x000fe20000100800 */
[----:B------:R-:W-:Y:S01]  /*2a30*/  BSSY B0, `(.L_x_1325) ;  /* 0x00000f6000007945 */ /* 0x000fe20003800000 */
[----:B------:R-:W-:-:S02]  /*2a40*/  IMAD.MOV.U32 R0, RZ, RZ, R5 ;  /* 0x000000ffff007224 */ /* 0x000fc400078e0005 */
[----:B------:R-:W2:Y:S01]  /*2a50*/  S2R R23, SR_TID.X ;  /* 0x0000000000177919 */ /* 0x000ea20000002100 */
[----:B---3--:R-:W-:Y:S02]  /*2a60*/  IMAD.MOV.U32 R2, RZ, RZ, R4 ;  /* 0x000000ffff027224 */ /* 0x008fe400078e0004 */
[----:B------:R-:W-:Y:S01]  /*2a70*/  IMAD.MOV.U32 R3, RZ, RZ, R6 ;  /* 0x000000ffff037224 */ /* 0x000fe200078e0006 */
[----:B-1----:R-:W-:Y:S01]  /*2a80*/  SHF.R.S32.HI R19, RZ, 0x1f, R10 ;  /* 0x0000001fff137819 */ /* 0x002fe2000001140a */
[----:B------:R-:W-:-:S03]  /*2a90*/  @P3 IMAD.HI.U32 R4, R5, c[0x0][0x2c8], RZ ;  /* 0x0000b20005043a27 */ /* 0x000fc600078e00ff */
[----:B------:R-:W-:Y:S01]  /*2aa0*/  LEA.HI R19, R19, R10, RZ, 0x3 ;  /* 0x0000000a13137211 */ /* 0x000fe200078f18ff */
[C---:B------:R-:W-:Y:S01]  /*2ab0*/  IMAD.WIDE.U32 R2, R17.reuse, c[0x0][0x1b8], R2 ;  /* 0x00006e0011027a25 */ /* 0x040fe200078e0002 */
[----:B------:R-:W-:Y:S02]  /*2ac0*/  @P3 SHF.R.U32.HI R0, RZ, c[0x0][0x2cc], R4 ;  /* 0x0000b300ff003a19 */ /* 0x000fe40000011604 */
[----:B------:R-:W-:Y:S01]  /*2ad0*/  SHF.R.S32.HI R19, RZ, 0x3, R19 ;  /* 0x00000003ff137819 */ /* 0x000fe20000011413 */
[----:B------:R-:W-:Y:S02]  /*2ae0*/  IMAD R3, R17, c[0x0][0x1bc], R3 ;  /* 0x00006f0011037a24 */ /* 0x000fe400078e0203 */
[----:B------:R-:W-:Y:S02]  /*2af0*/  IMAD R6, R8, c[0x0][0x1c0], RZ ;  /* 0x0000700008067a24 */ /* 0x000fe400078e02ff */
[----:B------:R-:W-:-:S04]  /*2b00*/  IMAD.WIDE.U32 R2, R7, c[0x0][0x1c0], R2 ;  /* 0x0000700007027a25 */ /* 0x000fc800078e0002 */
[----:B------:R-:W-:Y:S01]  /*2b10*/  IMAD R6, R7, c[0x0][0x1c4], R6 ;  /* 0x0000710007067a24 */ /* 0x000fe200078e0206 */
[--C-:B------:R-:W-:Y:S01]  /*2b20*/  SHF.R.S32.HI R7, RZ, 0x1f, R0.reuse ;  /* 0x0000001fff077819 */ /* 0x100fe20000011400 */
[----:B------:R-:W-:Y:S02]  /*2b30*/  IMAD.MOV R4, RZ, RZ, -R0 ;  /* 0x000000ffff047224 */ /* 0x000fe400078e0a00 */
[----:B------:R-:W-:Y:S02]  /*2b40*/  IMAD.IADD R3, R3, 0x1, R6 ;  /* 0x0000000103037824 */ /* 0x000fe400078e0206 */
[----:B------:R-:W-:Y:S02]  /*2b50*/  IMAD R4, R4, c[0x0][0x2c4], R5 ;  /* 0x0000b10004047a24 */ /* 0x000fe400078e0205 */
[----:B------:R-:W-:Y:S02]  /*2b60*/  IMAD R5, R7, c[0x0][0x1b0], RZ ;  /* 0x00006c0007057a24 */ /* 0x000fe400078e02ff */
[----:B------:R-:W-:-:S04]  /*2b70*/  IMAD.WIDE.U32 R2, R0, c[0x0][0x1b0], R2 ;  /* 0x00006c0000027a25 */ /* 0x000fc800078e0002 */
[----:B------:R-:W-:Y:S01]  /*2b80*/  IMAD R6, R0, c[0x0][0x1b4], R5 ;  /* 0x00006d0000067a24 */ /* 0x000fe200078e0205 */
[----:B------:R-:W-:Y:S01]  /*2b90*/  SHF.R.S32.HI R5, RZ, 0x1f, R4 ;  /* 0x0000001fff057819 */ /* 0x000fe20000011404 */
[----:B------:R-:W-:Y:S02]  /*2ba0*/  IMAD.IADD R10, R19, 0x1, R12 ;  /* 0x00000001130a7824 */ /* 0x000fe400078e020c */
[----:B------:R-:W-:Y:S02]  /*2bb0*/  IMAD.IADD R3, R3, 0x1, R6 ;  /* 0x0000000103037824 */ /* 0x000fe400078e0206 */
[----:B------:R-:W-:Y:S01]  /*2bc0*/  IMAD R0, R5, c[0x0][0x1a8], RZ ;  /* 0x00006a0005007a24 */ /* 0x000fe200078e02ff */
[----:B------:R-:W-:Y:S01]  /*2bd0*/  ISETP.GE.AND P1, PT, R10, R15, PT ;  /* 0x0000000f0a00720c */ /* 0x000fe20003f26270 */
[----:B------:R-:W-:Y:S01]  /*2be0*/  IMAD.WIDE.U32 R2, R4, c[0x0][0x1a8], R2 ;  /* 0x00006a0004027a25 */ /* 0x000fe200078e0002 */
[----:B------:R-:W-:-:S03]  /*2bf0*/  IADD3 R7, R10, 0x20, RZ ;  /* 0x000000200a077810 */ /* 0x000fc60007ffe0ff */
[----:B------:R-:W-:Y:S01]  /*2c00*/  IMAD R0, R4, c[0x0][0x1ac], R0 ;  /* 0x00006b0004007a24 */ /* 0x000fe200078e0200 */
[----:B------:R-:W-:Y:S01]  /*2c10*/  LEA R8, P0, R2, c[0x0][0x160], 0x1 ;  /* 0x0000580002087a11 */ /* 0x000fe200078008ff */
[----:B------:R-:W-:Y:S02]  /*2c20*/  IMAD.MOV R6, RZ, RZ, -R13 ;  /* 0x000000ffff067224 */ /* 0x000fe400078e0a0d */
[----:B------:R-:W-:Y:S02]  /*2c30*/  IMAD.IADD R0, R3, 0x1, R0 ;  /* 0x0000000103007824 */ /* 0x000fe400078e0200 */
[----:B------:R-:W-:Y:S01]  /*2c40*/  SHFL.IDX PT, R11, R8, 0x1, 0x181f ;  /* 0x00381f00080b7f89 */ /* 0x000fe200000e0000 */
[----:B------:R-:W-:Y:S02]  /*2c50*/  IMAD R223, R6, c[0x0][0x2b8], R14 ;  /* 0x0000ae0006df7a24 */ /* 0x000fe400078e020e */
[----:B------:R-:W-:Y:S02]  /*2c60*/  LEA.HI.X R9, R2, c[0x0][0x164], R0, 0x1, P0 ;  /* 0x0000590002097a11 */ /* 0x000fe400000f0c00 */
[----:B------:R-:W1:Y:S01]  /*2c70*/  SHFL.IDX PT, R0, R8, RZ, 0x181f ;  /* 0x00181fff08007589 */ /* 0x000e6200000e0000 */
[----:B------:R-:W-:-:S03]  /*2c80*/  SHF.R.S32.HI R14, RZ, 0x1f, R223 ;  /* 0x0000001fff0e7819 */ /* 0x000fc600000114df */
[----:B------:R-:W3:Y:S04]  /*2c90*/  SHFL.IDX PT, R3, R9, RZ, 0x181f ;  /* 0x00181fff09037589 */ /* 0x000ee800000e0000 */
[----:B------:R-:W2:Y:S04]  /*2ca0*/  SHFL.IDX PT, R12, R9, 0x1, 0x181f ;  /* 0x00381f00090c7f89 */ /* 0x000ea800000e0000 */
[----:B------:R-:W-:Y:S04]  /*2cb0*/  SHFL.IDX PT, R13, R9, 0x2, 0x181f ;  /* 0x00581f00090d7f89 */ /* 0x000fe800000e0000 */
[----:B------:R-:W-:Y:S01]  /*2cc0*/  SHFL.IDX PT, R9, R9, 0x3, 0x181f ;  /* 0x00781f0009097f89 */ /* 0x000fe200000e0000 */
[----:B-1----:R-:W-:-:S02]  /*2cd0*/  @!P1 LEA R4, P4, R238, R0, 0x1 ;  /* 0x00000000ee049211 */ /* 0x002fc400078808ff */
[----:B------:R-:W-:Y:S02]  /*2ce0*/  @!P1 LEA R2, P0, R248, R0, 0x1 ;  /* 0x00000000f8029211 */ /* 0x000fe400078008ff */
[-C--:B---3--:R-:W-:Y:S01]  /*2cf0*/  @!P1 LEA.HI.X R5, R238, R3.reuse, R21, 0x1, P4 ;  /* 0x00000003ee059211 */ /* 0x088fe200020f0c15 */
[----:B------:R-:W1:Y:S01]  /*2d00*/  SHFL.IDX PT, R0, R8, 0x2, 0x181f ;  /* 0x00581f0008007f89 */ /* 0x000e6200000e0000 */
[C---:B------:R-:W-:Y:S02]  /*2d10*/  ISETP.GE.AND P4, PT, R248.reuse, c[0x0][0x198], PT ;  /* 0x00006600f8007a0c */ /* 0x040fe40003f86270 */
[----:B------:R-:W-:Y:S01]  /*2d20*/  @!P1 LEA.HI.X R3, R248, R3, R20, 0x1, P0 ;  /* 0x00000003f8039211 */ /* 0x000fe200000f0c14 */
[----:B------:R3:W-:Y:S01]  /*2d30*/  @!P1 LDGSTS.E.BYPASS.LTC128B.128 [R215+0x100], [R4.64], !P5 ;  /* 0x0010000004d79fae */ /* 0x0007e2000e901d46 */
[----:B------:R-:W-:-:S09]  /*2d40*/  ISETP.GE.AND P0, PT, R7, R15, PT ;  /* 0x0000000f0700720c */ /* 0x000fd20003f06270 */
[----:B------:R1:W-:Y:S04]  /*2d50*/  @!P1 LDGSTS.E.BYPASS.LTC128B.128 [R215+0x4100], [R2.64], !P4 ;  /* 0x0410000002d79fae */ /* 0x0003e8000e101d46 */
[----:B------:R-:W-:-:S04]  /*2d60*/  @!P0 LEA R6, P1, R238, R11, 0x1 ;  /* 0x0000000bee068211 */ /* 0x000fc800078208ff */
[----:B--2---:R-:W-:-:S05]  /*2d70*/  @!P0 LEA.HI.X R7, R238, R12, R21, 0x1, P1 ;  /* 0x0000000cee078211 */ /* 0x004fca00008f0c15 */
[----:B------:R2:W-:Y:S01]  /*2d80*/  @!P0 LDGSTS.E.BYPASS.LTC128B.128 [R215+0x1100], [R6.64], !P5 ;  /* 0x0110000006d78fae */ /* 0x0005e2000e901d46 */
[----:B---3--:R-:W-:-:S04]  /*2d90*/  IMAD R4, R14, c[0x0][0x1e0], RZ ;  /* 0x000078000e047a24 */ /* 0x008fc800078e02ff */
[C---:B------:R-:W-:Y:S01]  /*2da0*/  IMAD R5, R223.reuse, c[0x0][0x1e4], R4 ;  /* 0x00007900df057a24 */ /* 0x040fe200078e0204 */
[----:B------:R-:W-:Y:S02]  /*2db0*/  @!P0 LEA R4, P1, R248, R11, 0x1 ;  /* 0x0000000bf8048211 */ /* 0x000fe400078208ff */
[C---:B------:R-:W-:Y:S02]  /*2dc0*/  IADD3 R11, R10.reuse, 0x40, RZ ;  /* 0x000000400a0b7810 */ /* 0x040fe40007ffe0ff */
[----:B------:R-:W-:Y:S01]  /*2dd0*/  IADD3 R10, R10, 0x60, RZ ;  /* 0x000000600a0a7810 */ /* 0x000fe20007ffe0ff */
[----:B-1----:R-:W-:Y:S01]  /*2de0*/  IMAD.WIDE.U32 R2, R223, c[0x0][0x1e0], RZ ;  /* 0x00007800df027a25 */ /* 0x002fe200078e00ff */
[----:B------:R-:W-:-:S03]  /*2df0*/  ISETP.GE.AND P6, PT, R11, R15, PT ;  /* 0x0000000f0b00720c */ /* 0x000fc60003fc6270 */
[----:B------:R-:W-:Y:S01]  /*2e00*/  IMAD.IADD R3, R3, 0x1, R5 ;  /* 0x0000000103037824 */ /* 0x000fe200078e0205 */
[C---:B------:R-:W-:Y:S02]  /*2e10*/  @!P0 LEA.HI.X R5, R248.reuse, R12, R20, 0x1, P1 ;  /* 0x0000000cf8058211 */ /* 0x040fe400008f0c14 */
[----:B------:R1:W3:Y:S04]  /*2e20*/  SHFL.IDX PT, R12, R8, 0x3, 0x181f ;  /* 0x00781f00080c7f89 */ /* 0x0002e800000e0000 */
[----:B------:R1:W-:Y:S03]  /*2e30*/  @!P0 LDGSTS.E.BYPASS.LTC128B.128 [R215+0x5100], [R4.64], !P4 ;  /* 0x0510000004d78fae */ /* 0x0003e6000e101d46 */
[----:B--2---:R-:W-:-:S04]  /*2e40*/  @!P6 LEA R6, P1, R248, R0, 0x1 ;  /* 0x00000000f806e211 */ /* 0x004fc800078208ff */
[----:B------:R-:W-:Y:S02]  /*2e50*/  @!P6 LEA.HI.X R7, R248, R13, R20, 0x1, P1 ;  /* 0x0000000df807e211 */ /* 0x000fe400008f0c14 */
[----:B------:R-:W-:Y:S02]  /*2e60*/  ISETP.GE.AND P1, PT, R10, R15, PT ;  /* 0x0000000f0a00720c */ /* 0x000fe40003f26270 */
[----:B-1----:R-:W-:Y:S02]  /*2e70*/  @!P6 LEA R4, P0, R238, R0, 0x1 ;  /* 0x00000000ee04e211 */ /* 0x002fe400078008ff */
[----:B----4-:R-:W-:Y:S01]  /*2e80*/  SHF.R.S32.HI R16, RZ, 0x1f, R219 ;  /* 0x0000001fff107819 */ /* 0x010fe200000114db */
[----:B------:R-:W-:-:S04]  /*2e90*/  IMAD.WIDE.U32 R2, R219, c[0x0][0x1f0], R2 ;  /* 0x00007c00db027a25 */ /* 0x000fc800078e0002 */
[----:B------:R-:W-:-:S04]  /*2ea0*/  IMAD R5, R16, c[0x0][0x1f0], RZ ;  /* 0x00007c0010057a24 */ /* 0x000fc800078e02ff */
[----:B------:R-:W-:Y:S01]  /*2eb0*/  IMAD R0, R219, c[0x0][0x1f4], R5 ;  /* 0x00007d00db007a24 */ /* 0x000fe200078e0205 */
[----:B------:R-:W-:Y:S02]  /*2ec0*/  @!P6 LEA.HI.X R5, R238, R13, R21, 0x1, P0 ;  /* 0x0000000dee05e211 */ /* 0x000fe400000f0c15 */
[----:B------:R-:W-:Y:S01]  /*2ed0*/  IADD3 R2, P0, R2, R24, RZ ;  /* 0x0000001802027210 */ /* 0x000fe20007f1e0ff */
[C---:B------:R-:W-:Y:S02]  /*2ee0*/  IMAD.WIDE.U32 R24, R17.reuse, c[0x0][0x210], RZ ;  /* 0x0000840011187a25 */ /* 0x040fe400078e00ff */
[----:B------:R3:W-:Y:S01]  /*2ef0*/  @!P6 LDGSTS.E.BYPASS.LTC128B.128 [R215+0x2100], [R4.64], !P5 ;  /* 0x0210000004d7efae */ /* 0x0007e2000e901d46 */
[----:B------:R-:W-:Y:S01]  /*2f00*/  IADD3.X R3, R22, R3, R0, P0, !PT ;  /* 0x0000000316037210 */ /* 0x000fe200007fe400 */
[----:B------:R-:W-:Y:S01]  /*2f10*/  IMAD R22, R17, c[0x0][0x214], R25 ;  /* 0x0000850011167a24 */ /* 0x000fe200078e0219 */
[C---:B------:R-:W-:Y:S01]  /*2f20*/  LEA R0, P0, R2.reuse, c[0x0][0x1c8], 0x1 ;  /* 0x0000720002007a11 */ /* 0x040fe200078008ff */
[----:B------:R1:W-:Y:S03]  /*2f30*/  @!P6 LDGSTS.E.BYPASS.LTC128B.128 [R215+0x6100], [R6.64], !P4 ;  /* 0x0610000006d7efae */ /* 0x0003e6000e101d46 */
[----:B------:R-:W-:Y:S01]  /*2f40*/  LEA.HI.X R15, R2, c[0x0][0x1cc], R3, 0x1, P0 ;  /* 0x00007300020f7a11 */ /* 0x000fe200000f0c03 */
[----:B------:R-:W2:Y:S01]  /*2f50*/  SHFL.IDX PT, R10, R0, RZ, 0x181f ;  /* 0x00181fff000a7589 */ /* 0x000ea200000e0000 */
[----:B------:R-:W-:-:S03]  /*2f60*/  IMNMX R2, R136, 0x70, PT ;  /* 0x0000007088027817 */ /* 0x000fc60003800200 */
[----:B------:R-:W4:Y:S02]  /*2f70*/  SHFL.IDX PT, R11, R15, RZ, 0x181f ;  /* 0x00181fff0f0b7589 */ /* 0x000f2400000e0000 */
[----:B------:R-:W-:Y:S02]  /*2f80*/  IMAD.IADD R8, R2, 0x1, -R19 ;  /* 0x0000000102087824 */ /* 0x000fe400078e0a13 */
[----:B------:R-:W-:Y:S03]  /*2f90*/  SHFL.IDX PT, R13, R15, 0x2, 0x181f ;  /* 0x00581f000f0d7f89 */ /* 0x000fe600000e0000 */
[----:B------:R-:W-:Y:S01]  /*2fa0*/  ISETP.GE.AND P6, PT, R8, 0x1, PT ;  /* 0x000000010800780c */ /* 0x000fe20003fc6270 */
[----:B------:R-:W-:Y:S04]  /*2fb0*/  STL.64 [R1+0x28], R24 ;  /* 0x0000281801007387 */ /* 0x000fe80000100a00 */
[----:B------:R-:W-:Y:S01]  /*2fc0*/  STL [R1+0x34], R22 ;  /* 0x0000341601007387 */ /* 0x000fe20000100800 */
[----:B---3--:R-:W-:-:S04]  /*2fd0*/  @!P1 LEA R4, P0, R238, R12, 0x1 ;  /* 0x0000000cee049211 */ /* 0x008fc800078008ff */
[-C--:B------:R-:W-:Y:S02]  /*2fe0*/  @!P1 LEA.HI.X R5, R238, R9.reuse, R21, 0x1, P0 ;  /* 0x00000009ee059211 */ /* 0x080fe400000f0c15 */
[C---:B------:R-:W-:Y:S02]  /*2ff0*/  @!P1 LEA R2, P0, R248.reuse, R12, 0x1 ;  /* 0x0000000cf8029211 */ /* 0x040fe400078008ff */
[----:B------:R-:W-:Y:S02]  /*3000*/  SHFL.IDX PT, R12, R15, 0x1, 0x181f ;  /* 0x00381f000f0c7f89 */ /* 0x000fe400000e0000 */
[----:B------:R-:W-:Y:S02]  /*3010*/  @!P1 LEA.HI.X R3, R248, R9, R20, 0x1, P0 ;  /* 0x00000009f8039211 */ /* 0x000fe400000f0c14 */
[----:B------:R-:W1:Y:S04]  /*3020*/  SHFL.IDX PT, R9, R0, 0x1, 0x181f ;  /* 0x00381f0000097f89 */ /* 0x000e6800000e0000 */
[----:B------:R2:W-:Y:S01]  /*3030*/  @!P1 LDGSTS.E.BYPASS.LTC128B.128 [R215+0x3100], [R4.64], !P5 ;  /* 0x0310000004d79fae */ /* 0x0005e2000e901d46 */
[----:B------:R-:W-:-:S03]  /*3040*/  @P6 ISETP.GE.AND P5, PT, R238, c[0x0][0x1d4], PT ;  /* 0x00007500ee006a0c */ /* 0x000fc60003fa6270 */
[----:B------:R3:W-:Y:S01]  /*3050*/  @!P1 LDGSTS.E.BYPASS.LTC128B.128 [R215+0x7100], [R2.64], !P4 ;  /* 0x0710000002d79fae */ /* 0x0007e2000e101d46 */
[----:B------:R-:W-:Y:S02]  /*3060*/  @P6 ISETP.GE.AND P1, PT, R248, c[0x0][0x1d4], PT ;  /* 0x00007500f8006a0c */ /* 0x000fe40003f26270 */
[----:B------:R-:W-:Y:S01]  /*3070*/  ISETP.GE.AND P4, PT, R8, 0x21, PT ;  /* 0x000000210800780c */ /* 0x000fe20003f86270 */
[----:B------:R-:W0:Y:S01]  /*3080*/  LDGDEPBAR ;  /* 0x00000000000079af */ /* 0x000e220000000000 */
[----:B--2---:R-:W-:-:S04]  /*3090*/  @P6 LEA R4, P0, R238, R10, 0x1 ;  /* 0x0000000aee046211 */ /* 0x004fc800078008ff */
[-C--:B----4-:R-:W-:Y:S02]  /*30a0*/  @P6 LEA.HI.X R5, R238, R11.reuse, R21, 0x1, P0 ;  /* 0x0000000bee056211 */ /* 0x090fe400000f0c15 */
[C---:B---3--:R-:W-:Y:S02]  /*30b0*/  @P6 LEA R2, P0, R248.reuse, R10, 0x1 ;  /* 0x0000000af8026211 */ /* 0x048fe400078008ff */
[----:B------:R-:W2:Y:S02]  /*30c0*/  SHFL.IDX PT, R10, R0, 0x2, 0x181f ;  /* 0x00581f00000a7f89 */ /* 0x000ea400000e0000 */
[----:B------:R-:W-:Y:S02]  /*30d0*/  @P6 LEA.HI.X R3, R248, R11, R20, 0x1, P0 ;  /* 0x0000000bf8036211 */ /* 0x000fe400000f0c14 */
[----:B------:R3:W-:Y:S01]  /*30e0*/  @P6 LDGSTS.E.BYPASS.LTC128B.128 [R215+0x8100], [R4.64], !P5 ;  /* 0x0810000004d76fae */ /* 0x0007e2000e901d46 */
[C---:B------:R-:W-:Y:S02]  /*30f0*/  @P4 ISETP.GE.AND P0, PT, R238.reuse, c[0x0][0x1d4], PT ;  /* 0x00007500ee004a0c */ /* 0x040fe40003f06270 */
[----:B-1----:R-:W-:Y:S01]  /*3100*/  @P4 LEA R6, P5, R238, R9, 0x1 ;  /* 0x00000009ee064211 */ /* 0x002fe200078a08ff */
[----:B------:R1:W-:Y:S01]  /*3110*/  @P6 LDGSTS.E.BYPASS.LTC128B.128 [R215+0xb900], [R2.64], !P1 ;  /* 0x0b90000002d76fae */ /* 0x0003e2000c901d46 */
[----:B------:R-:W-:-:S02]  /*3120*/  ISETP.GE.AND P6, PT, R8, 0x41, PT ;  /* 0x000000410800780c */ /* 0x000fc40003fc6270 */
[----:B------:R-:W-:Y:S01]  /*3130*/  @P4 ISETP.GE.AND P1, PT, R248, c[0x0][0x1d4], PT ;  /* 0x00007500f8004a0c */ /* 0x000fe20003f26270 */
[----:B------:R4:W1:Y:S01]  /*3140*/  SHFL.IDX PT, R11, R0, 0x3, 0x181f ;  /* 0x00781f00000b7f89 */ /* 0x00086200000e0000 */
[----:B------:R-:W-:-:S05]  /*3150*/  @P4 LEA.HI.X R7, R238, R12, R21, 0x1, P5 ;  /* 0x0000000cee074211 */ /* 0x000fca00028f0c15 */
[----:B------:R2:W-:Y:S04]  /*3160*/  @P4 LDGSTS.E.BYPASS.LTC128B.128 [R215+0x9100], [R6.64], !P0 ;  /* 0x0910000006d74fae */ /* 0x0005e8000c101d46 */
[----:B------:R-:W-:Y:S01]  /*3170*/  @P6 ISETP.GE.AND P0, PT, R238, c[0x0][0x1d4], PT ;  /* 0x00007500ee006a0c */ /* 0x000fe20003f06270 */
[----:B---3--:R-:W-:Y:S02]  /*3180*/  IMAD R4, R14, c[0x0][0x208], RZ ;  /* 0x000082000e047a24 */ /* 0x008fe400078e02ff */
[----:B------:R-:W-:Y:S02]  /*3190*/  IMAD.SHL.U32 R14, R238, 0x2, RZ ;  /* 0x00000002ee0e7824 */ /* 0x000fe400078e00ff */
[C---:B------:R-:W-:Y:S01]  /*31a0*/  IMAD R5, R223.reuse, c[0x0][0x20c], R4 ;  /* 0x00008300df057a24 */ /* 0x040fe200078e0204 */
[C---:B------:R-:W-:Y:S01]  /*31b0*/  @P4 LEA R4, P5, R248.reuse, R9, 0x1 ;  /* 0x00000009f8044211 */ /* 0x040fe200078a08ff */
[----:B-1----:R-:W-:Y:S01]  /*31c0*/  IMAD.WIDE.U32 R2, R223, c[0x0][0x208], RZ ;  /* 0x00008200df027a25 */ /* 0x002fe200078e00ff */
[----:B------:R-:W1:Y:S03]  /*31d0*/  SHFL.IDX PT, R9, R15, 0x3, 0x181f ;  /* 0x00781f000f097f89 */ /* 0x000e6600000e0000 */
[----:B------:R-:W-:Y:S01]  /*31e0*/  IMAD.IADD R3, R3, 0x1, R5 ;  /* 0x0000000103037824 */ /* 0x000fe200078e0205 */
[----:B------:R-:W-:Y:S01]  /*31f0*/  @P4 LEA.HI.X R5, R248, R12, R20, 0x1, P5 ;  /* 0x0000000cf8054211 */ /* 0x000fe200028f0c14 */
[----:B----4-:R-:W-:Y:S01]  /*3200*/  IMAD R0, R16, c[0x0][0x218], RZ ;  /* 0x0000860010007a24 */ /* 0x010fe200078e02ff */
[----:B------:R-:W-:Y:S01]  /*3210*/  ISETP.GE.AND P5, PT, R8, 0x61, PT ;  /* 0x000000610800780c */ /* 0x000fe20003fa6270 */
[----:B------:R-:W-:-:S02]  /*3220*/  IMAD.WIDE.U32 R2, R219, c[0x0][0x218], R2 ;  /* 0x00008600db027a25 */ /* 0x000fc400078e0002 */
[----:B------:R3:W-:Y:S01]  /*3230*/  @P4 LDGSTS.E.BYPASS.LTC128B.128 [R215+0xc900], [R4.64], !P1 ;  /* 0x0c90000004d74fae */ /* 0x0007e2000c901d46 */
[-C--:B--2---:R-:W-:Y:S01]  /*3240*/  @P6 LEA R6, P4, R248, R10.reuse, 0x1 ;  /* 0x0000000af8066211 */ /* 0x084fe200078808ff */
[----:B------:R-:W-:Y:S01]  /*3250*/  IMAD R7, R219, c[0x0][0x21c], R0 ;  /* 0x00008700db077a24 */ /* 0x000fe200078e0200 */
[----:B---3--:R-:W-:-:S04]  /*3260*/  @P6 LEA R4, P1, R238, R10, 0x1 ;  /* 0x0000000aee046211 */ /* 0x008fc800078208ff */
[----:B------:R-:W-:Y:S02]  /*3270*/  @P6 LEA.HI.X R5, R238, R13, R21, 0x1, P1 ;  /* 0x0000000dee056211 */ /* 0x000fe400008f0c15 */
[----:B------:R-:W-:-:S03]  /*3280*/  IADD3 R0, P1, R2, R24, RZ ;  /* 0x0000001802007210 */ /* 0x000fc60007f3e0ff */
[----:B------:R2:W-:Y:S01]  /*3290*/  @P6 LDGSTS.E.BYPASS.LTC128B.128 [R215+0xa100], [R4.64], !P0 ;  /* 0x0a10000004d76fae */ /* 0x0005e2000c101d46 */
[----:B------:R-:W-:Y:S02]  /*32a0*/  IADD3.X R3, R22, R3, R7, P1, !PT ;  /* 0x0000000316037210 */ /* 0x000fe40000ffe407 */
[C---:B------:R-:W-:Y:S01]  /*32b0*/  @P6 LEA.HI.X R7, R248.reuse, R13, R20, 0x1, P4 ;  /* 0x0000000df8076211 */ /* 0x040fe200020f0c14 */
[----:B------:R-:W-:Y:S01]  /*32c0*/  IMAD.SHL.U32 R13, R248, 0x2, RZ ;  /* 0x00000002f80d7824 */ /* 0x000fe200078e00ff */
[----:B------:R-:W-:Y:S02]  /*32d0*/  LEA R12, P4, R0, c[0x0][0x1f8], 0x1 ;  /* 0x00007e00000c7a11 */ /* 0x000fe400078808ff */
[----:B------:R-:W-:Y:S02]  /*32e0*/  @P6 ISETP.GE.AND P1, PT, R248, c[0x0][0x1d4], PT ;  /* 0x00007500f8006a0c */ /* 0x000fe40003f26270 */
[----:B------:R-:W-:Y:S01]  /*32f0*/  LEA.HI.X R10, R0, c[0x0][0x1fc], R3, 0x1, P4 ;  /* 0x00007f00000a7a11 */ /* 0x000fe200020f0c03 */
[----:B------:R-:W3:Y:S01]  /*3300*/  SHFL.IDX PT, R8, R12, RZ, 0x181f ;  /* 0x00181fff0c087589 */ /* 0x000ee200000e0000 */
[----:B------:R-:W-:Y:S01]  /*3310*/  @P5 ISETP.GE.AND P4, PT, R238, c[0x0][0x1d4], PT ;  /* 0x00007500ee005a0c */ /* 0x000fe20003f86270 */
[----:B------:R-:W-:Y:S01]  /*3320*/  IMAD.IADD R0, R136, 0x1, -R19 ;  /* 0x0000000188007824 */ /* 0x000fe200078e0a13 */
[----:B------:R-:W-:-:S04]  /*3330*/  SHF.R.S32.HI R22, RZ, 0x1f, R23 ;  /* 0x0000001fff167819 */ /* 0x000fc80000011417 */
[----:B------:R-:W-:-:S03]  /*3340*/  LEA.HI R22, R22, R23, RZ, 0x3 ;  /* 0x0000001716167211 */ /* 0x000fc600078f18ff */
[----:B------:R4:W-:Y:S01]  /*3350*/  @P6 LDGSTS.E.BYPASS.LTC128B.128 [R215+0xd900], [R6.64], !P1 ;  /* 0x0d90000006d76fae */ /* 0x0009e2000c901d46 */
[----:B------:R-:W-:-:S05]  /*3360*/  LOP3.LUT R22, R22, 0xfffffff8, RZ, 0xc0, !PT ;  /* 0xfffffff816167812 */ /* 0x000fca00078ec0ff */
[----:B------:R-:W-:Y:S01]  /*3370*/  IMAD.IADD R22, R23, 0x1, -R22 ;  /* 0x0000000117167824 */ /* 0x000fe200078e0a16 */
[----:B--2---:R-:W-:-:S04]  /*3380*/  @P5 LEA R4, P0, R238, R11, 0x1 ;  /* 0x0000000bee045211 */ /* 0x004fc800078008ff */
[----:B-1----:R-:W-:Y:S02]  /*3390*/  @P5 LEA.HI.X R5, R238, R9, R21, 0x1, P0 ;  /* 0x00000009ee055211 */ /* 0x002fe400000f0c15 */
[----:B------:R-:W-:Y:S02]  /*33a0*/  @P5 LEA R2, P0, R248, R11, 0x1 ;  /* 0x0000000bf8025211 */ /* 0x000fe400078008ff */
[----:B------:R-:W-:Y:S01]  /*33b0*/  LOP3.LUT P1, RZ, R22, 0x2, RZ, 0xc0, !PT ;  /* 0x0000000216ff7812 */ /* 0x000fe2000782c0ff */
[----:B------:R1:W-:Y:S01]  /*33c0*/  @P5 LDGSTS.E.BYPASS.LTC128B.128 [R215+0xb100], [R4.64], !P4 ;  /* 0x0b10000004d75fae */ /* 0x0003e2000e101d46 */
[C---:B------:R-:W-:Y:S02]  /*33d0*/  @P5 LEA.HI.X R3, R248.reuse, R9, R20, 0x1, P0 ;  /* 0x00000009f8035211 */ /* 0x040fe400000f0c14 */
[----:B------:R-:W-:Y:S01]  /*33e0*/  @P5 ISETP.GE.AND P0, PT, R248, c[0x0][0x1d4], PT ;  /* 0x00007500f8005a0c */ /* 0x000fe20003f06270 */
[----:B------:R-:W2:Y:S01]  /*33f0*/  SHFL.IDX PT, R9, R10, RZ, 0x181f ;  /* 0x00181fff0a097589 */ /* 0x000ea200000e0000 */
[----:B------:R-:W-:-:S03]  /*3400*/  ISETP.GE.AND P4, PT, R238, c[0x0][0x1d4], PT ;  /* 0x00007500ee007a0c */ /* 0x000fc60003f86270 */
[----:B------:R-:W-:Y:S01]  /*3410*/  SHFL.IDX PT, R11, R10, 0x2, 0x181f ;  /* 0x00581f000a0b7f89 */ /* 0x000fe200000e0000 */
[----:B------:R-:W-:-:S03]  /*3420*/  ISETP.LT.OR P6, PT, R0, 0x1, P4 ;  /* 0x000000010000780c */ /* 0x000fc600027c1670 */
[----:B----4-:R-:W4:Y:S01]  /*3430*/  SHFL.IDX PT, R6, R12, 0x1, 0x181f ;  /* 0x00381f000c067f89 */ /* 0x010f2200000e0000 */
[----:B------:R-:W-:-:S03]  /*3440*/  @P1 IADD3 R195, R188, -0x20, RZ ;  /* 0xffffffe0bcc31810 */ /* 0x000fc60007ffe0ff */
[----:B------:R3:W-:Y:S01]  /*3450*/  @P5 LDGSTS.E.BYPASS.LTC128B.128 [R215+0xe900], [R2.64], !P0 ;  /* 0x0e90000002d75fae */ /* 0x0007e2000c101d46 */
[----:B------:R-:W-:Y:S02]  /*3460*/  ISETP.GE.AND P0, PT, R248, c[0x0][0x1d4], PT ;  /* 0x00007500f8007a0c */ /* 0x000fe40003f06270 */
[C---:B------:R-:W-:Y:S01]  /*3470*/  IADD3 R209, R195.reuse, 0x3000, RZ ;  /* 0x00003000c3d17810 */ /* 0x040fe20007ffe0ff */
[----:B------:R-:W0:Y:S01]  /*3480*/  LDGDEPBAR ;  /* 0x00000000000079af */ /* 0x000e220000000000 */
[----:B------:R-:W-:Y:S02]  /*3490*/  ISETP.LT.OR P5, PT, R0, 0x1, P0 ;  /* 0x000000010000780c */ /* 0x000fe400007a1670 */
[C---:B------:R-:W-:Y:S01]  /*34a0*/  IADD3 R208, R195.reuse, 0x2800, RZ ;  /* 0x00002800c3d07810 */ /* 0x040fe20007ffe0ff */
[----:B------:R-:W1:Y:S01]  /*34b0*/  SHFL.IDX PT, R7, R10, 0x1, 0x181f ;  /* 0x00381f000a077f89 */ /* 0x000e6200000e0000 */
[C---:B------:R-:W-:Y:S02]  /*34c0*/  IADD3 R207, R195.reuse, 0x2000, RZ ;  /* 0x00002000c3cf7810 */ /* 0x040fe40007ffe0ff */
[----:B------:R-:W-:-:S02]  /*34d0*/  IADD3 R206, R195, 0x1800, RZ ;  /* 0x00001800c3ce7810 */ /* 0x000fc40007ffe0ff */
[C---:B------:R-:W-:Y:S02]  /*34e0*/  IADD3 R205, R195.reuse, 0x1000, RZ ;  /* 0x00001000c3cd7810 */ /* 0x040fe40007ffe0ff */
[----:B------:R-:W-:Y:S02]  /*34f0*/  IADD3 R204, R195, 0x800, RZ ;  /* 0x00000800c3cc7810 */ /* 0x000fe40007ffe0ff */
[----:B---3--:R-:W-:Y:S01]  /*3500*/  IADD3 R2, P1, R8, R14, RZ ;  /* 0x0000000e08027210 */ /* 0x008fe20007f3e0ff */
[----:B------:R-:W-:-:S04]  /*3510*/  DEPBAR.LE SB0, 0x1 ;  /* 0x000080400000791a */ /* 0x000fc80000000000 */
[----:B------:R-:W-:Y:S01]  /*3520*/  BAR.SYNC.DEFER_BLOCKING 0x0 ;  /* 0x0000000000007b1d */ /* 0x000fe20000010000 */
[----:B--2---:R-:W-:Y:S01]  /*3530*/  IMAD.X R3, R9, 0x1, R220, P1 ;  /* 0x0000000109037824 */ /* 0x004fe200008e06dc */
[----:B-1----:R-:W-:-:S04]  /*3540*/  IADD3 R4, P1, R8, R13, RZ ;  /* 0x0000000d08047210 */ /* 0x002fc80007f3e0ff */
[----:B------:R-:W1:Y:S01]  /*3550*/  SHFL.IDX PT, R8, R12, 0x2, 0x181f ;  /* 0x00581f000c087f89 */ /* 0x000e6200000e0000 */
[----:B------:R-:W-:-:S03]  /*3560*/  IMAD.X R5, R9, 0x1, R221, P1 ;  /* 0x0000000109057824 */ /* 0x000fc600008e06dd */
        /* <DEDUP_REMOVED lines=43> */
[----:B----4-:R-:W-:-:S03]  /*3820*/  IADD3 R2, P1, R8, R13, RZ ;  /* 0x0000000d08027210 */ /* 0x010fc60007f3e0ff */
[----:B------:R-:W1:Y:S02]  /*3830*/  S2R R13, SR_TID.X ;  /* 0x00000000000d7919 */ /* 0x000e640000002100 */
[----:B------:R-:W-:Y:S01]  /*3840*/  IMAD.X R3, R11, 0x1, R221, P1 ;  /* 0x000000010b037824 */ /* 0x000fe200008e06dd */
[----:B------:R-:W-:-:S04]  /*3850*/  ISETP.GT.AND P1, PT, R18, 0x6f, PT ;  /* 0x0000006f1200780c */ /* 0x000fc80003f24270 */
[----:B------:R2:W-:Y:S01]  /*3860*/  LDGSTS.E.BYPASS.LTC128B.128 [R215+0x5900], [R2.64], !P5 ;  /* 0x0590000002d77fae */ /* 0x0005e2000e901d46 */
[----:B-1----:R-:W-:-:S13]  /*3870*/  ISETP.GT.AND P5, PT, R13, 0x7f, PT ;  /* 0x0000007f0d00780c */ /* 0x002fda0003fa4270 */
[----:B------:R-:W-:Y:S05]  /*3880*/  @P5 BRA `(.L_x_1326) ;  /* 0x0000010000005947 */ /* 0x000fea0003800000 */
[----:B--23--:R-:W-:Y:S05]  /*3890*/  BRA.DIV ~URZ, `(.L_x_1327) ;  /* 0x00010e927f007947 */ /* 0x00cfea000b800000 */
[----:B------:R1:W2:Y:S04]  /*38a0*/  SHFL.IDX PT, R6, R10, 0x3, 0x181f ;  /* 0x00781f000a067f89 */ /* 0x0002a800000e0000 */
[----:B------:R1:W3:Y:S02]  /*38b0*/  SHFL.IDX PT, R2, R12, 0x3, 0x181f ;  /* 0x00781f000c027f89 */ /* 0x0002e400000e0000 */
.L_x_1444:
[----:B------:R-:W-:Y:S01]  /*38c0*/  IMAD.SHL.U32 R4, R238, 0x2, RZ ;  /* 0x00000002ee047824 */ /* 0x000fe200078e00ff */
[----:B------:R-:W-:Y:S01]  /*38d0*/  ISETP.LT.OR P4, PT, R0, 0x61, P4 ;  /* 0x000000610000780c */ /* 0x000fe20002781670 */
        /* <DEDUP_REMOVED lines=11> */
.L_x_1326:
[----:B--23--:R-:W-:Y:S05]  /*3990*/  BSYNC B0 ;  /* 0x0000000000007941 */ /* 0x00cfea0003800000 */
.L_x_1325:
[----:B------:R-:W2:Y:S04]  /*39a0*/  S2R R2, SR_TID.X ;  /* 0x0000000000027919 */ /* 0x000ea80000002100 */
[----:B------:R-:W0:Y:S01]  /*39b0*/  LDGDEPBAR ;  /* 0x00000000000079af */ /* 0x000e220000000000 */
[----:B------:R-:W-:Y:S01]  /*39c0*/  WARPSYNC 0xffffffff ;  /* 0xffffffff00007948 */ /* 0x000fe20003800000 */
[C---:B------:R-:W-:Y:S08]  /*39d0*/  HMMA.16816.F32.BF16 R4, R128.reuse, R54, RZ ;  /* 0x000000368004723c */ /* 0x040ff000000418ff */
[C---:B------:R-:W-:Y:S08]  /*39e0*/  HMMA.16816.F32.BF16 R16, R128.reuse, R48, RZ ;  /* 0x000000308010723c */ /* 0x040ff000000418ff */
[----:B------:R-:W-:Y:S01]  /*39f0*/  HMMA.16816.F32.BF16 R40, R128, R36, RZ ;  /* 0x000000248028723c */ /* 0x000fe200000418ff */
[----:B--2---:R-:W-:-:S04]  /*3a00*/  SHF.R.S32.HI R0, RZ, 0x1f, R2 ;  /* 0x0000001fff007819 */ /* 0x004fc80000011402 */
[----:B------:R-:W-:-:S03]  /*3a10*/  LEA.HI R0, R0, R2, RZ, 0x3 ;  /* 0x0000000200007211 */ /* 0x000fc600078f18ff */
[----:B------:R-:W-:Y:S01]  /*3a20*/  HMMA.16816.F32.BF16 R24, R128, R20, RZ ;  /* 0x000000148018723c */ /* 0x000fe200000418ff */
[----:B------:R-:W-:-:S04]  /*3a30*/  LOP3.LUT R0, R0, 0xfffffff8, RZ, 0xc0, !PT ;  /* 0xfffffff800007812 */ /* 0x000fc800078ec0ff */
[----:B------:R-:W-:-:S03]  /*3a40*/  IADD3 R0, -R0, R2, RZ ;  /* 0x0000000200007210 */ /* 0x000fc60007ffe1ff */
[----:B------:R-:W-:Y:S01]  /*3a50*/  HMMA.16816.F32.BF16 R36, R128, R38, RZ ;  /* 0x000000268024723c */ /* 0x000fe200000418ff */
[----:B------:R-:W2:Y:S01]  /*3a60*/  LDL R2, [R1] ;  /* 0x0000000001027983 */ /* 0x000ea20000100800 */
[----:B------:R-:W-:Y:S02]  /*3a70*/  LOP3.LUT P0, RZ, R0, 0x4, RZ, 0xc0, !PT ;  /* 0x0000000400ff7812 */ /* 0x000fe4000780c0ff */
[----:B------:R-:W-:-:S04]  /*3a80*/  MOV R0, 0x40 ;  /* 0x0000004000007802 */ /* 0x000fc80000000f00 */
[----:B------:R-:W-:Y:S01]  /*3a90*/  SEL R0, R0, 0xffffffc0, !P0 ;  /* 0xffffffc000007807 */ /* 0x000fe20004000000 */
[----:B------:R-:W-:Y:S03]  /*3aa0*/  HMMA.16816.F32.BF16 R80, R132, R58, R4 ;  /* 0x0000003a8450723c */ /* 0x000fe60000041804 */
[----:B------:R-:W-:-:S05]  /*3ab0*/  IADD3 R190, R188, R0, RZ ;  /* 0x00000000bcbe7210 */ /* 0x000fca0007ffe0ff */
[C---:B------:R-:W-:Y:S01]  /*3ac0*/  HMMA.16816.F32.BF16 R20, R128.reuse, R22, RZ ;  /* 0x000000168014723c */ /* 0x040fe200000418ff */
[----:B------:R-:W3:Y:S04]  /*3ad0*/  LDSM.16.M88.4 R4, [R190] ;  /* 0x00000000be04783b */ /* 0x000ee80000000200 */
[----:B------:R-:W-:Y:S03]  /*3ae0*/  LDSM.16.M88.4 R44, [R190+0x1800] ;  /* 0x00180000be2c783b */ /* 0x000fe60000000200 */
[C---:B-1----:R-:W-:Y:S08]  /*3af0*/  HMMA.16816.F32.BF16 R12, R128.reuse, R50, RZ ;  /* 0x00000032800c723c */ /* 0x042ff000000418ff */
[----:B------:R-:W-:Y:S08]  /*3b00*/  HMMA.16816.F32.BF16 R8, R128, R52, RZ ;  /* 0x000000348008723c */ /* 0x000ff000000418ff */
[----:B------:R-:W-:Y:S08]  /*3b10*/  HMMA.16816.F32.BF16 R100, R132, R60, R16 ;  /* 0x0000003c8464723c */ /* 0x000ff00000041810 */
[C---:B------:R-:W-:Y:S08]  /*3b20*/  HMMA.16816.F32.BF16 R16, R128.reuse, R78, RZ ;  /* 0x0000004e8010723c */ /* 0x040ff000000418ff */
[----:B------:R-:W-:Y:S08]  /*3b30*/  HMMA.16816.F32.BF16 R32, R128, R28, RZ ;  /* 0x0000001c8020723c */ /* 0x000ff000000418ff */
[C---:B------:R-:W-:Y:S01]  /*3b40*/  HMMA.16816.F32.BF16 R112, R132.reuse, R64, R24 ;  /* 0x000000408470723c */ /* 0x040fe20000041818 */
[----:B------:R-:W1:Y:S07]  /*3b50*/  LDSM.16.M88.4 R24, [R190+0x1000] ;  /* 0x00100000be18783b */ /* 0x000e6e0000000200 */
[----:B------:R-:W-:Y:S01]  /*3b60*/  HMMA.16816.F32.BF16 R84, R132, R74, R36 ;  /* 0x0000004a8454723c */ /* 0x000fe20000041824 */
[----:B------:R-:W-:-:S07]  /*3b70*/  IADD3 R189, R195, R0, RZ ;  /* 0x00000000c3bd7210 */ /* 0x000fce0007ffe0ff */
[----:B------:R-:W-:Y:S08]  /*3b80*/  HMMA.16816.F32.BF16 R28, R128, R30, RZ ;  /* 0x0000001e801c723c */ /* 0x000ff000000418ff */
[----:B------:R-:W-:Y:S01]  /*3b90*/  HMMA.16816.F32.BF16 R104, R132, R66, R20 ;  /* 0x000000428468723c */ /* 0x000fe20000041814 */
[----:B------:R-:W-:Y:S07]  /*3ba0*/  LDSM.16.M88.4 R64, [R189+0x800] ;  /* 0x00080000bd40783b */ /* 0x000fee0000000200 */
[----:B------:R-:W-:Y:S01]  /*3bb0*/  HMMA.16816.F32.BF16 R20, R128, R76, RZ ;  /* 0x0000004c8014723c */ /* 0x000fe200000418ff */
[----:B------:R-:W-:Y:S07]  /*3bc0*/  LDSM.16.M88.4 R76, [R190+0x2000] ;  /* 0x00200000be4c783b */ /* 0x000fee0000000200 */
[C---:B------:R-:W-:Y:S01]  /*3bd0*/  HMMA.16816.F32.BF16 R88, R132.reuse, R72, R40 ;  /* 0x000000488458723c */ /* 0x040fe20000041828 */
[----:B------:R-:W-:Y:S07]  /*3be0*/  LDSM.16.M88.4 R72, [R190+0x2800] ;  /* 0x00280000be48783b */ /* 0x000fee0000000200 */
[C---:B------:R-:W-:Y:S08]  /*3bf0*/  HMMA.16816.F32.BF16 R96, R132.reuse, R62, R12 ;  /* 0x0000003e8460723c */ /* 0x040ff0000004180c */
[----:B------:R-:W-:Y:S01]  /*3c00*/  HMMA.16816.F32.BF16 R92, R132, R56, R8 ;  /* 0x00000038845c723c */ /* 0x000fe20000041808 */
[----:B------:R-:W-:Y:S07]  /*3c10*/  LDSM.16.M88.4 R56, [R190+0x3000] ;  /* 0x00300000be38783b */ /* 0x000fee0000000200 */
[C---:B------:R-:W-:Y:S08]  /*3c20*/  HMMA.16816.F32.BF16 R12, R128.reuse, R116, RZ ;  /* 0x00000074800c723c */ /* 0x040ff000000418ff */
[----:B------:R-:W-:Y:S08]  /*3c30*/  HMMA.16816.F32.BF16 R8, R128, R118, RZ ;  /* 0x000000768008723c */ /* 0x000ff000000418ff */
[C---:B------:R-:W-:Y:S01]  /*3c40*/  HMMA.16816.F32.BF16 R48, R132.reuse, R122, R16 ;  /* 0x0000007a8430723c */ /* 0x040fe20000041810 */
[----:B------:R-:W4:Y:S07]  /*3c50*/  LDSM.16.M88.4 R16, [R189] ;  /* 0x00000000bd10783b */ /* 0x000f2e0000000200 */
[----:B------:R-:W-:Y:S08]  /*3c60*/  HMMA.16816.F32.BF16 R52, R132, R68, R32 ;  /* 0x000000448434723c */ /* 0x000ff00000041820 */
[----:B---3--:R-:W-:Y:S01]  /*3c70*/  HMMA.16816.F32.BF16 R32, R164, R6, R84 ;  /* 0x00000006a420723c */ /* 0x008fe20000041854 */
[----:B------:R-:W3:Y:S07]  /*3c80*/  LDSM.16.M88.4 R84, [R189+0x1000] ;  /* 0x00100000bd54783b */ /* 0x000eee0000000200 */
[C---:B------:R-:W-:Y:S01]  /*3c90*/  HMMA.16816.F32.BF16 R108, R132.reuse, R70, R28 ;  /* 0x00000046846c723c */ /* 0x040fe2000004181c */
[----:B------:R-:W5:Y:S07]  /*3ca0*/  LDSM.16.M88.4 R28, [R190+0x800] ;  /* 0x00080000be1c783b */ /* 0x000f6e0000000200 */
[----:B------:R-:W-:Y:S08]  /*3cb0*/  HMMA.16816.F32.BF16 R68, R132, R120, R20 ;  /* 0x000000788444723c */ /* 0x000ff00000041814 */
[----:B------:R-:W-:Y:S01]  /*3cc0*/  HMMA.16816.F32.BF16 R20, R164, R4, R88 ;  /* 0x00000004a414723c */ /* 0x000fe20000041858 */
[----:B------:R-:W2:Y:S07]  /*3cd0*/  LDSM.16.M88.4 R88, [R189+0x1800] ;  /* 0x00180000bd58783b */ /* 0x000eae0000000200 */
[C---:B------:R-:W-:Y:S08]  /*3ce0*/  HMMA.16816.F32.BF16 R40, R132.reuse, R124, R12 ;  /* 0x0000007c8428723c */ /* 0x040ff0000004180c */
[----:B------:R-:W-:Y:S08]  /*3cf0*/  HMMA.16816.F32.BF16 R36, R132, R126, R8 ;  /* 0x0000007e8424723c */ /* 0x000ff00000041808 */
[C---:B-1----:R-:W-:Y:S08]  /*3d00*/  HMMA.16816.F32.BF16 R12, R164.reuse, R24, R112 ;  /* 0x00000018a40c723c */ /* 0x042ff00000041870 */
[C---:B------:R-:W-:Y:S08]  /*3d10*/  HMMA.16816.F32.BF16 R8, R164.reuse, R26, R104 ;  /* 0x0000001aa408723c */ /* 0x040ff00000041868 */
[C---:B------:R-:W-:Y:S08]  /*3d20*/  HMMA.16816.F32.BF16 R4, R164.reuse, R44, R100 ;  /* 0x0000002ca404723c */ /* 0x040ff00000041864 */
[----:B------:R-:W-:Y:S01]  /*3d30*/  HMMA.16816.F32.BF16 R24, R164, R46, R96 ;  /* 0x0000002ea418723c */ /* 0x000fe20000041860 */
[----:B------:R-:W1:Y:S07]  /*3d40*/  LDSM.16.M88.4 R44, [R188+0x3800] ;  /* 0x00380000bc2c783b */ /* 0x000e6e0000000200 */
[----:B----4-:R-:W-:Y:S08]  /*3d50*/  HMMA.16816.F32.BF16 R20, R168, R16, R20 ;  /* 0x00000010a814723c */ /* 0x010ff00000041814 */
[C---:B------:R-:W-:Y:S01]  /*3d60*/  HMMA.16816.F32.BF16 R100, R164.reuse, R56, R40 ;  /* 0x00000038a464723c */ /* 0x040fe20000041828 */
[----:B------:R-:W-:Y:S07]  /*3d70*/  LDSM.16.M88.4 R40, [R189+0x2000] ;  /* 0x00200000bd28783b */ /* 0x000fee0000000200 */
[----:B------:R-:W-:Y:S01]  /*3d80*/  HMMA.16816.F32.BF16 R96, R164, R58, R36 ;  /* 0x0000003aa460723c */ /* 0x000fe20000041824 */
[----:B------:R-:W-:Y:S07]  /*3d90*/  LDSM.16.M88.4 R36, [R190+0x3800] ;  /* 0x00380000be24783b */ /* 0x000fee0000000200 */
[----:B---3--:R-:W-:Y:S01]  /*3da0*/  HMMA.16816.F32.BF16 R56, R168, R86, R8 ;  /* 0x00000056a838723c */ /* 0x008fe20000041808 */
[----:B------:R-:W3:Y:S07]  /*3db0*/  LDSM.16.M88.4 R8, [R195+0x3800] ;  /* 0x00380000c308783b */ /* 0x000eee0000000200 */
[C---:B-----5:R-:W-:Y:S08]  /*3dc0*/  HMMA.16816.F32.BF16 R52, R164.reuse, R28, R52 ;  /* 0x0000001ca434723c */ /* 0x060ff00000041834 */
[----:B------:R-:W-:Y:S08]  /*3dd0*/  HMMA.16816.F32.BF16 R60, R164, R30, R108 ;  /* 0x0000001ea43c723c */ /* 0x000ff0000004186c */
[----:B------:R-:W-:Y:S01]  /*3de0*/  HMMA.16816.F32.BF16 R28, R168, R18, R32 ;  /* 0x00000012a81c723c */ /* 0x000fe20000041820 */
[----:B------:R-:W4:Y:S04]  /*3df0*/  LDSM.16.M88.4 R16, [R189+0x2800] ;  /* 0x00280000bd10783b */ /* 0x000f280000000200 */
[----:B------:R-:W-:Y:S03]  /*3e00*/  LDSM.16.M88.4 R32, [R189+0x3000] ;  /* 0x00300000bd20783b */ /* 0x000fe60000000200 */
[C---:B------:R-:W-:Y:S08]  /*3e10*/  HMMA.16816.F32.BF16 R92, R164.reuse, R76, R92 ;  /* 0x0000004ca45c723c */ /* 0x040ff0000004185c */
[C---:B------:R-:W-:Y:S08]  /*3e20*/  HMMA.16816.F32.BF16 R80, R164.reuse, R78, R80 ;  /* 0x0000004ea450723c */ /* 0x040ff00000041850 */
[C---:B------:R-:W-:Y:S08]  /*3e30*/  HMMA.16816.F32.BF16 R68, R164.reuse, R72, R68 ;  /* 0x00000048a444723c */ /* 0x040ff00000041844 */
[----:B------:R-:W-:Y:S08]  /*3e40*/  HMMA.16816.F32.BF16 R76, R164, R74, R48 ;  /* 0x0000004aa44c723c */ /* 0x000ff00000041830 */
[C---:B--2---:R-:W-:Y:S08]  /*3e50*/  HMMA.16816.F32.BF16 R72, R168.reuse, R88, R4 ;  /* 0x00000058a848723c */ /* 0x044ff00000041804 */
[----:B------:R-:W-:Y:S01]  /*3e60*/  HMMA.16816.F32.BF16 R88, R168, R90, R24 ;  /* 0x0000005aa858723c */ /* 0x000fe20000041818 */
[----:B------:R-:W2:Y:S07]  /*3e70*/  LDSM.16.M88.4 R24, [R188+0x4000] ;  /* 0x00400000bc18783b */ /* 0x000eae0000000200 */
[----:B-1----:R-:W-:Y:S08]  /*3e80*/  HMMA.16816.F32.BF16 R4, R172, R44, R20 ;  /* 0x0000002cac04723c */ /* 0x002ff00000041814 */
[C---:B------:R-:W-:Y:S08]  /*3e90*/  HMMA.16816.F32.BF16 R52, R168.reuse, R64, R52 ;  /* 0x00000040a834723c */ /* 0x040ff00000041834 */
[----:B------:R-:W-:Y:S08]  /*3ea0*/  HMMA.16816.F32.BF16 R48, R168, R84, R12 ;  /* 0x00000054a830723c */ /* 0x000ff0000004180c */
[----:B------:R-:W-:Y:S01]  /*3eb0*/  HMMA.16816.F32.BF16 R12, R172, R46, R28 ;  /* 0x0000002eac0c723c */ /* 0x000fe2000004181c */
[----:B------:R-:W1:Y:S07]  /*3ec0*/  LDSM.16.M88.4 R44, [R195+0x4000] ;  /* 0x00400000c32c783b */ /* 0x000e6e0000000200 */
[----:B---3--:R-:W-:Y:S08]  /*3ed0*/  HMMA.16816.F32.BF16 R4, R176, R8, R4 ;  /* 0x00000008b004723c */ /* 0x008ff00000041804 */
[C---:B------:R-:W-:Y:S08]  /*3ee0*/  HMMA.16816.F32.BF16 R92, R168.reuse, R40, R92 ;  /* 0x00000028a85c723c */ /* 0x040ff0000004185c */
[C---:B------:R-:W-:Y:S01]  /*3ef0*/  HMMA.16816.F32.BF16 R80, R168.reuse, R42, R80 ;  /* 0x0000002aa850723c */ /* 0x040fe20000041850 */
[----:B------:R-:W3:Y:S07]  /*3f00*/  LDSM.16.M88.4 R40, [R188+0x4800] ;  /* 0x00480000bc28783b */ /* 0x000eee0000000200 */
[C---:B----4-:R-:W-:Y:S01]  /*3f10*/  HMMA.16816.F32.BF16 R84, R168.reuse, R16, R68 ;  /* 0x00000010a854723c */ /* 0x050fe20000041844 */
[----:B------:R-:W4:Y:S07]  /*3f20*/  LDSM.16.M88.4 R68, [R189+0x3800] ;  /* 0x00380000bd44783b */ /* 0x000f2e0000000200 */
[----:B------:R-:W-:Y:S01]  /*3f30*/  HMMA.16816.F32.BF16 R64, R168, R66, R60 ;  /* 0x00000042a840723c */ /* 0x000fe2000004183c */
[----:B------:R-:W-:Y:S07]  /*3f40*/  LDSM.16.M88.4 R60, [R188+0x5000] ;  /* 0x00500000bc3c783b */ /* 0x000fee0000000200 */
[----:B--2---:R-:W-:Y:S01]  /*3f50*/  HMMA.16816.F32.BF16 R20, R172, R24, R52 ;  /* 0x00000018ac14723c */ /* 0x004fe20000041834 */
[----:B------:R-:W2:Y:S07]  /*3f60*/  LDSM.16.M88.4 R52, [R190+0x4000] ;  /* 0x00400000be34783b */ /* 0x000eae0000000200 */
[----:B------:R-:W-:Y:S08]  /*3f70*/  HMMA.16816.F32.BF16 R12, R176, R10, R12 ;  /* 0x0000000ab00c723c */ /* 0x000ff0000004180c */
[----:B------:R-:W-:Y:S08]  /*3f80*/  HMMA.16816.F32.BF16 R8, R180, R36, R4 ;  /* 0x00000024b408723c */ /* 0x000ff00000041804 */
[----:B------:R-:W-:Y:S08]  /*3f90*/  HMMA.16816.F32.BF16 R76, R168, R18, R76 ;  /* 0x00000012a84c723c */ /* 0x000ff0000004184c */
[----:B------:R-:W-:Y:S01]  /*3fa0*/  HMMA.16816.F32.BF16 R16, R172, R26, R64 ;  /* 0x0000001aac10723c */ /* 0x000fe20000041840 */
[----:B------:R-:W-:Y:S07]  /*3fb0*/  LDSM.16.M88.4 R64, [R188+0x5800] ;  /* 0x00580000bc40783b */ /* 0x000fee0000000200 */
[C---:B------:R-:W-:Y:S08]  /*3fc0*/  HMMA.16816.F32.BF16 R100, R168.reuse, R32, R100 ;  /* 0x00000020a864723c */ /* 0x040ff00000041864 */
[----:B------:R-:W-:Y:S01]  /*3fd0*/  HMMA.16816.F32.BF16 R96, R168, R34, R96 ;  /* 0x00000022a860723c */ /* 0x000fe20000041860 */
[----:B------:R-:W5:Y:S07]  /*3fe0*/  LDSM.16.M88.4 R32, [R195+0x4800] ;  /* 0x00480000c320783b */ /* 0x000f6e0000000200 */
[----:B-1----:R-:W-:Y:S08]  /*3ff0*/  HMMA.16816.F32.BF16 R20, R176, R44, R20 ;  /* 0x0000002cb014723c */ /* 0x002ff00000041814 */
[----:B------:R-:W-:Y:S01]  /*4000*/  HMMA.16816.F32.BF16 R4, R180, R38, R12 ;  /* 0x00000026b404723c */ /* 0x000fe2000004180c */
[----:B------:R-:W-:Y:S07]  /*4010*/  LDSM.16.M88.4 R36, [R189+0x4800] ;  /* 0x00480000bd24783b */ /* 0x000fee0000000200 */
[----:B---3--:R-:W-:Y:S01]  /*4020*/  HMMA.16816.F32.BF16 R28, R172, R40, R48 ;  /* 0x00000028ac1c723c */ /* 0x008fe20000041830 */
[----:B------:R-:W1:Y:S07]  /*4030*/  LDSM.16.M88.4 R48, [R189+0x4000] ;  /* 0x00400000bd30783b */ /* 0x000e6e0000000200 */
[----:B----4-:R-:W-:Y:S08]  /*4040*/  HMMA.16816.F32.BF16 R24, R184, R68, R8 ;  /* 0x00000044b818723c */ /* 0x010ff00000041808 */
[----:B------:R-:W-:Y:S01]  /*4050*/  HMMA.16816.F32.BF16 R8, R176, R46, R16 ;  /* 0x0000002eb008723c */ /* 0x000fe20000041810 */
[----:B------:R-:W-:Y:S07]  /*4060*/  LDSM.16.M88.4 R44, [R195+0x5800] ;  /* 0x00580000c32c783b */ /* 0x000fee0000000200 */
[----:B------:R-:W-:Y:S01]  /*4070*/  HMMA.16816.F32.BF16 R56, R172, R42, R56 ;  /* 0x0000002aac38723c */ /* 0x000fe20000041838 */
[----:B------:R-:W3:Y:S07]  /*4080*/  LDSM.16.M88.4 R40, [R190+0x4800] ;  /* 0x00480000be28783b */ /* 0x000eee0000000200 */
[----:B--2---:R-:W-:Y:S01]  /*4090*/  HMMA.16816.F32.BF16 R16, R180, R52, R20 ;  /* 0x00000034b410723c */ /* 0x004fe20000041814 */
[----:B------:R-:W-:-:S07]  /*40a0*/  FMUL.FTZ R0, R24, c[0x0][0x320] ;  /* 0x0000c80018007a20 */ /* 0x000fce0000410000 */
[----:B------:R-:W-:Y:S01]  /*40b0*/  HMMA.16816.F32.BF16 R4, R184, R70, R4 ;  /* 0x00000046b804723c */ /* 0x000fe20000041804 */
[----:B------:R2:W4:Y:S07]  /*40c0*/  MUFU.TANH R105, R0 ;  /* 0x0000000000697308 */ /* 0x00052e0000002400 */
[----:B-----5:R-:W-:Y:S01]  /*40d0*/  HMMA.16816.F32.BF16 R12, R176, R32, R28 ;  /* 0x00000020b00c723c */ /* 0x020fe2000004181c */
[----:B------:R-:W5:Y:S01]  /*40e0*/  LDSM.16.M88.4 R28, [R195+0x5000] ;  /* 0x00500000c31c783b */ /* 0x000f620000000200 */
[----:B--2---:R-:W-:-:S06]  /*40f0*/  FMUL.FTZ R0, R25, c[0x0][0x320] ;  /* 0x0000c80019007a20 */ /* 0x004fcc0000410000 */
[----:B------:R-:W-:Y:S01]  /*4100*/  HMMA.16816.F32.BF16 R8, R180, R54, R8 ;  /* 0x00000036b408723c */ /* 0x000fe20000041808 */
[----:B------:R-:W-:Y:S01]  /*4110*/  LDSM.16.M88.4 R52, [R188+0x6000] ;  /* 0x00600000bc34783b */ /* 0x000fe20000000200 */
[----:B------:R2:W1:Y:S02]  /*4120*/  MUFU.TANH R104, R0 ;  /* 0x0000000000687308 */ /* 0x0004640000002400 */
[----:B--2---:R-:W-:-:S06]  /*4130*/  FMUL.FTZ R0, R26, c[0x0][0x320] ;  /* 0x0000c8001a007a20 */ /* 0x004fcc0000410000 */
[----:B------:R2:W1:Y:S01]  /*4140*/  MUFU.TANH R107, R0 ;  /* 0x00000000006b7308 */ /* 0x0004620000002400 */
[----:B------:R-:W-:Y:S01]  /*4150*/  HMMA.16816.F32.BF16 R68, R172, R62, R88 ;  /* 0x0000003eac44723c */ /* 0x000fe20000041858 */
[----:B--2---:R-:W-:-:S07]  /*4160*/  FMUL.FTZ R0, R27, c[0x0][0x320] ;  /* 0x0000c8001b007a20 */ /* 0x004fce0000410000 */
[----:B-1----:R-:W-:Y:S01]  /*4170*/  HMMA.16816.F32.BF16 R24, R184, R48, R16 ;  /* 0x00000030b818723c */ /* 0x002fe20000041810 */
[----:B------:R1:W2:Y:S07]  /*4180*/  MUFU.TANH R106, R0 ;  /* 0x00000000006a7308 */ /* 0x0002ae0000002400 */
[----:B------:R-:W-:Y:S01]  /*4190*/  HMMA.16816.F32.BF16 R72, R172, R60, R72 ;  /* 0x0000003cac48723c */ /* 0x000fe20000041848 */
[----:B-1----:R-:W-:-:S04]  /*41a0*/  FMUL.FTZ R0, R4, c[0x0][0x320] ;  /* 0x0000c80004007a20 */ /* 0x002fc80000410000 */
[----:B------:R1:W1:Y:S03]  /*41b0*/  MUFU.TANH R91, R0 ;  /* 0x00000000005b7308 */ /* 0x0002660000002400 */
[----:B------:R-:W-:Y:S01]  /*41c0*/  HMMA.16816.F32.BF16 R20, R176, R34, R56 ;  /* 0x00000022b014723c */ /* 0x000fe20000041838 */
[----:B------:R-:W2:Y:S07]  /*41d0*/  LDSM.16.M88.4 R32, [R190+0x5000] ;  /* 0x00500000be20783b */ /* 0x000eae0000000200 */
[----:B---3--:R-:W-:Y:S01]  /*41e0*/  HMMA.16816.F32.BF16 R16, R180, R40, R12 ;  /* 0x00000028b410723c */ /* 0x008fe2000004180c */
[----:B-1----:R-:W-:-:S04]  /*41f0*/  FMUL.FTZ R0, R5, c[0x0][0x320] ;  /* 0x0000c80005007a20 */ /* 0x002fc80000410000 */
[----:B------:R1:W3:Y:S03]  /*4200*/  MUFU.TANH R90, R0 ;  /* 0x00000000005a7308 */ /* 0x0002e60000002400 */
[----:B------:R-:W-:Y:S01]  /*4210*/  HMMA.16816.F32.BF16 R60, R172, R64, R92 ;  /* 0x00000040ac3c723c */ /* 0x000fe2000004185c */
[----:B-1----:R-:W-:-:S04]  /*4220*/  FMUL.FTZ R0, R6, c[0x0][0x320] ;  /* 0x0000c80006007a20 */ /* 0x002fc80000410000 */
[----:B------:R1:W1:Y:S03]  /*4230*/  MUFU.TANH R93, R0 ;  /* 0x00000000005d7308 */ /* 0x0002660000002400 */
[----:B------:R-:W-:Y:S01]  /*4240*/  HMMA.16816.F32.BF16 R64, R172, R66, R80 ;  /* 0x00000042ac40723c */ /* 0x000fe20000041850 */
[----:B-1----:R-:W-:-:S07]  /*4250*/  FMUL.FTZ R0, R7, c[0x0][0x320] ;  /* 0x0000c80007007a20 */ /* 0x002fce0000410000 */
[----:B------:R-:W-:Y:S01]  /*4260*/  HMMA.16816.F32.BF16 R4, R184, R50, R8 ;  /* 0x00000032b804723c */ /* 0x000fe20000041808 */
[----:B------:R-:W-:Y:S01]  /*4270*/  LDSM.16.M88.4 R48, [R188+0x6800] ;  /* 0x00680000bc30783b */ /* 0x000fe20000000200 */
[----:B------:R1:W1:Y:S06]  /*4280*/  MUFU.TANH R92, R0 ;  /* 0x00000000005c7308 */ /* 0x00026c0000002400 */
[----:B-----5:R-:W-:Y:S01]  /*4290*/  HMMA.16816.F32.BF16 R12, R176, R28, R72 ;  /* 0x0000001cb00c723c */ /* 0x020fe20000041848 */
[----:B-1----:R-:W-:-:S04]  /*42a0*/  FMUL.FTZ R0, R24, c[0x0][0x320] ;  /* 0x0000c80018007a20 */ /* 0x002fc80000410000 */
[----:B------:R1:W1:Y:S03]  /*42b0*/  MUFU.TANH R88, R0 ;  /* 0x0000000000587308 */ /* 0x0002660000002400 */
[----:B------:R-:W-:Y:S01]  /*42c0*/  HMMA.16816.F32.BF16 R8, R180, R42, R20 ;  /* 0x0000002ab408723c */ /* 0x000fe20000041814 */
[----:B------:R-:W5:Y:S01]  /*42d0*/  LDSM.16.M88.4 R40, [R189+0x5000] ;  /* 0x00500000bd28783b */ /* 0x000f620000000200 */
[----:B-1----:R-:W-:-:S04]  /*42e0*/  FMUL.FTZ R0, R25, c[0x0][0x320] ;  /* 0x0000c80019007a20 */ /* 0x002fc80000410000 */
[----:B------:R1:W1:Y:S02]  /*42f0*/  MUFU.TANH R82, R0 ;  /* 0x0000000000527308 */ /* 0x0002640000002400 */
[----:B------:R-:W-:Y:S01]  /*4300*/  HMMA.16816.F32.BF16 R20, R176, R30, R68 ;  /* 0x0000001eb014723c */ /* 0x000fe20000041844 */
[----:B------:R-:W2:Y:S01]  /*4310*/  LDSM.16.M88.4 R28, [R190+0x5800] ;  /* 0x00580000be1c783b */ /* 0x000ea20000000200 */
[----:B-1----:R-:W-:-:S04]  /*4320*/  FMUL.FTZ R0, R26, c[0x0][0x320] ;  /* 0x0000c8001a007a20 */ /* 0x002fc80000410000 */
[----:B------:R1:W1:Y:S02]  /*4330*/  MUFU.TANH R89, R0 ;  /* 0x0000000000597308 */ /* 0x0002640000002400 */
[----:B-1----:R-:W-:Y:S02]  /*4340*/  FMUL.FTZ R0, R27, c[0x0][0x320] ;  /* 0x0000c8001b007a20 */ /* 0x002fe40000410000 */
[----:B------:R-:W-:Y:S04]  /*4350*/  HMMA.16816.F32.BF16 R24, R184, R36, R16 ;  /* 0x00000024b818723c */ /* 0x000fe80000041810 */
[----:B------:R1:W1:Y:S02]  /*4360*/  MUFU.TANH R83, R0 ;  /* 0x0000000000537308 */ /* 0x0002640000002400 */
[----:B-1----:R-:W-:-:S06]  /*4370*/  FMUL.FTZ R0, R4, c[0x0][0x320] ;  /* 0x0000c80004007a20 */ /* 0x002fcc0000410000 */
[----:B------:R1:W1:Y:S01]  /*4380*/  MUFU.TANH R75, R0 ;  /* 0x00000000004b7308 */ /* 0x0002620000002400 */
[----:B--2---:R-:W-:Y:S01]  /*4390*/  HMMA.16816.F32.BF16 R16, R180, R32, R12 ;  /* 0x00000020b410723c */ /* 0x004fe2000004180c */
[----:B-1----:R-:W-:-:S06]  /*43a0*/  FMUL.FTZ R0, R5, c[0x0][0x320] ;  /* 0x0000c80005007a20 */ /* 0x002fcc0000410000 */
[----:B------:R1:W2:Y:S02]  /*43b0*/  MUFU.TANH R74, R0 ;  /* 0x00000000004a7308 */ /* 0x0002a40000002400 */
[----:B-1----:R-:W-:-:S06]  /*43c0*/  FMUL.FTZ R0, R6, c[0x0][0x320] ;  /* 0x0000c80006007a20 */ /* 0x002fcc0000410000 */
[----:B------:R1:W1:Y:S01]  /*43d0*/  MUFU.TANH R81, R0 ;  /* 0x0000000000517308 */ /* 0x0002620000002400 */
[----:B------:R-:W-:Y:S01]  /*43e0*/  HMMA.16816.F32.BF16 R12, R176, R44, R60 ;  /* 0x0000002cb00c723c */ /* 0x000fe2000004183c */
[----:B-1----:R-:W-:-:S07]  /*43f0*/  FMUL.FTZ R0, R7, c[0x0][0x320] ;  /* 0x0000c80007007a20 */ /* 0x002fce0000410000 */
[----:B------:R-:W-:Y:S01]  /*4400*/  HMMA.16816.F32.BF16 R4, R184, R38, R8 ;  /* 0x00000026b804723c */ /* 0x000fe20000041808 */
[----:B------:R-:W-:Y:S01]  /*4410*/  LDSM.16.M88.4 R36, [R189+0x5800] ;  /* 0x00580000bd24783b */ /* 0x000fe20000000200 */
[----:B------:R1:W1:Y:S06]  /*4420*/  MUFU.TANH R80, R0 ;  /* 0x0000000000507308 */ /* 0x00026c0000002400 */
[----:B------:R-:W-:Y:S01]  /*4430*/  HMMA.16816.F32.BF16 R8, R180, R34, R20 ;  /* 0x00000022b408723c */ /* 0x000fe20000041814 */
[----:B------:R-:W2:Y:S01]  /*4440*/  LDSM.16.M88.4 R32, [R195+0x6000] ;  /* 0x00600000c320783b */ /* 0x000ea20000000200 */
[----:B-1----:R-:W-:-:S04]  /*4450*/  FMUL.FTZ R0, R24, c[0x0][0x320] ;  /* 0x0000c80018007a20 */ /* 0x002fc80000410000 */
[----:B------:R1:W1:Y:S02]  /*4460*/  MUFU.TANH R71, R0 ;  /* 0x0000000000477308 */ /* 0x0002640000002400 */
[----:B-1----:R-:W-:-:S06]  /*4470*/  FMUL.FTZ R0, R25, c[0x0][0x320] ;  /* 0x0000c80019007a20 */ /* 0x002fcc0000410000 */
[----:B------:R1:W1:Y:S01]  /*4480*/  MUFU.TANH R70, R0 ;  /* 0x0000000000467308 */ /* 0x0002620000002400 */
[----:B------:R-:W-:Y:S01]  /*4490*/  HMMA.16816.F32.BF16 R56, R172, R52, R84 ;  /* 0x00000034ac38723c */ /* 0x000fe20000041854 */
[----:B-1----:R-:W-:-:S06]  /*44a0*/  FMUL.FTZ R0, R26, c[0x0][0x320] ;  /* 0x0000c8001a007a20 */ /* 0x002fcc0000410000 */
[----:B------:R1:W1:Y:S01]  /*44b0*/  MUFU.TANH R72, R0 ;  /* 0x0000000000487308 */ /* 0x0002620000002400 */
[----:B------:R-:W-:Y:S01]  /*44c0*/  HMMA.16816.F32.BF16 R20, R176, R46, R64 ;  /* 0x0000002eb014723c */ /* 0x000fe20000041840 */
[----:B------:R-:W2:Y:S01]  /*44d0*/  LDSM.16.M88.4 R44, [R190+0x6000] ;  /* 0x00600000be2c783b */ /* 0x000ea20000000200 */
[----:B-1----:R-:W-:-:S06]  /*44e0*/  FMUL.FTZ R0, R27, c[0x0][0x320] ;  /* 0x0000c8001b007a20 */ /* 0x002fcc0000410000 */
[----:B-----5:R-:W-:Y:S01]  /*44f0*/  HMMA.16816.F32.BF16 R24, R184, R40, R16 ;  /* 0x00000028b818723c */ /* 0x020fe20000041810 */
[----:B------:R1:W1:Y:S02]  /*4500*/  MUFU.TANH R73, R0 ;  /* 0x0000000000497308 */ /* 0x0002640000002400 */
[----:B-1----:R-:W-:-:S06]  /*4510*/  FMUL.FTZ R0, R4, c[0x0][0x320] ;  /* 0x0000c80004007a20 */ /* 0x002fcc0000410000 */
[----:B------:R1:W1:Y:S01]  /*4520*/  MUFU.TANH R69, R0 ;  /* 0x0000000000457308 */ /* 0x0002620000002400 */
[----:B------:R-:W-:Y:S08]  /*4530*/  HMMA.16816.F32.BF16 R52, R172, R54, R76 ;  /* 0x00000036ac34723c */ /* 0x000ff0000004184c */
[----:B------:R-:W-:Y:S01]  /*4540*/  HMMA.16816.F32.BF16 R16, R180, R28, R12 ;  /* 0x0000001cb410723c */ /* 0x000fe2000004180c */
[----:B-1----:R-:W-:-:S04]  /*4550*/  FMUL.FTZ R0, R5, c[0x0][0x320] ;  /* 0x0000c80005007a20 */ /* 0x002fc80000410000 */
[----:B------:R1:W1:Y:S02]  /*4560*/  MUFU.TANH R68, R0 ;  /* 0x0000000000447308 */ /* 0x0002640000002400 */
[----:B-1----:R-:W-:-:S06]  /*4570*/  FMUL.FTZ R0, R6, c[0x0][0x320] ;  /* 0x0000c80006007a20 */ /* 0x002fcc0000410000 */
[----:B------:R1:W1:Y:S01]  /*4580*/  MUFU.TANH R65, R0 ;  /* 0x0000000000417308 */ /* 0x0002620000002400 */
[----:B--2---:R-:W-:Y:S01]  /*4590*/  HMMA.16816.F32.BF16 R12, R176, R32, R56 ;  /* 0x00000020b00c723c */ /* 0x004fe20000041838 */
[----:B-1----:R-:W-:-:S07]  /*45a0*/  FMUL.FTZ R0, R7, c[0x0][0x320] ;  /* 0x0000c80007007a20 */ /* 0x002fce0000410000 */
[----:B------:R-:W-:Y:S01]  /*45b0*/  HMMA.16816.F32.BF16 R4, R184, R42, R8 ;  /* 0x0000002ab804723c */ /* 0x000fe20000041808 */
[----:B------:R-:W1:Y:S01]  /*45c0*/  LDSM.16.M88.4 R40, [R195+0x6800] ;  /* 0x00680000c328783b */ /* 0x000e620000000200 */
[----:B------:R2:W1:Y:S02]  /*45d0*/  MUFU.TANH R64, R0 ;  /* 0x0000000000407308 */ /* 0x0004640000002400 */
[----:B--2---:R-:W-:-:S06]  /*45e0*/  FMUL.FTZ R0, R24, c[0x0][0x320] ;  /* 0x0000c80018007a20 */ /* 0x004fcc0000410000 */
[----:B------:R2:W1:Y:S01]  /*45f0*/  MUFU.TANH R60, R0 ;  /* 0x00000000003c7308 */ /* 0x0004620000002400 */
[----:B------:R-:W-:Y:S01]  /*4600*/  HMMA.16816.F32.BF16 R8, R180, R30, R20 ;  /* 0x0000001eb408723c */ /* 0x000fe20000041814 */
[----:B--2---:R-:W-:-:S06]  /*4610*/  FMUL.FTZ R0, R25, c[0x0][0x320] ;  /* 0x0000c80019007a20 */ /* 0x004fcc0000410000 */
[----:B------:R2:W1:Y:S01]  /*4620*/  MUFU.TANH R58, R0 ;  /* 0x00000000003a7308 */ /* 0x0004620000002400 */
[----:B------:R-:W-:Y:S01]  /*4630*/  HMMA.16816.F32.BF16 R28, R176, R34, R52 ;  /* 0x00000022b01c723c */ /* 0x000fe20000041834 */
[----:B------:R-:W5:Y:S04]  /*4640*/  LDSM.16.M88.4 R52, [R189+0x6000] ;  /* 0x00600000bd34783b */ /* 0x000f680000000200 */
[----:B------:R-:W1:Y:S01]  /*4650*/  LDSM.16.M88.4 R32, [R190+0x6800] ;  /* 0x00680000be20783b */ /* 0x000e620000000200 */
[----:B--2---:R-:W-:-:S04]  /*4660*/  FMUL.FTZ R0, R26, c[0x0][0x320] ;  /* 0x0000c8001a007a20 */ /* 0x004fc80000410000 */
[----:B------:R2:W1:Y:S02]  /*4670*/  MUFU.TANH R63, R0 ;  /* 0x00000000003f7308 */ /* 0x0004640000002400 */
[----:B--2---:R-:W-:Y:S02]  /*4680*/  FMUL.FTZ R0, R27, c[0x0][0x320] ;  /* 0x0000c8001b007a20 */ /* 0x004fe40000410000 */
[----:B------:R-:W-:Y:S04]  /*4690*/  HMMA.16816.F32.BF16 R24, R184, R36, R16 ;  /* 0x00000024b818723c */ /* 0x000fe80000041810 */
[----:B------:R2:W1:Y:S04]  /*46a0*/  MUFU.TANH R62, R0 ;  /* 0x00000000003e7308 */ /* 0x0004680000002400 */
[----:B------:R-:W-:Y:S01]  /*46b0*/  HMMA.16816.F32.BF16 R16, R172, R48, R100 ;  /* 0x00000030ac10723c */ /* 0x000fe20000041864 */
[----:B--2---:R-:W-:-:S04]  /*46c0*/  FMUL.FTZ R0, R4, c[0x0][0x320] ;  /* 0x0000c80004007a20 */ /* 0x004fc80000410000 */
[----:B------:R2:W1:Y:S03]  /*46d0*/  MUFU.TANH R57, R0 ;  /* 0x0000000000397308 */ /* 0x0004660000002400 */
[----:B------:R-:W-:Y:S01]  /*46e0*/  HMMA.16816.F32.BF16 R20, R180, R44, R12 ;  /* 0x0000002cb414723c */ /* 0x000fe2000004180c */
[----:B--2---:R-:W-:-:S04]  /*46f0*/  FMUL.FTZ R0, R5, c[0x0][0x320] ;  /* 0x0000c80005007a20 */ /* 0x004fc80000410000 */
[----:B------:R2:W1:Y:S03]  /*4700*/  MUFU.TANH R56, R0 ;  /* 0x0000000000387308 */ /* 0x0004660000002400 */
[----:B------:R-:W-:Y:S01]  /*4710*/  HMMA.16816.F32.BF16 R8, R184, R38, R8 ;  /* 0x00000026b808723c */ /* 0x000fe20000041808 */
[----:B--2---:R-:W-:-:S04]  /*4720*/  FMUL.FTZ R0, R6, c[0x0][0x320] ;  /* 0x0000c80006007a20 */ /* 0x004fc80000410000 */
[----:B------:R2:W2:Y:S03]  /*4730*/  MUFU.TANH R61, R0 ;  /* 0x00000000003d7308 */ /* 0x0004a60000002400 */
[----:B-1----:R-:W-:Y:S01]  /*4740*/  HMMA.16816.F32.BF16 R12, R176, R40, R16 ;  /* 0x00000028b00c723c */ /* 0x002fe20000041810 */
[----:B--2---:R-:W-:-:S04]  /*4750*/  FMUL.FTZ R0, R7, c[0x0][0x320] ;  /* 0x0000c80007007a20 */ /* 0x004fc80000410000 */
[----:B------:R1:W2:Y:S03]  /*4760*/  MUFU.TANH R59, R0 ;  /* 0x00000000003b7308 */ /* 0x0002a60000002400 */
[----:B------:R-:W-:Y:S01]  /*4770*/  HMMA.16816.F32.BF16 R4, R172, R50, R96 ;  /* 0x00000032ac04723c */ /* 0x000fe20000041860 */
[----:B-1----:R-:W-:-:S04]  /*4780*/  FMUL.FTZ R0, R24, c[0x0][0x320] ;  /* 0x0000c80018007a20 */ /* 0x002fc80000410000 */
[----:B------:R1:W1:Y:S03]  /*4790*/  MUFU.TANH R37, R0 ;  /* 0x0000000000257308 */ /* 0x0002660000002400 */
[----:B------:R-:W-:Y:S01]  /*47a0*/  HMMA.16816.F32.BF16 R16, R180, R46, R28 ;  /* 0x0000002eb410723c */ /* 0x000fe2000004181c */
[----:B-1----:R-:W-:-:S04]  /*47b0*/  FMUL.FTZ R0, R25, c[0x0][0x320] ;  /* 0x0000c80019007a20 */ /* 0x002fc80000410000 */
[----:B------:R1:W1:Y:S03]  /*47c0*/  MUFU.TANH R36, R0 ;  /* 0x0000000000247308 */ /* 0x0002660000002400 */
[----:B-----5:R-:W-:Y:S01]  /*47d0*/  HMMA.16816.F32.BF16 R20, R184, R52, R20 ;  /* 0x00000034b814723c */ /* 0x020fe20000041814 */
[----:B-1----:R-:W-:-:S04]  /*47e0*/  FMUL.FTZ R0, R26, c[0x0][0x320] ;  /* 0x0000c8001a007a20 */ /* 0x002fc80000410000 */
[----:B------:R1:W1:Y:S03]  /*47f0*/  MUFU.TANH R51, R0 ;  /* 0x0000000000337308 */ /* 0x0002660000002400 */
[----:B------:R-:W-:Y:S01]  /*4800*/  HMMA.16816.F32.BF16 R4, R176, R42, R4 ;  /* 0x0000002ab004723c */ /* 0x000fe20000041804 */
[----:B-1----:R-:W-:Y:S02]  /*4810*/  FMUL.FTZ R0, R27, c[0x0][0x320] ;  /* 0x0000c8001b007a20 */ /* 0x002fe40000410000 */
[----:B------:R-:W1:Y:S05]  /*4820*/  LDSM.16.M88.4 R24, [R189+0x6800] ;  /* 0x00680000bd18783b */ /* 0x000e6a0000000200 */
[----:B------:R-:W-:Y:S01]  /*4830*/  HMMA.16816.F32.BF16 R12, R180, R32, R12 ;  /* 0x00000020b40c723c */ /* 0x000fe2000004180c */
[----:B------:R5:W1:Y:S01]  /*4840*/  MUFU.TANH R50, R0 ;  /* 0x0000000000327308 */ /* 0x000a620000002400 */
[----:B------:R-:W-:Y:S01]  /*4850*/  ISETP.GT.AND P0, PT, R138, R2, PT ;  /* 0x000000028a00720c */ /* 0x000fe20003f04270 */
[----:B------:R-:W-:-:S04]  /*4860*/  DEPBAR.LE SB0, 0x0 ;  /* 0x000080000000791a */ /* 0x000fc80000000000 */
[----:B-----5:R-:W-:-:S04]  /*4870*/  FMUL.FTZ R0, R8, c[0x0][0x320] ;  /* 0x0000c80008007a20 */ /* 0x020fc80000410000 */
[----:B------:R5:W1:Y:S01]  /*4880*/  MUFU.TANH R31, R0 ;  /* 0x00000000001f7308 */ /* 0x000a620000002400 */
[----:B------:R-:W-:Y:S01]  /*4890*/  HMMA.16816.F32.BF16 R16, R184, R54, R16 ;  /* 0x00000036b810723c */ /* 0x000fe20000041810 */
[----:B-----5:R-:W-:-:S06]  /*48a0*/  FMUL.FTZ R0, R9, c[0x0][0x320] ;  /* 0x0000c80009007a20 */ /* 0x020fcc0000410000 */
[----:B------:R5:W1:Y:S02]  /*48b0*/  MUFU.TANH R30, R0 ;  /* 0x00000000001e7308 */ /* 0x000a640000002400 */
[----:B-----5:R-:W-:-:S06]  /*48c0*/  FMUL.FTZ R0, R10, c[0x0][0x320] ;  /* 0x0000c8000a007a20 */ /* 0x020fcc0000410000 */
[----:B------:R5:W1:Y:S02]  /*48d0*/  MUFU.TANH R39, R0 ;  /* 0x0000000000277308 */ /* 0x000a640000002400 */
[----:B-----5:R-:W-:-:S06]  /*48e0*/  FMUL.FTZ R0, R11, c[0x0][0x320] ;  /* 0x0000c8000b007a20 */ /* 0x020fcc0000410000 */
[----:B------:R5:W1:Y:S01]  /*48f0*/  MUFU.TANH R38, R0 ;  /* 0x0000000000267308 */ /* 0x000a620000002400 */
[----:B------:R-:W-:Y:S01]  /*4900*/  HMMA.16816.F32.BF16 R4, R180, R34, R4 ;  /* 0x00000022b404723c */ /* 0x000fe20000041804 */
[----:B-----5:R-:W-:-:S06]  /*4910*/  FMUL.FTZ R0, R20, c[0x0][0x320] ;  /* 0x0000c80014007a20 */ /* 0x020fcc0000410000 */
[----:B------:R5:W2:Y:S01]  /*4920*/  MUFU.TANH R29, R0 ;  /* 0x00000000001d7308 */ /* 0x000aa20000002400 */
[----:B-1----:R-:W-:Y:S01]  /*4930*/  HMMA.16816.F32.BF16 R8, R184, R24, R12 ;  /* 0x00000018b808723c */ /* 0x002fe2000004180c */
[----:B-----5:R-:W-:-:S06]  /*4940*/  FMUL.FTZ R0, R21, c[0x0][0x320] ;  /* 0x0000c80015007a20 */ /* 0x020fcc0000410000 */
        /* <DEDUP_REMOVED lines=28> */
[----:B------:R-:W-:Y:S01]  /*4b10*/  BSSY B1, `(.L_x_1328) ;  /* 0x000007c000017945 */ /* 0x000fe20003800000 */
[----:B-1----:R-:W-:-:S06]  /*4b20*/  FMUL.FTZ R0, R7, c[0x0][0x320] ;  /* 0x0000c80007007a20 */ /* 0x002fcc0000410000 */
[----:B------:R1:W1:Y:S01]  /*4b30*/  MUFU.TANH R23, R0 ;  /* 0x0000000000177308 */ /* 0x0002620000002400 */
[C---:B------:R-:W-:Y:S02]  /*4b40*/  IADD3 R203, R195.reuse, 0x3800, RZ ;  /* 0x00003800c3cb7810 */ /* 0x040fe40007ffe0ff */
[C---:B------:R-:W-:Y:S02]  /*4b50*/  IADD3 R202, R195.reuse, 0x6800, RZ ;  /* 0x00006800c3ca7810 */ /* 0x040fe40007ffe0ff */
[C---:B------:R-:W-:Y:S02]  /*4b60*/  IADD3 R201, R195.reuse, 0x6000, RZ ;  /* 0x00006000c3c97810 */ /* 0x040fe40007ffe0ff */
[C---:B------:R-:W-:Y:S02]  /*4b70*/  IADD3 R200, R195.reuse, 0x5800, RZ ;  /* 0x00005800c3c87810 */ /* 0x040fe40007ffe0ff */
[C---:B------:R-:W-:Y:S02]  /*4b80*/  IADD3 R199, R195.reuse, 0x5000, RZ ;  /* 0x00005000c3c77810 */ /* 0x040fe40007ffe0ff */
[----:B------:R-:W-:-:S02]  /*4b90*/  IADD3 R198, R195, 0x4800, RZ ;  /* 0x00004800c3c67810 */ /* 0x000fc40007ffe0ff */
[----:B------:R-:W-:Y:S01]  /*4ba0*/  IADD3 R197, R195, 0x4000, RZ ;  /* 0x00004000c3c57810 */ /* 0x000fe20007ffe0ff */
[----:B------:R-:W-:Y:S06]  /*4bb0*/  BAR.SYNC.DEFER_BLOCKING 0x0 ;  /* 0x0000000000007b1d */ /* 0x000fec0000010000 */
[----:B------:R-:W-:Y:S05]  /*4bc0*/  @!P0 BRA `(.L_x_1329) ;  /* 0x0000070000008947 */ /* 0x000fea0003800000 */
[----:B-1234-:R-:W2:Y:S04]  /*4bd0*/  LDL R3, [R1+0xc] ;  /* 0x00000c0001037983 */ /* 0x01eea80000100800 */
[----:B------:R-:W2:Y:S04]  /*4be0*/  LDL R2, [R1+0x4] ;  /* 0x0000040001027983 */ /* 0x000ea80000100800 */
[----:B------:R-:W3:Y:S04]  /*4bf0*/  LDL.64 R140, [R1+0x20] ;  /* 0x00002000018c7983 */ /* 0x000ee80000100a00 */
[----:B------:R-:W4:Y:S01]  /*4c00*/  LDL R139, [R1+0x30] ;  /* 0x00003000018b7983 */ /* 0x000f220000100800 */
[----:B------:R-:W-:-:S03]  /*4c10*/  IMAD.MOV.U32 R219, RZ, RZ, RZ ;  /* 0x000000ffffdb7224 */ /* 0x000fc600078e00ff */
[----:B------:R-:W5:Y:S04]  /*4c20*/  LDL.64 R16, [R1+0x18] ;  /* 0x0000180001107983 */ /* 0x000f680000100a00 */
[----:B------:R-:W3:Y:S01]  /*4c30*/  LDL R6, [R1+0x10] ;  /* 0x0000100001067983 */ /* 0x000ee20000100800 */
[----:B--2---:R-:W-:-:S04]  /*4c40*/  IADD3 R2, R2, R137, R3 ;  /* 0x0000008902027210 */ /* 0x004fc80007ffe003 */
[----:B------:R-:W-:-:S05]  /*4c50*/  IADD3 R2, R2, -0x70, RZ ;  /* 0xffffff9002027810 */ /* 0x000fca0007ffe0ff */
[----:B------:R-:W-:-:S04]  /*4c60*/  @P2 IMAD.HI.U32 R3, R2, c[0x0][0x2bc], RZ ;  /* 0x0000af0002032a27 */ /* 0x000fc800078e00ff */
[----:B------:R-:W-:Y:S01]  /*4c70*/  IMAD.MOV.U32 R0, RZ, RZ, R2 ;  /* 0x000000ffff007224 */ /* 0x000fe200078e0002 */
[----:B------:R-:W-:-:S04]  /*4c80*/  @P2 SHF.R.U32.HI R0, RZ, c[0x0][0x2c0], R3 ;  /* 0x0000b000ff002a19 */ /* 0x000fc80000011603 */
[----:B---3--:R-:W-:-:S04]  /*4c90*/  @!P1 IADD3 R3, P0, R0, R140, RZ ;  /* 0x0000008c00039210 */ /* 0x008fc80007f1e0ff */
[----:B----4-:R-:W-:Y:S02]  /*4ca0*/  @!P1 LEA.HI.X.SX32 R5, R0, R139, 0x1, P0 ;  /* 0x0000008b00059211 */ /* 0x010fe400000f0eff */
        /* <DEDUP_REMOVED lines=13> */
[----:B-----5:R-:W-:-:S03]  /*4d80*/  IADD3 R0, P4, R16, R2, RZ ;  /* 0x0000000210007210 */ /* 0x020fc60007f9e0ff */
[----:B------:R-:W-:Y:S01]  /*4d90*/  IMAD R2, R219, c[0x0][0x1f4], R4 ;  /* 0x00007d00db027a24 */ /* 0x000fe200078e0204 */
[----:B------:R-:W-:-:S04]  /*4da0*/  LEA R4, P0, R0, c[0x0][0x1c8], 0x1 ;  /* 0x0000720000047a11 */ /* 0x000fc800078008ff */
[----:B------:R-:W-:-:S04]  /*4db0*/  IADD3.X R2, R6, R3, R2, P4, !PT ;  /* 0x0000000306027210 */ /* 0x000fc800027fe402 */
[----:B------:R-:W-:Y:S01]  /*4dc0*/  LEA.HI.X R0, R0, c[0x0][0x1cc], R2, 0x1, P0 ;  /* 0x0000730000007a11 */ /* 0x000fe200000f0c02 */
[----:B------:R-:W-:Y:S05]  /*4dd0*/  BRA.DIV ~URZ, `(.L_x_1330) ;  /* 0x0000fa227f007947 */ /* 0x000fea000b800000 */
[----:B------:R1:W2:Y:S02]  /*4de0*/  SHFL.IDX PT, R5, R0, RZ, 0x181f ;  /* 0x00181fff00057589 */ /* 0x0002a400000e0000 */
.L_x_1445:
[----:B------:R-:W-:Y:S05]  /*4df0*/  BRA.DIV ~URZ, `(.L_x_1331) ;  /* 0x0000fa727f007947 */ /* 0x000fea000b800000 */
[----:B------:R3:W4:Y:S02]  /*4e00*/  SHFL.IDX PT, R2, R4, RZ, 0x181f ;  /* 0x00181fff04027589 */ /* 0x00072400000e0000 */
.L_x_1446:
[----:B------:R-:W-:Y:S01]  /*4e10*/  ISETP.GE.AND P0, PT, R222, 0x1, PT ;  /* 0x00000001de00780c */ /* 0x000fe20003f06270 */
[----:B------:R-:W-:-:S12]  /*4e20*/  BSSY B0, `(.L_x_1332) ;  /* 0x000000f000007945 */ /* 0x000fd80003800000 */
[----:B------:R-:W-:Y:S05]  /*4e30*/  @!P0 BRA `(.L_x_1333) ;  /* 0x000000d000008947 */ /* 0x000fea0003800000 */
[C---:B------:R-:W-:Y:S01]  /*4e40*/  IMAD.SHL.U32 R6, R238.reuse, 0x2, RZ ;  /* 0x00000002ee067824 */ /* 0x040fe200078e00ff */
[----:B------:R-:W-:Y:S01]  /*4e50*/  ISETP.GE.AND P4, PT, R238, c[0x0][0x1d4], PT ;  /* 0x00007500ee007a0c */ /* 0x000fe20003f86270 */
[C---:B------:R-:W-:Y:S01]  /*4e60*/  IMAD.SHL.U32 R3, R248.reuse, 0x2, RZ ;  /* 0x00000002f8037824 */ /* 0x040fe200078e00ff */
[----:B------:R-:W-:Y:S02]  /*4e70*/  ISETP.GE.AND P0, PT, R248, c[0x0][0x1d4], PT ;  /* 0x00007500f8007a0c */ /* 0x000fe40003f06270 */
[C---:B----4-:R-:W-:Y:S02]  /*4e80*/  IADD3 R6, P6, R2.reuse, R6, RZ ;  /* 0x0000000602067210 */ /* 0x050fe40007fde0ff */
        /* <DEDUP_REMOVED lines=8> */
.L_x_1333:
[----:B------:R-:W-:Y:S05]  /*4f10*/  BSYNC B0 ;  /* 0x0000000000007941 */ /* 0x000fea0003800000 */
.L_x_1332:
[----:B------:R-:W-:Y:S05]  /*4f20*/  BRA.DIV ~URZ, `(.L_x_1334) ;  /* 0x0000f9b27f007947 */ /* 0x000fea000b800000 */
[----:B--2---:R2:W1:Y:S04]  /*4f30*/  SHFL.IDX PT, R5, R0, 0x1, 0x181f ;  /* 0x00381f0000057f89 */ /* 0x00446800000e0000 */
[----:B----4-:R2:W4:Y:S02]  /*4f40*/  SHFL.IDX PT, R2, R4, 0x1, 0x181f ;  /* 0x00381f0004027f89 */ /* 0x01052400000e0000 */
.L_x_1447:
        /* <DEDUP_REMOVED lines=9> */
[C---:B-1----:R-:W-:Y:S02]  /*4fe0*/  IMAD.X R7, R5.reuse, 0x1, R220, P6 ;  /* 0x0000000105077824 */ /* 0x042fe400030e06dc */
[----:B------:R-:W-:-:S03]  /*4ff0*/  IMAD.X R3, R5, 0x1, R221, P5 ;  /* 0x0000000105037824 */ /* 0x000fc600028e06dd */
[----:B------:R-:W-:Y:S01]  /*5000*/  @!PT LDS RZ, [RZ] ;  /* 0x00000000fffff984 */ /* 0x000fe20000000800 */
[----:B------:R-:W-:Y:S01]  /*5010*/  @!PT LDS RZ, [RZ] ;  /* 0x00000000fffff984 */ /* 0x000fe20000000800 */
[----:B------:R-:W-:Y:S01]  /*5020*/  @!PT LDS RZ, [RZ] ;  /* 0x00000000fffff984 */ /* 0x000fe20000000800 */
[----:B------:R1:W-:Y:S04]  /*5030*/  LDGSTS.E.BYPASS.LTC128B.128 [R215+0x9100], [R6.64], !P4 ;  /* 0x0910000006d77fae */ /* 0x0003e8000e101d46 */
[----:B------:R1:W-:Y:S02]  /*5040*/  LDGSTS.E.BYPASS.LTC128B.128 [R215+0xc900], [R2.64], !P0 ;  /* 0x0c90000002d77fae */ /* 0x0003e4000c101d46 */
.L_x_1336:
[----:B------:R-:W-:Y:S05]  /*5050*/  BSYNC B0 ;  /* 0x0000000000007941 */ /* 0x000fea0003800000 */
.L_x_1335:
[----:B------:R-:W-:Y:S05]  /*5060*/  BRA.DIV ~URZ, `(.L_x_1337) ;  /* 0x0000f9427f007947 */ /* 0x000fea000b800000 */
[----:B-1----:R1:W2:Y:S02]  /*5070*/  SHFL.IDX PT, R5, R0, 0x2, 0x181f ;  /* 0x00581f0000057f89 */ /* 0x0022a400000e0000 */
.L_x_1448:
[----:B------:R-:W-:Y:S05]  /*5080*/  BRA.DIV ~URZ, `(.L_x_1338) ;  /* 0x0000f9927f007947 */ /* 0x000fea000b800000 */
[----:B----4-:R4:W1:Y:S02]  /*5090*/  SHFL.IDX PT, R2, R4, 0x2, 0x181f ;  /* 0x00581f0004027f89 */ /* 0x01086400000e0000 */
.L_x_1449:
[----:B------:R-:W-:Y:S01]  /*50a0*/  ISETP.GE.AND P0, PT, R222, 0x41, PT ;  /* 0x00000041de00780c */ /* 0x000fe20003f06270 */
[----:B------:R-:W-:-:S12]  /*50b0*/  BSSY B0, `(.L_x_1339) ;  /* 0x000000f000007945 */ /* 0x000fd80003800000 */
[----:B------:R-:W-:Y:S05]  /*50c0*/  @!P0 BRA `(.L_x_1340) ;  /* 0x000000d000008947 */ /* 0x000fea0003800000 */
[C---:B------:R-:W-:Y:S01]  /*50d0*/  IMAD.SHL.U32 R6, R238.reuse, 0x2, RZ ;  /* 0x00000002ee067824 */ /* 0x040fe200078e00ff */
[----:B------:R-:W-:Y:S01]  /*50e0*/  ISETP.GE.AND P4, PT, R238, c[0x0][0x1d4], PT ;  /* 0x00007500ee007a0c */ /* 0x000fe20003f86270 */
[C---:B------:R-:W-:Y:S01]  /*50f0*/  IMAD.SHL.U32 R3, R248.reuse, 0x2, RZ ;  /* 0x00000002f8037824 */ /* 0x040fe200078e00ff */
[----:B------:R-:W-:Y:S02]  /*5100*/  ISETP.GE.AND P0, PT, R248, c[0x0][0x1d4], PT ;  /* 0x00007500f8007a0c */ /* 0x000fe40003f06270 */
[C---:B-1----:R-:W-:Y:S02]  /*5110*/  IADD3 R6, P6, R2.reuse, R6, RZ ;  /* 0x0000000602067210 */ /* 0x042fe40007fde0ff */
        /* <DEDUP_REMOVED lines=8> */
.L_x_1340:
[----:B------:R-:W-:Y:S05]  /*51a0*/  BSYNC B0 ;  /* 0x0000000000007941 */ /* 0x000fea0003800000 */
.L_x_1339:
[----:B------:R-:W-:Y:S05]  /*51b0*/  BRA.DIV ~URZ, `(.L_x_1341) ;  /* 0x0000f8d27f007947 */ /* 0x000fea000b800000 */
[----:B-1----:R1:W3:Y:S04]  /*51c0*/  SHFL.IDX PT, R6, R0, 0x3, 0x181f ;  /* 0x00781f0000067f89 */ /* 0x0022e800000e0000 */
[----:B--2---:R1:W2:Y:S02]  /*51d0*/  SHFL.IDX PT, R0, R4, 0x3, 0x181f ;  /* 0x00781f0004007f89 */ /* 0x0042a400000e0000 */
.L_x_1450:
[----:B------:R-:W-:-:S13]  /*51e0*/  ISETP.GE.AND P0, PT, R222, 0x61, PT ;  /* 0x00000061de00780c */ /* 0x000fda0003f06270 */
[----:B------:R-:W-:Y:S05]  /*51f0*/  @!P0 BRA `(.L_x_1329) ;  /* 0x000000d000008947 */ /* 0x000fea0003800000 */
[C---:B------:R-:W-:Y:S01]  /*5200*/  IMAD.SHL.U32 R3, R238.reuse, 0x2, RZ ;  /* 0x00000002ee037824 */ /* 0x040fe200078e00ff */
[----:B------:R-:W-:Y:S01]  /*5210*/  ISETP.GE.AND P4, PT, R238, c[0x0][0x1d4], PT ;  /* 0x00007500ee007a0c */ /* 0x000fe20003f86270 */
[C---:B------:R-:W-:Y:S01]  /*5220*/  IMAD.SHL.U32 R2, R248.reuse, 0x2, RZ ;  /* 0x00000002f8027824 */ /* 0x040fe200078e00ff */
[----:B------:R-:W-:Y:S02]  /*5230*/  ISETP.GE.AND P0, PT, R248, c[0x0][0x1d4], PT ;  /* 0x00007500f8007a0c */ /* 0x000fe40003f06270 */
[C---:B-1234-:R-:W-:Y:S02]  /*5240*/  IADD3 R4, P6, R0.reuse, R3, RZ ;  /* 0x0000000300047210 */ /* 0x05efe40007fde0ff */
[----:B------:R-:W-:-:S03]  /*5250*/  IADD3 R2, P5, R0, R2, RZ ;  /* 0x0000000200027210 */ /* 0x000fc60007fbe0ff */
[C---:B------:R-:W-:Y:S02]  /*5260*/  IMAD.X R5, R6.reuse, 0x1, R220, P6 ;  /* 0x0000000106057824 */ /* 0x040fe400030e06dc */
[----:B------:R-:W-:-:S03]  /*5270*/  IMAD.X R3, R6, 0x1, R221, P5 ;  /* 0x0000000106037824 */ /* 0x000fc600028e06dd */
[----:B------:R-:W-:Y:S01]  /*5280*/  @!PT LDS RZ, [RZ] ;  /* 0x00000000fffff984 */ /* 0x000fe20000000800 */
[----:B------:R-:W-:Y:S01]  /*5290*/  @!PT LDS RZ, [RZ] ;  /* 0x00000000fffff984 */ /* 0x000fe20000000800 */
[----:B------:R-:W-:Y:S01]  /*52a0*/  @!PT LDS RZ, [RZ] ;  /* 0x00000000fffff984 */ /* 0x000fe20000000800 */
[----:B------:R1:W-:Y:S04]  /*52b0*/  LDGSTS.E.BYPASS.LTC128B.128 [R215+0xb100], [R4.64], !P4 ;  /* 0x0b10000004d77fae */ /* 0x0003e8000e101d46 */
[----:B------:R1:W-:Y:S02]  /*52c0*/  LDGSTS.E.BYPASS.LTC128B.128 [R215+0xe900], [R2.64], !P0 ;  /* 0x0e90000002d77fae */ /* 0x0003e4000c101d46 */
.L_x_1329:
[----:B-1234-:R-:W-:Y:S05]  /*52d0*/  BSYNC B1 ;  /* 0x0000000000017941 */ /* 0x01efea0003800000 */
.L_x_1328:
[----:B------:R-:W2:Y:S04]  /*52e0*/  LDL R2, [R1+0x40] ;  /* 0x0000400001027983 */ /* 0x000ea80000100800 */
[----:B------:R-:W2:Y:S04]  /*52f0*/  LDL R0, [R1+0x58] ;  /* 0x0000580001007983 */ /* 0x000ea80000100800 */
[----:B------:R-:W3:Y:S04]  /*5300*/  LDL R5, [R1+0x44] ;  /* 0x0000440001057983 */ /* 0x000ee80000100800 */
[----:B------:R-:W4:Y:S04]  /*5310*/  LDL R3, [R1+0x38] ;  /* 0x0000380001037983 */ /* 0x000f280000100800 */
[----:B------:R-:W0:Y:S01]  /*5320*/  LDGDEPBAR ;  /* 0x00000000000079af */ /* 0x000e220000000000 */
[----:B--2---:R-:W-:-:S04]  /*5330*/  IMAD.IADD R0, R0, 0x1, R2 ;  /* 0x0000000100007824 */ /* 0x004fc800078e0202 */
[----:B------:R-:W-:Y:S01]  /*5340*/  @P3 IMAD.HI.U32 R2, R0, c[0x0][0x2c8], RZ ;  /* 0x0000b20000023a27 */ /* 0x000fe200078e00ff */
[----:B---3--:R-:W-:-:S03]  /*5350*/  IADD3 R6, -R5, R136, RZ ;  /* 0x0000008805067210 */ /* 0x008fc60007ffe1ff */
[----:B------:R-:W-:Y:S01]  /*5360*/  IMAD.MOV.U32 R4, RZ, RZ, R0 ;  /* 0x000000ffff047224 */ /* 0x000fe200078e0000 */
[----:B------:R-:W-:Y:S02]  /*5370*/  IADD3 R0, -R5, 0x1, R136 ;  /* 0x0000000105007810 */ /* 0x000fe40007ffe188 */
[----:B------:R-:W-:Y:S02]  /*5380*/  @P3 SHF.R.U32.HI R4, RZ, c[0x0][0x2cc], R2 ;  /* 0x0000b300ff043a19 */ /* 0x000fe40000011602 */
[----:B----4-:R-:W-:Y:S01]  /*5390*/  IADD3 R5, R0, -R3, RZ ;  /* 0x8000000300057210 */ /* 0x010fe20007ffe0ff */
[----:B------:R-:W-:Y:S05]  /*53a0*/  BRA.DIV ~URZ, `(.L_x_1342) ;  /* 0x0000f7b27f007947 */ /* 0x000fea000b800000 */
[----:B------:R1:W2:Y:S02]  /*53b0*/  SHFL.IDX PT, R0, R4, RZ, 0x1c1f ;  /* 0x001c1fff04007589 */ /* 0x0002a400000e0000 */
.L_x_1451:
        /* <DEDUP_REMOVED lines=169> */
[----:B------:R-:W-:Y:S02]  /*5e50*/  FSEL R142, R23, -INF , P4 ;  /* 0xff800000178e7808 */ /* 0x000fe40002000000 */
[----:B------:R-:W-:Y:S02]  /*5e60*/  FMNMX.FTZ R2, R143, R3, !PT ;  /* 0x000000038f027209 */ /* 0x000fe40007810000 */
[----:B------:R-:W2:Y:S02]  /*5e70*/  SHFL.BFLY PT, R3, R0, 0x2, 0x1f ;  /* 0x0c401f0000037f89 */ /* 0x000ea400000e0000 */
[----:B------:R-:W-:-:S05]  /*5e80*/  FMNMX.FTZ R2, R142, R2, !PT ;  /* 0x000000028e027209 */ /* 0x000fca0007810000 */
[----:B-1----:R-:W1:Y:S01]  /*5e90*/  SHFL.BFLY PT, R4, R2, 0x2, 0x1f ;  /* 0x0c401f0002047f89 */ /* 0x002e6200000e0000 */
[----:B--2---:R-:W-:-:S05]  /*5ea0*/  FMNMX.FTZ R0, R3, R0, !PT ;  /* 0x0000000003007209 */ /* 0x004fca0007810000 */
[----:B------:R-:W2:Y:S01]  /*5eb0*/  SHFL.BFLY PT, R3, R0, 0x1, 0x1f ;  /* 0x0c201f0000037f89 */ /* 0x000ea200000e0000 */
[----:B-1----:R-:W-:-:S05]  /*5ec0*/  FMNMX.FTZ R4, R2, R4, !PT ;  /* 0x0000000402047209 */ /* 0x002fca0007810000 */
[----:B------:R1:W3:Y:S01]  /*5ed0*/  SHFL.BFLY PT, R5, R4, 0x1, 0x1f ;  /* 0x0c201f0004057f89 */ /* 0x0002e200000e0000 */
[----:B--2---:R-:W-:-:S05]  /*5ee0*/  FMNMX.FTZ R69, R0, R3, !PT ;  /* 0x0000000300457209 */ /* 0x004fca0007810000 */
.L_x_1452:
[C---:B------:R-:W-:Y:S01]  /*5ef0*/  FMUL.FTZ R2, R69.reuse, c[0x0][0x2d0] ;  /* 0x0000b40045027a20 */ /* 0x040fe20000410000 */
[----:B------:R-:W-:Y:S01]  /*5f00*/  FSETP.NEU.FTZ.AND P0, PT, R69, -INF , PT ;  /* 0xff8000004500780b */ /* 0x000fe20003f1d000 */
[----:B------:R-:W2:Y:S03]  /*5f10*/  LDL R153, [R1+0x40] ;  /* 0x0000400001997983 */ /* 0x000ea60000100800 */
[----:B------:R-:W-:Y:S01]  /*5f20*/  FSEL R2, R2, RZ, P0 ;  /* 0x000000ff02027208 */ /* 0x000fe20000000000 */
[----:B------:R-:W4:Y:S04]  /*5f30*/  LDL R152, [R1+0x38] ;  /* 0x0000380001987983 */ /* 0x000f280000100800 */
[--C-:B------:R-:W-:Y:S01]  /*5f40*/  FFMA.FTZ R0, R7, c[0x0][0x2d0], -R2.reuse ;  /* 0x0000b40007007a23 */ /* 0x100fe20000010802 */
[----:B------:R-:W4:Y:S03]  /*5f50*/  LDL R151, [R1+0x3c] ;  /* 0x00003c0001977983 */ /* 0x000f260000100800 */
[----:B------:R5:W-:Y:S01]  /*5f60*/  MUFU.EX2 R55, R0 ;  /* 0x0000000000377308 */ /* 0x000be20000000800 */
[----:B---3--:R-:W-:Y:S01]  /*5f70*/  FMNMX.FTZ R68, R5, R4, !PT ;  /* 0x0000000405447209 */ /* 0x008fe20007810000 */
[----:B------:R-:W3:Y:S01]  /*5f80*/  LDL R150, [R1] ;  /* 0x0000000001967983 */ /* 0x000ee20000100800 */
[--C-:B------:R-:W-:Y:S01]  /*5f90*/  FFMA.FTZ R3, R16, c[0x0][0x2d0], -R2.reuse ;  /* 0x0000b40010037a23 */ /* 0x100fe20000010802 */
[----:B------:R-:W-:Y:S01]  /*5fa0*/  WARPSYNC 0xffffffff ;  /* 0xffffffff00007948 */ /* 0x000fe20003800000 */
[----:B------:R-:W-:Y:S01]  /*5fb0*/  FSETP.NEU.FTZ.AND P0, PT, R68, -INF , PT ;  /* 0xff8000004400780b */ /* 0x000fe20003f1d000 */
[----:B------:R-:W-:Y:S01]  /*5fc0*/  LDSM.16.MT88.4 R24, [R191+0x800] ;  /* 0x00080000bf18783b */ /* 0x000fe20000004200 */
[----:B------:R-:W-:Y:S01]  /*5fd0*/  IADD3 R218, R218, -0x2, RZ ;  /* 0xfffffffedada7810 */ /* 0x000fe20007ffe0ff */
[----:B------:R1:W-:Y:S02]  /*5fe0*/  MUFU.EX2 R62, R3 ;  /* 0x00000003003e7308 */ /* 0x0003e40000000800 */
[----:B------:R-:W-:Y:S04]  /*5ff0*/  LDSM.16.MT88.4 R28, [R193] ;  /* 0x00000000c11c783b */ /* 0x000fe80000004200 */
[----:B------:R-:W-:Y:S01]  /*6000*/  LDSM.16.MT88.4 R36, [R193+0x800] ;  /* 0x00080000c124783b */ /* 0x000fe20000004200 */
[----:B-----5:R-:W-:-:S04]  /*6010*/  FFMA.FTZ R0, R9, c[0x0][0x2d0], -R2 ;  /* 0x0000b40009007a23 */ /* 0x020fc80000010802 */
[----:B------:R5:W5:Y:S01]  /*6020*/  MUFU.EX2 R54, R0 ;  /* 0x0000000000367308 */ /* 0x000b620000000800 */
[----:B-1----:R-:W-:-:S07]  /*6030*/  FFMA.FTZ R3, R17, c[0x0][0x2d0], -R2 ;  /* 0x0000b40011037a23 */ /* 0x002fce0000010802 */
[----:B------:R-:W-:Y:S01]  /*6040*/  MUFU.EX2 R61, R3 ;  /* 0x00000003003d7308 */ /* 0x000fe20000000800 */
[----:B-----5:R-:W-:-:S07]  /*6050*/  FFMA.FTZ R0, R11, c[0x0][0x2d0], -R2 ;  /* 0x0000b4000b007a23 */ /* 0x020fce0000010802 */
[----:B------:R1:W-:Y:S02]  /*6060*/  MUFU.EX2 R53, R0 ;  /* 0x0000000000357308 */ /* 0x0003e40000000800 */
[----:B-1----:R-:W-:Y:S01]  /*6070*/  FFMA.FTZ R0, R12, c[0x0][0x2d0], -R2 ;  /* 0x0000b4000c007a23 */ /* 0x002fe20000010802 */
[----:B------:R-:W-:-:S05]  /*6080*/  F2FP.BF16.PACK_AB R12, R54, R55 ;  /* 0x00000037360c723e */ /* 0x000fca00000010ff */
[----:B------:R1:W-:Y:S02]  /*6090*/  MUFU.EX2 R58, R0 ;  /* 0x00000000003a7308 */ /* 0x0003e40000000800 */
[----:B-1----:R-:W-:-:S06]  /*60a0*/  FFMA.FTZ R0, R15, c[0x0][0x2d0], -R2 ;  /* 0x0000b4000f007a23 */ /* 0x002fcc0000010802 */
[----:B------:R1:W5:Y:S02]  /*60b0*/  MUFU.EX2 R60, R0 ;  /* 0x00000000003c7308 */ /* 0x0003640000000800 */
[----:B-1----:R-:W-:-:S05]  /*60c0*/  FMUL.FTZ R0, R68, c[0x0][0x2d0] ;  /* 0x0000b40044007a20 */ /* 0x002fca0000410000 */
[----:B------:R-:W-:-:S05]  /*60d0*/  FSEL R0, R0, RZ, P0 ;  /* 0x000000ff00007208 */ /* 0x000fca0000000000 */
[--C-:B------:R-:W-:Y:S02]  /*60e0*/  FFMA.FTZ R3, R6, c[0x0][0x2d0], -R0.reuse ;  /* 0x0000b40006037a23 */ /* 0x100fe40000010800 */
[----:B------:R-:W1:Y:S02]  /*60f0*/  LDSM.16.MT88.4 R4, [R191] ;  /* 0x00000000bf04783b */ /* 0x000e640000004200 */
[----:B------:R5:W-:Y:S02]  /*6100*/  MUFU.EX2 R50, R3 ;  /* 0x0000000300327308 */ /* 0x000be40000000800 */
[----:B-----5:R-:W-:Y:S01]  /*6110*/  FFMA.FTZ R3, R8, c[0x0][0x2d0], -R0 ;  /* 0x0000b40008037a23 */ /* 0x020fe20000010800 */
[----:B------:R-:W-:-:S05]  /*6120*/  F2FP.BF16.PACK_AB R8, R62, R60 ;  /* 0x0000003c3e08723e */ /* 0x000fca00000010ff */
[----:B------:R5:W-:Y:S02]  /*6130*/  MUFU.EX2 R45, R3 ;  /* 0x00000003002d7308 */ /* 0x000be40000000800 */
[----:B-----5:R-:W-:-:S06]  /*6140*/  FFMA.FTZ R3, R10, c[0x0][0x2d0], -R0 ;  /* 0x0000b4000a037a23 */ /* 0x020fcc0000010800 */
[----:B------:R5:W-:Y:S02]  /*6150*/  MUFU.EX2 R44, R3 ;  /* 0x00000003002c7308 */ /* 0x000be40000000800 */
[----:B-----5:R-:W-:Y:S01]  /*6160*/  FFMA.FTZ R3, R14, c[0x0][0x2d0], -R0 ;  /* 0x0000b4000e037a23 */ /* 0x020fe20000010800 */
[----:B------:R-:W-:-:S05]  /*6170*/  F2FP.BF16.PACK_AB R14, R58, R53 ;  /* 0x000000353a0e723e */ /* 0x000fca00000010ff */
[----:B------:R5:W1:Y:S02]  /*6180*/  MUFU.EX2 R51, R3 ;  /* 0x0000000300337308 */ /* 0x000a640000000800 */
[----:B-----5:R-:W-:Y:S01]  /*6190*/  FFMA.FTZ R3, R20, c[0x0][0x2d0], -R2 ;  /* 0x0000b40014037a23 */ /* 0x020fe20000010802 */
[----:B-1----:R-:W-:-:S05]  /*61a0*/  F2FP.BF16.PACK_AB R15, R51, R44 ;  /* 0x0000002c330f723e */ /* 0x002fca00000010ff */
[----:B------:R1:W5:Y:S02]  /*61b0*/  MUFU.EX2 R63, R3 ;  /* 0x00000003003f7308 */ /* 0x0003640000000800 */
[----:B-1----:R-:W-:Y:S01]  /*61c0*/  FFMA.FTZ R3, R13, c[0x0][0x2d0], -R0 ;  /* 0x0000b4000d037a23 */ /* 0x002fe20000010800 */
[----:B------:R-:W-:Y:S02]  /*61d0*/  F2FP.BF16.PACK_AB R13, R45, R50 ;  /* 0x000000322d0d723e */ /* 0x000fe400000010ff */
[----:B-----5:R-:W-:-:S03]  /*61e0*/  F2FP.BF16.PACK_AB R10, R63, R61 ;  /* 0x0000003d3f0a723e */ /* 0x020fc600000010ff */
[----:B------:R1:W-:Y:S02]  /*61f0*/  MUFU.EX2 R52, R3 ;  /* 0x0000000300347308 */ /* 0x0003e40000000800 */
[----:B------:R-:W-:Y:S01]  /*6200*/  HMMA.16816.F32.BF16 R20, R12, R4, RZ ;  /* 0x000000040c14723c */ /* 0x000fe200000418ff */
[----:B-1----:R-:W-:-:S05]  /*6210*/  FFMA.FTZ R3, R18, c[0x0][0x2d0], -R0 ;  /* 0x0000b40012037a23 */ /* 0x002fca0000010800 */
[----:B------:R1:W5:Y:S02]  /*6220*/  MUFU.EX2 R57, R3 ;  /* 0x0000000300397308 */ /* 0x0003640000000800 */
[--C-:B-1----:R-:W-:Y:S01]  /*6230*/  FFMA.FTZ R3, R19, c[0x0][0x2d0], -R0.reuse ;  /* 0x0000b40013037a23 */ /* 0x102fe20000010800 */
[----:B-----5:R-:W-:Y:S01]  /*6240*/  F2FP.BF16.PACK_AB R9, R57, R52 ;  /* 0x000000343909723e */ /* 0x020fe200000010ff */
[C---:B------:R-:W-:Y:S04]  /*6250*/  HMMA.16816.F32.BF16 R16, R12.reuse, R6, RZ ;  /* 0x000000060c10723c */ /* 0x040fe800000418ff */
[----:B------:R1:W-:Y:S04]  /*6260*/  MUFU.EX2 R56, R3 ;  /* 0x0000000300387308 */ /* 0x0003e80000000800 */
[----:B------:R-:W-:Y:S01]  /*6270*/  HMMA.16816.F32.BF16 R4, R12, R28, RZ ;  /* 0x0000001c0c04723c */ /* 0x000fe200000418ff */
[----:B-1----:R-:W-:-:S02]  /*6280*/  FFMA.FTZ R3, R32, c[0x0][0x2d0], -R0 ;  /* 0x0000b40020037a23 */ /* 0x002fc40000010800 */
[----:B------:R-:W1:Y:S02]  /*6290*/  LDSM.16.MT88.4 R32, [R192] ;  /* 0x00000000c020783b */ /* 0x000e640000004200 */
[----:B------:R-:W5:Y:S02]  /*62a0*/  MUFU.EX2 R59, R3 ;  /* 0x00000003003b7308 */ /* 0x000f640000000800 */
[----:B-----5:R-:W-:Y:S01]  /*62b0*/  F2FP.BF16.PACK_AB R11, R59, R56 ;  /* 0x000000383b0b723e */ /* 0x020fe200000010ff */
[----:B------:R-:W-:-:S04]  /*62c0*/  FADD.FTZ R3, R55, R54 ;  /* 0x0000003637037221 */ /* 0x000fc80000010000 */
[----:B------:R-:W-:Y:S02]  /*62d0*/  FADD.FTZ R3, R53, R3 ;  /* 0x0000000335037221 */ /* 0x000fe40000010000 */
[----:B------:R-:W-:Y:S02]  /*62e0*/  HMMA.16816.F32.BF16 R104, R8, R24, R20 ;  /* 0x000000180868723c */ /* 0x000fe40000041814 */
[----:B------:R-:W-:-:S04]  /*62f0*/  FADD.FTZ R3, R58, R3 ;  /* 0x000000033a037221 */ /* 0x000fc80000010000 */
[----:B------:R-:W-:Y:S02]  /*6300*/  FADD.FTZ R3, R60, R3 ;  /* 0x000000033c037221 */ /* 0x000fe40000010000 */
[----:B------:R-:W-:Y:S01]  /*6310*/  HMMA.16816.F32.BF16 R96, R8, R26, R16 ;  /* 0x0000001a0860723c */ /* 0x000fe20000041810 */
[----:B------:R-:W5:Y:S07]  /*6320*/  LDSM.16.MT88.4 R24, [R192+0x800] ;  /* 0x00080000c018783b */ /* 0x000f6e0000004200 */
[C---:B------:R-:W-:Y:S01]  /*6330*/  HMMA.16816.F32.BF16 R20, R12.reuse, R30, RZ ;  /* 0x0000001e0c14723c */ /* 0x040fe200000418ff */
[----:B------:R-:W2:Y:S07]  /*6340*/  LDSM.16.MT88.4 R28, [R196] ;  /* 0x00000000c41c783b */ /* 0x000eae0000004200 */
[----:B-1----:R-:W-:Y:S08]  /*6350*/  HMMA.16816.F32.BF16 R16, R12, R32, RZ ;  /* 0x000000200c10723c */ /* 0x002ff000000418ff */
[----:B------:R-:W-:Y:S08]  /*6360*/  HMMA.16816.F32.BF16 R100, R8, R36, R4 ;  /* 0x000000240864723c */ /* 0x000ff00000041804 */
[----:B------:R-:W-:Y:S08]  /*6370*/  HMMA.16816.F32.BF16 R4, R12, R34, RZ ;  /* 0x000000220c04723c */ /* 0x000ff000000418ff */
[C---:B------:R-:W-:Y:S08]  /*6380*/  HMMA.16816.F32.BF16 R84, R8.reuse, R38, R20 ;  /* 0x000000260854723c */ /* 0x040ff00000041814 */
[C---:B-----5:R-:W-:Y:S01]  /*6390*/  HMMA.16816.F32.BF16 R88, R8.reuse, R24, R16 ;  /* 0x000000180858723c */ /* 0x060fe20000041810 */
[----:B------:R-:W1:Y:S07]  /*63a0*/  LDSM.16.MT88.4 R16, [R194+0x800] ;  /* 0x00080000c210783b */ /* 0x000e6e0000004200 */
[----:B------:R-:W-:Y:S01]  /*63b0*/  HMMA.16816.F32.BF16 R80, R8, R26, R4 ;  /* 0x0000001a0850723c */ /* 0x000fe20000041804 */
[----:B------:R-:W5:Y:S07]  /*63c0*/  LDSM.16.MT88.4 R24, [R191+0x3800] ;  /* 0x00380000bf18783b */ /* 0x000f6e0000004200 */
[----:B--2---:R-:W-:Y:S11]  /*63d0*/  HMMA.16816.F32.BF16 R4, R12, R28, RZ ;  /* 0x0000001c0c04723c */ /* 0x004ff600000418ff */
[----:B------:R-:W-:Y:S11]  /*63e0*/  @!UPT UIADD3 URZ, URZ, URZ, URZ ;  /* 0x0000003f3f3ff290 */ /* 0x000ff6000fffe03f */
[----:B------:R-:W-:Y:S02]  /*63f0*/  @!UPT UIADD3 URZ, URZ, URZ, URZ ;  /* 0x0000003f3f3ff290 */ /* 0x000fe4000fffe03f */
[----:B-1----:R-:W-:Y:S07]  /*6400*/  HMMA.16816.F32.BF16 R36, R8, R16, R4 ;  /* 0x000000100824723c */ /* 0x002fee0000041804 */
[----:B------:R-:W-:-:S04]  /*6410*/  FADD.FTZ R4, R50, R45 ;  /* 0x0000002d32047221 */ /* 0x000fc80000010000 */
[----:B------:R-:W-:Y:S02]  /*6420*/  FADD.FTZ R16, R44, R4 ;  /* 0x000000042c107221 */ /* 0x000fe40000010000 */
[----:B------:R-:W-:Y:S11]  /*6430*/  HMMA.16816.F32.BF16 R4, R12, R30, RZ ;  /* 0x0000001e0c04723c */ /* 0x000ff600000418ff */
[----:B------:R-:W-:Y:S11]  /*6440*/  @!UPT UIADD3 URZ, URZ, URZ, URZ ;  /* 0x0000003f3f3ff290 */ /* 0x000ff6000fffe03f */
[----:B------:R-:W-:Y:S02]  /*6450*/  @!UPT UIADD3 URZ, URZ, URZ, URZ ;  /* 0x0000003f3f3ff290 */ /* 0x000fe4000fffe03f */
[----:B------:R-:W-:Y:S07]  /*6460*/  HMMA.16816.F32.BF16 R76, R8, R18, R4 ;  /* 0x00000012084c723c */ /* 0x000fee0000041804 */
[----:B------:R-:W-:Y:S02]  /*6470*/  FADD.FTZ R4, R51, R16 ;  /* 0x0000001033047221 */ /* 0x000fe40000010000 */
[----:B------:R-:W1:Y:S02]  /*6480*/  LDSM.16.MT88.4 R16, [R191+0x4000] ;  /* 0x00400000bf10783b */ /* 0x000e640000004200 */
[----:B------:R-:W-:-:S02]  /*6490*/  FADD.FTZ R20, R52, R4 ;  /* 0x0000000434147221 */ /* 0x000fc40000010000 */
[----:B-----5:R-:W-:Y:S11]  /*64a0*/  HMMA.16816.F32.BF16 R4, R12, R24, RZ ;  /* 0x000000180c04723c */ /* 0x020ff600000418ff */
[----:B------:R-:W-:Y:S11]  /*64b0*/  @!UPT UIADD3 URZ, URZ, URZ, URZ ;  /* 0x0000003f3f3ff290 */ /* 0x000ff6000fffe03f */
[----:B------:R-:W-:Y:S02]  /*64c0*/  @!UPT UIADD3 URZ, URZ, URZ, URZ ;  /* 0x0000003f3f3ff290 */ /* 0x000fe4000fffe03f */
[----:B-1----:R-:W-:Y:S07]  /*64d0*/  HMMA.16816.F32.BF16 R52, R8, R16, R4 ;  /* 0x000000100834723c */ /* 0x002fee0000041804 */
[----:B------:R-:W-:Y:S02]  /*64e0*/  FADD.FTZ R4, R62, R3 ;  /* 0x000000033e047221 */ /* 0x000fe40000010000 */
[----:B------:R-:W-:Y:S02]  /*64f0*/  FADD.FTZ R3, R57, R20 ;  /* 0x0000001439037221 */ /* 0x000fe40000010000 */
[----:B------:R-:W-:Y:S01]  /*6500*/  FADD.FTZ R16, R61, R4 ;  /* 0x000000043d107221 */ /* 0x000fe20000010000 */
[----:B------:R-:W1:Y:S01]  /*6510*/  LDSM.16.MT88.4 R20, [R193+0x3800] ;  /* 0x00380000c114783b */ /* 0x000e620000004200 */
[----:B------:R-:W-:Y:S01]  /*6520*/  HMMA.16816.F32.BF16 R4, R12, R26, RZ ;  /* 0x0000001a0c04723c */ /* 0x000fe200000418ff */
[----:B------:R-:W-:-:S02]  /*6530*/  FADD.FTZ R3, R56, R3 ;  /* 0x0000000338037221 */ /* 0x000fc40000010000 */
[----:B------:R-:W-:Y:S02]  /*6540*/  FADD.FTZ R24, R63, R16 ;  /* 0x000000103f187221 */ /* 0x000fe40000010000 */
[----:B------:R-:W-:Y:S02]  /*6550*/  FADD.FTZ R25, R59, R3 ;  /* 0x000000033b197221 */ /* 0x000fe40000010000 */
[----:B------:R-:W-:Y:S11]  /*6560*/  FFMA.FTZ R3, R46, c[0x0][0x2d0], -R2 ;  /* 0x0000b4002e037a23 */ /* 0x000ff60000010802 */
[----:B------:R-:W-:Y:S06]  /*6570*/  @!UPT UIADD3 URZ, URZ, URZ, URZ ;  /* 0x0000003f3f3ff290 */ /* 0x000fec000fffe03f */
[----:B------:R-:W-:Y:S01]  /*6580*/  HMMA.16816.F32.BF16 R72, R8, R18, R4 ;  /* 0x000000120848723c */ /* 0x000fe20000041804 */
[----:B------:R-:W2:Y:S07]  /*6590*/  LDSM.16.MT88.4 R16, [R193+0x4000] ;  /* 0x00400000c110783b */ /* 0x000eae0000004200 */
[----:B-1----:R-:W-:Y:S11]  /*65a0*/  HMMA.16816.F32.BF16 R4, R12, R20, RZ ;  /* 0x000000140c04723c */ /* 0x002ff600000418ff */
[----:B------:R-:W-:Y:S11]  /*65b0*/  @!UPT UIADD3 URZ, URZ, URZ, URZ ;  /* 0x0000003f3f3ff290 */ /* 0x000ff6000fffe03f */
[----:B------:R-:W-:Y:S02]  /*65c0*/  @!UPT UIADD3 URZ, URZ, URZ, URZ ;  /* 0x0000003f3f3ff290 */ /* 0x000fe4000fffe03f */
[----:B--2---:R-:W-:Y:S08]  /*65d0*/  HMMA.16816.F32.BF16 R64, R8, R16, R4 ;  /* 0x000000100840723c */ /* 0x004ff00000041804 */
[----:B------:R-:W-:Y:S11]  /*65e0*/  HMMA.16816.F32.BF16 R4, R12, R22, RZ ;  /* 0x000000160c04723c */ /* 0x000ff600000418ff */
[----:B------:R-:W-:Y:S11]  /*65f0*/  @!UPT UIADD3 URZ, URZ, URZ, URZ ;  /* 0x0000003f3f3ff290 */ /* 0x000ff6000fffe03f */
[----:B------:R-:W-:Y:S02]  /*6600*/  @!UPT UIADD3 URZ, URZ, URZ, URZ ;  /* 0x0000003f3f3ff290 */ /* 0x000fe4000fffe03f */
[----:B------:R-:W-:Y:S01]  /*6610*/  HMMA.16816.F32.BF16 R92, R8, R18, R4 ;  /* 0x00000012085c723c */ /* 0x000fe20000041804 */
[----:B------:R1:W-:Y:S06]  /*6620*/  MUFU.EX2 R6, R3 ;  /* 0x0000000300067308 */ /* 0x0003ec0000000800 */
[----:B------:R-:W-:-:S04]  /*6630*/  FFMA.FTZ R4, R40, c[0x0][0x2d0], -R0 ;  /* 0x0000b40028047a23 */ /* 0x000fc80000010800 */
[----:B------:R-:W-:Y:S01]  /*6640*/  MUFU.EX2 R7, R4 ;  /* 0x0000000400077308 */ /* 0x000fe20000000800 */
[----:B-1----:R-:W-:-:S07]  /*6650*/  FFMA.FTZ R3, R47, c[0x0][0x2d0], -R2 ;  /* 0x0000b4002f037a23 */ /* 0x002fce0000010802 */
[----:B------:R1:W2:Y:S02]  /*6660*/  MUFU.EX2 R5, R3 ;  /* 0x0000000300057308 */ /* 0x0002a40000000800 */
[----:B-1----:R-:W-:Y:S01]  /*6670*/  FFMA.FTZ R3, R48, c[0x0][0x2d0], -R2 ;  /* 0x0000b40030037a23 */ /* 0x002fe20000010802 */
[----:B--2---:R-:W-:-:S05]  /*6680*/  F2FP.BF16.PACK_AB R4, R5, R6 ;  /* 0x000000060504723e */ /* 0x004fca00000010ff */
[----:B------:R1:W-:Y:S02]  /*6690*/  MUFU.EX2 R20, R3 ;  /* 0x0000000300147308 */ /* 0x0003e40000000800 */
[----:B-1----:R-:W-:-:S06]  /*66a0*/  FFMA.FTZ R3, R49, c[0x0][0x2d0], -R2 ;  /* 0x0000b40031037a23 */ /* 0x002fcc0000010802 */
[----:B------:R1:W2:Y:S02]  /*66b0*/  MUFU.EX2 R18, R3 ;  /* 0x0000000300127308 */ /* 0x0002a40000000800 */
[----:B-1----:R-:W-:-:S06]  /*66c0*/  FFMA.FTZ R3, R43, c[0x0][0x2d0], -R0 ;  /* 0x0000b4002b037a23 */ /* 0x002fcc0000010800 */
[----:B------:R1:W5:Y:S02]  /*66d0*/  MUFU.EX2 R19, R3 ;  /* 0x0000000300137308 */ /* 0x0003640000000800 */
[----:B-1----:R-:W-:-:S06]  /*66e0*/  FFMA.FTZ R3, R42, c[0x0][0x2d0], -R0 ;  /* 0x0000b4002a037a23 */ /* 0x002fcc0000010800 */
[----:B------:R1:W1:Y:S02]  /*66f0*/  MUFU.EX2 R17, R3 ;  /* 0x0000000300117308 */ /* 0x0002640000000800 */
[----:B-1----:R-:W-:-:S06]  /*6700*/  FFMA.FTZ R3, R41, c[0x0][0x2d0], -R0 ;  /* 0x0000b40029037a23 */ /* 0x002fcc0000010800 */
[----:B------:R1:W1:Y:S02]  /*6710*/  MUFU.EX2 R16, R3 ;  /* 0x0000000300107308 */ /* 0x0002640000000800 */
[----:B-1----:R-:W-:Y:S01]  /*6720*/  FADD.FTZ R3, R6, R24 ;  /* 0x0000001806037221 */ /* 0x002fe20000010000 */
[----:B--2---:R-:W-:-:S03]  /*6730*/  F2FP.BF16.PACK_AB R6, R18, R20 ;  /* 0x000000141206723e */ /* 0x004fc600000010ff */
[----:B------:R-:W-:Y:S02]  /*6740*/  FADD.FTZ R3, R5, R3 ;  /* 0x0000000305037221 */ /* 0x000fe40000010000 */
[----:B-----5:R-:W-:Y:S02]  /*6750*/  FADD.FTZ R5, R19, R25 ;  /* 0x0000001913057221 */ /* 0x020fe40000010000 */
[----:B------:R-:W-:Y:S01]  /*6760*/  FADD.FTZ R3, R20, R3 ;  /* 0x0000000314037221 */ /* 0x000fe20000010000 */
[----:B------:R-:W-:Y:S01]  /*6770*/  LDSM.16.MT88.4 R24, [R192+0x4000] ;  /* 0x00400000c018783b */ /* 0x000fe20000004200 */
[C---:B------:R-:W-:Y:S02]  /*6780*/  FADD.FTZ R5, R17.reuse, R5 ;  /* 0x0000000511057221 */ /* 0x040fe40000010000 */
[----:B------:R-:W-:Y:S01]  /*6790*/  FADD.FTZ R70, R18, R3 ;  /* 0x0000000312467221 */ /* 0x000fe20000010000 */
[----:B------:R-:W1:Y:S01]  /*67a0*/  LDSM.16.MT88.4 R20, [R192+0x3800] ;  /* 0x00380000c014783b */ /* 0x000e620000004200 */
[----:B------:R-:W-:Y:S01]  /*67b0*/  FADD.FTZ R3, R16, R5 ;  /* 0x0000000510037221 */ /* 0x000fe20000010000 */
[----:B------:R-:W-:-:S03]  /*67c0*/  F2FP.BF16.PACK_AB R5, R17, R19 ;  /* 0x000000131105723e */ /* 0x000fc600000010ff */
[C---:B------:R-:W-:Y:S01]  /*67d0*/  FADD.FTZ R71, R7.reuse, R3 ;  /* 0x0000000307477221 */ /* 0x040fe20000010000 */
[----:B------:R-:W-:Y:S01]  /*67e0*/  F2FP.BF16.PACK_AB R7, R7, R16 ;  /* 0x000000100707723e */ /* 0x000fe200000010ff */
[----:B------:R-:W-:Y:S01]  /*67f0*/  FFMA.FTZ R3, R112, c[0x0][0x2d0], -R2 ;  /* 0x0000b40070037a23 */ /* 0x000fe20000010802 */
[----:B-1----:R-:W-:Y:S11]  /*6800*/  HMMA.16816.F32.BF16 R16, R12, R20, RZ ;  /* 0x000000140c10723c */ /* 0x002ff600000418ff */
[----:B------:R-:W-:Y:S11]  /*6810*/  @!UPT UIADD3 URZ, URZ, URZ, URZ ;  /* 0x0000003f3f3ff290 */ /* 0x000ff6000fffe03f */
[----:B------:R-:W-:Y:S02]  /*6820*/  @!UPT UIADD3 URZ, URZ, URZ, URZ ;  /* 0x0000003f3f3ff290 */ /* 0x000fe4000fffe03f */
[----:B------:R-:W-:Y:S08]  /*6830*/  HMMA.16816.F32.BF16 R60, R8, R24, R16 ;  /* 0x00000018083c723c */ /* 0x000ff00000041810 */
        /* <DEDUP_REMOVED lines=35> */
[----:B------:R1:W2:Y:S01]  /*6a70*/  MUFU.EX2 R7, R3 ;  /* 0x0000000300077308 */ /* 0x0002a20000000800 */
[----:B------:R-:W5:Y:S05]  /*6a80*/  LDSM.16.MT88.4 R8, [R191+0x1800] ;  /* 0x00180000bf08783b */ /* 0x000f6a0000004200 */
[----:B------:R-:W-:-:S04]  /*6a90*/  FFMA.FTZ R5, R109, c[0x0][0x2d0], -R0 ;  /* 0x0000b4006d057a23 */ /* 0x000fc80000010800 */
[----:B------:R-:W-:Y:S01]  /*6aa0*/  MUFU.EX2 R15, R5 ;  /* 0x00000005000f7308 */ /* 0x000fe20000000800 */
[----:B-1----:R-:W-:-:S07]  /*6ab0*/  FFMA.FTZ R3, R113, c[0x0][0x2d0], -R2 ;  /* 0x0000b40071037a23 */ /* 0x002fce0000010802 */
[----:B------:R1:W-:Y:S02]  /*6ac0*/  MUFU.EX2 R4, R3 ;  /* 0x0000000300047308 */ /* 0x0003e40000000800 */
[----:B-1----:R-:W-:-:S06]  /*6ad0*/  FFMA.FTZ R3, R114, c[0x0][0x2d0], -R2 ;  /* 0x0000b40072037a23 */ /* 0x002fcc0000010802 */
[----:B------:R1:W-:Y:S02]  /*6ae0*/  MUFU.EX2 R12, R3 ;  /* 0x00000003000c7308 */ /* 0x0003e40000000800 */
[----:B-1----:R-:W-:-:S06]  /*6af0*/  FFMA.FTZ R3, R115, c[0x0][0x2d0], -R2 ;  /* 0x0000b40073037a23 */ /* 0x002fcc0000010802 */
[----:B------:R1:W-:Y:S02]  /*6b00*/  MUFU.EX2 R120, R3 ;  /* 0x0000000300787308 */ /* 0x0003e40000000800 */
[----:B-1----:R-:W-:-:S06]  /*6b10*/  FFMA.FTZ R3, R108, c[0x0][0x2d0], -R0 ;  /* 0x0000b4006c037a23 */ /* 0x002fcc0000010800 */
[----:B------:R2:W1:Y:S02]  /*6b20*/  MUFU.EX2 R13, R3 ;  /* 0x00000003000d7308 */ /* 0x0004640000000800 */
[----:B--2---:R-:W-:Y:S01]  /*6b30*/  FADD.FTZ R3, R7, R70 ;  /* 0x0000004607037221 */ /* 0x004fe20000010000 */
[----:B-1----:R-:W-:-:S03]  /*6b40*/  F2FP.BF16.PACK_AB R5, R15, R13 ;  /* 0x0000000d0f05723e */ /* 0x002fc600000010ff */
[C---:B------:R-:W-:Y:S01]  /*6b50*/  FADD.FTZ R6, R4.reuse, R3 ;  /* 0x0000000304067221 */ /* 0x040fe20000010000 */
[----:B------:R-:W-:Y:S01]  /*6b60*/  F2FP.BF16.PACK_AB R4, R4, R7 ;  /* 0x000000070404723e */ /* 0x000fe200000010ff */
[----:B------:R-:W-:Y:S02]  /*6b70*/  FFMA.FTZ R3, R111, c[0x0][0x2d0], -R0 ;  /* 0x0000b4006f037a23 */ /* 0x000fe40000010800 */
[----:B------:R-:W-:Y:S01]  /*6b80*/  FADD.FTZ R14, R12, R6 ;  /* 0x000000060c0e7221 */ /* 0x000fe20000010000 */
[----:B------:R-:W-:Y:S01]  /*6b90*/  F2FP.BF16.PACK_AB R6, R120, R12 ;  /* 0x0000000c7806723e */ /* 0x000fe200000010ff */
[----:B------:R1:W-:Y:S01]  /*6ba0*/  MUFU.EX2 R116, R3 ;  /* 0x0000000300747308 */ /* 0x0003e20000000800 */
[----:B------:R-:W-:Y:S02]  /*6bb0*/  FADD.FTZ R12, R13, R71 ;  /* 0x000000470d0c7221 */ /* 0x000fe40000010000 */
[----:B------:R-:W-:Y:S02]  /*6bc0*/  FFMA.FTZ R71, R126, c[0x0][0x2d0], -R2 ;  /* 0x0000b4007e477a23 */ /* 0x000fe40000010802 */
[----:B-1----:R-:W-:-:S04]  /*6bd0*/  FFMA.FTZ R3, R110, c[0x0][0x2d0], -R0 ;  /* 0x0000b4006e037a23 */ /* 0x002fc80000010800 */
[----:B------:R-:W1:Y:S02]  /*6be0*/  MUFU.EX2 R70, R3 ;  /* 0x0000000300467308 */ /* 0x000e640000000800 */
[----:B-1----:R-:W-:Y:S01]  /*6bf0*/  F2FP.BF16.PACK_AB R7, R70, R116 ;  /* 0x000000744607723e */ /* 0x002fe200000010ff */
[----:B------:R-:W-:-:S06]  /*6c00*/  FFMA.FTZ R3, R122, c[0x0][0x2d0], -R2 ;  /* 0x0000b4007a037a23 */ /* 0x000fcc0000010802 */
[C---:B-----5:R-:W-:Y:S08]  /*6c10*/  HMMA.16816.F32.BF16 R112, R4.reuse, R8, R48 ;  /* 0x000000080470723c */ /* 0x060ff00000041830 */
        /* <DEDUP_REMOVED lines=11> */
[----:B------:R-:W-:-:S02]  /*6cd0*/  FFMA.FTZ R19, R141, c[0x0][0x2d0], -R2 ;  /* 0x0000b4008d137a23 */ /* 0x000fc40000010802 */
[--C-:B------:R-:W-:Y:S02]  /*6ce0*/  FFMA.FTZ R18, R140, c[0x0][0x2d0], -R2.reuse ;  /* 0x0000b4008c127a23 */ /* 0x100fe40000010802 */
[--C-:B------:R-:W-:Y:S02]  /*6cf0*/  FFMA.FTZ R17, R139, c[0x0][0x2d0], -R2.reuse ;  /* 0x0000b4008b117a23 */ /* 0x100fe40000010802 */
[--C-:B------:R-:W-:Y:S01]  /*6d00*/  FFMA.FTZ R16, R138, c[0x0][0x2d0], -R2.reuse ;  /* 0x0000b4008a107a23 */ /* 0x100fe20000010802 */
        /* <DEDUP_REMOVED lines=9> */
[----:B------:R-:W1:Y:S06]  /*6da0*/  LDSM.16.MT88.4 R8, [R194+0x5000] ;  /* 0x00500000c208783b */ /* 0x000e6c0000004200 */
[----:B------:R-:W-:-:S02]  /*6db0*/  FFMA.FTZ R89, R136, c[0x0][0x2d0], -R2 ;  /* 0x0000b40088597a23 */ /* 0x000fc40000010802 */
[----:B------:R-:W-:-:S04]  /*6dc0*/  FFMA.FTZ R88, R127, c[0x0][0x2d0], -R2 ;  /* 0x0000b4007f587a23 */ /* 0x000fc80000010802 */
[----:B------:R-:W-:Y:S01]  /*6dd0*/  MUFU.EX2 R230, R88 ;  /* 0x0000005800e67308 */ /* 0x000fe20000000800 */
[C---:B-1----:R-:W-:Y:S07]  /*6de0*/  HMMA.16816.F32.BF16 R28, R4.reuse, R10, R20 ;  /* 0x0000000a041c723c */ /* 0x042fee0000041814 */
[----:B------:R1:W-:Y:S01]  /*6df0*/  MUFU.EX2 R21, R3 ;  /* 0x0000000300157308 */ /* 0x0003e20000000800 */
[----:B------:R-:W-:Y:S01]  /*6e00*/  HMMA.16816.F32.BF16 R36, R4, R8, R96 ;  /* 0x000000080424723c */ /* 0x000fe20000041860 */
[----:B------:R-:W-:Y:S06]  /*6e10*/  LDSM.16.MT88.4 R8, [R193+0x2000] ;  /* 0x00200000c108783b */ /* 0x000fec0000004200 */
[----:B------:R-:W-:Y:S01]  /*6e20*/  MUFU.EX2 R98, R17 ;  /* 0x0000001100627308 */ /* 0x000fe20000000800 */
[----:B------:R-:W-:-:S02]  /*6e30*/  FADD.FTZ R6, R120, R14 ;  /* 0x0000000e78067221 */ /* 0x000fc40000010000 */
[----:B-1----:R-:W-:-:S05]  /*6e40*/  FFMA.FTZ R3, R123, c[0x0][0x2d0], -R2 ;  /* 0x0000b4007b037a23 */ /* 0x002fca0000010802 */
[----:B------:R-:W-:Y:S01]  /*6e50*/  MUFU.EX2 R99, R16 ;  /* 0x0000001000637308 */ /* 0x000fe20000000800 */
[----:B------:R-:W-:-:S07]  /*6e60*/  FFMA.FTZ R4, R118, c[0x0][0x2d0], -R0 ;  /* 0x0000b40076047a23 */ /* 0x000fce0000010800 */
[----:B------:R1:W2:Y:S08]  /*6e70*/  MUFU.EX2 R20, R3 ;  /* 0x0000000300147308 */ /* 0x0002b00000000800 */
[----:B------:R5:W-:Y:S01]  /*6e80*/  MUFU.EX2 R22, R4 ;  /* 0x0000000400167308 */ /* 0x000be20000000800 */
[----:B-1----:R-:W-:-:S07]  /*6e90*/  FFMA.FTZ R3, R124, c[0x0][0x2d0], -R2 ;  /* 0x0000b4007c037a23 */ /* 0x002fce0000010802 */
[----:B------:R1:W-:Y:S01]  /*6ea0*/  MUFU.EX2 R23, R3 ;  /* 0x0000000300177308 */ /* 0x0003e20000000800 */
[----:B-----5:R-:W-:-:S07]  /*6eb0*/  FFMA.FTZ R4, R117, c[0x0][0x2d0], -R0 ;  /* 0x0000b40075047a23 */ /* 0x020fce0000010800 */
[----:B------:R2:W-:Y:S01]  /*6ec0*/  MUFU.EX2 R101, R4 ;  /* 0x0000000400657308 */ /* 0x0005e20000000800 */
[----:B-1----:R-:W-:-:S07]  /*6ed0*/  FFMA.FTZ R3, R125, c[0x0][0x2d0], -R2 ;  /* 0x0000b4007d037a23 */ /* 0x002fce0000010802 */
[----:B------:R1:W5:Y:S01]  /*6ee0*/  MUFU.EX2 R91, R3 ;  /* 0x00000003005b7308 */ /* 0x0003620000000800 */
[----:B--2---:R-:W-:Y:S01]  /*6ef0*/  F2FP.BF16.PACK_AB R4, R20, R21 ;  /* 0x000000151404723e */ /* 0x004fe200000010ff */
[----:B-1----:R-:W-:-:S06]  /*6f00*/  FFMA.FTZ R3, R119, c[0x0][0x2d0], -R0 ;  /* 0x0000b40077037a23 */ /* 0x002fcc0000010800 */
[----:B------:R1:W2:Y:S02]  /*6f10*/  MUFU.EX2 R7, R3 ;  /* 0x0000000300077308 */ /* 0x0002a40000000800 */
[----:B-1----:R-:W-:Y:S02]  /*6f20*/  FADD.FTZ R3, R15, R12 ;  /* 0x0000000c0f037221 */ /* 0x002fe40000010000 */
[----:B------:R-:W1:Y:S02]  /*6f30*/  LDSM.16.MT88.4 R12, [R191+0x2000] ;  /* 0x00200000bf0c783b */ /* 0x000e640000004200 */
[----:B------:R-:W-:-:S04]  /*6f40*/  FADD.FTZ R3, R116, R3 ;  /* 0x0000000374037221 */ /* 0x000fc80000010000 */
[----:B------:R-:W-:Y:S02]  /*6f50*/  FADD.FTZ R5, R70, R3 ;  /* 0x0000000346057221 */ /* 0x000fe40000010000 */
[----:B------:R-:W-:Y:S02]  /*6f60*/  FFMA.FTZ R3, R121, c[0x0][0x2d0], -R0 ;  /* 0x0000b40079037a23 */ /* 0x000fe40000010800 */
[----:B------:R-:W-:Y:S01]  /*6f70*/  FFMA.FTZ R70, R137, c[0x0][0x2d0], -R2 ;  /* 0x0000b40089467a23 */ /* 0x000fe20000010802 */
[----:B------:R-:W-:Y:S01]  /*6f80*/  LDSM.16.MT88.4 R120, [R191+0x3000] ;  /* 0x00300000bf78783b */ /* 0x000fe20000004200 */
[----:B------:R2:W2:Y:S01]  /*6f90*/  MUFU.EX2 R100, R3 ;  /* 0x0000000300647308 */ /* 0x0004a20000000800 */
[----:B------:R-:W-:-:S07]  /*6fa0*/  FFMA.FTZ R2, R149, c[0x0][0x2d0], -R0 ;  /* 0x0000b40095027a23 */ /* 0x000fce0000010800 */
[----:B------:R3:W-:Y:S01]  /*6fb0*/  MUFU.EX2 R90, R2 ;  /* 0x00000002005a7308 */ /* 0x0007e20000000800 */
[----:B--2---:R-:W-:Y:S01]  /*6fc0*/  FADD.FTZ R3, R21, R6 ;  /* 0x0000000615037221 */ /* 0x004fe20000010000 */
[----:B-----5:R-:W-:-:S06]  /*6fd0*/  F2FP.BF16.PACK_AB R6, R91, R23 ;  /* 0x000000175b06723e */ /* 0x020fcc00000010ff */
[----:B------:R-:W-:Y:S01]  /*6fe0*/  MUFU.EX2 R70, R70 ;  /* 0x0000004600467308 */ /* 0x000fe20000000800 */
[----:B------:R-:W-:Y:S02]  /*6ff0*/  FADD.FTZ R3, R20, R3 ;  /* 0x0000000314037221 */ /* 0x000fe40000010000 */
[----:B------:R-:W-:Y:S01]  /*7000*/  FADD.FTZ R20, R7, R5 ;  /* 0x0000000507147221 */ /* 0x000fe20000010000 */
[----:B------:R-:W-:Y:S01]  /*7010*/  F2FP.BF16.PACK_AB R5, R22, R7 ;  /* 0x000000071605723e */ /* 0x000fe200000010ff */
[----:B---3--:R-:W-:Y:S01]  /*7020*/  FFMA.FTZ R2, R148, c[0x0][0x2d0], -R0 ;  /* 0x0000b40094027a23 */ /* 0x008fe20000010800 */
[----:B------:R-:W-:Y:S01]  /*7030*/  F2FP.BF16.PACK_AB R7, R100, R101 ;  /* 0x000000656407723e */ /* 0x000fe200000010ff */
[----:B------:R-:W-:Y:S02]  /*7040*/  FADD.FTZ R3, R23, R3 ;  /* 0x0000000317037221 */ /* 0x000fe40000010000 */
[----:B------:R2:W-:Y:S04]  /*7050*/  MUFU.EX2 R97, R2 ;  /* 0x0000000200617308 */ /* 0x0005e80000000800 */
[C---:B-1----:R-:W-:Y:S08]  /*7060*/  HMMA.16816.F32.BF16 R112, R4.reuse, R12, R112 ;  /* 0x0000000c0470723c */ /* 0x042ff00000041870 */
[----:B------:R-:W-:Y:S01]  /*7070*/  HMMA.16816.F32.BF16 R108, R4, R14, R108 ;  /* 0x0000000e046c723c */ /* 0x000fe2000004186c */
[----:B------:R-:W1:Y:S01]  /*7080*/  LDSM.16.MT88.4 R12, [R192+0x2000] ;  /* 0x00200000c00c783b */ /* 0x000e620000004200 */
[----:B--2---:R-:W-:-:S03]  /*7090*/  FADD.FTZ R2, R22, R20 ;  /* 0x0000001416027221 */ /* 0x004fc60000010000 */
[----:B------:R-:W-:Y:S03]  /*70a0*/  LDSM.16.MT88.4 R20, [R191+0x2800] ;  /* 0x00280000bf14783b */ /* 0x000fe60000004200 */
[----:B------:R-:W-:Y:S01]  /*70b0*/  HMMA.16816.F32.BF16 R116, R4, R8, R84 ;  /* 0x000000080474723c */ /* 0x000fe20000041854 */
[----:B------:R-:W-:-:S04]  /*70c0*/  FADD.FTZ R2, R101, R2 ;  /* 0x0000000265027221 */ /* 0x000fc80000010000 */
[----:B------:R-:W-:-:S03]  /*70d0*/  FADD.FTZ R2, R100, R2 ;  /* 0x0000000264027221 */ /* 0x000fc60000010000 */
        /* <DEDUP_REMOVED lines=14> */
[----:B------:R-:W-:-:S02]  /*71c0*/  FFMA.FTZ R25, R145, c[0x0][0x2d0], -R0 ;  /* 0x0000b40091197a23 */ /* 0x000fc40000010800 */
[--C-:B------:R-:W-:Y:S02]  /*71d0*/  FFMA.FTZ R24, R144, c[0x0][0x2d0], -R0.reuse ;  /* 0x0000b40090187a23 */ /* 0x100fe40000010800 */
[--C-:B------:R-:W-:Y:S02]  /*71e0*/  FFMA.FTZ R26, R143, c[0x0][0x2d0], -R0.reuse ;  /* 0x0000b4008f1a7a23 */ /* 0x100fe40000010800 */
[--C-:B------:R-:W-:Y:S01]  /*71f0*/  FFMA.FTZ R27, R142, c[0x0][0x2d0], -R0.reuse ;  /* 0x0000b4008e1b7a23 */ /* 0x100fe20000010800 */
[C---:B-1----:R-:W-:Y:S08]  /*7200*/  HMMA.16816.F32.BF16 R52, R4.reuse, R12, R52 ;  /* 0x0000000c0434723c */ /* 0x042ff00000041834 */
[C---:B------:R-:W-:Y:S01]  /*7210*/  HMMA.16816.F32.BF16 R44, R4.reuse, R14, R44 ;  /* 0x0000000e042c723c */ /* 0x040fe2000004182c */
[----:B------:R-:W1:Y:S07]  /*7220*/  LDSM.16.MT88.4 R12, [R192+0x2800] ;  /* 0x00280000c00c783b */ /* 0x000e6e0000004200 */
[C---:B--2---:R-:W-:Y:S08]  /*7230*/  HMMA.16816.F32.BF16 R40, R4.reuse, R8, R36 ;  /* 0x000000080428723c */ /* 0x044ff00000041824 */
[----:B------:R-:W-:Y:S01]  /*7240*/  HMMA.16816.F32.BF16 R28, R4, R10, R28 ;  /* 0x0000000a041c723c */ /* 0x000fe2000004181c */
[----:B------:R-:W2:Y:S01]  /*7250*/  MUFU.EX2 R7, R19 ;  /* 0x0000001300077308 */ /* 0x000ea20000000800 */
[----:B------:R-:W3:Y:S05]  /*7260*/  LDSM.16.MT88.4 R8, [R194+0x2800] ;  /* 0x00280000c208783b */ /* 0x000eea0000004200 */
[----:B------:R-:W-:-:S02]  /*7270*/  FFMA.FTZ R5, R147, c[0x0][0x2d0], -R0 ;  /* 0x0000b40093057a23 */ /* 0x000fc40000010800 */
[----:B------:R-:W-:Y:S01]  /*7280*/  FFMA.FTZ R4, R146, c[0x0][0x2d0], -R0 ;  /* 0x0000b40092047a23 */ /* 0x000fe20000010800 */
[----:B------:R5:W1:Y:S01]  /*7290*/  MUFU.EX2 R6, R18 ;  /* 0x0000001200067308 */ /* 0x000a620000000800 */
[----:B------:R-:W-:-:S04]  /*72a0*/  FADD.FTZ R0, R91, R3 ;  /* 0x000000035b007221 */ /* 0x000fc80000010000 */
[----:B--2---:R-:W-:-:S03]  /*72b0*/  FADD.FTZ R0, R7, R0 ;  /* 0x0000000007007221 */ /* 0x004fc60000010000 */
[----:B------:R2:W2:Y:S08]  /*72c0*/  MUFU.EX2 R91, R5 ;  /* 0x00000005005b7308 */ /* 0x0004b00000000800 */
[----:B------:R3:W3:Y:S01]  /*72d0*/  MUFU.EX2 R96, R4 ;  /* 0x0000000400607308 */ /* 0x0006e20000000800 */
[----:B-----5:R-:W5:Y:S01]  /*72e0*/  LDSM.16.MT88.4 R16, [R193+0x2800] ;  /* 0x00280000c110783b */ /* 0x020f620000004200 */
[----:B-1----:R-:W-:-:S02]  /*72f0*/  FADD.FTZ R3, R6, R0 ;  /* 0x0000000006037221 */ /* 0x002fc40000010000 */
[----:B------:R-:W-:Y:S02]  /*7300*/  FADD.FTZ R0, R90, R2 ;  /* 0x000000025a007221 */ /* 0x000fe40000010000 */
[----:B------:R-:W-:Y:S01]  /*7310*/  FADD.FTZ R2, R98, R3 ;  /* 0x0000000362027221 */ /* 0x000fe20000010000 */
[C---:B--2---:R-:W-:Y:S01]  /*7320*/  F2FP.BF16.PACK_AB R5, R97.reuse, R90 ;  /* 0x0000005a6105723e */ /* 0x044fe200000010ff */
[----:B------:R-:W-:Y:S02]  /*7330*/  FADD.FTZ R0, R97, R0 ;  /* 0x0000000061007221 */ /* 0x000fe40000010000 */
[----:B------:R-:W-:Y:S02]  /*7340*/  FADD.FTZ R2, R99, R2 ;  /* 0x0000000263027221 */ /* 0x000fe40000010000 */
[----:B------:R-:W-:Y:S01]  /*7350*/  FADD.FTZ R0, R91, R0 ;  /* 0x000000005b007221 */ /* 0x000fe20000010000 */
[----:B---3--:R-:W-:-:S03]  /*7360*/  F2FP.BF16.PACK_AB R4, R6, R7 ;  /* 0x000000070604723e */ /* 0x008fc600000010ff */
[C---:B------:R-:W-:Y:S01]  /*7370*/  FADD.FTZ R0, R96.reuse, R0 ;  /* 0x0000000060007221 */ /* 0x040fe20000010000 */
[----:B------:R-:W-:Y:S02]  /*7380*/  F2FP.BF16.PACK_AB R6, R99, R98 ;  /* 0x000000626306723e */ /* 0x000fe400000010ff */
[----:B------:R-:W-:Y:S02]  /*7390*/  F2FP.BF16.PACK_AB R7, R96, R91 ;  /* 0x0000005b6007723e */ /* 0x000fe400000010ff */
[----:B------:R-:W-:Y:S05]  /*73a0*/  LDSM.16.MT88.4 R96, [R194+0x3000] ;  /* 0x00300000c260783b */ /* 0x000fea0000004200 */
[C---:B------:R-:W-:Y:S08]  /*73b0*/  HMMA.16816.F32.BF16 R32, R4.reuse, R22, R108 ;  /* 0x000000160420723c */ /* 0x040ff0000004186c */
[C---:B------:R-:W-:Y:S01]  /*73c0*/  HMMA.16816.F32.BF16 R108, R4.reuse, R12, R80 ;  /* 0x0000000c046c723c */ /* 0x040fe20000041850 */
[----:B------:R-:W-:Y:S07]  /*73d0*/  LDSM.16.MT88.4 R80, [R193+0x6800] ;  /* 0x00680000c150783b */ /* 0x000fee0000004200 */
[C---:B------:R-:W-:Y:S01]  /*73e0*/  HMMA.16816.F32.BF16 R76, R4.reuse, R14, R76 ;  /* 0x0000000e044c723c */ /* 0x040fe2000004184c */
[----:B------:R-:W1:Y:S07]  /*73f0*/  LDSM.16.MT88.4 R12, [R192+0x6000] ;  /* 0x00600000c00c783b */ /* 0x000e6e0000004200 */
[C---:B------:R-:W-:Y:S01]  /*7400*/  HMMA.16816.F32.BF16 R100, R4.reuse, R8, R72 ;  /* 0x000000080464723c */ /* 0x040fe20000041848 */
[----:B------:R-:W-:Y:S07]  /*7410*/  LDSM.16.MT88.4 R72, [R192+0x6800] ;  /* 0x00680000c048783b */ /* 0x000fee0000004200 */
[C---:B------:R-:W-:Y:S01]  /*7420*/  HMMA.16816.F32.BF16 R60, R4.reuse, R10, R60 ;  /* 0x0000000a043c723c */ /* 0x040fe2000004183c */
[----:B------:R-:W2:Y:S07]  /*7430*/  LDSM.16.MT88.4 R8, [R194+0x6000] ;  /* 0x00600000c208783b */ /* 0x000eae0000004200 */
[C---:B------:R-:W-:Y:S01]  /*7440*/  HMMA.16816.F32.BF16 R124, R4.reuse, R20, R112 ;  /* 0x00000014047c723c */ /* 0x040fe20000041870 */
[----:B------:R-:W3:Y:S04]  /*7450*/  LDSM.16.MT88.4 R20, [R191+0x6000] ;  /* 0x00600000bf14783b */ /* 0x000ee80000004200 */
[----:B------:R-:W-:Y:S03]  /*7460*/  LDSM.16.MT88.4 R112, [R193+0x3000] ;  /* 0x00300000c170783b */ /* 0x000fe60000004200 */
[C---:B-----5:R-:W-:Y:S08]  /*7470*/  HMMA.16816.F32.BF16 R116, R4.reuse, R16, R116 ;  /* 0x000000100474723c */ /* 0x060ff00000041874 */
[C---:B------:R-:W-:Y:S01]  /*7480*/  HMMA.16816.F32.BF16 R36, R4.reuse, R18, R84 ;  /* 0x000000120424723c */ /* 0x040fe20000041854 */
[----:B------:R-:W5:Y:S07]  /*7490*/  LDSM.16.MT88.4 R16, [R193+0x6000] ;  /* 0x00600000c110783b */ /* 0x000f6e0000004200 */
[C---:B-1----:R-:W-:Y:S01]  /*74a0*/  HMMA.16816.F32.BF16 R52, R4.reuse, R12, R52 ;  /* 0x0000000c0434723c */ /* 0x042fe20000041834 */
[----:B------:R-:W1:Y:S07]  /*74b0*/  MUFU.EX2 R13, R71 ;  /* 0x00000047000d7308 */ /* 0x000e6e0000000800 */
[C---:B------:R-:W-:Y:S01]  /*74c0*/  HMMA.16816.F32.BF16 R44, R4.reuse, R14, R44 ;  /* 0x0000000e042c723c */ /* 0x040fe2000004182c */
[----:B------:R-:W4:Y:S07]  /*74d0*/  MUFU.EX2 R12, R25 ;  /* 0x00000019000c7308 */ /* 0x000f2e0000000800 */
[C---:B--2---:R-:W-:Y:S01]  /*74e0*/  HMMA.16816.F32.BF16 R40, R4.reuse, R8, R40 ;  /* 0x000000080428723c */ /* 0x044fe20000041828 */
[----:B------:R2:W-:Y:S06]  /*74f0*/  MUFU.EX2 R15, R89 ;  /* 0x00000059000f7308 */ /* 0x0005ec0000000800 */
[----:B-1----:R-:W-:Y:S01]  /*7500*/  FADD.FTZ R9, R13, R2 ;  /* 0x000000020d097221 */ /* 0x002fe20000010000 */
[----:B---3--:R-:W-:Y:S01]  /*7510*/  HMMA.16816.F32.BF16 R92, R4, R20, R92 ;  /* 0x00000014045c723c */ /* 0x008fe2000004185c */
[----:B------:R-:W-:Y:S01]  /*7520*/  @P3 IMAD.HI.U32 R2, R153, c[0x0][0x2c8], RZ ;  /* 0x0000b20099023a27 */ /* 0x000fe200078e00ff */
[----:B------:R-:W1:Y:S03]  /*7530*/  MUFU.EX2 R14, R24 ;  /* 0x00000018000e7308 */ /* 0x000e660000000800 */
[----:B----4-:R-:W-:Y:S01]  /*7540*/  FADD.FTZ R8, R12, R0 ;  /* 0x000000000c087221 */ /* 0x010fe20000010000 */
[----:B------:R-:W-:-:S02]  /*7550*/  MOV R0, R153 ;  /* 0x0000009900007202 */ /* 0x000fc40000000f00 */
[----:B------:R-:W-:Y:S01]  /*7560*/  @P3 SHF.R.U32.HI R0, RZ, c[0x0][0x2cc], R2 ;  /* 0x0000b300ff003a19 */ /* 0x000fe20000011602 */
[----:B------:R-:W-:Y:S01]  /*7570*/  HMMA.16816.F32.BF16 R20, R4, R22, R64 ;  /* 0x000000160414723c */ /* 0x000fe20000041840 */
[----:B--2---:R-:W2:Y:S01]  /*7580*/  LDSM.16.MT88.4 R88, [R191+0x6800] ;  /* 0x00680000bf58783b */ /* 0x004ea20000004200 */
[----:B------:R-:W-:Y:S02]  /*7590*/  MOV R2, RZ ;  /* 0x000000ff00027202 */ /* 0x000fe40000000f00 */
[----:B------:R-:W-:-:S03]  /*75a0*/  IADD3 R3, R0, R151, -R152 ;  /* 0x0000009700037210 */ /* 0x000fc60007ffe898 */
[----:B------:R-:W-:Y:S01]  /*75b0*/  F2FP.BF16.PACK_AB R64, R70, R13 ;  /* 0x0000000d4640723e */ /* 0x000fe200000010ff */
[C---:B-----5:R-:W-:Y:S01]  /*75c0*/  HMMA.16816.F32.BF16 R56, R4.reuse, R16, R56 ;  /* 0x000000100438723c */ /* 0x060fe20000041838 */
[----:B------:R-:W-:Y:S01]  /*75d0*/  IMAD.HI R2, R3, -0x6db6db6d, R2 ;  /* 0x9249249303027827 */ /* 0x000fe200078e0202 */
[----:B-1----:R-:W-:Y:S02]  /*75e0*/  F2FP.BF16.PACK_AB R65, R14, R12 ;  /* 0x0000000c0e41723e */ /* 0x002fe400000010ff */
[----:B------:R-:W-:Y:S02]  /*75f0*/  F2FP.BF16.PACK_AB R66, R230, R15 ;  /* 0x0000000fe642723e */ /* 0x000fe400000010ff */
[----:B------:R-:W-:Y:S02]  /*7600*/  SHF.R.U32.HI R0, RZ, 0x1f, R2 ;  /* 0x0000001fff007819 */ /* 0x000fe40000011602 */
[----:B------:R-:W-:Y:S02]  /*7610*/  HMMA.16816.F32.BF16 R48, R4, R18, R48 ;  /* 0x000000120430723c */ /* 0x000fe40000041830 */
[----:B------:R-:W-:Y:S01]  /*7620*/  LEA.HI.SX32 R2, R2, R0, 0x1a ;  /* 0x0000000002027211 */ /* 0x000fe200078fd2ff */
[----:B------:R-:W-:-:S03]  /*7630*/  FADD.FTZ R0, R70, R9 ;  /* 0x0000000946007221 */ /* 0x000fc60000010000 */
[----:B------:R-:W-:Y:S01]  /*7640*/  IMNMX R12, R150, R2, !PT ;  /* 0x00000002960c7217 */ /* 0x000fe20007800200 */
[----:B------:R-:W-:Y:S01]  /*7650*/  FADD.FTZ R2, R14, R8 ;  /* 0x000000080e027221 */ /* 0x000fe20000010000 */
[----:B------:R-:W-:Y:S01]  /*7660*/  HMMA.16816.F32.BF16 R28, R4, R10, R28 ;  /* 0x0000000a041c723c */ /* 0x000fe2000004181c */
[----:B------:R-:W1:Y:S01]  /*7670*/  LDSM.16.MT88.4 R4, [R194+0x6800] ;  /* 0x00680000c204783b */ /* 0x000e620000004200 */
[----:B------:R-:W3:Y:S01]  /*7680*/  MUFU.EX2 R11, R26 ;  /* 0x0000001a000b7308 */ /* 0x000ee20000000800 */
[----:B------:R-:W-:Y:S01]  /*7690*/  ISETP.GE.AND P0, PT, R218, R12, PT ;  /* 0x0000000cda00720c */ /* 0x000fe20003f06270 */
[----:B------:R-:W-:Y:S01]  /*76a0*/  FADD.FTZ R0, R15, R0 ;  /* 0x000000000f007221 */ /* 0x000fe20000010000 */
[----:B------:R4:W-:Y:S03]  /*76b0*/  STL [R1+0x8], R12 ;  /* 0x0000080c01007387 */ /* 0x0009e60000100800 */
[----:B------:R-:W-:-:S02]  /*76c0*/  FADD.FTZ R230, R230, R0 ;  /* 0x00000000e6e67221 */ /* 0x000fc40000010000 */
[----:B------:R-:W5:Y:S01]  /*76d0*/  MUFU.EX2 R10, R27 ;  /* 0x0000001b000a7308 */ /* 0x000f620000000800 */
[----:B---3--:R-:W-:Y:S01]  /*76e0*/  FADD.FTZ R2, R11, R2 ;  /* 0x000000020b027221 */ /* 0x008fe20000010000 */
[----:B-----5:R-:W-:-:S03]  /*76f0*/  F2FP.BF16.PACK_AB R67, R10, R11 ;  /* 0x0000000b0a43723e */ /* 0x020fc600000010ff */
[----:B------:R-:W-:-:S04]  /*7700*/  FADD.FTZ R247, R10, R2 ;  /* 0x000000020af77221 */ /* 0x000fc80000010000 */
[C---:B------:R-:W-:Y:S08]  /*7710*/  HMMA.16816.F32.BF16 R108, R64.reuse, R104, R108 ;  /* 0x00000068406c723c */ /* 0x040ff0000004186c */
[C---:B------:R-:W-:Y:S08]  /*7720*/  HMMA.16816.F32.BF16 R104, R64.reuse, R106, R76 ;  /* 0x0000006a4068723c */ /* 0x040ff0000004184c */
[C---:B------:R-:W-:Y:S08]  /*7730*/  HMMA.16816.F32.BF16 R100, R64.reuse, R96, R100 ;  /* 0x000000604064723c */ /* 0x040ff00000041864 */
[C---:B------:R-:W-:Y:S08]  /*7740*/  HMMA.16816.F32.BF16 R124, R64.reuse, R120, R124 ;  /* 0x00000078407c723c */ /* 0x040ff0000004187c */
[C---:B------:R-:W-:Y:S08]  /*7750*/  HMMA.16816.F32.BF16 R116, R64.reuse, R112, R116 ;  /* 0x000000704074723c */ /* 0x040ff00000041874 */
[C---:B------:R-:W-:Y:S08]  /*7760*/  HMMA.16816.F32.BF16 R96, R64.reuse, R98, R60 ;  /* 0x000000624060723c */ /* 0x040ff0000004183c */
[C---:B--2---:R-:W-:Y:S08]  /*7770*/  HMMA.16816.F32.BF16 R92, R64.reuse, R88, R92 ;  /* 0x00000058405c723c */ /* 0x044ff0000004185c */
[C---:B------:R-:W-:Y:S08]  /*7780*/  HMMA.16816.F32.BF16 R84, R64.reuse, R80, R56 ;  /* 0x000000504054723c */ /* 0x040ff00000041838 */
[C---:B------:R-:W-:Y:S08]  /*7790*/  HMMA.16816.F32.BF16 R76, R64.reuse, R72, R52 ;  /* 0x00000048404c723c */ /* 0x040ff00000041834 */
[C---:B------:R-:W-:Y:S08]  /*77a0*/  HMMA.16816.F32.BF16 R120, R64.reuse, R122, R32 ;  /* 0x0000007a4078723c */ /* 0x040ff00000041820 */
[C---:B------:R-:W-:Y:S08]  /*77b0*/  HMMA.16816.F32.BF16 R112, R64.reuse, R114, R36 ;  /* 0x000000724070723c */ /* 0x040ff00000041824 */
[C---:B------:R-:W-:Y:S08]  /*77c0*/  HMMA.16816.F32.BF16 R88, R64.reuse, R90, R20 ;  /* 0x0000005a4058723c */ /* 0x040ff00000041814 */
[C---:B------:R-:W-:Y:S08]  /*77d0*/  HMMA.16816.F32.BF16 R80, R64.reuse, R82, R48 ;  /* 0x000000524050723c */ /* 0x040ff00000041830 */
[C---:B------:R-:W-:Y:S08]  /*77e0*/  HMMA.16816.F32.BF16 R72, R64.reuse, R74, R44 ;  /* 0x0000004a4048723c */ /* 0x040ff0000004182c */
[C---:B-1----:R-:W-:Y:S08]  /*77f0*/  HMMA.16816.F32.BF16 R60, R64.reuse, R4, R40 ;  /* 0x00000004403c723c */ /* 0x042ff00000041828 */
[----:B------:R-:W-:Y:S01]  /*7800*/  HMMA.16816.F32.BF16 R64, R64, R6, R28 ;  /* 0x000000064040723c */ /* 0x000fe2000004181c */
[----:B------:R-:W-:Y:S01]  /*7810*/  @!UPT UIADD3 URZ, URZ, URZ, URZ ;  /* 0x0000003f3f3ff290 */ /* 0x000fe2000fffe03f */
[----:B------:R-:W-:Y:S11]  /*7820*/  @!P0 BRA `(.L_x_1344) ;  /* 0x000046c000008947 */ /* 0x000ff60003800000 */
[----:B----4-:R-:W-:Y:S02]  /*7830*/  MOV R71, R68 ;  /* 0x0000004400477202 */ /* 0x010fe40000000f00 */
[----:B------:R-:W-:-:S02]  /*7840*/  MOV R70, R69 ;  /* 0x0000004500467202 */ /* 0x000fc40000000f00 */
[----:B------:R-:W-:-:S07]  /*7850*/  MOV R224, R218 ;  /* 0x000000da00e07202 */ /* 0x000fce0000000f00 */
.L_x_1360:
[----:B------:R-:W2:Y:S01]  /*7860*/  LDL R0, [R1] ;  /* 0x0000000001007983 */ /* 0x000ea20000100800 */
        /* <DEDUP_REMOVED lines=21> */
[C---:B-1-34-:R-:W-:Y:S01]  /*79c0*/  IMAD.WIDE.U32 R2, R223.reuse, c[0x0][0x208], RZ ;  /* 0x00008200df027a25 */ /* 0x05afe200078e00ff */
[----:B------:R-:W-:Y:S01]  /*79d0*/  SHF.R.S32.HI R0, RZ, 0x1f, R223 ;  /* 0x0000001fff007819 */ /* 0x000fe200000114df */
[----:B------:R-:W2:Y:S04]  /*79e0*/  LDL.64 R6, [R1+0x28] ;  /* 0x0000280001067983 */ /* 0x000ea80000100a00 */
[----:B------:R-:W-:Y:S02]  /*79f0*/  IMAD R0, R0, c[0x0][0x208], RZ ;  /* 0x0000820000007a24 */ /* 0x000fe400078e02ff */
[----:B------:R-:W3:Y:S02]  /*7a00*/  LDL R5, [R1+0x34] ;  /* 0x0000340001057983 */ /* 0x000ee40000100800 */
[----:B------:R-:W-:Y:S05]  /*7a10*/  IMAD R0, R223, c[0x0][0x20c], R0 ;  /* 0x00008300df007a24 */ /* 0x000fea00078e0200 */
[----:B------:R-:W-:Y:S02]  /*7a20*/  IADD3 R3, R3, R0, RZ ;  /* 0x0000000003037210 */ /* 0x000fe40007ffe0ff */
[----:B------:R-:W-:Y:S03]  /*7a30*/  SHF.R.S32.HI R0, RZ, 0x1f, R219 ;  /* 0x0000001fff007819 */ /* 0x000fe600000114db */
[C---:B------:R-:W-:Y:S04]  /*7a40*/  IMAD.WIDE.U32 R2, R219.reuse, c[0x0][0x218], R2 ;  /* 0x00008600db027a25 */ /* 0x040fe800078e0002 */
[----:B------:R-:W-:Y:S04]  /*7a50*/  IMAD R4, R0, c[0x0][0x218], RZ ;  /* 0x0000860000047a24 */ /* 0x000fe800078e02ff */
[----:B------:R-:W-:Y:S01]  /*7a60*/  IMAD R4, R219, c[0x0][0x21c], R4 ;  /* 0x00008700db047a24 */ /* 0x000fe200078e0204 */
[----:B--2---:R-:W-:Y:S04]  /*7a70*/  IADD3 R0, P0, R6, R2, RZ ;  /* 0x0000000206007210 */ /* 0x004fe80007f1e0ff */
[----:B---3--:R-:W-:Y:S02]  /*7a80*/  IADD3.X R2, R5, R3, R4, P0, !PT ;  /* 0x0000000305027210 */ /* 0x008fe400007fe404 */
[C---:B------:R-:W-:Y:S04]  /*7a90*/  LEA R6, P0, R0.reuse, c[0x0][0x1f8], 0x1 ;  /* 0x00007e0000067a11 */ /* 0x040fe800078008ff */
[----:B------:R-:W-:Y:S01]  /*7aa0*/  LEA.HI.X R5, R0, c[0x0][0x1fc], R2, 0x1, P0 ;  /* 0x00007f0000057a11 */ /* 0x000fe200000f0c02 */
[----:B------:R-:W-:-:S06]  /*7ab0*/  BRA.DIV ~URZ, `(.L_x_1347) ;  /* 0x0000d9a27f007947 */ /* 0x000fcc000b800000 */
[----:B------:R1:W2:Y:S02]  /*7ac0*/  SHFL.IDX PT, R0, R5, RZ, 0x181f ;  /* 0x00181fff05007589 */ /* 0x0002a400000e0000 */
.L_x_1453:
[----:B------:R-:W-:-:S05]  /*7ad0*/  BRA.DIV ~URZ, `(.L_x_1348) ;  /* 0x0000d9f27f007947 */ /* 0x000fca000b800000 */
[----:B------:R-:W3:Y:S01]  /*7ae0*/  SHFL.IDX PT, R2, R6, RZ, 0x181f ;  /* 0x00181fff06027589 */ /* 0x000ee200000e0000 */
[C---:B------:R-:W-:Y:S01]  /*7af0*/  IMAD.SHL.U32 R15, R238.reuse, 0x2, RZ ;  /* 0x00000002ee0f7824 */ /* 0x040fe200078e00ff */
[----:B------:R-:W-:Y:S01]  /*7b00*/  ISETP.GE.AND P4, PT, R238, c[0x0][0x1d4], PT ;  /* 0x00007500ee007a0c */ /* 0x000fe20003f86270 */
[C---:B------:R-:W-:Y:S01]  /*7b10*/  IMAD.SHL.U32 R14, R248.reuse, 0x2, RZ ;  /* 0x00000002f80e7824 */ /* 0x040fe200078e00ff */
[----:B------:R-:W-:Y:S01]  /*7b20*/  SHFL.IDX PT, R7, R6, 0x2, 0x181f ;  /* 0x00581f0006077f89 */ /* 0x000fe200000e0000 */
[----:B------:R-:W-:Y:S02]  /*7b30*/  ISETP.GE.AND P0, PT, R248, c[0x0][0x1d4], PT ;  /* 0x00007500f8007a0c */ /* 0x000fe40003f06270 */
[----:B------:R-:W-:Y:S02]  /*7b40*/  SEL R4, RZ, 0x10, P4 ;  /* 0x00000010ff047807 */ /* 0x000fe40002000000 */
[-C--:B---3--:R-:W-:Y:S05]  /*7b50*/  IADD3 R12, P5, R2, R15.reuse, RZ ;  /* 0x0000000f020c7210 */ /* 0x088fea0007fbe0ff */
[--C-:B--2---:R-:W-:Y:S01]  /*7b60*/  IMAD.X R13, R0, 0x1, R220.reuse, P5 ;  /* 0x00000001000d7824 */ /* 0x104fe200028e06dc */
[-C--:B------:R-:W-:Y:S04]  /*7b70*/  IADD3 R2, P5, R2, R14.reuse, RZ ;  /* 0x0000000e02027210 */ /* 0x080fe80007fbe0ff */
[----:B------:R-:W-:Y:S01]  /*7b80*/  @!PT LDS RZ, [RZ] ;  /* 0x00000000fffff984 */ /* 0x000fe20000000800 */
[----:B------:R2:W-:Y:S01]  /*7b90*/  LDGSTS.E.BYPASS.LTC128B.128 [R215+0x100], [R12.64], !P4 ;  /* 0x001000000cd77fae */ /* 0x0005e2000e101d46 */
[--C-:B------:R-:W-:Y:S03]  /*7ba0*/  IMAD.X R3, R0, 0x1, R221.reuse, P5 ;  /* 0x0000000100037824 */ /* 0x100fe600028e06dd */
[----:B------:R-:W-:Y:S04]  /*7bb0*/  SHFL.IDX PT, R0, R5, 0x1, 0x181f ;  /* 0x00381f0005007f89 */ /* 0x000fe800000e0000 */
[----:B------:R3:W-:Y:S04]  /*7bc0*/  LDGSTS.E.BYPASS.LTC128B.128 [R215+0x3900], [R2.64], !P0 ;  /* 0x0390000002d77fae */ /* 0x0007e8000c101d46 */
[----:B---3--:R-:W2:Y:S02]  /*7bd0*/  SHFL.IDX PT, R2, R6, 0x1, 0x181f ;  /* 0x00381f0006027f89 */ /* 0x008ea400000e0000 */
[----:B--2---:R-:W-:Y:S05]  /*7be0*/  IADD3 R12, P5, R2, R15, RZ ;  /* 0x0000000f020c7210 */ /* 0x004fea0007fbe0ff */
[----:B------:R-:W-:Y:S01]  /*7bf0*/  IMAD.X R13, R0, 0x1, R220, P5 ;  /* 0x00000001000d7824 */ /* 0x000fe200028e06dc */
[----:B------:R-:W-:Y:S04]  /*7c00*/  IADD3 R2, P5, R2, R14, RZ ;  /* 0x0000000e02027210 */ /* 0x000fe80007fbe0ff */
[----:B------:R2:W-:Y:S01]  /*7c10*/  LDGSTS.E.BYPASS.LTC128B.128 [R215+0x1100], [R12.64], !P4 ;  /* 0x011000000cd77fae */ /* 0x0005e2000e101d46 */
[----:B------:R-:W-:Y:S01]  /*7c20*/  IMAD.X R3, R0, 0x1, R221, P5 ;  /* 0x0000000100037824 */ /* 0x000fe200028e06dd */
[----:B------:R-:W-:Y:S04]  /*7c30*/  SEL R0, RZ, 0x10, P0 ;  /* 0x00000010ff007807 */ /* 0x000fe80000000000 */
[----:B------:R3:W-:Y:S04]  /*7c40*/  LDGSTS.E.BYPASS.LTC128B.128 [R215+0x4900], [R2.64], !P0 ;  /* 0x0490000002d77fae */ /* 0x0007e8000c101d46 */
[----:B--2---:R3:W2:Y:S02]  /*7c50*/  SHFL.IDX PT, R12, R5, 0x2, 0x181f ;  /* 0x00581f00050c7f89 */ /* 0x0046a400000e0000 */
.L_x_1454:
[----:B---3--:R-:W-:Y:S01]  /*7c60*/  IADD3 R2, -R4, 0x10, RZ ;  /* 0x0000001004027810 */ /* 0x008fe20007ffe1ff */
[----:B------:R-:W-:Y:S01]  /*7c70*/  IMAD.SHL.U32 R3, R238, 0x2, RZ ;  /* 0x00000002ee037824 */ /* 0x000fe200078e00ff */
[----:B------:R-:W-:Y:S01]  /*7c80*/  ISETP.NE.U32.AND P5, PT, R4, RZ, PT ;  /* 0x000000ff0400720c */ /* 0x000fe20003fa5070 */
[----:B------:R-:W-:Y:S01]  /*7c90*/  IMAD.SHL.U32 R14, R248, 0x2, RZ ;  /* 0x00000002f80e7824 */ /* 0x000fe200078e00ff */
[----:B------:R-:W-:Y:S01]  /*7ca0*/  LOP3.LUT R2, R2, 0xf, RZ, 0xc0, !PT ;  /* 0x0000000f02027812 */ /* 0x000fe200078ec0ff */
[----:B------:R-:W3:Y:S03]  /*7cb0*/  S2R R13, SR_TID.X ;  /* 0x00000000000d7919 */ /* 0x000ee60000002100 */
[-C--:B------:R-:W-:Y:S04]  /*7cc0*/  IADD3 R2, P4, P0, R2, R7.reuse, R3 ;  /* 0x0000000702027210 */ /* 0x080fe8000789e003 */
[-C--:B--2---:R-:W-:Y:S05]  /*7cd0*/  IADD3.X R3, RZ, R12.reuse, R220, P4, P0 ;  /* 0x0000000cff037210 */ /* 0x084fea00027e04dc */
[----:B------:R-:W-:Y:S01]  /*7ce0*/  @!PT LDS RZ, [RZ] ;  /* 0x00000000fffff984 */ /* 0x000fe20000000800 */
[----:B------:R-:W-:Y:S01]  /*7cf0*/  @!PT LDS RZ, [RZ] ;  /* 0x00000000fffff984 */ /* 0x000fe20000000800 */
[----:B------:R-:W-:Y:S01]  /*7d00*/  @!PT LDS RZ, [RZ] ;  /* 0x00000000fffff984 */ /* 0x000fe20000000800 */
[----:B------:R2:W-:Y:S01]  /*7d10*/  LDGSTS.E.BYPASS.LTC128B.128.ZFILL [R215+0x2100], [R2.64], P5 ;  /* 0x0210000002d77fae */ /* 0x0005e2000a941d46 */
[C---:B------:R-:W-:Y:S02]  /*7d20*/  ISETP.NE.U32.AND P5, PT, R0.reuse, RZ, PT ;  /* 0x000000ff0000720c */ /* 0x040fe40003fa5070 */
[----:B--2---:R-:W-:Y:S04]  /*7d30*/  IADD3 R2, -R0, 0x10, RZ ;  /* 0x0000001000027810 */ /* 0x004fe80007ffe1ff */
[----:B------:R-:W-:Y:S04]  /*7d40*/  LOP3.LUT R2, R2, 0xf, RZ, 0xc0, !PT ;  /* 0x0000000f02027812 */ /* 0x000fe800078ec0ff */
[----:B------:R-:W-:Y:S04]  /*7d50*/  IADD3 R2, P4, P0, R2, R7, R14 ;  /* 0x0000000702027210 */ /* 0x000fe8000789e00e */
[----:B------:R-:W-:Y:S02]  /*7d60*/  IADD3.X R3, RZ, R12, R221, P4, P0 ;  /* 0x0000000cff037210 */ /* 0x000fe400027e04dd */
[----:B---3--:R-:W-:Y:S03]  /*7d70*/  ISETP.GT.AND P0, PT, R13, 0x7f, PT ;  /* 0x0000007f0d00780c */ /* 0x008fe60003f04270 */
[----:B------:R2:W-:Y:S10]  /*7d80*/  LDGSTS.E.BYPASS.LTC128B.128.ZFILL [R215+0x5900], [R2.64], P5 ;  /* 0x0590000002d77fae */ /* 0x0005f4000a941d46 */
[----:B------:R-:W-:-:S05]  /*7d90*/  @P0 BRA `(.L_x_1346) ;  /* 0x0000014000000947 */ /* 0x000fca0003800000 */
[----:B------:R-:W-:-:S05]  /*7da0*/  BRA.DIV ~URZ, `(.L_x_1349) ;  /* 0x0000daf27f007947 */ /* 0x000fca000b800000 */
[----:B-1----:R-:W1:Y:S04]  /*7db0*/  SHFL.IDX PT, R5, R5, 0x3, 0x181f ;  /* 0x00781f0005057f89 */ /* 0x002e6800000e0000 */
[----:B------:R-:W3:Y:S02]  /*7dc0*/  SHFL.IDX PT, R6, R6, 0x3, 0x181f ;  /* 0x00781f0006067f89 */ /* 0x000ee400000e0000 */
.L_x_1455:
[----:B--2---:R-:W-:Y:S01]  /*7dd0*/  IADD3 R2, -R4, 0x10, RZ ;  /* 0x0000001004027810 */ /* 0x004fe20007ffe1ff */
[----:B------:R-:W-:Y:S01]  /*7de0*/  IMAD.SHL.U32 R3, R238, 0x2, RZ ;  /* 0x00000002ee037824 */ /* 0x000fe200078e00ff */
[----:B------:R-:W-:Y:S01]  /*7df0*/  ISETP.NE.U32.AND P0, PT, R4, RZ, PT ;  /* 0x000000ff0400720c */ /* 0x000fe20003f05070 */
[----:B------:R-:W-:Y:S01]  /*7e00*/  IMAD.SHL.U32 R7, R248, 0x2, RZ ;  /* 0x00000002f8077824 */ /* 0x000fe200078e00ff */
[----:B------:R-:W-:Y:S04]  /*7e10*/  LOP3.LUT R2, R2, 0xf, RZ, 0xc0, !PT ;  /* 0x0000000f02027812 */ /* 0x000fe800078ec0ff */
[-C--:B---3--:R-:W-:Y:S04]  /*7e20*/  IADD3 R2, P5, P4, R2, R6.reuse, R3 ;  /* 0x0000000602027210 */ /* 0x088fe80007cbe003 */
[-C--:B-1----:R-:W-:Y:S05]  /*7e30*/  IADD3.X R3, RZ, R5.reuse, R220, P5, P4 ;  /* 0x00000005ff037210 */ /* 0x082fea0002fe84dc */
        /* <DEDUP_REMOVED lines=10> */
.L_x_1346:
[----:B-1-34-:R-:W-:Y:S05]  /*7ee0*/  BSYNC B0 ;  /* 0x0000000000007941 */ /* 0x01afea0003800000 */
.L_x_1345:
[----:B------:R-:W0:Y:S01]  /*7ef0*/  LDGDEPBAR ;  /* 0x00000000000079af */ /* 0x000e220000000000 */
[----:B------:R-:W-:Y:S01]  /*7f00*/  WARPSYNC 0xffffffff ;  /* 0xffffffff00007948 */ /* 0x000fe20003800000 */
[C---:B------:R-:W-:Y:S01]  /*7f10*/  HMMA.16816.F32.BF16 R4, R128.reuse, R8, RZ ;  /* 0x000000088004723c */ /* 0x040fe200000418ff */
[----:B------:R-:W-:Y:S05]  /*7f20*/  BSSY B0, `(.L_x_1350) ;  /* 0x0000176000007945 */ /* 0x000fea0003800000 */
[----:B--2---:R-:W2:Y:S02]  /*7f30*/  LDL R3, [R1] ;  /* 0x0000000001037983 */ /* 0x004ea40000100800 */
        /* <DEDUP_REMOVED lines=29> */
[C---:B------:R-:W-:Y:S01]  /*8110*/  HMMA.16816.F32.BF16 R48, R132.reuse, R158, R48 ;  /* 0x0000009e8430723c */ /* 0x040fe20000041830 */
[----:B------:R-:W4:Y:S07]  /*8120*/  LDSM.16.M88.4 R156, [R190+0x2800] ;  /* 0x00280000be9c783b */ /* 0x000f2e0000000200 */
[C---:B------:R-:W-:Y:S08]  /*8130*/  HMMA.16816.F32.BF16 R52, R132.reuse, R160, R52 ;  /* 0x000000a08434723c */ /* 0x040ff00000041834 */
[----:B------:R-:W-:Y:S08]  /*8140*/  HMMA.16816.F32.BF16 R56, R132, R162, R56 ;  /* 0x000000a28438723c */ /* 0x000ff00000041838 */
[C---:B-1----:R-:W-:Y:S08]  /*8150*/  HMMA.16816.F32.BF16 R4, R164.reuse, R136, R4 ;  /* 0x00000088a404723c */ /* 0x042ff00000041804 */
[C---:B------:R-:W-:Y:S01]  /*8160*/  HMMA.16816.F32.BF16 R8, R164.reuse, R138, R8 ;  /* 0x0000008aa408723c */ /* 0x040fe20000041808 */
[----:B------:R-:W1:Y:S07]  /*8170*/  LDSM.16.M88.4 R136, [R190+0x3000] ;  /* 0x00300000be88783b */ /* 0x000e6e0000000200 */
[C---:B---3--:R-:W-:Y:S08]  /*8180*/  HMMA.16816.F32.BF16 R12, R164.reuse, R140, R12 ;  /* 0x0000008ca40c723c */ /* 0x048ff0000004180c */
[C---:B------:R-:W-:Y:S01]  /*8190*/  HMMA.16816.F32.BF16 R16, R164.reuse, R142, R16 ;  /* 0x0000008ea410723c */ /* 0x040fe20000041810 */
[----:B------:R-:W3:Y:S07]  /*81a0*/  LDSM.16.M88.4 R140, [R189] ;  /* 0x00000000bd8c783b */ /* 0x000eee0000000200 */
        /* <DEDUP_REMOVED lines=9> */
[C---:B------:R-:W-:Y:S03]  /*8240*/  HMMA.16816.F32.BF16 R44, R164.reuse, R156, R44 ;  /* 0x0000009ca42c723c */ /* 0x040fe6000004182c */
[----:B--2---:R-:W-:Y:S05]  /*8250*/  ISETP.GT.AND P0, PT, R224, R3, PT ;  /* 0x00000003e000720c */ /* 0x004fea0003f04270 */
[C---:B------:R-:W-:Y:S01]  /*8260*/  HMMA.16816.F32.BF16 R48, R164.reuse, R158, R48 ;  /* 0x0000009ea430723c */ /* 0x040fe20000041830 */
[----:B------:R-:W2:Y:S07]  /*8270*/  LDSM.16.M88.4 R156, [R189+0x2000] ;  /* 0x00200000bd9c783b */ /* 0x000eae0000000200 */
[C---:B-1----:R-:W-:Y:S08]  /*8280*/  HMMA.16816.F32.BF16 R52, R164.reuse, R136, R52 ;  /* 0x00000088a434723c */ /* 0x042ff00000041834 */
[----:B------:R-:W-:Y:S01]  /*8290*/  HMMA.16816.F32.BF16 R56, R164, R138, R56 ;  /* 0x0000008aa438723c */ /* 0x000fe20000041838 */
[----:B------:R-:W1:Y:S07]  /*82a0*/  LDSM.16.M88.4 R136, [R189+0x2800] ;  /* 0x00280000bd88783b */ /* 0x000e6e0000000200 */
        /* <DEDUP_REMOVED lines=12> */
[C---:B--2---:R-:W-:Y:S08]  /*8370*/  HMMA.16816.F32.BF16 R36, R168.reuse, R156, R36 ;  /* 0x0000009ca824723c */ /* 0x044ff00000041824 */
[C---:B------:R-:W-:Y:S01]  /*8380*/  HMMA.16816.F32.BF16 R40, R168.reuse, R158, R40 ;  /* 0x0000009ea828723c */ /* 0x040fe20000041828 */
[----:B------:R-:W2:Y:S07]  /*8390*/  LDSM.16.M88.4 R156, [R188+0x5000] ;  /* 0x00500000bc9c783b */ /* 0x000eae0000000200 */
[C---:B-1----:R-:W-:Y:S08]  /*83a0*/  HMMA.16816.F32.BF16 R44, R168.reuse, R136, R44 ;  /* 0x00000088a82c723c */ /* 0x042ff0000004182c */
[C---:B------:R-:W-:Y:S01]  /*83b0*/  HMMA.16816.F32.BF16 R48, R168.reuse, R138, R48 ;  /* 0x0000008aa830723c */ /* 0x040fe20000041830 */
[----:B------:R-:W1:Y:S07]  /*83c0*/  LDSM.16.M88.4 R136, [R188+0x5800] ;  /* 0x00580000bc88783b */ /* 0x000e6e0000000200 */
        /* <DEDUP_REMOVED lines=8> */
[----:B------:R-:W5:Y:S07]  /*8450*/  LDSM.16.M88.4 R148, [R203] ;  /* 0x00000000cb94783b */ /* 0x000f6e0000000200 */
[C---:B------:R-:W-:Y:S08]  /*8460*/  HMMA.16816.F32.BF16 R20, R172.reuse, R152, R20 ;  /* 0x00000098ac14723c */ /* 0x040ff00000041814 */
[C---:B------:R-:W-:Y:S01]  /*8470*/  HMMA.16816.F32.BF16 R24, R172.reuse, R154, R24 ;  /* 0x0000009aac18723c */ /* 0x040fe20000041818 */
[----:B------:R-:W4:Y:S07]  /*8480*/  LDSM.16.M88.4 R152, [R197] ;  /* 0x00000000c598783b */ /* 0x000f2e0000000200 */
[C---:B--2---:R-:W-:Y:S08]  /*8490*/  HMMA.16816.F32.BF16 R28, R172.reuse, R156, R28 ;  /* 0x0000009cac1c723c */ /* 0x044ff0000004181c */
        /* <DEDUP_REMOVED lines=9> */
[----:B------:R-:W-:Y:S01]  /*8530*/  HMMA.16816.F32.BF16 R56, R172, R146, R56 ;  /* 0x00000092ac38723c */ /* 0x000fe20000041838 */
[----:B------:R-:W4:Y:S07]  /*8540*/  LDSM.16.M88.4 R144, [R201] ;  /* 0x00000000c990783b */ /* 0x000f2e0000000200 */
[C---:B-----5:R-:W-:Y:S08]  /*8550*/  HMMA.16816.F32.BF16 R4, R176.reuse, R148, R4 ;  /* 0x00000094b004723c */ /* 0x060ff00000041804 */
[C---:B------:R-:W-:Y:S01]  /*8560*/  HMMA.16816.F32.BF16 R8, R176.reuse, R150, R8 ;  /* 0x00000096b008723c */ /* 0x040fe20000041808 */
[----:B------:R-:W5:Y:S07]  /*8570*/  LDSM.16.M88.4 R148, [R202] ;  /* 0x00000000ca94783b */ /* 0x000f6e0000000200 */
        /* <DEDUP_REMOVED lines=16> */
[----:B------:R-:W-:Y:S01]  /*8680*/  HMMA.16816.F32.BF16 R56, R176, R150, R56 ;  /* 0x00000096b038723c */ /* 0x000fe20000041838 */
        /* <DEDUP_REMOVED lines=11> */
[C---:B------:R-:W-:Y:S08]  /*8740*/  HMMA.16816.F32.BF16 R32, R180.reuse, R142, R32 ;  /* 0x0000008eb420723c */ /* 0x040ff00000041820 */
[C---:B----4-:R-:W-:Y:S08]  /*8750*/  HMMA.16816.F32.BF16 R36, R180.reuse, R144, R36 ;  /* 0x00000090b424723c */ /* 0x050ff00000041824 */
[C---:B------:R-:W-:Y:S08]  /*8760*/  HMMA.16816.F32.BF16 R40, R180.reuse, R146, R40 ;  /* 0x00000092b428723c */ /* 0x040ff00000041828 */
[C---:B-----5:R-:W-:Y:S08]  /*8770*/  HMMA.16816.F32.BF16 R44, R180.reuse, R148, R44 ;  /* 0x00000094b42c723c */ /* 0x060ff0000004182c */
        /* <DEDUP_REMOVED lines=37> */
[----:B------:R-:W1:Y:S03]  /*89d0*/  LDSM.16.M88.4 R8, [R189+0x6000] ;  /* 0x00600000bd08783b */ /* 0x000e660000000200 */
[----:B-----5:R-:W-:Y:S04]  /*89e0*/  FMUL.FTZ R0, R13, c[0x0][0x320] ;  /* 0x0000c8000d007a20 */ /* 0x020fe80000410000 */
[C---:B------:R-:W-:Y:S01]  /*89f0*/  HMMA.16816.F32.BF16 R36, R184.reuse, R4, R36 ;  /* 0x00000004b824723c */ /* 0x040fe20000041824 */
[----:B------:R5:W1:Y:S07]  /*8a00*/  MUFU.TANH R152, R0 ;  /* 0x0000000000987308 */ /* 0x000a6e0000002400 */
[C---:B------:R-:W-:Y:S01]  /*8a10*/  HMMA.16816.F32.BF16 R40, R184.reuse, R6, R40 ;  /* 0x00000006b828723c */ /* 0x040fe20000041828 */
[----:B------:R-:W2:Y:S01]  /*8a20*/  LDSM.16.M88.4 R4, [R189+0x6800] ;  /* 0x00680000bd04783b */ /* 0x000ea20000000200 */
[----:B------:R-:W-:Y:S06]  /*8a30*/  DEPBAR.LE SB0, 0x0 ;  /* 0x000080000000791a */ /* 0x000fec0000000000 */
[----:B------:R-:W-:Y:S04]  /*8a40*/  FMUL.FTZ R2, R35, c[0x0][0x320] ;  /* 0x0000c80023027a20 */ /* 0x000fe80000410000 */
[----:B------:R3:W2:Y:S01]  /*8a50*/  MUFU.TANH R142, R2 ;  /* 0x00000002008e7308 */ /* 0x0006a20000002400 */
[----:B------:R-:W-:Y:S01]  /*8a60*/  BAR.SYNC.DEFER_BLOCKING 0x0 ;  /* 0x0000000000007b1d */ /* 0x000fe20000010000 */
[----:B-----5:R-:W-:Y:S08]  /*8a70*/  FMUL.FTZ R0, R14, c[0x0][0x320] ;  /* 0x0000c8000e007a20 */ /* 0x020ff00000410000 */
[----:B------:R5:W4:Y:S01]  /*8a80*/  MUFU.TANH R163, R0 ;  /* 0x0000000000a37308 */ /* 0x000b220000002400 */
[C---:B-1----:R-:W-:Y:S08]  /*8a90*/  HMMA.16816.F32.BF16 R44, R184.reuse, R8, R44 ;  /* 0x00000008b82c723c */ /* 0x042ff0000004182c */
[C---:B------:R-:W-:Y:S04]  /*8aa0*/  HMMA.16816.F32.BF16 R48, R184.reuse, R10, R48 ;  /* 0x0000000ab830723c */ /* 0x040fe80000041830 */
[----:B---3--:R-:W-:Y:S04]  /*8ab0*/  FMUL.FTZ R2, R43, c[0x0][0x320] ;  /* 0x0000c8002b027a20 */ /* 0x008fe80000410000 */
[C---:B--2---:R-:W-:Y:S04]  /*8ac0*/  HMMA.16816.F32.BF16 R52, R184.reuse, R4, R52 ;  /* 0x00000004b834723c */ /* 0x044fe80000041834 */
[----:B-----5:R-:W-:Y:S04]  /*8ad0*/  FMUL.FTZ R0, R15, c[0x0][0x320] ;  /* 0x0000c8000f007a20 */ /* 0x020fe80000410000 */
[----:B------:R-:W-:Y:S01]  /*8ae0*/  HMMA.16816.F32.BF16 R56, R184, R6, R56 ;  /* 0x00000006b838723c */ /* 0x000fe20000041838 */
[----:B------:R1:W2:Y:S03]  /*8af0*/  MUFU.TANH R162, R0 ;  /* 0x0000000000a27308 */ /* 0x0002a60000002400 */
[----:B-1----:R-:W-:Y:S07]  /*8b00*/  FMUL.FTZ R0, R16, c[0x0][0x320] ;  /* 0x0000c80010007a20 */ /* 0x002fee0000410000 */
        /* <DEDUP_REMOVED lines=81> */
[----:B--234-:R-:W2:Y:S01]  /*9020*/  LDL R229, [R1+0xc] ;  /* 0x00000c0001e57983 */ /* 0x01cea20000100800 */
[----:B------:R-:W-:Y:S03]  /*9030*/  MOV R219, RZ ;  /* 0x000000ff00db7202 */ /* 0x000fe60000000f00 */
[----:B------:R-:W3:Y:S04]  /*9040*/  LDL R3, [R1+0x4] ;  /* 0x0000040001037983 */ /* 0x000ee80000100800 */
[----:B------:R-:W4:Y:S04]  /*9050*/  LDL.64 R232, [R1+0x20] ;  /* 0x0000200001e87983 */ /* 0x000f280000100a00 */
[----:B------:R-:W5:Y:S04]  /*9060*/  LDL R228, [R1+0x30] ;  /* 0x0000300001e47983 */ /* 0x000f680000100800 */
[----:B------:R-:W4:Y:S04]  /*9070*/  LDL.64 R226, [R1+0x18] ;  /* 0x0000180001e27983 */ /* 0x000f280000100a00 */
[----:B------:R-:W5:Y:S01]  /*9080*/  LDL R225, [R1+0x10] ;  /* 0x0000100001e17983 */ /* 0x000f620000100800 */
[----:B--2---:R-:W-:Y:S05]  /*9090*/  IMAD R2, R224, 0x70, R229 ;  /* 0x00000070e0027824 */ /* 0x004fea00078e02e5 */
[----:B---3--:R-:W-:Y:S05]  /*90a0*/  IADD3 R2, R2, -0x70, R3 ;  /* 0xffffff9002027810 */ /* 0x008fea0007ffe003 */
[----:B------:R-:W-:Y:S04]  /*90b0*/  @P2 IMAD.HI.U32 R3, R2, c[0x0][0x2bc], RZ ;  /* 0x0000af0002032a27 */ /* 0x000fe800078e00ff */
[----:B-1----:R-:W-:Y:S01]  /*90c0*/  IMAD.MOV.U32 R0, RZ, RZ, R2 ;  /* 0x000000ffff007224 */ /* 0x002fe200078e0002 */
[----:B------:R-:W-:Y:S04]  /*90d0*/  @P2 SHF.R.U32.HI R0, RZ, c[0x0][0x2c0], R3 ;  /* 0x0000b000ff002a19 */ /* 0x000fe80000011603 */
[C---:B----4-:R-:W-:Y:S01]  /*90e0*/  @!P1 IADD3 R3, P0, R0.reuse, R232, RZ ;  /* 0x000000e800039210 */ /* 0x050fe20007f1e0ff */
[----:B------:R-:W-:Y:S03]  /*90f0*/  IMAD.MOV R4, RZ, RZ, -R0 ;  /* 0x000000ffff047224 */ /* 0x000fe600078e0a00 */
[----:B-----5:R-:W-:Y:S01]  /*9100*/  @!P1 LEA.HI.X.SX32 R0, R0, R228, 0x1, P0 ;  /* 0x000000e400009211 */ /* 0x020fe200000f0eff */
        /* <DEDUP_REMOVED lines=19> */
.L_x_1456:
[----:B------:R-:W-:-:S05]  /*9240*/  BRA.DIV ~URZ, `(.L_x_1353) ;  /* 0x0000c7927f007947 */ /* 0x000fca000b800000 */
[----:B------:R3:W4:Y:S02]  /*9250*/  SHFL.IDX PT, R2, R4, RZ, 0x181f ;  /* 0x00181fff04027589 */ /* 0x00072400000e0000 */
.L_x_1457:
[----:B------:R-:W-:Y:S01]  /*9260*/  ISETP.GE.AND P5, PT, R222, 0x1, PT ;  /* 0x00000001de00780c */ /* 0x000fe20003fa6270 */
[----:B------:R-:W-:Y:S02]  /*9270*/  IMAD.SHL.U32 R6, R238, 0x2, RZ ;  /* 0x00000002ee067824 */ /* 0x000fe400078e00ff */
[----:B------:R-:W-:Y:S10]  /*9280*/  IMAD.SHL.U32 R3, R248, 0x2, RZ ;  /* 0x00000002f8037824 */ /* 0x000ff400078e00ff */
[----:B------:R-:W-:Y:S02]  /*9290*/  @P5 ISETP.GE.AND P4, PT, R238, c[0x0][0x1d4], PT ;  /* 0x00007500ee005a0c */ /* 0x000fe40003f86270 */
[----:B----4-:R-:W-:Y:S02]  /*92a0*/  @P5 IADD3 R6, P6, R2, R6, RZ ;  /* 0x0000000602065210 */ /* 0x010fe40007fde0ff */
[----:B------:R-:W-:Y:S03]  /*92b0*/  @P5 ISETP.GE.AND P0, PT, R248, c[0x0][0x1d4], PT ;  /* 0x00007500f8005a0c */ /* 0x000fe60003f06270 */
[C---:B--2---:R-:W-:Y:S01]  /*92c0*/  @P5 IMAD.X R7, R5.reuse, 0x1, R220, P6 ;  /* 0x0000000105075824 */ /* 0x044fe200030e06dc */
[----:B------:R-:W-:Y:S05]  /*92d0*/  @P5 IADD3 R2, P6, R2, R3, RZ ;  /* 0x0000000302025210 */ /* 0x000fea0007fde0ff */
[----:B------:R-:W-:Y:S01]  /*92e0*/  @!PT LDS RZ, [RZ] ;  /* 0x00000000fffff984 */ /* 0x000fe20000000800 */
[----:B------:R-:W-:Y:S01]  /*92f0*/  @!PT LDS RZ, [RZ] ;  /* 0x00000000fffff984 */ /* 0x000fe20000000800 */
[----:B------:R-:W-:Y:S01]  /*9300*/  @!PT LDS RZ, [RZ] ;  /* 0x00000000fffff984 */ /* 0x000fe20000000800 */
[----:B------:R2:W-:Y:S01]  /*9310*/  @P5 LDGSTS.E.BYPASS.LTC128B.128 [R215+0x8100], [R6.64], !P4 ;  /* 0x0810000006d75fae */ /* 0x0005e2000e101d46 */
[----:B------:R-:W-:Y:S05]  /*9320*/  @P5 IMAD.X R3, R5, 0x1, R221, P6 ;  /* 0x0000000105035824 */ /* 0x000fea00030e06dd */
[----:B------:R2:W-:Y:S01]  /*9330*/  @P5 LDGSTS.E.BYPASS.LTC128B.128 [R215+0xb900], [R2.64], !P0 ;  /* 0x0b90000002d75fae */ /* 0x0005e2000c101d46 */
[----:B------:R-:W-:-:S05]  /*9340*/  BRA.DIV ~URZ, `(.L_x_1354) ;  /* 0x0000c7027f007947 */ /* 0x000fca000b800000 */
[----:B------:R4:W1:Y:S04]  /*9350*/  SHFL.IDX PT, R5, R0, 0x1, 0x181f ;  /* 0x00381f0000057f89 */ /* 0x00086800000e0000 */
[----:B--2---:R4:W2:Y:S02]  /*9360*/  SHFL.IDX PT, R2, R4, 0x1, 0x181f ;  /* 0x00381f0004027f89 */ /* 0x0048a400000e0000 */
.L_x_1458:
[----:B------:R-:W-:Y:S01]  /*9370*/  ISETP.GE.AND P5, PT, R222, 0x21, PT ;  /* 0x00000021de00780c */ /* 0x000fe20003fa6270 */
[----:B------:R-:W-:Y:S02]  /*9380*/  IMAD.SHL.U32 R6, R238, 0x2, RZ ;  /* 0x00000002ee067824 */ /* 0x000fe400078e00ff */
[----:B------:R-:W-:Y:S10]  /*9390*/  IMAD.SHL.U32 R3, R248, 0x2, RZ ;  /* 0x00000002f8037824 */ /* 0x000ff400078e00ff */
[----:B------:R-:W-:Y:S02]  /*93a0*/  @P5 ISETP.GE.AND P4, PT, R238, c[0x0][0x1d4], PT ;  /* 0x00007500ee005a0c */ /* 0x000fe40003f86270 */
[----:B--2---:R-:W-:Y:S02]  /*93b0*/  @P5 IADD3 R6, P6, R2, R6, RZ ;  /* 0x0000000602065210 */ /* 0x004fe40007fde0ff */
[----:B------:R-:W-:Y:S03]  /*93c0*/  @P5 ISETP.GE.AND P0, PT, R248, c[0x0][0x1d4], PT ;  /* 0x00007500f8005a0c */ /* 0x000fe60003f06270 */
[C---:B-1----:R-:W-:Y:S01]  /*93d0*/  @P5 IMAD.X R7, R5.reuse, 0x1, R220, P6 ;  /* 0x0000000105075824 */ /* 0x042fe200030e06dc */
        /* <DEDUP_REMOVED lines=8> */
[----:B------:R2:W1:Y:S02]  /*9460*/  SHFL.IDX PT, R5, R0, 0x2, 0x181f ;  /* 0x00581f0000057f89 */ /* 0x00046400000e0000 */
.L_x_1459:
[----:B------:R-:W-:-:S05]  /*9470*/  BRA.DIV ~URZ, `(.L_x_1356) ;  /* 0x0000c7127f007947 */ /* 0x000fca000b800000 */
[----:B-1----:R1:W2:Y:S02]  /*9480*/  SHFL.IDX PT, R2, R4, 0x2, 0x181f ;  /* 0x00581f0004027f89 */ /* 0x0022a400000e0000 */
.L_x_1460:
[----:B------:R-:W-:Y:S01]  /*9490*/  ISETP.GE.AND P5, PT, R222, 0x41, PT ;  /* 0x00000041de00780c */ /* 0x000fe20003fa6270 */
[----:B------:R-:W-:Y:S02]  /*94a0*/  IMAD.SHL.U32 R6, R238, 0x2, RZ ;  /* 0x00000002ee067824 */ /* 0x000fe400078e00ff */
[----:B------:R-:W-:Y:S10]  /*94b0*/  IMAD.SHL.U32 R3, R248, 0x2, RZ ;  /* 0x00000002f8037824 */ /* 0x000ff400078e00ff */
[----:B------:R-:W-:Y:S02]  /*94c0*/  @P5 ISETP.GE.AND P4, PT, R238, c[0x0][0x1d4], PT ;  /* 0x00007500ee005a0c */ /* 0x000fe40003f86270 */
[----:B--2---:R-:W-:Y:S02]  /*94d0*/  @P5 IADD3 R6, P6, R2, R6, RZ ;  /* 0x0000000602065210 */ /* 0x004fe40007fde0ff */
[----:B------:R-:W-:Y:S03]  /*94e0*/  @P5 ISETP.GE.AND P0, PT, R248, c[0x0][0x1d4], PT ;  /* 0x00007500f8005a0c */ /* 0x000fe60003f06270 */
[C---:B------:R-:W-:Y:S01]  /*94f0*/  @P5 IMAD.X R7, R5.reuse, 0x1, R220, P6 ;  /* 0x0000000105075824 */ /* 0x040fe200030e06dc */
        /* <DEDUP_REMOVED lines=8> */
[----:B--2---:R2:W1:Y:S04]  /*9580*/  SHFL.IDX PT, R6, R0, 0x3, 0x181f ;  /* 0x00781f0000067f89 */ /* 0x00446800000e0000 */
[----:B----4-:R2:W4:Y:S02]  /*9590*/  SHFL.IDX PT, R0, R4, 0x3, 0x181f ;  /* 0x00781f0004007f89 */ /* 0x01052400000e0000 */
.L_x_1461:
[----:B------:R-:W-:Y:S01]  /*95a0*/  ISETP.GE.AND P5, PT, R222, 0x61, PT ;  /* 0x00000061de00780c */ /* 0x000fe20003fa6270 */
[----:B------:R-:W-:Y:S02]  /*95b0*/  IMAD.SHL.U32 R3, R238, 0x2, RZ ;  /* 0x00000002ee037824 */ /* 0x000fe400078e00ff */
[----:B------:R-:W-:Y:S10]  /*95c0*/  IMAD.SHL.U32 R2, R248, 0x2, RZ ;  /* 0x00000002f8027824 */ /* 0x000ff400078e00ff */
[----:B------:R-:W-:Y:S02]  /*95d0*/  @P5 ISETP.GE.AND P4, PT, R238, c[0x0][0x1d4], PT ;  /* 0x00007500ee005a0c */ /* 0x000fe40003f86270 */
[----:B-1234-:R-:W-:Y:S02]  /*95e0*/  @P5 IADD3 R4, P6, R0, R3, RZ ;  /* 0x0000000300045210 */ /* 0x01efe40007fde0ff */
[----:B------:R-:W-:Y:S03]  /*95f0*/  @P5 ISETP.GE.AND P0, PT, R248, c[0x0][0x1d4], PT ;  /* 0x00007500f8005a0c */ /* 0x000fe60003f06270 */
[----:B------:R-:W-:Y:S01]  /*9600*/  @P5 IMAD.X R5, R6, 0x1, R220, P6 ;  /* 0x0000000106055824 */ /* 0x000fe200030e06dc */
[----:B------:R-:W-:Y:S05]  /*9610*/  @P5 IADD3 R2, P6, R0, R2, RZ ;  /* 0x0000000200025210 */ /* 0x000fea0007fde0ff */
[----:B------:R-:W-:Y:S01]  /*9620*/  @!PT LDS RZ, [RZ] ;  /* 0x00000000fffff984 */ /* 0x000fe20000000800 */
[----:B------:R-:W-:Y:S01]  /*9630*/  @!PT LDS RZ, [RZ] ;  /* 0x00000000fffff984 */ /* 0x000fe20000000800 */
[----:B------:R-:W-:Y:S01]  /*9640*/  @!PT LDS RZ, [RZ] ;  /* 0x00000000fffff984 */ /* 0x000fe20000000800 */
[----:B------:R1:W-:Y:S01]  /*9650*/  @P5 LDGSTS.E.BYPASS.LTC128B.128 [R215+0xb100], [R4.64], !P4 ;  /* 0x0b10000004d75fae */ /* 0x0003e2000e101d46 */
[----:B------:R-:W-:Y:S05]  /*9660*/  @P5 IMAD.X R3, R6, 0x1, R221, P6 ;  /* 0x0000000106035824 */ /* 0x000fea00030e06dd */
[----:B------:R1:W-:Y:S02]  /*9670*/  @P5 LDGSTS.E.BYPASS.LTC128B.128 [R215+0xe900], [R2.64], !P0 ;  /* 0x0e90000002d75fae */ /* 0x0003e4000c101d46 */
.L_x_1351:
[----:B--234-:R-:W-:Y:S05]  /*9680*/  BSYNC B0 ;  /* 0x0000000000007941 */ /* 0x01cfea0003800000 */
.L_x_1350:
[----:B-1----:R-:W2:Y:S04]  /*9690*/  LDL R4, [R1+0x40] ;  /* 0x0000400001047983 */ /* 0x002ea80000100800 */
[----:B------:R-:W2:Y:S04]  /*96a0*/  LDL R0, [R1+0x58] ;  /* 0x0000580001007983 */ /* 0x000ea80000100800 */
[----:B------:R-:W3:Y:S04]  /*96b0*/  LDL R5, [R1+0x44] ;  /* 0x0000440001057983 */ /* 0x000ee80000100800 */
[----:B------:R-:W4:Y:S04]  /*96c0*/  LDL R3, [R1+0x3c] ;  /* 0x00003c0001037983 */ /* 0x000f280000100800 */
[----:B------:R-:W4:Y:S04]  /*96d0*/  LDL R2, [R1+0x38] ;  /* 0x0000380001027983 */ /* 0x000f280000100800 */
[----:B------:R-:W0:Y:S01]  /*96e0*/  LDGDEPBAR ;  /* 0x00000000000079af */ /* 0x000e220000000000 */
[----:B--2---:R-:W-:Y:S05]  /*96f0*/  IADD3 R4, R0, R4, RZ ;  /* 0x0000000400047210 */ /* 0x004fea0007ffe0ff */
[----:B------:R-:W-:Y:S05]  /*9700*/  @P3 IMAD.HI.U32 R0, R4, c[0x0][0x2c8], RZ ;  /* 0x0000b20004003a27 */ /* 0x000fea00078e00ff */
[----:B------:R-:W-:Y:S01]  /*9710*/  @P3 SHF.R.U32.HI R4, RZ, c[0x0][0x2cc], R0 ;  /* 0x0000b300ff043a19 */ /* 0x000fe20000011600 */
[----:B------:R-:W-:Y:S05]  /*9720*/  IMAD R0, R224, -0x70, RZ ;  /* 0xffffff90e0007824 */ /* 0x000fea00078e02ff */
[----:B---3--:R-:W-:Y:S04]  /*9730*/  IADD3 R0, -R5, 0x1, R0 ;  /* 0x0000000105007810 */ /* 0x008fe80007ffe100 */
[----:B----4-:R-:W-:Y:S01]  /*9740*/  IADD3 R5, -R2, R0, R3 ;  /* 0x0000000002057210 */ /* 0x010fe20007ffe103 */
[----:B------:R-:W-:-:S05]  /*9750*/  BRA.DIV ~URZ, `(.L_x_1358) ;  /* 0x0000c5727f007947 */ /* 0x000fca000b800000 */
[----:B------:R1:W2:Y:S02]  /*9760*/  SHFL.IDX PT, R0, R4, RZ, 0x1c1f ;  /* 0x001c1fff04007589 */ /* 0x0002a400000e0000 */
.L_x_1462:
        /* <DEDUP_REMOVED lines=177> */
[----:B-12---:R-:W-:Y:S06]  /*a280*/  FMNMX.FTZ R4, R0, R2, !PT ;  /* 0x0000000200047209 */ /* 0x006fec0007810000 */
[----:B------:R1:W2:Y:S02]  /*a290*/  SHFL.BFLY PT, R0, R4, 0x1, 0x1f ;  /* 0x0c201f0004007f89 */ /* 0x0002a400000e0000 */
.L_x_1463:
[C---:B------:R-:W-:Y:S01]  /*a2a0*/  FSETP.NEU.FTZ.AND P0, PT, R69.reuse, -INF , PT ;  /* 0xff8000004500780b */ /* 0x040fe20003f1d000 */
[C---:B------:R-:W-:Y:S01]  /*a2b0*/  FMUL.FTZ R2, R69.reuse, c[0x0][0x2d0] ;  /* 0x0000b40045027a20 */ /* 0x040fe20000410000 */
[----:B--2---:R-:W-:Y:S01]  /*a2c0*/  FMNMX.FTZ R3, R0, R4, !PT ;  /* 0x0000000400037209 */ /* 0x004fe20007810000 */
[----:B------:R-:W-:Y:S01]  /*a2d0*/  WARPSYNC 0xffffffff ;  /* 0xffffffff00007948 */ /* 0x000fe20003800000 */
[----:B------:R-:W-:Y:S02]  /*a2e0*/  FSEL R0, R69, RZ, P0 ;  /* 0x000000ff45007208 */ /* 0x000fe40000000000 */
[----:B------:R-:W-:Y:S02]  /*a2f0*/  FSEL R2, R2, RZ, P0 ;  /* 0x000000ff02027208 */ /* 0x000fe40000000000 */
[----:B------:R-:W-:Y:S01]  /*a300*/  FSETP.NEU.FTZ.AND P0, PT, R3, -INF , PT ;  /* 0xff8000000300780b */ /* 0x000fe20003f1d000 */
[----:B------:R-:W-:Y:S02]  /*a310*/  FADD.FTZ R0, -R0, R70 ;  /* 0x0000004600007221 */ /* 0x000fe40000010100 */
[--C-:B------:R-:W-:Y:S02]  /*a320*/  FFMA.FTZ R6, R6, c[0x0][0x2d0], -R2.reuse ;  /* 0x0000b40006067a23 */ /* 0x100fe40000010802 */
[----:B------:R-:W-:Y:S02]  /*a330*/  FMUL.FTZ R0, R0, c[0x0][0x2d0] ;  /* 0x0000b40000007a20 */ /* 0x000fe40000410000 */
[--C-:B-1----:R-:W-:Y:S02]  /*a340*/  FFMA.FTZ R4, R37, c[0x0][0x2d0], -R2.reuse ;  /* 0x0000b40025047a23 */ /* 0x102fe40000010802 */
        /* <DEDUP_REMOVED lines=27> */
[--C-:B------:R-:W-:Y:S02]  /*a500*/  FFMA.FTZ R241, R13, c[0x0][0x2d0], -R2.reuse ;  /* 0x0000b4000df17a23 */ /* 0x100fe40000010802 */
[--C-:B------:R-:W-:Y:S01]  /*a510*/  FFMA.FTZ R244, R12, c[0x0][0x2d0], -R2.reuse ;  /* 0x0000b4000cf47a23 */ /* 0x100fe20000010802 */
[----:B------:R-:W-:Y:S01]  /*a520*/  MUFU.EX2 R13, R36 ;  /* 0x00000024000d7308 */ /* 0x000fe20000000800 */
[----:B------:R-:W-:Y:S02]  /*a530*/  FFMA.FTZ R245, R11, c[0x0][0x2d0], -R2 ;  /* 0x0000b4000bf57a23 */ /* 0x000fe40000010802 */
[C---:B------:R-:W-:Y:S02]  /*a540*/  FFMA.FTZ R2, R0.reuse, R230, R6 ;  /* 0x000000e600027223 */ /* 0x040fe40000010006 */
[----:B------:R-:W-:Y:S02]  /*a550*/  FMUL.FTZ R20, R0, R108 ;  /* 0x0000006c00147220 */ /* 0x000fe40000410000 */
[----:B------:R-:W-:Y:S01]  /*a560*/  FADD.FTZ R11, R4, R2 ;  /* 0x00000002040b7221 */ /* 0x000fe20000010000 */
[C---:B------:R-:W-:Y:S01]  /*a570*/  FSEL R2, R3.reuse, RZ, P0 ;  /* 0x000000ff03027208 */ /* 0x040fe20000000000 */
[----:B------:R-:W-:Y:S01]  /*a580*/  FMUL.FTZ R4, R3, c[0x0][0x2d0] ;  /* 0x0000b40003047a20 */ /* 0x000fe20000410000 */
[----:B------:R-:W1:Y:S01]  /*a590*/  MUFU.EX2 R12, R35 ;  /* 0x00000023000c7308 */ /* 0x000e620000000800 */
[----:B------:R-:W-:Y:S02]  /*a5a0*/  FMUL.FTZ R16, R0, R112 ;  /* 0x0000007000107220 */ /* 0x000fe40000410000 */
[----:B------:R-:W-:Y:S01]  /*a5b0*/  FADD.FTZ R2, -R2, R71 ;  /* 0x0000004702027221 */ /* 0x000fe20000010100 */
[----:B------:R-:W-:Y:S01]  /*a5c0*/  FSEL R4, R4, RZ, P0 ;  /* 0x000000ff04047208 */ /* 0x000fe20000000000 */
[----:B------:R-:W-:Y:S02]  /*a5d0*/  FMUL.FTZ R17, R0, R113 ;  /* 0x0000007100117220 */ /* 0x000fe40000410000 */
[----:B------:R-:W-:Y:S02]  /*a5e0*/  FMUL.FTZ R2, R2, c[0x0][0x2d0] ;  /* 0x0000b40002027a20 */ /* 0x000fe40000410000 */
[--C-:B------:R-:W-:Y:S01]  /*a5f0*/  FFMA.FTZ R70, R58, c[0x0][0x2d0], -R4.reuse ;  /* 0x0000b4003a467a23 */ /* 0x100fe20000010804 */
[----:B------:R-:W-:Y:S01]  /*a600*/  MUFU.EX2 R71, R146 ;  /* 0x0000009200477308 */ /* 0x000fe20000000800 */
[--C-:B------:R-:W-:Y:S02]  /*a610*/  FFMA.FTZ R142, R57, c[0x0][0x2d0], -R4.reuse ;  /* 0x0000b400398e7a23 */ /* 0x100fe40000010804 */
[----:B------:R-:W-:Y:S02]  /*a620*/  FMUL.FTZ R57, R0, R73 ;  /* 0x0000004900397220 */ /* 0x000fe40000410000 */
[--C-:B------:R-:W-:Y:S02]  /*a630*/  FFMA.FTZ R141, R56, c[0x0][0x2d0], -R4.reuse ;  /* 0x0000b400388d7a23 */ /* 0x100fe40000010804 */
[----:B------:R-:W-:Y:S02]  /*a640*/  FMUL.FTZ R56, R0, R72 ;  /* 0x0000004800387220 */ /* 0x000fe40000410000 */
[--C-:B------:R-:W-:Y:S01]  /*a650*/  FFMA.FTZ R6, R68, c[0x0][0x2d0], -R4.reuse ;  /* 0x0000b40044067a23 */ /* 0x100fe20000010804 */
[----:B------:R-:W2:Y:S01]  /*a660*/  MUFU.EX2 R2, R2 ;  /* 0x0000000200027308 */ /* 0x000ea20000000800 */
[--C-:B------:R-:W-:Y:S02]  /*a670*/  FFMA.FTZ R68, R59, c[0x0][0x2d0], -R4.reuse ;  /* 0x0000b4003b447a23 */ /* 0x100fe40000010804 */
[--C-:B------:R-:W-:Y:S01]  /*a680*/  FFMA.FTZ R5, R5, c[0x0][0x2d0], -R4.reuse ;  /* 0x0000b40005057a23 */ /* 0x100fe20000010804 */
[----:B-1----:R-:W-:Y:S01]  /*a690*/  F2FP.BF16.PACK_AB R138, R12, R13 ;  /* 0x0000000d0c8a723e */ /* 0x002fe200000010ff */
        /* <DEDUP_REMOVED lines=12> */
[C---:B--2---:R-:W-:Y:S02]  /*a760*/  FMUL.FTZ R58, R2.reuse, R74 ;  /* 0x0000004a023a7220 */ /* 0x044fe40000410000 */
[C---:B------:R-:W-:Y:S02]  /*a770*/  FMUL.FTZ R59, R2.reuse, R75 ;  /* 0x0000004b023b7220 */ /* 0x040fe40000410000 */
[----:B------:R-:W1:Y:S01]  /*a780*/  LDSM.16.MT88.4 R72, [R191] ;  /* 0x00000000bf48783b */ /* 0x000e620000004200 */
[----:B------:R-:W-:Y:S01]  /*a790*/  FMUL.FTZ R31, R2, R103 ;  /* 0x00000067021f7220 */ /* 0x000fe20000410000 */
        /* <DEDUP_REMOVED lines=15> */
[----:B--2---:R-:W-:Y:S01]  /*a890*/  F2FP.BF16.PACK_AB R137, R6, R7 ;  /* 0x000000070689723e */ /* 0x004fe200000010ff */
[----:B------:R-:W-:Y:S02]  /*a8a0*/  FADD.FTZ R4, R13, R11 ;  /* 0x0000000b0d047221 */ /* 0x000fe40000010000 */
[C---:B------:R-:W-:Y:S02]  /*a8b0*/  FFMA.FTZ R5, R2.reuse, R247, R7 ;  /* 0x000000f702057223 */ /* 0x040fe40000010007 */
[----:B------:R-:W-:Y:S01]  /*a8c0*/  FMUL.FTZ R7, R2, R127 ;  /* 0x0000007f02077220 */ /* 0x000fe20000410000 */
[----:B------:R-:W-:Y:S01]  /*a8d0*/  MUFU.EX2 R250, R149 ;  /* 0x0000009500fa7308 */ /* 0x000fe20000000800 */
[----:B------:R-:W-:Y:S02]  /*a8e0*/  FADD.FTZ R247, R6, R5 ;  /* 0x0000000506f77221 */ /* 0x000fe40000010000 */
[----:B------:R-:W-:Y:S01]  /*a8f0*/  FMUL.FTZ R5, R0, R125 ;  /* 0x0000007d00057220 */ /* 0x000fe20000410000 */
[----:B---3--:R-:W-:Y:S01]  /*a900*/  F2FP.BF16.PACK_AB R139, R108, R103 ;  /* 0x000000676c8b723e */ /* 0x008fe200000010ff */
[----:B------:R-:W-:Y:S02]  /*a910*/  FMUL.FTZ R6, R2, R126 ;  /* 0x0000007e02067220 */ /* 0x000fe40000410000 */
[----:B------:R-:W-:Y:S02]  /*a920*/  FADD.FTZ R140, R12, R4 ;  /* 0x000000040c8c7221 */ /* 0x000fe40000010000 */
[C---:B------:R-:W-:Y:S01]  /*a930*/  FMUL.FTZ R4, R0.reuse, R124 ;  /* 0x0000007c00047220 */ /* 0x040fe20000410000 */
[----:B------:R-:W-:Y:S01]  /*a940*/  MUFU.EX2 R249, R151 ;  /* 0x0000009700f97308 */ /* 0x000fe20000000800 */
[C---:B------:R-:W-:Y:S02]  /*a950*/  FMUL.FTZ R8, R0.reuse, R120 ;  /* 0x0000007800087220 */ /* 0x040fe40000410000 */
[----:B------:R-:W-:Y:S02]  /*a960*/  FMUL.FTZ R9, R0, R121 ;  /* 0x0000007900097220 */ /* 0x000fe40000410000 */
[C---:B------:R-:W-:Y:S01]  /*a970*/  FMUL.FTZ R10, R2.reuse, R122 ;  /* 0x0000007a020a7220 */ /* 0x040fe20000410000 */
[C---:B-1----:R-:W-:Y:S04]  /*a980*/  HMMA.16816.F32.BF16 R4, R136.reuse, R72, R4 ;  /* 0x000000488804723c */ /* 0x042fe80000041804 */
[----:B------:R-:W1:Y:S01]  /*a990*/  MUFU.EX2 R68, R148 ;  /* 0x0000009400447308 */ /* 0x000e620000000800 */
[C---:B------:R-:W-:Y:S02]  /*a9a0*/  FMUL.FTZ R11, R2.reuse, R123 ;  /* 0x0000007b020b7220 */ /* 0x040fe40000410000 */
[----:B------:R-:W-:Y:S01]  /*a9b0*/  LDSM.16.MT88.4 R120, [R191+0x3000] ;  /* 0x00300000bf78783b */ /* 0x000fe20000004200 */
[----:B------:R-:W-:Y:S04]  /*a9c0*/  FMUL.FTZ R18, R2, R114 ;  /* 0x0000007202127220 */ /* 0x000fe80000410000 */
[C---:B------:R-:W-:Y:S02]  /*a9d0*/  HMMA.16816.F32.BF16 R8, R136.reuse, R74, R8 ;  /* 0x0000004a8808723c */ /* 0x040fe40000041808 */
[----:B------:R-:W-:Y:S01]  /*a9e0*/  MUFU.EX2 R70, R145 ;  /* 0x0000009100467308 */ /* 0x000fe20000000800 */
[----:B------:R-:W2:Y:S01]  /*a9f0*/  LDSM.16.MT88.4 R72, [R193] ;  /* 0x00000000c148783b */ /* 0x000ea20000004200 */
[C---:B------:R-:W-:Y:S02]  /*aa00*/  FMUL.FTZ R12, R0.reuse, R116 ;  /* 0x00000074000c7220 */ /* 0x040fe40000410000 */
[----:B------:R-:W-:Y:S02]  /*aa10*/  FMUL.FTZ R13, R0, R117 ;  /* 0x00000075000d7220 */ /* 0x000fe40000410000 */
[C---:B------:R-:W-:Y:S04]  /*aa20*/  FMUL.FTZ R14, R2.reuse, R118 ;  /* 0x00000076020e7220 */ /* 0x040fe80000410000 */
[C---:B------:R-:W-:Y:S01]  /*aa30*/  FMUL.FTZ R15, R2.reuse, R119 ;  /* 0x00000077020f7220 */ /* 0x040fe20000410000 */
[----:B------:R-:W-:Y:S01]  /*aa40*/  MUFU.EX2 R151, R216 ;  /* 0x000000d800977308 */ /* 0x000fe20000000800 */
[----:B------:R-:W-:Y:S02]  /*aa50*/  FMUL.FTZ R19, R2, R115 ;  /* 0x0000007302137220 */ /* 0x000fe40000410000 */
[----:B------:R-:W-:Y:S01]  /*aa60*/  LDSM.16.MT88.4 R112, [R193+0x3000] ;  /* 0x00300000c170783b */ /* 0x000fe20000004200 */
[C---:B------:R-:W-:Y:S02]  /*aa70*/  FMUL.FTZ R24, R0.reuse, R104 ;  /* 0x0000006800187220 */ /* 0x040fe40000410000 */
[----:B------:R-:W-:Y:S02]  /*aa80*/  FMUL.FTZ R25, R0, R105 ;  /* 0x0000006900197220 */ /* 0x000fe40000410000 */
[C---:B------:R-:W-:Y:S02]  /*aa90*/  FMUL.FTZ R26, R2.reuse, R106 ;  /* 0x0000006a021a7220 */ /* 0x040fe40000410000 */
[----:B------:R-:W-:Y:S01]  /*aaa0*/  FMUL.FTZ R27, R2, R107 ;  /* 0x0000006b021b7220 */ /* 0x000fe20000410000 */
[----:B------:R-:W-:Y:S01]  /*aab0*/  MUFU.EX2 R150, R217 ;  /* 0x000000d900967308 */ /* 0x000fe20000000800 */
[----:B------:R-:W-:Y:S01]  /*aac0*/  LDSM.16.MT88.4 R104, [R192+0x3000] ;  /* 0x00300000c068783b */ /* 0x000fe20000004200 */
[C---:B------:R-:W-:Y:S02]  /*aad0*/  FMUL.FTZ R32, R0.reuse, R96 ;  /* 0x0000006000207220 */ /* 0x040fe40000410000 */
[----:B------:R-:W-:Y:S02]  /*aae0*/  FMUL.FTZ R33, R0, R97 ;  /* 0x0000006100217220 */ /* 0x000fe40000410000 */
[C---:B------:R-:W-:Y:S02]  /*aaf0*/  FMUL.FTZ R34, R2.reuse, R98 ;  /* 0x0000006202227220 */ /* 0x040fe40000410000 */
[----:B------:R-:W-:Y:S02]  /*ab00*/  FMUL.FTZ R35, R2, R99 ;  /* 0x0000006302237220 */ /* 0x000fe40000410000 */
[----:B------:R-:W-:Y:S01]  /*ab10*/  LDSM.16.MT88.4 R96, [R193+0x6000] ;  /* 0x00600000c160783b */ /* 0x000fe20000004200 */
[C---:B------:R-:W-:Y:S01]  /*ab20*/  FMUL.FTZ R36, R0.reuse, R92 ;  /* 0x0000005c00247220 */ /* 0x040fe20000410000 */
[----:B------:R3:W-:Y:S01]  /*ab30*/  MUFU.EX2 R149, R218 ;  /* 0x000000da00957308 */ /* 0x0007e20000000800 */
[----:B------:R-:W-:Y:S02]  /*ab40*/  FMUL.FTZ R37, R0, R93 ;  /* 0x0000005d00257220 */ /* 0x000fe40000410000 */
[C---:B------:R-:W-:Y:S02]  /*ab50*/  FMUL.FTZ R38, R2.reuse, R94 ;  /* 0x0000005e02267220 */ /* 0x040fe40000410000 */
[----:B------:R-:W-:Y:S01]  /*ab60*/  FMUL.FTZ R39, R2, R95 ;  /* 0x0000005f02277220 */ /* 0x000fe20000410000 */
[C---:B--2---:R-:W-:Y:S01]  /*ab70*/  HMMA.16816.F32.BF16 R12, R136.reuse, R72, R12 ;  /* 0x00000048880c723c */ /* 0x044fe2000004180c */
[----:B------:R-:W-:Y:S02]  /*ab80*/  LDSM.16.MT88.4 R92, [R193+0x2000] ;  /* 0x00200000c15c783b */ /* 0x000fe40000004200 */
[C---:B------:R-:W-:Y:S01]  /*ab90*/  FMUL.FTZ R40, R0.reuse, R88 ;  /* 0x0000005800287220 */ /* 0x040fe20000410000 */
[----:B------:R-:W-:Y:S01]  /*aba0*/  MUFU.EX2 R148, R225 ;  /* 0x000000e100947308 */ /* 0x000fe20000000800 */
[----:B------:R-:W-:Y:S02]  /*abb0*/  FMUL.FTZ R41, R0, R89 ;  /* 0x0000005900297220 */ /* 0x000fe40000410000 */
[----:B------:R-:W-:Y:S01]  /*abc0*/  FMUL.FTZ R42, R2, R90 ;  /* 0x0000005a022a7220 */ /* 0x000fe20000410000 */
[C---:B------:R-:W-:Y:S01]  /*abd0*/  HMMA.16816.F32.BF16 R16, R136.reuse, R74, R16 ;  /* 0x0000004a8810723c */ /* 0x040fe20000041810 */
[----:B------:R-:W2:Y:S03]  /*abe0*/  LDSM.16.MT88.4 R72, [R192] ;  /* 0x00000000c048783b */ /* 0x000ea60000004200 */
[----:B------:R-:W-:Y:S02]  /*abf0*/  FMUL.FTZ R21, R0, R109 ;  /* 0x0000006d00157220 */ /* 0x000fe40000410000 */
[C---:B------:R-:W-:Y:S01]  /*ac00*/  FMUL.FTZ R22, R2.reuse, R110 ;  /* 0x0000006e02167220 */ /* 0x040fe20000410000 */
[----:B------:R-:W-:Y:S01]  /*ac10*/  MUFU.EX2 R143, R143 ;  /* 0x0000008f008f7308 */ /* 0x000fe20000000800 */
[----:B------:R-:W-:Y:S01]  /*ac20*/  FMUL.FTZ R23, R2, R111 ;  /* 0x0000006f02177220 */ /* 0x000fe20000410000 */
[----:B---3--:R-:W-:Y:S03]  /*ac30*/  IADD3 R218, R224, -0x1, RZ ;  /* 0xffffffffe0da7810 */ /* 0x008fe60007ffe0ff */
[----:B------:R-:W-:Y:S02]  /*ac40*/  FMUL.FTZ R43, R2, R91 ;  /* 0x0000005b022b7220 */ /* 0x000fe40000410000 */
[----:B------:R-:W-:Y:S01]  /*ac50*/  LDSM.16.MT88.4 R88, [R193+0x1800] ;  /* 0x00180000c158783b */ /* 0x000fe20000004200 */
[C---:B------:R-:W-:Y:S02]  /*ac60*/  FMUL.FTZ R44, R0.reuse, R84 ;  /* 0x00000054002c7220 */ /* 0x040fe40000410000 */
[----:B------:R-:W-:Y:S01]  /*ac70*/  FMUL.FTZ R45, R0, R85 ;  /* 0x00000055002d7220 */ /* 0x000fe20000410000 */
[----:B------:R-:W-:Y:S01]  /*ac80*/  MUFU.EX2 R252, R144 ;  /* 0x0000009000fc7308 */ /* 0x000fe20000000800 */
[C---:B------:R-:W-:Y:S02]  /*ac90*/  FMUL.FTZ R46, R2.reuse, R86 ;  /* 0x00000056022e7220 */ /* 0x040fe40000410000 */
[----:B------:R-:W-:Y:S02]  /*aca0*/  FMUL.FTZ R47, R2, R87 ;  /* 0x00000057022f7220 */ /* 0x000fe40000410000 */
[----:B------:R-:W-:Y:S01]  /*acb0*/  LDSM.16.MT88.4 R84, [R192+0x1000] ;  /* 0x00100000c054783b */ /* 0x000fe20000004200 */
[C---:B------:R-:W-:Y:S02]  /*acc0*/  FMUL.FTZ R48, R0.reuse, R80 ;  /* 0x0000005000307220 */ /* 0x040fe40000410000 */
[----:B------:R-:W-:Y:S02]  /*acd0*/  FMUL.FTZ R49, R0, R81 ;  /* 0x0000005100317220 */ /* 0x000fe40000410000 */
        /* <DEDUP_REMOVED lines=9> */
[C---:B--2---:R-:W-:Y:S01]  /*ad70*/  HMMA.16816.F32.BF16 R20, R136.reuse, R72, R20 ;  /* 0x000000488814723c */ /* 0x044fe20000041814 */
[----:B------:R-:W-:Y:S02]  /*ad80*/  LDSM.16.MT88.4 R76, [R191+0x800] ;  /* 0x00080000bf4c783b */ /* 0x000fe40000004200 */
[C---:B------:R-:W-:Y:S02]  /*ad90*/  FMUL.FTZ R28, R0.reuse, R100 ;  /* 0x00000064001c7220 */ /* 0x040fe40000410000 */
[----:B------:R-:W-:Y:S02]  /*ada0*/  FMUL.FTZ R29, R0, R101 ;  /* 0x00000065001d7220 */ /* 0x000fe40000410000 */
[C---:B------:R-:W-:Y:S01]  /*adb0*/  FMUL.FTZ R30, R2.reuse, R102 ;  /* 0x00000066021e7220 */ /* 0x040fe20000410000 */
[C---:B------:R-:W-:Y:S01]  /*adc0*/  HMMA.16816.F32.BF16 R24, R136.reuse, R74, R24 ;  /* 0x0000004a8818723c */ /* 0x040fe20000041818 */
[----:B------:R-:W2:Y:S01]  /*add0*/  LDSM.16.MT88.4 R72, [R196] ;  /* 0x00000000c448783b */ /* 0x000ea20000004200 */
[----:B------:R-:W-:Y:S02]  /*ade0*/  MUFU.EX2 R102, R142 ;  /* 0x0000008e00667308 */ /* 0x000fe40000000800 */
[C---:B------:R-:W-:Y:S02]  /*adf0*/  FMUL.FTZ R62, R2.reuse, R62 ;  /* 0x0000003e023e7220 */ /* 0x040fe40000410000 */
[C---:B------:R-:W-:Y:S02]  /*ae00*/  FMUL.FTZ R63, R2.reuse, R63 ;  /* 0x0000003f023f7220 */ /* 0x040fe40000410000 */
[C---:B------:R-:W-:Y:S04]  /*ae10*/  FMUL.FTZ R66, R2.reuse, R66 ;  /* 0x0000004202427220 */ /* 0x040fe80000410000 */
[----:B------:R-:W-:Y:S01]  /*ae20*/  FMUL.FTZ R67, R2, R67 ;  /* 0x0000004302437220 */ /* 0x000fe20000410000 */
[----:B------:R-:W-:Y:S01]  /*ae30*/  MUFU.EX2 R101, R141 ;  /* 0x0000008d00657308 */ /* 0x000fe20000000800 */
[C---:B------:R-:W-:Y:S02]  /*ae40*/  FMUL.FTZ R60, R0.reuse, R60 ;  /* 0x0000003c003c7220 */ /* 0x040fe40000410000 */
[C---:B------:R-:W-:Y:S02]  /*ae50*/  FMUL.FTZ R61, R0.reuse, R61 ;  /* 0x0000003d003d7220 */ /* 0x040fe40000410000 */
[C---:B------:R-:W-:Y:S02]  /*ae60*/  FMUL.FTZ R64, R0.reuse, R64 ;  /* 0x0000004000407220 */ /* 0x040fe40000410000 */
[----:B------:R-:W-:Y:S02]  /*ae70*/  FMUL.FTZ R65, R0, R65 ;  /* 0x0000004100417220 */ /* 0x000fe40000410000 */
[----:B-1----:R-:W-:Y:S01]  /*ae80*/  FADD.FTZ R0, R68, R140 ;  /* 0x0000008c44007221 */ /* 0x002fe20000010000 */
[----:B------:R-:W1:Y:S10]  /*ae90*/  MUFU.EX2 R2, R147 ;  /* 0x0000009300027308 */ /* 0x000e740000000800 */
[----:B------:R-:W-:Y:S01]  /*aea0*/  MUFU.EX2 R100, R242 ;  /* 0x000000f200647308 */ /* 0x000fe20000000800 */
[C---:B--2---:R-:W-:Y:S09]  /*aeb0*/  HMMA.16816.F32.BF16 R28, R136.reuse, R72, R28 ;  /* 0x00000048881c723c */ /* 0x044ff2000004181c */
[----:B------:R-:W-:Y:S03]  /*aec0*/  MUFU.EX2 R147, R230 ;  /* 0x000000e600937308 */ /* 0x000fe60000000800 */
[----:B-1----:R-:W-:Y:S01]  /*aed0*/  FADD.FTZ R0, R2, R0 ;  /* 0x0000000002007221 */ /* 0x002fe20000010000 */
[C---:B------:R-:W-:Y:S01]  /*aee0*/  HMMA.16816.F32.BF16 R32, R136.reuse, R74, R32 ;  /* 0x0000004a8820723c */ /* 0x040fe20000041820 */
[----:B------:R-:W1:Y:S02]  /*aef0*/  LDSM.16.MT88.4 R72, [R191+0x3800] ;  /* 0x00380000bf48783b */ /* 0x000e640000004200 */
[----:B------:R-:W-:Y:S03]  /*af00*/  FADD.FTZ R0, R71, R0 ;  /* 0x0000000047007221 */ /* 0x000fe60000010000 */
[----:B------:R-:W-:Y:S01]  /*af10*/  MUFU.EX2 R144, R235 ;  /* 0x000000eb00907308 */ /* 0x000fe20000000800 */
[----:B------:R-:W-:Y:S09]  /*af20*/  FADD.FTZ R0, R70, R0 ;  /* 0x0000000046007221 */ /* 0x000ff20000010000 */
[----:B------:R-:W-:Y:S10]  /*af30*/  MUFU.EX2 R142, R240 ;  /* 0x000000f0008e7308 */ /* 0x000ff40000000800 */
[----:B------:R-:W-:Y:S10]  /*af40*/  MUFU.EX2 R141, R243 ;  /* 0x000000f3008d7308 */ /* 0x000ff40000000800 */
[----:B------:R-:W2:Y:S01]  /*af50*/  MUFU.EX2 R140, R246 ;  /* 0x000000f6008c7308 */ /* 0x000ea20000000800 */
        /* <DEDUP_REMOVED lines=12> */
[----:B------:R-:W1:Y:S03]  /*b020*/  MUFU.EX2 R68, R156 ;  /* 0x0000009c00447308 */ /* 0x000e660000000800 */
[----:B------:R-:W-:Y:S03]  /*b030*/  F2FP.BF16.PACK_AB R73, R101, R102 ;  /* 0x000000666549723e */ /* 0x000fe600000010ff */
[----:B------:R-:W-:Y:S02]  /*b040*/  F2FP.BF16.PACK_AB R74, R70, R71 ;  /* 0x00000047464a723e */ /* 0x000fe400000010ff */
[----:B------:R-:W-:Y:S02]  /*b050*/  F2FP.BF16.PACK_AB R75, R252, R143 ;  /* 0x0000008ffc4b723e */ /* 0x000fe400000010ff */
[----:B------:R-:W3:Y:S01]  /*b060*/  MUFU.EX2 R2, R155 ;  /* 0x0000009b00027308 */ /* 0x000ee20000000800 */
[----:B--2---:R-:W-:Y:S04]  /*b070*/  F2FP.BF16.PACK_AB R139, R140, R141 ;  /* 0x0000008d8c8b723e */ /* 0x004fe800000010ff */
[C---:B------:R-:W-:Y:S05]  /*b080*/  HMMA.16816.F32.BF16 R4, R72.reuse, R76, R4 ;  /* 0x0000004c4804723c */ /* 0x040fea0000041804 */
[----:B------:R-:W2:Y:S03]  /*b090*/  MUFU.EX2 R71, R154 ;  /* 0x0000009a00477308 */ /* 0x000ea60000000800 */
[C---:B------:R-:W-:Y:S01]  /*b0a0*/  HMMA.16816.F32.BF16 R8, R72.reuse, R78, R8 ;  /* 0x0000004e4808723c */ /* 0x040fe20000041808 */
[----:B------:R-:W4:Y:S03]  /*b0b0*/  LDSM.16.MT88.4 R76, [R192+0x800] ;  /* 0x00080000c04c783b */ /* 0x000f260000004200 */
[----:B-1----:R-:W-:Y:S03]  /*b0c0*/  FADD.FTZ R0, R68, R0 ;  /* 0x0000000044007221 */ /* 0x002fe60000010000 */
[----:B------:R-:W1:Y:S01]  /*b0d0*/  MUFU.EX2 R70, R153 ;  /* 0x0000009900467308 */ /* 0x000e620000000800 */
[C---:B------:R-:W-:Y:S04]  /*b0e0*/  HMMA.16816.F32.BF16 R12, R72.reuse, R80, R12 ;  /* 0x00000050480c723c */ /* 0x040fe8000004180c */
[----:B---3--:R-:W-:Y:S04]  /*b0f0*/  FADD.FTZ R0, R2, R0 ;  /* 0x0000000002007221 */ /* 0x008fe80000010000 */
[C---:B------:R-:W-:Y:S01]  /*b100*/  HMMA.16816.F32.BF16 R16, R72.reuse, R82, R16 ;  /* 0x000000524810723c */ /* 0x040fe20000041810 */
[----:B------:R-:W3:Y:S01]  /*b110*/  LDSM.16.MT88.4 R80, [R194+0x800] ;  /* 0x00080000c250783b */ /* 0x000ee20000004200 */
[----:B------:R-:W5:Y:S02]  /*b120*/  MUFU.EX2 R156, R152 ;  /* 0x00000098009c7308 */ /* 0x000f640000000800 */
[----:B--2---:R-:W-:Y:S08]  /*b130*/  FADD.FTZ R0, R71, R0 ;  /* 0x0000000047007221 */ /* 0x004ff00000010000 */
[----:B------:R-:W-:Y:S01]  /*b140*/  MUFU.EX2 R155, R158 ;  /* 0x0000009e009b7308 */ /* 0x000fe20000000800 */
[----:B-1----:R-:W-:Y:S09]  /*b150*/  FADD.FTZ R0, R70, R0 ;  /* 0x0000000046007221 */ /* 0x002ff20000010000 */
[----:B------:R-:W-:Y:S01]  /*b160*/  MUFU.EX2 R154, R157 ;  /* 0x0000009d009a7308 */ /* 0x000fe20000000800 */
[C---:B----4-:R-:W-:Y:S09]  /*b170*/  HMMA.16816.F32.BF16 R20, R72.reuse, R76, R20 ;  /* 0x0000004c4814723c */ /* 0x050ff20000041814 */
[----:B------:R-:W-:Y:S01]  /*b180*/  MUFU.EX2 R153, R159 ;  /* 0x0000009f00997308 */ /* 0x000fe20000000800 */
[C---:B------:R-:W-:Y:S01]  /*b190*/  HMMA.16816.F32.BF16 R24, R72.reuse, R78, R24 ;  /* 0x0000004e4818723c */ /* 0x040fe20000041818 */
[----:B------:R-:W1:Y:S07]  /*b1a0*/  LDSM.16.MT88.4 R76, [R191+0x4000] ;  /* 0x00400000bf4c783b */ /* 0x000e6e0000004200 */
[C---:B---3--:R-:W-:Y:S01]  /*b1b0*/  HMMA.16816.F32.BF16 R28, R72.reuse, R80, R28 ;  /* 0x00000050481c723c */ /* 0x048fe2000004181c */
[----:B------:R-:W-:Y:S07]  /*b1c0*/  MUFU.EX2 R152, R160 ;  /* 0x000000a000987308 */ /* 0x000fee0000000800 */
        /* <DEDUP_REMOVED lines=15> */
[----:B------:R-:W-:Y:S01]  /*b2c0*/  F2FP.BF16.PACK_AB R74, R70, R71 ;  /* 0x00000047464a723e */ /* 0x000fe200000010ff */
[----:B------:R-:W3:Y:S02]  /*b2d0*/  MUFU.EX2 R68, R214 ;  /* 0x000000d600447308 */ /* 0x000ee40000000800 */
[----:B------:R-:W-:Y:S02]  /*b2e0*/  F2FP.BF16.PACK_AB R73, R250, R251 ;  /* 0x000000fbfa49723e */ /* 0x000fe400000010ff */
[----:B-----5:R-:W-:Y:S06]  /*b2f0*/  F2FP.BF16.PACK_AB R75, R156, R249 ;  /* 0x000000f99c4b723e */ /* 0x020fec00000010ff */
[----:B------:R-:W4:Y:S01]  /*b300*/  MUFU.EX2 R2, R163 ;  /* 0x000000a300027308 */ /* 0x000f220000000800 */
[C---:B-1----:R-:W-:Y:S09]  /*b310*/  HMMA.16816.F32.BF16 R4, R72.reuse, R76, R4 ;  /* 0x0000004c4804723c */ /* 0x042ff20000041804 */
[----:B------:R-:W1:Y:S01]  /*b320*/  MUFU.EX2 R71, R162 ;  /* 0x000000a200477308 */ /* 0x000e620000000800 */
[C---:B------:R-:W-:Y:S01]  /*b330*/  HMMA.16816.F32.BF16 R8, R72.reuse, R78, R8 ;  /* 0x0000004e4808723c */ /* 0x040fe20000041808 */
[----:B------:R-:W5:Y:S02]  /*b340*/  LDSM.16.MT88.4 R76, [R194+0x1000] ;  /* 0x00100000c24c783b */ /* 0x000f640000004200 */
[----:B---3--:R-:W-:Y:S01]  /*b350*/  FADD.FTZ R0, R68, R0 ;  /* 0x0000000044007221 */ /* 0x008fe20000010000 */
[----:B------:R-:W-:Y:S05]  /*b360*/  MOV R214, R143 ;  /* 0x0000008f00d67202 */ /* 0x000fea0000000f00 */
[----:B------:R-:W3:Y:S01]  /*b370*/  MUFU.EX2 R70, R161 ;  /* 0x000000a100467308 */ /* 0x000ee20000000800 */
[C---:B--2---:R-:W-:Y:S03]  /*b380*/  HMMA.16816.F32.BF16 R12, R72.reuse, R80, R12 ;  /* 0x00000050480c723c */ /* 0x044fe6000004180c */
[----:B----4-:R-:W-:Y:S05]  /*b390*/  FADD.FTZ R0, R2, R0 ;  /* 0x0000000002007221 */ /* 0x010fea0000010000 */
[C---:B------:R-:W-:Y:S01]  /*b3a0*/  HMMA.16816.F32.BF16 R16, R72.reuse, R82, R16 ;  /* 0x000000524810723c */ /* 0x040fe20000041810 */
[----:B------:R-:W2:Y:S01]  /*b3b0*/  LDSM.16.MT88.4 R80, [R191+0x4800] ;  /* 0x00480000bf50783b */ /* 0x000ea20000004200 */
[----:B------:R-:W4:Y:S02]  /*b3c0*/  MUFU.EX2 R143, R239 ;  /* 0x000000ef008f7308 */ /* 0x000f240000000800 */
[----:B-1----:R-:W-:Y:S04]  /*b3d0*/  FADD.FTZ R0, R71, R0 ;  /* 0x0000000047007221 */ /* 0x002fe80000010000 */
[C---:B------:R-:W-:Y:S04]  /*b3e0*/  HMMA.16816.F32.BF16 R20, R72.reuse, R84, R20 ;  /* 0x000000544814723c */ /* 0x040fe80000041814 */
[----:B---3--:R-:W-:Y:S04]  /*b3f0*/  FADD.FTZ R0, R70, R0 ;  /* 0x0000000046007221 */ /* 0x008fe80000010000 */
[C---:B------:R-:W-:Y:S01]  /*b400*/  HMMA.16816.F32.BF16 R24, R72.reuse, R86, R24 ;  /* 0x000000564818723c */ /* 0x040fe20000041818 */
[----:B------:R-:W1:Y:S07]  /*b410*/  LDSM.16.MT88.4 R84, [R193+0x4800] ;  /* 0x00480000c154783b */ /* 0x000e6e0000004200 */
[C---:B-----5:R-:W-:Y:S04]  /*b420*/  HMMA.16816.F32.BF16 R28, R72.reuse, R76, R28 ;  /* 0x0000004c481c723c */ /* 0x060fe8000004181c */
[----:B----4-:R-:W-:Y:S04]  /*b430*/  F2FP.BF16.PACK_AB R137, R142, R143 ;  /* 0x0000008f8e89723e */ /* 0x010fe800000010ff */
        /* <DEDUP_REMOVED lines=14> */
[C---:B--2---:R-:W-:Y:S03]  /*b520*/  HMMA.16816.F32.BF16 R60, R72.reuse, R80, R60 ;  /* 0x00000050483c723c */ /* 0x044fe6000004183c */
[----:B------:R-:W2:Y:S01]  /*b530*/  MUFU.EX2 R2, R228 ;  /* 0x000000e400027308 */ /* 0x000ea20000000800 */
[----:B------:R-:W-:Y:S04]  /*b540*/  F2FP.BF16.PACK_AB R79, R152, R153 ;  /* 0x00000099984f723e */ /* 0x000fe800000010ff */
[----:B------:R-:W-:Y:S01]  /*b550*/  HMMA.16816.F32.BF16 R64, R72, R82, R64 ;  /* 0x000000524840723c */ /* 0x000fe20000041840 */
[----:B------:R-:W4:Y:S04]  /*b560*/  LDSM.16.MT88.4 R72, [R192+0x1800] ;  /* 0x00180000c048783b */ /* 0x000f280000004200 */
[----:B------:R-:W5:Y:S03]  /*b570*/  MUFU.EX2 R71, R227 ;  /* 0x000000e300477308 */ /* 0x000f660000000800 */
[C---:B-1----:R-:W-:Y:S01]  /*b580*/  HMMA.16816.F32.BF16 R4, R76.reuse, R84, R4 ;  /* 0x000000544c04723c */ /* 0x042fe20000041804 */
[----:B------:R-:W1:Y:S04]  /*b590*/  LDSM.16.MT88.4 R80, [R194+0x1800] ;  /* 0x00180000c250783b */ /* 0x000e680000004200 */
[----:B---3--:R-:W-:Y:S02]  /*b5a0*/  FADD.FTZ R0, R68, R0 ;  /* 0x0000000044007221 */ /* 0x008fe40000010000 */
[----:B------:R-:W3:Y:S01]  /*b5b0*/  MUFU.EX2 R70, R226 ;  /* 0x000000e200467308 */ /* 0x000ee20000000800 */
[C---:B------:R-:W-:Y:S01]  /*b5c0*/  HMMA.16816.F32.BF16 R8, R76.reuse, R86, R8 ;  /* 0x000000564c08723c */ /* 0x040fe20000041808 */
[----:B------:R-:W1:Y:S03]  /*b5d0*/  LDSM.16.MT88.4 R84, [R191+0x5000] ;  /* 0x00500000bf54783b */ /* 0x000e660000004200 */
[----:B--2---:R-:W-:Y:S04]  /*b5e0*/  FADD.FTZ R0, R2, R0 ;  /* 0x0000000002007221 */ /* 0x004fe80000010000 */
[C---:B------:R-:W-:Y:S04]  /*b5f0*/  HMMA.16816.F32.BF16 R12, R76.reuse, R88, R12 ;  /* 0x000000584c0c723c */ /* 0x040fe8000004180c */
[----:B-----5:R-:W-:Y:S04]  /*b600*/  FADD.FTZ R0, R71, R0 ;  /* 0x0000000047007221 */ /* 0x020fe80000010000 */
[C---:B------:R-:W-:Y:S01]  /*b610*/  HMMA.16816.F32.BF16 R16, R76.reuse, R90, R16 ;  /* 0x0000005a4c10723c */ /* 0x040fe20000041810 */
[----:B------:R-:W-:Y:S03]  /*b620*/  LDSM.16.MT88.4 R88, [R192+0x5000] ;  /* 0x00500000c058783b */ /* 0x000fe60000004200 */
[----:B---3--:R-:W-:Y:S04]  /*b630*/  FADD.FTZ R0, R70, R0 ;  /* 0x0000000046007221 */ /* 0x008fe80000010000 */
[C---:B----4-:R-:W-:Y:S08]  /*b640*/  HMMA.16816.F32.BF16 R20, R76.reuse, R72, R20 ;  /* 0x000000484c14723c */ /* 0x050ff00000041814 */
[C---:B------:R-:W-:Y:S01]  /*b650*/  HMMA.16816.F32.BF16 R24, R76.reuse, R74, R24 ;  /* 0x0000004a4c18723c */ /* 0x040fe20000041818 */
[----:B------:R-:W2:Y:S07]  /*b660*/  LDSM.16.MT88.4 R72, [R193+0x5000] ;  /* 0x00500000c148783b */ /* 0x000eae0000004200 */
[C---:B-1----:R-:W-:Y:S08]  /*b670*/  HMMA.16816.F32.BF16 R28, R76.reuse, R80, R28 ;  /* 0x000000504c1c723c */ /* 0x042ff0000004181c */
[C---:B------:R-:W-:Y:S01]  /*b680*/  HMMA.16816.F32.BF16 R32, R76.reuse, R82, R32 ;  /* 0x000000524c20723c */ /* 0x040fe20000041820 */
[----:B------:R-:W1:Y:S07]  /*b690*/  LDSM.16.MT88.4 R80, [R194+0x5000] ;  /* 0x00500000c250783b */ /* 0x000e6e0000004200 */
[C---:B------:R-:W-:Y:S08]  /*b6a0*/  HMMA.16816.F32.BF16 R36, R76.reuse, R84, R36 ;  /* 0x000000544c24723c */ /* 0x040ff00000041824 */
        /* <DEDUP_REMOVED lines=24> */
[----:B-1----:R-:W-:Y:S04]  /*b830*/  FADD.FTZ R0, R68, R0 ;  /* 0x0000000044007221 */ /* 0x002fe80000010000 */
[C---:B------:R-:W-:Y:S04]  /*b840*/  HMMA.16816.F32.BF16 R12, R72.reuse, R92, R12 ;  /* 0x0000005c480c723c */ /* 0x040fe8000004180c */
[----:B------:R-:W-:Y:S04]  /*b850*/  FADD.FTZ R0, R2, R0 ;  /* 0x0000000002007221 */ /* 0x000fe80000010000 */
[C---:B------:R-:W-:Y:S01]  /*b860*/  HMMA.16816.F32.BF16 R16, R72.reuse, R94, R16 ;  /* 0x0000005e4810723c */ /* 0x040fe20000041810 */
[----:B------:R-:W1:Y:S03]  /*b870*/  LDSM.16.MT88.4 R92, [R192+0x5800] ;  /* 0x00580000c05c783b */ /* 0x000e660000004200 */
[----:B------:R-:W-:Y:S04]  /*b880*/  FADD.FTZ R0, R100, R0 ;  /* 0x0000000064007221 */ /* 0x000fe80000010000 */
[C---:B----4-:R-:W-:Y:S08]  /*b890*/  HMMA.16816.F32.BF16 R20, R72.reuse, R88, R20 ;  /* 0x000000584814723c */ /* 0x050ff00000041814 */
[C---:B------:R-:W-:Y:S01]  /*b8a0*/  HMMA.16816.F32.BF16 R24, R72.reuse, R90, R24 ;  /* 0x0000005a4818723c */ /* 0x040fe20000041818 */
[----:B------:R-:W4:Y:S07]  /*b8b0*/  LDSM.16.MT88.4 R88, [R194+0x5800] ;  /* 0x00580000c258783b */ /* 0x000f2e0000004200 */
[C---:B------:R-:W-:Y:S07]  /*b8c0*/  HMMA.16816.F32.BF16 R28, R72.reuse, R76, R28 ;  /* 0x0000004c481c723c */ /* 0x040fee000004181c */
[----:B------:R-:W-:Y:S01]  /*b8d0*/  F2FP.BF16.PACK_AB R76, R70, R71 ;  /* 0x00000047464c723e */ /* 0x000fe200000010ff */
[C---:B------:R-:W-:Y:S01]  /*b8e0*/  HMMA.16816.F32.BF16 R32, R72.reuse, R78, R32 ;  /* 0x0000004e4820723c */ /* 0x040fe20000041820 */
[----:B------:R-:W5:Y:S03]  /*b8f0*/  MUFU.EX2 R71, R241 ;  /* 0x000000f100477308 */ /* 0x000f660000000800 */
[----:B------:R-:W-:Y:S03]  /*b900*/  F2FP.BF16.PACK_AB R77, R146, R147 ;  /* 0x00000093924d723e */ /* 0x000fe600000010ff */
[----:B------:R-:W-:Y:S01]  /*b910*/  F2FP.BF16.PACK_AB R78, R2, R68 ;  /* 0x00000044024e723e */ /* 0x000fe200000010ff */
[C---:B--2---:R-:W-:Y:S03]  /*b920*/  HMMA.16816.F32.BF16 R36, R72.reuse, R80, R36 ;  /* 0x000000504824723c */ /* 0x044fe60000041824 */
[----:B------:R-:W2:Y:S01]  /*b930*/  MUFU.EX2 R70, R244 ;  /* 0x000000f400467308 */ /* 0x000ea20000000800 */
[----:B------:R-:W-:Y:S01]  /*b940*/  FADD.FTZ R2, R103, R247 ;  /* 0x000000f767027221 */ /* 0x000fe20000010000 */
[----:B------:R-:W-:Y:S03]  /*b950*/  F2FP.BF16.PACK_AB R79, R144, R145 ;  /* 0x00000091904f723e */ /* 0x000fe600000010ff */
[C---:B------:R-:W-:Y:S01]  /*b960*/  HMMA.16816.F32.BF16 R40, R72.reuse, R82, R40 ;  /* 0x000000524828723c */ /* 0x040fe20000041828 */
[----:B------:R-:W4:Y:S04]  /*b970*/  LDSM.16.MT88.4 R80, [R191+0x2800] ;  /* 0x00280000bf50783b */ /* 0x000f280000004200 */
[----:B------:R-:W1:Y:S03]  /*b980*/  MUFU.EX2 R68, R245 ;  /* 0x000000f500447308 */ /* 0x000e660000000800 */
[C---:B---3--:R-:W-:Y:S04]  /*b990*/  HMMA.16816.F32.BF16 R44, R72.reuse, R84, R44 ;  /* 0x00000054482c723c */ /* 0x048fe8000004182c */
[C---:B-----5:R-:W-:Y:S01]  /*b9a0*/  FADD.FTZ R0, R71.reuse, R0 ;  /* 0x0000000047007221 */ /* 0x060fe20000010000 */
[----:B------:R-:W-:Y:S02]  /*b9b0*/  F2FP.BF16.PACK_AB R136, R71, R100 ;  /* 0x000000644788723e */ /* 0x000fe400000010ff */
[-C--:B------:R-:W-:Y:S01]  /*b9c0*/  MOV R71, R3.reuse ;  /* 0x0000000300477202 */ /* 0x080fe20000000f00 */
[C---:B------:R-:W-:Y:S01]  /*b9d0*/  HMMA.16816.F32.BF16 R48, R72.reuse, R86, R48 ;  /* 0x000000564830723c */ /* 0x040fe20000041830 */
[----:B------:R-:W3:Y:S03]  /*b9e0*/  LDSM.16.MT88.4 R84, [R193+0x2800] ;  /* 0x00280000c154783b */ /* 0x000ee60000004200 */
[----:B--2---:R-:W-:Y:S04]  /*b9f0*/  FADD.FTZ R0, R70, R0 ;  /* 0x0000000046007221 */ /* 0x004fe80000010000 */
[C---:B-1----:R-:W-:Y:S04]  /*ba00*/  HMMA.16816.F32.BF16 R52, R72.reuse, R92, R52 ;  /* 0x0000005c4834723c */ /* 0x042fe80000041834 */
[C---:B------:R-:W-:Y:S01]  /*ba10*/  FADD.FTZ R230, R68.reuse, R0 ;  /* 0x0000000044e67221 */ /* 0x040fe20000010000 */
[----:B------:R-:W-:Y:S01]  /*ba20*/  F2FP.BF16.PACK_AB R138, R68, R70 ;  /* 0x00000046448a723e */ /* 0x000fe200000010ff */
[----:B------:R-:W-:Y:S02]  /*ba30*/  FADD.FTZ R0, R108, R2 ;  /* 0x000000026c007221 */ /* 0x000fe40000010000 */
[C---:B------:R-:W-:Y:S01]  /*ba40*/  HMMA.16816.F32.BF16 R56, R72.reuse, R94, R56 ;  /* 0x0000005e4838723c */ /* 0x040fe20000041838 */
[----:B------:R-:W2:Y:S03]  /*ba50*/  LDL R2, [R1+0x8] ;  /* 0x0000080001027983 */ /* 0x000ea60000100800 */
[----:B------:R-:W-:Y:S01]  /*ba60*/  MOV R68, R3 ;  /* 0x0000000300447202 */ /* 0x000fe20000000f00 */
[----:B------:R-:W1:Y:S01]  /*ba70*/  LDSM.16.MT88.4 R92, [R192+0x2800] ;  /* 0x00280000c05c783b */ /* 0x000e620000004200 */
[----:B------:R-:W-:Y:S01]  /*ba80*/  FADD.FTZ R0, R102, R0 ;  /* 0x0000000066007221 */ /* 0x000fe20000010000 */
[----:B------:R-:W-:Y:S01]  /*ba90*/  MOV R70, R69 ;  /* 0x0000004500467202 */ /* 0x000fe20000000f00 */
[C---:B----4-:R-:W-:Y:S04]  /*baa0*/  HMMA.16816.F32.BF16 R60, R72.reuse, R88, R60 ;  /* 0x00000058483c723c */ /* 0x050fe8000004183c */
[----:B------:R-:W-:Y:S04]  /*bab0*/  FADD.FTZ R0, R101, R0 ;  /* 0x0000000065007221 */ /* 0x000fe80000010000 */
[----:B------:R-:W-:Y:S01]  /*bac0*/  HMMA.16816.F32.BF16 R64, R72, R90, R64 ;  /* 0x0000005a4840723c */ /* 0x000fe20000041840 */
[----:B------:R-:W4:Y:S03]  /*bad0*/  LDSM.16.MT88.4 R72, [R194+0x2800] ;  /* 0x00280000c248783b */ /* 0x000f260000004200 */
[----:B------:R-:W-:Y:S04]  /*bae0*/  FADD.FTZ R0, R214, R0 ;  /* 0x00000000d6007221 */ /* 0x000fe80000010000 */
[C---:B------:R-:W-:Y:S01]  /*baf0*/  HMMA.16816.F32.BF16 R4, R76.reuse, R80, R4 ;  /* 0x000000504c04723c */ /* 0x040fe20000041804 */
[----:B------:R-:W5:Y:S04]  /*bb00*/  LDSM.16.MT88.4 R88, [R191+0x6000] ;  /* 0x00600000bf58783b */ /* 0x000f680000004200 */
        /* <DEDUP_REMOVED lines=13> */
[C---:B----4-:R-:W-:Y:S04]  /*bbe0*/  HMMA.16816.F32.BF16 R28, R76.reuse, R72, R28 ;  /* 0x000000484c1c723c */ /* 0x050fe8000004181c */
[----:B------:R-:W-:Y:S04]  /*bbf0*/  FADD.FTZ R0, R154, R0 ;  /* 0x000000009a007221 */ /* 0x000fe80000010000 */
[C---:B------:R-:W-:Y:S01]  /*bc00*/  HMMA.16816.F32.BF16 R32, R76.reuse, R74, R32 ;  /* 0x0000004a4c20723c */ /* 0x040fe20000041820 */
[----:B------:R-:W-:Y:S03]  /*bc10*/  LDSM.16.MT88.4 R72, [R192+0x6800] ;  /* 0x00680000c048783b */ /* 0x000fe60000004200 */
[----:B------:R-:W-:Y:S04]  /*bc20*/  FADD.FTZ R0, R153, R0 ;  /* 0x0000000099007221 */ /* 0x000fe80000010000 */
[C---:B-----5:R-:W-:Y:S04]  /*bc30*/  HMMA.16816.F32.BF16 R36, R76.reuse, R88, R36 ;  /* 0x000000584c24723c */ /* 0x060fe80000041824 */
        /* <DEDUP_REMOVED lines=29> */
[C---:B------:R-:W-:Y:S08]  /*be10*/  HMMA.16816.F32.BF16 R104, R136.reuse, R106, R24 ;  /* 0x0000006a8868723c */ /* 0x040ff00000041818 */
[C---:B-1----:R-:W-:Y:S08]  /*be20*/  HMMA.16816.F32.BF16 R100, R136.reuse, R96, R28 ;  /* 0x000000608864723c */ /* 0x042ff0000004181c */
[C---:B------:R-:W-:Y:S08]  /*be30*/  HMMA.16816.F32.BF16 R96, R136.reuse, R98, R32 ;  /* 0x000000628860723c */ /* 0x040ff00000041820 */
[C---:B------:R-:W-:Y:S08]  /*be40*/  HMMA.16816.F32.BF16 R92, R136.reuse, R88, R36 ;  /* 0x00000058885c723c */ /* 0x040ff00000041824 */
[C---:B------:R-:W-:Y:S08]  /*be50*/  HMMA.16816.F32.BF16 R88, R136.reuse, R90, R40 ;  /* 0x0000005a8858723c */ /* 0x040ff00000041828 */
[C---:B----4-:R-:W-:Y:S08]  /*be60*/  HMMA.16816.F32.BF16 R84, R136.reuse, R80, R44 ;  /* 0x000000508854723c */ /* 0x050ff0000004182c */
[C---:B------:R-:W-:Y:S08]  /*be70*/  HMMA.16816.F32.BF16 R80, R136.reuse, R82, R48 ;  /* 0x000000528850723c */ /* 0x040ff00000041830 */
[C---:B------:R-:W-:Y:S08]  /*be80*/  HMMA.16816.F32.BF16 R76, R136.reuse, R72, R52 ;  /* 0x00000048884c723c */ /* 0x040ff00000041834 */
[C---:B------:R-:W-:Y:S08]  /*be90*/  HMMA.16816.F32.BF16 R72, R136.reuse, R74, R56 ;  /* 0x0000004a8848723c */ /* 0x040ff00000041838 */
[C---:B---3--:R-:W-:Y:S08]  /*bea0*/  HMMA.16816.F32.BF16 R60, R136.reuse, R4, R60 ;  /* 0x00000004883c723c */ /* 0x048ff0000004183c */
[----:B------:R-:W-:Y:S03]  /*beb0*/  HMMA.16816.F32.BF16 R64, R136, R6, R64 ;  /* 0x000000068840723c */ /* 0x000fe60000041840 */
[----:B--2---:R-:W-:Y:S02]  /*bec0*/  ISETP.GT.AND P0, PT, R224, R2, PT ;  /* 0x00000002e000720c */ /* 0x004fe40003f04270 */
[----:B------:R-:W-:Y:S11]  /*bed0*/  MOV R224, R218 ;  /* 0x000000da00e07202 */ /* 0x000ff60000000f00 */
[----:B------:R-:W-:-:S05]  /*bee0*/  @P0 BRA `(.L_x_1360) ;  /* 0xffffb97000000947 */ /* 0x000fca000383ffff */
.L_x_1344:
[----:B----4-:R-:W2:Y:S02]  /*bef0*/  LDL R0, [R1] ;  /* 0x0000000001007983 */ /* 0x010ea40000100800 */
[----:B--2---:R-:W-:-:S13]  /*bf00*/  ISETP.GE.AND P0, PT, R218, R0, PT ;  /* 0x00000000da00720c */ /* 0x004fda0003f06270 */
[----:B------:R-:W-:Y:S05]  /*bf10*/  @!P0 BRA `(.L_x_1361) ;  /* 0x00003ea000008947 */ /* 0x000fea0003800000 */
.L_x_1376:
        /* <DEDUP_REMOVED lines=8> */
[----:B------:R-:W-:Y:S01]  /*bfa0*/  IMAD R0, R0, c[0x0][0x208], RZ ;  /* 0x0000820000007a24 */ /* 0x000fe200078e02ff */
[----:B------:R-:W-:Y:S02]  /*bfb0*/  MOV R70, R69 ;  /* 0x0000004500467202 */ /* 0x000fe40000000f00 */
[----:B------:R-:W-:Y:S02]  /*bfc0*/  IMAD R4, R4, c[0x0][0x218], RZ ;  /* 0x0000860004047a24 */ /* 0x000fe400078e02ff */
[----:B------:R-:W-:Y:S02]  /*bfd0*/  IMAD R0, R223, c[0x0][0x20c], R0 ;  /* 0x00008300df007a24 */ /* 0x000fe400078e0200 */
[----:B------:R-:W-:Y:S03]  /*bfe0*/  IMAD R4, R219, c[0x0][0x21c], R4 ;  /* 0x00008700db047a24 */ /* 0x000fe600078e0204 */
[----:B------:R-:W-:Y:S05]  /*bff0*/  IADD3 R3, R3, R0, RZ ;  /* 0x0000000003037210 */ /* 0x000fea0007ffe0ff */
[----:B------:R-:W-:Y:S01]  /*c000*/  IMAD.WIDE.U32 R2, R219, c[0x0][0x218], R2 ;  /* 0x00008600db027a25 */ /* 0x000fe200078e0002 */
[----:B------:R1:W4:Y:S04]  /*c010*/  LDSM.16.M88.4 R8, [R188] ;  /* 0x00000000bc08783b */ /* 0x0003280000000200 */
        /* <DEDUP_REMOVED lines=13> */
[----:B--2---:R-:W-:Y:S04]  /*c0f0*/  IADD3 R0, P0, R6, R2, RZ ;  /* 0x0000000206007210 */ /* 0x004fe80007f1e0ff */
[----:B---3--:R-:W-:Y:S02]  /*c100*/  IADD3.X R2, R5, R3, R4, P0, !PT ;  /* 0x0000000305027210 */ /* 0x008fe400007fe404 */
[C---:B------:R-:W-:Y:S04]  /*c110*/  LEA R4, P0, R0.reuse, c[0x0][0x1f8], 0x1 ;  /* 0x00007e0000047a11 */ /* 0x040fe800078008ff */
[----:B------:R-:W-:Y:S01]  /*c120*/  LEA.HI.X R0, R0, c[0x0][0x1fc], R2, 0x1, P0 ;  /* 0x00007f0000007a11 */ /* 0x000fe200000f0c02 */
[----:B------:R-:W-:-:S06]  /*c130*/  BRA.DIV ~URZ, `(.L_x_1362) ;  /* 0x0000a4727f007947 */ /* 0x000fcc000b800000 */
[----:B-1--4-:R1:W2:Y:S02]  /*c140*/  SHFL.IDX PT, R6, R0, RZ, 0x181f ;  /* 0x00181fff00067589 */ /* 0x0122a400000e0000 */
.L_x_1464:
[----:B------:R-:W3:Y:S01]  /*c150*/  SHFL.IDX PT, R5, R4, RZ, 0x181f ;  /* 0x00181fff04057589 */ /* 0x000ee200000e0000 */
[C---:B------:R-:W-:Y:S01]  /*c160*/  IMAD.SHL.U32 R12, R238.reuse, 0x2, RZ ;  /* 0x00000002ee0c7824 */ /* 0x040fe200078e00ff */
[----:B------:R-:W-:Y:S01]  /*c170*/  ISETP.GE.AND P3, PT, R238, c[0x0][0x1d4], PT ;  /* 0x00007500ee007a0c */ /* 0x000fe20003f66270 */
[----:B------:R-:W-:Y:S01]  /*c180*/  IMAD.SHL.U32 R7, R248, 0x2, RZ ;  /* 0x00000002f8077824 */ /* 0x000fe200078e00ff */
[----:B------:R-:W-:Y:S02]  /*c190*/  BSSY B0, `(.L_x_1363) ;  /* 0x000003a000007945 */ /* 0x000fe40003800000 */
[----:B------:R-:W-:Y:S04]  /*c1a0*/  SEL R214, RZ, 0x10, P3 ;  /* 0x00000010ffd67807 */ /* 0x000fe80001800000 */
[----:B------:R-:W-:Y:S02]  /*c1b0*/  ISETP.NE.U32.AND P5, PT, R214, RZ, PT ;  /* 0x000000ffd600720c */ /* 0x000fe40003fa5070 */
[CC--:B---3--:R-:W-:Y:S05]  /*c1c0*/  IADD3 R2, P0, R5.reuse, R12.reuse, RZ ;  /* 0x0000000c05027210 */ /* 0x0c8fea0007f1e0ff */
[--C-:B--2---:R-:W-:Y:S01]  /*c1d0*/  IMAD.X R3, R6, 0x1, R220.reuse, P0 ;  /* 0x0000000106037824 */ /* 0x104fe200000e06dc */
[----:B------:R-:W-:Y:S04]  /*c1e0*/  ISETP.GE.AND P0, PT, R248, c[0x0][0x1d4], PT ;  /* 0x00007500f8007a0c */ /* 0x000fe80003f06270 */
[----:B------:R-:W-:Y:S01]  /*c1f0*/  @!PT LDS RZ, [RZ] ;  /* 0x00000000fffff984 */ /* 0x000fe20000000800 */
[----:B------:R-:W-:Y:S01]  /*c200*/  @!PT LDS RZ, [RZ] ;  /* 0x00000000fffff984 */ /* 0x000fe20000000800 */
[----:B------:R2:W-:Y:S01]  /*c210*/  LDGSTS.E.BYPASS.LTC128B.128 [R215+0x100], [R2.64], !P3 ;  /* 0x0010000002d77fae */ /* 0x0005e2000d901d46 */
[----:B------:R-:W-:Y:S02]  /*c220*/  SEL R71, RZ, 0x10, P0 ;  /* 0x00000010ff477807 */ /* 0x000fe40000000000 */
[-C--:B--2---:R-:W-:Y:S02]  /*c230*/  IADD3 R2, P4, R5, R7.reuse, RZ ;  /* 0x0000000705027210 */ /* 0x084fe40007f9e0ff */
[----:B------:R-:W2:Y:S03]  /*c240*/  SHFL.IDX PT, R5, R4, 0x1, 0x181f ;  /* 0x00381f0004057f89 */ /* 0x000ea600000e0000 */
[--C-:B------:R-:W-:Y:S02]  /*c250*/  IMAD.X R3, R6, 0x1, R221.reuse, P4 ;  /* 0x0000000106037824 */ /* 0x100fe400020e06dd */
[----:B------:R-:W3:Y:S04]  /*c260*/  SHFL.IDX PT, R6, R0, 0x1, 0x181f ;  /* 0x00381f0000067f89 */ /* 0x000ee800000e0000 */
[----:B------:R2:W-:Y:S02]  /*c270*/  LDGSTS.E.BYPASS.LTC128B.128 [R215+0x3900], [R2.64], !P0 ;  /* 0x0390000002d77fae */ /* 0x0005e4000c101d46 */
[C---:B--2---:R-:W-:Y:S05]  /*c280*/  IADD3 R2, P4, R5.reuse, R12, RZ ;  /* 0x0000000c05027210 */ /* 0x044fea0007f9e0ff */
[C---:B---3--:R-:W-:Y:S05]  /*c290*/  IMAD.X R3, R6.reuse, 0x1, R220, P4 ;  /* 0x0000000106037824 */ /* 0x048fea00020e06dc */
        /* <DEDUP_REMOVED lines=9> */
[-C--:B---3--:R-:W-:Y:S02]  /*c330*/  IADD3.X R3, RZ, R6.reuse, R220, P4, P3 ;  /* 0x00000006ff037210 */ /* 0x088fe400027e64dc */
        /* <DEDUP_REMOVED lines=12> */
[----:B------:R2:W3:Y:S04]  /*c400*/  SHFL.IDX PT, R5, R0, 0x3, 0x181f ;  /* 0x00781f0000057f89 */ /* 0x0004e800000e0000 */
[----:B-1----:R2:W1:Y:S02]  /*c410*/  SHFL.IDX PT, R0, R4, 0x3, 0x181f ;  /* 0x00781f0004007f89 */ /* 0x00246400000e0000 */
.L_x_1465:
[----:B------:R-:W-:Y:S01]  /*c420*/  IADD3 R2, -R214, 0x10, RZ ;  /* 0x00000010d6027810 */ /* 0x000fe20007ffe1ff */
[----:B------:R-:W-:Y:S01]  /*c430*/  IMAD.SHL.U32 R3, R238, 0x2, RZ ;  /* 0x00000002ee037824 */ /* 0x000fe200078e00ff */
[----:B------:R-:W-:Y:S01]  /*c440*/  ISETP.NE.U32.AND P0, PT, R214, RZ, PT ;  /* 0x000000ffd600720c */ /* 0x000fe20003f05070 */
[----:B--2---:R-:W-:Y:S01]  /*c450*/  IMAD.SHL.U32 R4, R248, 0x2, RZ ;  /* 0x00000002f8047824 */ /* 0x004fe200078e00ff */
[----:B------:R-:W-:Y:S04]  /*c460*/  LOP3.LUT R2, R2, 0xf, RZ, 0xc0, !PT ;  /* 0x0000000f02027812 */ /* 0x000fe800078ec0ff */
[-C--:B-1----:R-:W-:Y:S04]  /*c470*/  IADD3 R2, P4, P3, R2, R0.reuse, R3 ;  /* 0x0000000002027210 */ /* 0x082fe80007b9e003 */
[-C--:B---3--:R-:W-:Y:S05]  /*c480*/  IADD3.X R3, RZ, R5.reuse, R220, P4, P3 ;  /* 0x00000005ff037210 */ /* 0x088fea00027e64dc */
        /* <DEDUP_REMOVED lines=10> */
.L_x_1364:
[----:B---3--:R-:W-:Y:S05]  /*c530*/  BSYNC B0 ;  /* 0x0000000000007941 */ /* 0x008fea0003800000 */
.L_x_1363:
[----:B------:R-:W0:Y:S01]  /*c540*/  LDGDEPBAR ;  /* 0x00000000000079af */ /* 0x000e220000000000 */
[----:B------:R-:W-:Y:S01]  /*c550*/  WARPSYNC 0xffffffff ;  /* 0xffffffff00007948 */ /* 0x000fe20003800000 */
[C---:B------:R-:W-:Y:S01]  /*c560*/  HMMA.16816.F32.BF16 R4, R128.reuse, R8, RZ ;  /* 0x000000088004723c */ /* 0x040fe200000418ff */
[----:B------:R-:W-:Y:S05]  /*c570*/  BSSY B0, `(.L_x_1366) ;  /* 0x0000185000007945 */ /* 0x000fea0003800000 */
[----:B------:R-:W2:Y:S02]  /*c580*/  LDL R224, [R1] ;  /* 0x0000000001e07983 */ /* 0x000ea40000100800 */
        /* <DEDUP_REMOVED lines=15> */
[----:B------:R-:W3:Y:S07]  /*c680*/  LDSM.16.M88.4 R136, [R190] ;  /* 0x00000000be88783b */ /* 0x000eee0000000200 */
        /* <DEDUP_REMOVED lines=14> */
[----:B------:R-:W1:Y:S07]  /*c770*/  LDSM.16.M88.4 R156, [R190+0x2800] ;  /* 0x00280000be9c783b */ /* 0x000e6e0000000200 */
[C---:B------:R-:W-:Y:S08]  /*c780*/  HMMA.16816.F32.BF16 R52, R132.reuse, R160, R52 ;  /* 0x000000a08434723c */ /* 0x040ff00000041834 */
[----:B------:R-:W-:Y:S08]  /*c790*/  HMMA.16816.F32.BF16 R56, R132, R162, R56 ;  /* 0x000000a28438723c */ /* 0x000ff00000041838 */
        /* <DEDUP_REMOVED lines=12> */
[C---:B------:R-:W-:Y:S08]  /*c860*/  HMMA.16816.F32.BF16 R36, R164.reuse, R152, R36 ;  /* 0x00000098a424723c */ /* 0x040ff00000041824 */
[C---:B------:R-:W-:Y:S01]  /*c870*/  HMMA.16816.F32.BF16 R40, R164.reuse, R154, R40 ;  /* 0x0000009aa428723c */ /* 0x040fe20000041828 */
[----:B------:R-:W1:Y:S07]  /*c880*/  LDSM.16.M88.4 R152, [R189+0x1800] ;  /* 0x00180000bd98783b */ /* 0x000e6e0000000200 */
[C---:B------:R-:W-:Y:S03]  /*c890*/  HMMA.16816.F32.BF16 R44, R164.reuse, R156, R44 ;  /* 0x0000009ca42c723c */ /* 0x040fe6000004182c */
[----:B--2---:R-:W-:Y:S05]  /*c8a0*/  ISETP.GT.AND P0, PT, R218, R224, PT ;  /* 0x000000e0da00720c */ /* 0x004fea0003f04270 */
        /* <DEDUP_REMOVED lines=85> */
[C---:B--2---:R-:W-:Y:S08]  /*ce00*/  HMMA.16816.F32.BF16 R4, R184.reuse, R156, R4 ;  /* 0x0000009cb804723c */ /* 0x044ff00000041804 */
[C---:B------:R-:W-:Y:S08]  /*ce10*/  HMMA.16816.F32.BF16 R8, R184.reuse, R158, R8 ;  /* 0x0000009eb808723c */ /* 0x040ff00000041808 */
[C---:B---3--:R-:W-:Y:S08]  /*ce20*/  HMMA.16816.F32.BF16 R12, R184.reuse, R136, R12 ;  /* 0x00000088b80c723c */ /* 0x048ff0000004180c */
        /* <DEDUP_REMOVED lines=49> */
[----:B------:R-:W-:Y:S08]  /*d140*/  DEPBAR.LE SB0, 0x0 ;  /* 0x000080000000791a */ /* 0x000ff00000000000 */
[----:B------:R4:W2:Y:S01]  /*d150*/  MUFU.TANH R34, R3 ;  /* 0x0000000300227308 */ /* 0x0008a20000002400 */
[----:B------:R-:W-:Y:S01]  /*d160*/  BAR.SYNC.DEFER_BLOCKING 0x0 ;  /* 0x0000000000007b1d */ /* 0x000fe20000010000 */
[----:B---3--:R-:W-:Y:S01]  /*d170*/  FMUL.FTZ R2, R36, c[0x0][0x320] ;  /* 0x0000c80024027a20 */ /* 0x008fe20000410000 */
[C---:B-----5:R-:W-:Y:S05]  /*d180*/  HMMA.16816.F32.BF16 R44, R184.reuse, R8, R44 ;  /* 0x00000008b82c723c */ /* 0x060fea000004182c */
[----:B-1----:R-:W-:Y:S02]  /*d190*/  FMUL.FTZ R0, R15, c[0x0][0x320] ;  /* 0x0000c8000f007a20 */ /* 0x002fe40000410000 */
[----:B------:R-:W-:Y:S01]  /*d1a0*/  FMUL.FTZ R8, R42, c[0x0][0x320] ;  /* 0x0000c8002a087a20 */ /* 0x000fe20000410000 */
[C---:B------:R-:W-:Y:S01]  /*d1b0*/  HMMA.16816.F32.BF16 R48, R184.reuse, R10, R48 ;  /* 0x0000000ab830723c */ /* 0x040fe20000041830 */
[----:B------:R1:W3:Y:S03]  /*d1c0*/  MUFU.TANH R157, R0 ;  /* 0x00000000009d7308 */ /* 0x0002e60000002400 */
[----:B----4-:R-:W-:Y:S07]  /*d1d0*/  FMUL.FTZ R3, R43, c[0x0][0x320] ;  /* 0x0000c8002b037a20 */ /* 0x010fee0000410000 */
[----:B------:R-:W4:Y:S01]  /*d1e0*/  MUFU.TANH R28, R3 ;  /* 0x00000003001c7308 */ /* 0x000f220000002400 */
[C---:B--2---:R-:W-:Y:S03]  /*d1f0*/  HMMA.16816.F32.BF16 R52, R184.reuse, R4, R52 ;  /* 0x00000004b834723c */ /* 0x044fe60000041834 */
[----:B-1----:R-:W-:Y:S05]  /*d200*/  FMUL.FTZ R0, R16, c[0x0][0x320] ;  /* 0x0000c80010007a20 */ /* 0x002fea0000410000 */
[----:B------:R-:W-:Y:S01]  /*d210*/  HMMA.16816.F32.BF16 R56, R184, R6, R56 ;  /* 0x00000006b838723c */ /* 0x000fe20000041838 */
[----:B------:R1:W2:Y:S03]  /*d220*/  MUFU.TANH R151, R0 ;  /* 0x0000000000977308 */ /* 0x0002a60000002400 */
[----:B-1----:R-:W-:Y:S07]  /*d230*/  FMUL.FTZ R0, R17, c[0x0][0x320] ;  /* 0x0000c80011007a20 */ /* 0x002fee0000410000 */
        /* <DEDUP_REMOVED lines=100> */
.L_x_1466:
[----:B------:R-:W-:-:S05]  /*d880*/  BRA.DIV ~URZ, `(.L_x_1369) ;  /* 0x00008ed27f007947 */ /* 0x000fca000b800000 */
[----:B------:R3:W4:Y:S02]  /*d890*/  SHFL.IDX PT, R5, R4, RZ, 0x181f ;  /* 0x00181fff04057589 */ /* 0x00072400000e0000 */
.L_x_1467:
[----:B------:R-:W-:Y:S01]  /*d8a0*/  ISETP.GE.AND P3, PT, R222, 0x1, PT ;  /* 0x00000001de00780c */ /* 0x000fe20003f66270 */
[----:B------:R-:W-:Y:S02]  /*d8b0*/  IMAD.SHL.U32 R3, R238, 0x2, RZ ;  /* 0x00000002ee037824 */ /* 0x000fe400078e00ff */
[----:B------:R-:W-:Y:S10]  /*d8c0*/  IMAD.SHL.U32 R7, R248, 0x2, RZ ;  /* 0x00000002f8077824 */ /* 0x000ff400078e00ff */
        /* <DEDUP_REMOVED lines=18> */
.L_x_1468:
[----:B------:R-:W-:Y:S01]  /*d9f0*/  ISETP.GE.AND P3, PT, R222, 0x21, PT ;  /* 0x00000021de00780c */ /* 0x000fe20003f66270 */
[----:B--2---:R-:W-:Y:S02]  /*da00*/  IMAD.SHL.U32 R3, R238, 0x2, RZ ;  /* 0x00000002ee037824 */ /* 0x004fe400078e00ff */
[----:B------:R-:W-:Y:S10]  /*da10*/  IMAD.SHL.U32 R7, R248, 0x2, RZ ;  /* 0x00000002f8077824 */ /* 0x000ff400078e00ff */
[C---:B------:R-:W-:Y:S02]  /*da20*/  @P3 IADD3 R2, -R214.reuse, 0x10, RZ ;  /* 0x00000010d6023810 */ /* 0x040fe40007ffe1ff */
        /* <DEDUP_REMOVED lines=16> */
.L_x_1469:
[----:B------:R-:W-:-:S05]  /*db30*/  BRA.DIV ~URZ, `(.L_x_1372) ;  /* 0x00008dd27f007947 */ /* 0x000fca000b800000 */
[----:B------:R2:W3:Y:S02]  /*db40*/  SHFL.IDX PT, R5, R4, 0x2, 0x181f ;  /* 0x00581f0004057f89 */ /* 0x0004e400000e0000 */
.L_x_1470:
[----:B------:R-:W-:Y:S01]  /*db50*/  ISETP.GE.AND P3, PT, R222, 0x41, PT ;  /* 0x00000041de00780c */ /* 0x000fe20003f66270 */
[----:B-1----:R-:W-:Y:S02]  /*db60*/  IMAD.SHL.U32 R3, R238, 0x2, RZ ;  /* 0x00000002ee037824 */ /* 0x002fe400078e00ff */
[----:B------:R-:W-:Y:S10]  /*db70*/  IMAD.SHL.U32 R7, R248, 0x2, RZ ;  /* 0x00000002f8077824 */ /* 0x000ff400078e00ff */
[C---:B------:R-:W-:Y:S02]  /*db80*/  @P3 IADD3 R2, -R214.reuse, 0x10, RZ ;  /* 0x00000010d6023810 */ /* 0x040fe40007ffe1ff */
        /* <DEDUP_REMOVED lines=17> */
.L_x_1471:
[----:B------:R-:W-:Y:S01]  /*dca0*/  ISETP.GE.AND P3, PT, R222, 0x61, PT ;  /* 0x00000061de00780c */ /* 0x000fe20003f66270 */
[----:B-1----:R-:W-:Y:S02]  /*dcb0*/  IMAD.SHL.U32 R3, R238, 0x2, RZ ;  /* 0x00000002ee037824 */ /* 0x002fe400078e00ff */
[----:B---3--:R-:W-:Y:S10]  /*dcc0*/  IMAD.SHL.U32 R4, R248, 0x2, RZ ;  /* 0x00000002f8047824 */ /* 0x008ff400078e00ff */
[C---:B------:R-:W-:Y:S02]  /*dcd0*/  @P3 IADD3 R2, -R214.reuse, 0x10, RZ ;  /* 0x00000010d6023810 */ /* 0x040fe40007ffe1ff */
        /* <DEDUP_REMOVED lines=14> */
.L_x_1367:
[----:B--234-:R-:W-:Y:S05]  /*ddc0*/  BSYNC B0 ;  /* 0x0000000000007941 */ /* 0x01cfea0003800000 */
.L_x_1366:
        /* <DEDUP_REMOVED lines=59> */
.L_x_1472:
[----:B-12---:R-:W-:Y:S01]  /*e180*/  FMNMX.FTZ R4, R4, R0, !PT ;  /* 0x0000000004047209 */ /* 0x006fe20007810000 */
[----:B------:R-:W-:-:S05]  /*e190*/  BRA.DIV ~URZ, `(.L_x_1375) ;  /* 0x000088f27f007947 */ /* 0x000fca000b800000 */
[----:B------:R-:W1:Y:S02]  /*e1a0*/  SHFL.BFLY PT, R0, R4, 0x1, 0x1f ;  /* 0x0c201f0004007f89 */ /* 0x000e6400000e0000 */
[----:B-1----:R-:W-:Y:S02]  /*e1b0*/  FMNMX.FTZ R69, R4, R0, !PT ;  /* 0x0000000004457209 */ /* 0x002fe40007810000 */
[----:B------:R-:W1:Y:S02]  /*e1c0*/  SHFL.BFLY PT, R0, R5, 0x2, 0x1f ;  /* 0x0c401f0005007f89 */ /* 0x000e6400000e0000 */
[----:B-1----:R-:W-:Y:S05]  /*e1d0*/  FMNMX.FTZ R4, R5, R0, !PT ;  /* 0x0000000005047209 */ /* 0x002fea0007810000 */
[----:B------:R1:W2:Y:S02]  /*e1e0*/  SHFL.BFLY PT, R0, R4, 0x1, 0x1f ;  /* 0x0c201f0004007f89 */ /* 0x0002a400000e0000 */
.L_x_1473:
[----:B--2---:R-:W-:Y:S01]  /*e1f0*/  FMNMX.FTZ R3, R0, R4, !PT ;  /* 0x0000000400037209 */ /* 0x004fe20007810000 */
[C---:B-1----:R-:W-:Y:S01]  /*e200*/  FMUL.FTZ R4, R69.reuse, c[0x0][0x2d0] ;  /* 0x0000b40045047a20 */ /* 0x042fe20000410000 */
[----:B------:R-:W-:Y:S01]  /*e210*/  WARPSYNC 0xffffffff ;  /* 0xffffffff00007948 */ /* 0x000fe20003800000 */
[----:B------:R-:W-:Y:S01]  /*e220*/  FADD.FTZ R0, -R69, R70 ;  /* 0x0000004645007221 */ /* 0x000fe20000010100 */
[----:B------:R-:W2:Y:S01]  /*e230*/  LDL R250, [R1] ;  /* 0x0000000001fa7983 */ /* 0x000ea20000100800 */
        /* <DEDUP_REMOVED lines=33> */
[----:B------:R-:W-:Y:S02]  /*e450*/  FFMA.FTZ R151, R140, c[0x0][0x2d0], -R4 ;  /* 0x0000b4008c977a23 */ /* 0x000fe40000010804 */
[----:B------:R-:W-:Y:S02]  /*e460*/  FMUL.FTZ R4, R3, c[0x0][0x2d0] ;  /* 0x0000b40003047a20 */ /* 0x000fe40000410000 */
[----:B------:R-:W-:Y:S02]  /*e470*/  MUFU.EX2 R71, R71 ;  /* 0x0000004700477308 */ /* 0x000fe40000000800 */
        /* <DEDUP_REMOVED lines=26> */
[----:B------:R-:W-:Y:S01]  /*e620*/  MUFU.EX2 R144, R235 ;  /* 0x000000eb00907308 */ /* 0x000fe20000000800 */
[C---:B-1----:R-:W-:Y:S01]  /*e630*/  FFMA.FTZ R0, R2.reuse, R230, R6 ;  /* 0x000000e602007223 */ /* 0x042fe20000010006 */
[C---:B---3--:R-:W-:Y:S01]  /*e640*/  F2FP.BF16.PACK_AB R136, R5.reuse, R6 ;  /* 0x000000060588723e */ /* 0x048fe200000010ff */
[----:B------:R-:W-:Y:S01]  /*e650*/  FMUL.FTZ R56, R2, R72 ;  /* 0x0000004802387220 */ /* 0x000fe20000410000 */
[----:B----4-:R-:W-:Y:S01]  /*e660*/  F2FP.BF16.PACK_AB R138, R8, R9 ;  /* 0x00000009088a723e */ /* 0x010fe200000010ff */
        /* <DEDUP_REMOVED lines=13> */
[----:B------:R-:W-:Y:S02]  /*e740*/  FADD.FTZ R4, R9, R7 ;  /* 0x0000000709047221 */ /* 0x000fe40000010000 */
[C---:B------:R-:W-:Y:S02]  /*e750*/  FMUL.FTZ R20, R2.reuse, R108 ;  /* 0x0000006c02147220 */ /* 0x040fe40000410000 */
[----:B------:R-:W-:Y:S02]  /*e760*/  FMUL.FTZ R21, R2, R109 ;  /* 0x0000006d02157220 */ /* 0x000fe40000410000 */
[----:B------:R-:W-:Y:S02]  /*e770*/  FADD.FTZ R141, R8, R4 ;  /* 0x00000004088d7221 */ /* 0x000fe40000010000 */
[C---:B------:R-:W-:Y:S01]  /*e780*/  FMUL.FTZ R4, R2.reuse, R124 ;  /* 0x0000007c02047220 */ /* 0x040fe20000410000 */
[----:B------:R-:W4:Y:S01]  /*e790*/  MUFU.EX2 R7, R6 ;  /* 0x0000000600077308 */ /* 0x000f220000000800 */
[C---:B------:R-:W-:Y:S02]  /*e7a0*/  FMUL.FTZ R29, R2.reuse, R101 ;  /* 0x00000065021d7220 */ /* 0x040fe40000410000 */
[----:B------:R-:W-:Y:S02]  /*e7b0*/  FMUL.FTZ R8, R2, R120 ;  /* 0x0000007802087220 */ /* 0x000fe40000410000 */
[C---:B-1----:R-:W-:Y:S02]  /*e7c0*/  FMUL.FTZ R58, R0.reuse, R74 ;  /* 0x0000004a003a7220 */ /* 0x042fe40000410000 */
[----:B------:R-:W-:Y:S02]  /*e7d0*/  FMUL.FTZ R59, R0, R75 ;  /* 0x0000004b003b7220 */ /* 0x000fe40000410000 */
[----:B------:R-:W1:Y:S01]  /*e7e0*/  LDSM.16.MT88.4 R72, [R191] ;  /* 0x00000000bf48783b */ /* 0x000e620000004200 */
[----:B------:R-:W-:Y:S01]  /*e7f0*/  MUFU.EX2 R108, R68 ;  /* 0x00000044006c7308 */ /* 0x000fe20000000800 */
[----:B------:R-:W-:Y:S02]  /*e800*/  FMUL.FTZ R9, R2, R121 ;  /* 0x0000007902097220 */ /* 0x000fe40000410000 */
[----:B------:R-:W-:Y:S02]  /*e810*/  FMUL.FTZ R11, R0, R123 ;  /* 0x0000007b000b7220 */ /* 0x000fe40000410000 */
[C---:B---3--:R-:W-:Y:S02]  /*e820*/  FMUL.FTZ R5, R2.reuse, R125 ;  /* 0x0000007d02057220 */ /* 0x048fe40000410000 */
[C---:B------:R-:W-:Y:S02]  /*e830*/  FMUL.FTZ R12, R2.reuse, R116 ;  /* 0x00000074020c7220 */ /* 0x040fe40000410000 */
[----:B------:R-:W-:Y:S01]  /*e840*/  FMUL.FTZ R13, R2, R117 ;  /* 0x00000075020d7220 */ /* 0x000fe20000410000 */
[----:B------:R-:W3:Y:S01]  /*e850*/  MUFU.EX2 R109, R70 ;  /* 0x00000046006d7308 */ /* 0x000ee20000000800 */
[C---:B------:R-:W-:Y:S02]  /*e860*/  FMUL.FTZ R14, R0.reuse, R118 ;  /* 0x00000076000e7220 */ /* 0x040fe40000410000 */
[C---:B------:R-:W-:Y:S01]  /*e870*/  FMUL.FTZ R15, R0.reuse, R119 ;  /* 0x00000077000f7220 */ /* 0x040fe20000410000 */
[C---:B----4-:R-:W-:Y:S01]  /*e880*/  F2FP.BF16.PACK_AB R137, R7.reuse, R10 ;  /* 0x0000000a0789723e */ /* 0x050fe200000010ff */
[C---:B------:R-:W-:Y:S02]  /*e890*/  FFMA.FTZ R6, R0.reuse, R247, R10 ;  /* 0x000000f700067223 */ /* 0x040fe4000001000a */
[C---:B------:R-:W-:Y:S02]  /*e8a0*/  FMUL.FTZ R10, R0.reuse, R122 ;  /* 0x0000007a000a7220 */ /* 0x040fe40000410000 */
[----:B------:R-:W-:Y:S01]  /*e8b0*/  FADD.FTZ R101, R7, R6 ;  /* 0x0000000607657221 */ /* 0x000fe20000010000 */
[----:B------:R-:W-:Y:S01]  /*e8c0*/  LDSM.16.MT88.4 R120, [R191+0x3000] ;  /* 0x00300000bf78783b */ /* 0x000fe20000004200 */
[C---:B------:R-:W-:Y:S01]  /*e8d0*/  FMUL.FTZ R6, R0.reuse, R126 ;  /* 0x0000007e00067220 */ /* 0x040fe20000410000 */
[----:B------:R-:W4:Y:S01]  /*e8e0*/  MUFU.EX2 R68, R153 ;  /* 0x0000009900447308 */ /* 0x000f220000000800 */
[----:B------:R-:W-:Y:S02]  /*e8f0*/  FMUL.FTZ R7, R0, R127 ;  /* 0x0000007f00077220 */ /* 0x000fe40000410000 */
[C---:B------:R-:W-:Y:S02]  /*e900*/  FMUL.FTZ R16, R2.reuse, R112 ;  /* 0x0000007002107220 */ /* 0x040fe40000410000 */
[----:B------:R-:W-:Y:S02]  /*e910*/  FMUL.FTZ R17, R2, R113 ;  /* 0x0000007102117220 */ /* 0x000fe40000410000 */
[C---:B------:R-:W-:Y:S02]  /*e920*/  FMUL.FTZ R18, R0.reuse, R114 ;  /* 0x0000007200127220 */ /* 0x040fe40000410000 */
[C---:B------:R-:W-:Y:S01]  /*e930*/  FMUL.FTZ R19, R0.reuse, R115 ;  /* 0x0000007300137220 */ /* 0x040fe20000410000 */
[----:B------:R-:W-:Y:S01]  /*e940*/  MUFU.EX2 R153, R142 ;  /* 0x0000008e00997308 */ /* 0x000fe20000000800 */
        /* <DEDUP_REMOVED lines=15> */
[C---:B------:R-:W-:Y:S04]  /*ea40*/  FMUL.FTZ R32, R2.reuse, R96 ;  /* 0x0000006002207220 */ /* 0x040fe80000410000 */
        /* <DEDUP_REMOVED lines=23> */
[C---:B-1----:R-:W-:Y:S01]  /*ebc0*/  HMMA.16816.F32.BF16 R12, R136.reuse, R72, R12 ;  /* 0x00000048880c723c */ /* 0x042fe2000004180c */
[----:B------:R-:W-:Y:S02]  /*ebd0*/  MUFU.EX2 R142, R239 ;  /* 0x000000ef008e7308 */ /* 0x000fe40000000800 */
[----:B------:R-:W-:Y:S02]  /*ebe0*/  FMUL.FTZ R49, R2, R81 ;  /* 0x0000005102317220 */ /* 0x000fe40000410000 */
[C---:B------:R-:W-:Y:S02]  /*ebf0*/  FMUL.FTZ R50, R0.reuse, R82 ;  /* 0x0000005200327220 */ /* 0x040fe40000410000 */
[----:B------:R-:W-:Y:S01]  /*ec00*/  FMUL.FTZ R51, R0, R83 ;  /* 0x0000005300337220 */ /* 0x000fe20000410000 */
[C---:B------:R-:W-:Y:S01]  /*ec10*/  HMMA.16816.F32.BF16 R16, R136.reuse, R74, R16 ;  /* 0x0000004a8810723c */ /* 0x040fe20000041810 */
[----:B------:R-:W1:Y:S03]  /*ec20*/  LDSM.16.MT88.4 R72, [R192] ;  /* 0x00000000c048783b */ /* 0x000e660000004200 */
[C---:B------:R-:W-:Y:S02]  /*ec30*/  FMUL.FTZ R52, R2.reuse, R76 ;  /* 0x0000004c02347220 */ /* 0x040fe40000410000 */
[----:B------:R-:W-:Y:S02]  /*ec40*/  FMUL.FTZ R53, R2, R77 ;  /* 0x0000004d02357220 */ /* 0x000fe40000410000 */
[C---:B------:R-:W-:Y:S01]  /*ec50*/  FMUL.FTZ R54, R0.reuse, R78 ;  /* 0x0000004e00367220 */ /* 0x040fe20000410000 */
[----:B------:R-:W-:Y:S03]  /*ec60*/  LDSM.16.MT88.4 R80, [R193+0x800] ;  /* 0x00080000c150783b */ /* 0x000fe60000004200 */
[C---:B------:R-:W-:Y:S02]  /*ec70*/  FMUL.FTZ R55, R0.reuse, R79 ;  /* 0x0000004f00377220 */ /* 0x040fe40000410000 */
[----:B------:R-:W-:Y:S01]  /*ec80*/  FMUL.FTZ R30, R0, R102 ;  /* 0x00000066001e7220 */ /* 0x000fe20000410000 */
[----:B--2---:R-:W-:Y:S01]  /*ec90*/  ISETP.GT.AND P0, PT, R218, R250, PT ;  /* 0x000000fada00720c */ /* 0x004fe20003f04270 */
[----:B------:R-:W-:Y:S01]  /*eca0*/  FMUL.FTZ R31, R0, R103 ;  /* 0x00000067001f7220 */ /* 0x000fe20000410000 */
[----:B------:R-:W-:Y:S01]  /*ecb0*/  LDSM.16.MT88.4 R76, [R191+0x800] ;  /* 0x00080000bf4c783b */ /* 0x000fe20000004200 */
[C---:B------:R-:W-:Y:S01]  /*ecc0*/  FMUL.FTZ R60, R2.reuse, R60 ;  /* 0x0000003c023c7220 */ /* 0x040fe20000410000 */
[----:B------:R-:W-:Y:S01]  /*ecd0*/  MUFU.EX2 R103, R143 ;  /* 0x0000008f00677308 */ /* 0x000fe20000000800 */
[C---:B------:R-:W-:Y:S02]  /*ece0*/  FMUL.FTZ R61, R2.reuse, R61 ;  /* 0x0000003d023d7220 */ /* 0x040fe40000410000 */
[C---:B------:R-:W-:Y:S02]  /*ecf0*/  FMUL.FTZ R64, R2.reuse, R64 ;  /* 0x0000004002407220 */ /* 0x040fe40000410000 */
[----:B------:R-:W-:Y:S02]  /*ed00*/  FMUL.FTZ R65, R2, R65 ;  /* 0x0000004102417220 */ /* 0x000fe40000410000 */
[C---:B------:R-:W-:Y:S02]  /*ed10*/  FMUL.FTZ R62, R0.reuse, R62 ;  /* 0x0000003e003e7220 */ /* 0x040fe40000410000 */
[C---:B------:R-:W-:Y:S01]  /*ed20*/  FMUL.FTZ R63, R0.reuse, R63 ;  /* 0x0000003f003f7220 */ /* 0x040fe20000410000 */
[----:B------:R-:W2:Y:S01]  /*ed30*/  MUFU.EX2 R2, R152 ;  /* 0x0000009800027308 */ /* 0x000ea20000000800 */
[C---:B------:R-:W-:Y:S02]  /*ed40*/  FMUL.FTZ R66, R0.reuse, R66 ;  /* 0x0000004200427220 */ /* 0x040fe40000410000 */
[----:B------:R-:W-:Y:S02]  /*ed50*/  FMUL.FTZ R67, R0, R67 ;  /* 0x0000004300437220 */ /* 0x000fe40000410000 */
[----:B----4-:R-:W-:Y:S05]  /*ed60*/  FADD.FTZ R0, R68, R141 ;  /* 0x0000008d44007221 */ /* 0x010fea0000010000 */
[----:B------:R-:W-:Y:S01]  /*ed70*/  MUFU.EX2 R152, R157 ;  /* 0x0000009d00987308 */ /* 0x000fe20000000800 */
[C---:B-1----:R-:W-:Y:S08]  /*ed80*/  HMMA.16816.F32.BF16 R20, R136.reuse, R72, R20 ;  /* 0x000000488814723c */ /* 0x042ff00000041814 */
[C---:B------:R-:W-:Y:S01]  /*ed90*/  HMMA.16816.F32.BF16 R24, R136.reuse, R74, R24 ;  /* 0x0000004a8818723c */ /* 0x040fe20000041818 */
[----:B------:R-:W1:Y:S01]  /*eda0*/  LDSM.16.MT88.4 R72, [R196] ;  /* 0x00000000c448783b */ /* 0x000e620000004200 */
[----:B------:R-:W3:Y:S02]  /*edb0*/  MUFU.EX2 R102, R140 ;  /* 0x0000008c00667308 */ /* 0x000ee40000000800 */
[----:B--2---:R-:W-:Y:S04]  /*edc0*/  FADD.FTZ R0, R2, R0 ;  /* 0x0000000002007221 */ /* 0x004fe80000010000 */
[----:B------:R-:W-:Y:S04]  /*edd0*/  FADD.FTZ R0, R71, R0 ;  /* 0x0000000047007221 */ /* 0x000fe80000010000 */
[----:B------:R-:W-:Y:S01]  /*ede0*/  FADD.FTZ R0, R70, R0 ;  /* 0x0000000046007221 */ /* 0x000fe20000010000 */
[----:B------:R-:W2:Y:S10]  /*edf0*/  MUFU.EX2 R143, R237 ;  /* 0x000000ed008f7308 */ /* 0x000eb40000000800 */
[----:B------:R-:W-:Y:S10]  /*ee00*/  MUFU.EX2 R141, R243 ;  /* 0x000000f3008d7308 */ /* 0x000ff40000000800 */
[----:B------:R-:W4:Y:S01]  /*ee10*/  MUFU.EX2 R140, R245 ;  /* 0x000000f5008c7308 */ /* 0x000f220000000800 */
        /* <DEDUP_REMOVED lines=16> */
[----:B---3--:R-:W-:Y:S03]  /*ef20*/  F2FP.BF16.PACK_AB R73, R102, R103 ;  /* 0x000000676649723e */ /* 0x008fe600000010ff */
[----:B------:R-:W-:Y:S02]  /*ef30*/  F2FP.BF16.PACK_AB R74, R70, R71 ;  /* 0x00000047464a723e */ /* 0x000fe400000010ff */
[----:B------:R-:W-:Y:S02]  /*ef40*/  F2FP.BF16.PACK_AB R75, R247, R249 ;  /* 0x000000f9f74b723e */ /* 0x000fe400000010ff */
[----:B------:R-:W3:Y:S01]  /*ef50*/  MUFU.EX2 R2, R159 ;  /* 0x0000009f00027308 */ /* 0x000ee20000000800 */
[----:B--2---:R-:W-:Y:S02]  /*ef60*/  F2FP.BF16.PACK_AB R137, R142, R143 ;  /* 0x0000008f8e89723e */ /* 0x004fe400000010ff */
[----:B----4-:R-:W-:Y:S02]  /*ef70*/  F2FP.BF16.PACK_AB R139, R140, R141 ;  /* 0x0000008d8c8b723e */ /* 0x010fe400000010ff */
        /* <DEDUP_REMOVED lines=14> */
[----:B------:R-:W1:Y:S01]  /*f060*/  MUFU.EX2 R156, R146 ;  /* 0x00000092009c7308 */ /* 0x000e620000000800 */
[C---:B----4-:R-:W-:Y:S09]  /*f070*/  HMMA.16816.F32.BF16 R20, R72.reuse, R76, R20 ;  /* 0x0000004c4814723c */ /* 0x050ff20000041814 */
[----:B------:R-:W-:Y:S01]  /*f080*/  MUFU.EX2 R151, R158 ;  /* 0x0000009e00977308 */ /* 0x000fe20000000800 */
[C---:B------:R-:W-:Y:S01]  /*f090*/  HMMA.16816.F32.BF16 R24, R72.reuse, R78, R24 ;  /* 0x0000004e4818723c */ /* 0x040fe20000041818 */
[----:B------:R-:W2:Y:S07]  /*f0a0*/  LDSM.16.MT88.4 R76, [R191+0x4000] ;  /* 0x00400000bf4c783b */ /* 0x000eae0000004200 */
[C---:B---3--:R-:W-:Y:S01]  /*f0b0*/  HMMA.16816.F32.BF16 R28, R72.reuse, R80, R28 ;  /* 0x00000050481c723c */ /* 0x048fe2000004181c */
[----:B------:R-:W-:Y:S07]  /*f0c0*/  MUFU.EX2 R149, R161 ;  /* 0x000000a100957308 */ /* 0x000fee0000000800 */
[C---:B------:R-:W-:Y:S01]  /*f0d0*/  HMMA.16816.F32.BF16 R32, R72.reuse, R82, R32 ;  /* 0x000000524820723c */ /* 0x040fe20000041820 */
[----:B------:R-:W3:Y:S02]  /*f0e0*/  LDSM.16.MT88.4 R80, [R193+0x4000] ;  /* 0x00400000c150783b */ /* 0x000ee40000004200 */
[----:B------:R-:W-:Y:S10]  /*f0f0*/  MUFU.EX2 R147, R217 ;  /* 0x000000d900937308 */ /* 0x000ff40000000800 */
[----:B------:R-:W-:Y:S01]  /*f100*/  MUFU.EX2 R146, R230 ;  /* 0x000000e600927308 */ /* 0x000fe20000000800 */
        /* <DEDUP_REMOVED lines=13> */
[----:B------:R-:W-:Y:S01]  /*f1e0*/  F2FP.BF16.PACK_AB R74, R70, R71 ;  /* 0x00000047464a723e */ /* 0x000fe200000010ff */
[----:B------:R-:W4:Y:S02]  /*f1f0*/  MUFU.EX2 R68, R225 ;  /* 0x000000e100447308 */ /* 0x000f240000000800 */
[----:B-----5:R-:W-:Y:S02]  /*f200*/  F2FP.BF16.PACK_AB R73, R163, R246 ;  /* 0x000000f6a349723e */ /* 0x020fe400000010ff */
[----:B-1----:R-:W-:Y:S06]  /*f210*/  F2FP.BF16.PACK_AB R75, R156, R159 ;  /* 0x0000009f9c4b723e */ /* 0x002fec00000010ff */
[----:B------:R-:W1:Y:S01]  /*f220*/  MUFU.EX2 R2, R224 ;  /* 0x000000e000027308 */ /* 0x000e620000000800 */
[C---:B--2---:R-:W-:Y:S09]  /*f230*/  HMMA.16816.F32.BF16 R4, R72.reuse, R76, R4 ;  /* 0x0000004c4804723c */ /* 0x044ff20000041804 */
[----:B------:R-:W2:Y:S01]  /*f240*/  MUFU.EX2 R71, R216 ;  /* 0x000000d800477308 */ /* 0x000ea20000000800 */
[C---:B------:R-:W-:Y:S01]  /*f250*/  HMMA.16816.F32.BF16 R8, R72.reuse, R78, R8 ;  /* 0x0000004e4808723c */ /* 0x040fe20000041808 */
[----:B------:R-:W5:Y:S02]  /*f260*/  LDSM.16.MT88.4 R76, [R194+0x1000] ;  /* 0x00100000c24c783b */ /* 0x000f640000004200 */
[----:B----4-:R-:W-:Y:S06]  /*f270*/  FADD.FTZ R0, R68, R0 ;  /* 0x0000000044007221 */ /* 0x010fec0000010000 */
[----:B------:R-:W4:Y:S01]  /*f280*/  MUFU.EX2 R70, R214 ;  /* 0x000000d600467308 */ /* 0x000f220000000800 */
[C---:B---3--:R-:W-:Y:S03]  /*f290*/  HMMA.16816.F32.BF16 R12, R72.reuse, R80, R12 ;  /* 0x00000050480c723c */ /* 0x048fe6000004180c */
[----:B-1----:R-:W-:Y:S05]  /*f2a0*/  FADD.FTZ R0, R2, R0 ;  /* 0x0000000002007221 */ /* 0x002fea0000010000 */
[C---:B------:R-:W-:Y:S01]  /*f2b0*/  HMMA.16816.F32.BF16 R16, R72.reuse, R82, R16 ;  /* 0x000000524810723c */ /* 0x040fe20000041810 */
[----:B------:R-:W1:Y:S03]  /*f2c0*/  LDSM.16.MT88.4 R80, [R191+0x4800] ;  /* 0x00480000bf50783b */ /* 0x000e660000004200 */
[----:B--2---:R-:W-:Y:S04]  /*f2d0*/  FADD.FTZ R0, R71, R0 ;  /* 0x0000000047007221 */ /* 0x004fe80000010000 */
[C---:B------:R-:W-:Y:S04]  /*f2e0*/  HMMA.16816.F32.BF16 R20, R72.reuse, R84, R20 ;  /* 0x000000544814723c */ /* 0x040fe80000041814 */
[----:B----4-:R-:W-:Y:S04]  /*f2f0*/  FADD.FTZ R0, R70, R0 ;  /* 0x0000000046007221 */ /* 0x010fe80000010000 */
        /* <DEDUP_REMOVED lines=17> */
[C---:B-1----:R-:W-:Y:S03]  /*f410*/  HMMA.16816.F32.BF16 R60, R72.reuse, R80, R60 ;  /* 0x00000050483c723c */ /* 0x042fe6000004183c */
[----:B------:R-:W1:Y:S01]  /*f420*/  MUFU.EX2 R2, R228 ;  /* 0x000000e400027308 */ /* 0x000e620000000800 */
[----:B------:R-:W-:Y:S04]  /*f430*/  F2FP.BF16.PACK_AB R79, R152, R155 ;  /* 0x0000009b984f723e */ /* 0x000fe800000010ff */
[----:B------:R-:W-:Y:S01]  /*f440*/  HMMA.16816.F32.BF16 R64, R72, R82, R64 ;  /* 0x000000524840723c */ /* 0x000fe20000041840 */
[----:B------:R-:W4:Y:S04]  /*f450*/  LDSM.16.MT88.4 R72, [R192+0x1800] ;  /* 0x00180000c048783b */ /* 0x000f280000004200 */
[----:B------:R-:W5:Y:S03]  /*f460*/  MUFU.EX2 R71, R227 ;  /* 0x000000e300477308 */ /* 0x000f660000000800 */
[C---:B--2---:R-:W-:Y:S01]  /*f470*/  HMMA.16816.F32.BF16 R4, R76.reuse, R84, R4 ;  /* 0x000000544c04723c */ /* 0x044fe20000041804 */
[----:B------:R-:W2:Y:S04]  /*f480*/  LDSM.16.MT88.4 R80, [R194+0x1800] ;  /* 0x00180000c250783b */ /* 0x000ea80000004200 */
[----:B---3--:R-:W-:Y:S02]  /*f490*/  FADD.FTZ R0, R68, R0 ;  /* 0x0000000044007221 */ /* 0x008fe40000010000 */
[----:B------:R-:W3:Y:S01]  /*f4a0*/  MUFU.EX2 R70, R226 ;  /* 0x000000e200467308 */ /* 0x000ee20000000800 */
[C---:B------:R-:W-:Y:S01]  /*f4b0*/  HMMA.16816.F32.BF16 R8, R76.reuse, R86, R8 ;  /* 0x000000564c08723c */ /* 0x040fe20000041808 */
[----:B------:R-:W2:Y:S03]  /*f4c0*/  LDSM.16.MT88.4 R84, [R191+0x5000] ;  /* 0x00500000bf54783b */ /* 0x000ea60000004200 */
[----:B-1----:R-:W-:Y:S04]  /*f4d0*/  FADD.FTZ R0, R2, R0 ;  /* 0x0000000002007221 */ /* 0x002fe80000010000 */
[C---:B------:R-:W-:Y:S04]  /*f4e0*/  HMMA.16816.F32.BF16 R12, R76.reuse, R88, R12 ;  /* 0x000000584c0c723c */ /* 0x040fe8000004180c */
[----:B-----5:R-:W-:Y:S04]  /*f4f0*/  FADD.FTZ R0, R71, R0 ;  /* 0x0000000047007221 */ /* 0x020fe80000010000 */
[C---:B------:R-:W-:Y:S01]  /*f500*/  HMMA.16816.F32.BF16 R16, R76.reuse, R90, R16 ;  /* 0x0000005a4c10723c */ /* 0x040fe20000041810 */
[----:B------:R-:W-:Y:S03]  /*f510*/  LDSM.16.MT88.4 R88, [R192+0x5000] ;  /* 0x00500000c058783b */ /* 0x000fe60000004200 */
[----:B---3--:R-:W-:Y:S04]  /*f520*/  FADD.FTZ R0, R70, R0 ;  /* 0x0000000046007221 */ /* 0x008fe80000010000 */
[C---:B----4-:R-:W-:Y:S08]  /*f530*/  HMMA.16816.F32.BF16 R20, R76.reuse, R72, R20 ;  /* 0x000000484c14723c */ /* 0x050ff00000041814 */
        /* <DEDUP_REMOVED lines=45> */
[C---:B-1----:R-:W-:Y:S03]  /*f810*/  HMMA.16816.F32.BF16 R36, R72.reuse, R80, R36 ;  /* 0x000000504824723c */ /* 0x042fe60000041824 */
[----:B------:R-:W1:Y:S01]  /*f820*/  MUFU.EX2 R70, R242 ;  /* 0x000000f200467308 */ /* 0x000e620000000800 */
[----:B------:R-:W-:Y:S01]  /*f830*/  F2FP.BF16.PACK_AB R79, R144, R145 ;  /* 0x00000091904f723e */ /* 0x000fe200000010ff */
[----:B------:R-:W-:Y:S03]  /*f840*/  FADD.FTZ R2, R108, R101 ;  /* 0x000000656c027221 */ /* 0x000fe60000010000 */
[C---:B------:R-:W-:Y:S01]  /*f850*/  HMMA.16816.F32.BF16 R40, R72.reuse, R82, R40 ;  /* 0x000000524828723c */ /* 0x040fe20000041828 */
[----:B------:R-:W4:Y:S04]  /*f860*/  LDSM.16.MT88.4 R80, [R191+0x2800] ;  /* 0x00280000bf50783b */ /* 0x000f280000004200 */
[----:B------:R-:W2:Y:S03]  /*f870*/  MUFU.EX2 R68, R244 ;  /* 0x000000f400447308 */ /* 0x000ea60000000800 */
[C---:B---3--:R-:W-:Y:S04]  /*f880*/  HMMA.16816.F32.BF16 R44, R72.reuse, R84, R44 ;  /* 0x00000054482c723c */ /* 0x048fe8000004182c */
[C---:B-----5:R-:W-:Y:S01]  /*f890*/  F2FP.BF16.PACK_AB R136, R71.reuse, R100 ;  /* 0x000000644788723e */ /* 0x060fe200000010ff */
[----:B------:R-:W-:Y:S03]  /*f8a0*/  FADD.FTZ R0, R71, R0 ;  /* 0x0000000047007221 */ /* 0x000fe60000010000 */
[C---:B------:R-:W-:Y:S01]  /*f8b0*/  HMMA.16816.F32.BF16 R48, R72.reuse, R86, R48 ;  /* 0x000000564830723c */ /* 0x040fe20000041830 */
[----:B------:R-:W3:Y:S03]  /*f8c0*/  LDSM.16.MT88.4 R84, [R193+0x2800] ;  /* 0x00280000c154783b */ /* 0x000ee60000004200 */
[----:B-1----:R-:W-:Y:S04]  /*f8d0*/  FADD.FTZ R0, R70, R0 ;  /* 0x0000000046007221 */ /* 0x002fe80000010000 */
[C---:B--2---:R-:W-:Y:S04]  /*f8e0*/  HMMA.16816.F32.BF16 R52, R72.reuse, R92, R52 ;  /* 0x0000005c4834723c */ /* 0x044fe80000041834 */
[C---:B------:R-:W-:Y:S01]  /*f8f0*/  F2FP.BF16.PACK_AB R138, R68.reuse, R70 ;  /* 0x00000046448a723e */ /* 0x040fe200000010ff */
[----:B------:R-:W-:Y:S01]  /*f900*/  FADD.FTZ R230, R68, R0 ;  /* 0x0000000044e67221 */ /* 0x000fe20000010000 */
[----:B------:R-:W-:Y:S02]  /*f910*/  MOV R68, R3 ;  /* 0x0000000300447202 */ /* 0x000fe40000000f00 */
        /* <DEDUP_REMOVED lines=74> */
.L_x_1361:
[----:B------:R-:W-:Y:S05]  /*fdc0*/  BRA.DIV ~URZ, `(.L_x_1377) ;  /* 0x00006d927f007947 */ /* 0x000fea000b800000 */
[----:B------:R1:W2:Y:S02]  /*fdd0*/  SHFL.BFLY PT, R0, R230, 0x2, 0x1f ;  /* 0x0c401f00e6007f89 */ /* 0x0002a400000e0000 */
.L_x_1474:
[----:B--2---:R-:W-:Y:S01]  /*fde0*/  FADD.FTZ R5, R0, R230 ;  /* 0x000000e600057221 */ /* 0x004fe20000010000 */
[----:B------:R-:W-:Y:S05]  /*fdf0*/  BRA.DIV ~URZ, `(.L_x_1378) ;  /* 0x00006db27f007947 */ /* 0x000fea000b800000 */
[----:B------:R-:W2:Y:S04]  /*fe00*/  SHFL.BFLY PT, R0, R247, 0x2, 0x1f ;  /* 0x0c401f00f7007f89 */ /* 0x000ea800000e0000 */
[----:B------:R-:W3:Y:S01]  /*fe10*/  SHFL.BFLY PT, R2, R5, 0x1, 0x1f ;  /* 0x0c201f0005027f89 */ /* 0x000ee200000e0000 */
[----:B--2---:R-:W-:-:S02]  /*fe20*/  FADD.FTZ R4, R0, R247 ;  /* 0x000000f700047221 */ /* 0x004fc40000010000 */
[----:B---3--:R-:W-:-:S03]  /*fe30*/  FADD.FTZ R5, R5, R2 ;  /* 0x0000000205057221 */ /* 0x008fc60000010000 */
[----:B------:R2:W3:Y:S04]  /*fe40*/  SHFL.BFLY PT, R3, R4, 0x1, 0x1f ;  /* 0x0c201f0004037f89 */ /* 0x0004e800000e0000 */
.L_x_1475:
        /* <DEDUP_REMOVED lines=85> */
.L_x_1324:
[----:B-12---:R1:W5:Y:S04]  /*103a0*/  LDL R6, [R1+0x48] ;  /* 0x0000480001067983 */ /* 0x0063680000100800 */
[----:B------:R-:W2:Y:S01]  /*103b0*/  S2R R2, SR_TID.X ;  /* 0x0000000000027919 */ /* 0x000ea20000002100 */
[----:B------:R-:W-:Y:S01]  /*103c0*/  BSSY B0, `(.L_x_1379) ;  /* 0x0000011000007945 */ /* 0x000fe20003800000 */
[----:B--2---:R-:W-:-:S13]  /*103d0*/  LOP3.LUT P0, RZ, R2, 0xff, RZ, 0xc0, !PT ;  /* 0x000000ff02ff7812 */ /* 0x004fda000780c0ff */
[----:B------:R-:W-:Y:S05]  /*103e0*/  @P0 BRA `(.L_x_1380) ;  /* 0x000000e000000947 */ /* 0x000fea0003800000 */
[----:B-1----:R-:W1:Y:S01]  /*103f0*/  S2R R4, SR_LANEID ;  /* 0x0000000000047919 */ /* 0x002e620000000000 */
[----:B------:R-:W-:Y:S01]  /*10400*/  VOTEU.ANY UR4, UPT, PT ;  /* 0x0000000000047886 */ /* 0x000fe200038e0100 */
[----:B------:R-:W-:Y:S01]  /*10410*/  IMAD.MOV.U32 R5, RZ, RZ, c[0x0][0x564] ;  /* 0x00015900ff057624 */ /* 0x000fe200078e00ff */
[----:B------:R-:W1:Y:S08]  /*10420*/  FLO.U32 R3, UR4 ;  /* 0x0000000400037d00 */ /* 0x000e7000080e0000 */
[----:B------:R-:W2:Y:S01]  /*10430*/  POPC R2, UR4 ;  /* 0x0000000400027d09 */ /* 0x000ea20008000000 */
[----:B-1----:R-:W-:Y:S01]  /*10440*/  ISETP.EQ.U32.AND P0, PT, R3, R4, PT ;  /* 0x000000040300720c */ /* 0x002fe20003f02070 */
[----:B------:R-:W-:-:S12]  /*10450*/  IMAD.MOV.U32 R4, RZ, RZ, c[0x0][0x560] ;  /* 0x00015800ff047624 */ /* 0x000fd800078e00ff */
[----:B--2---:R1:W2:Y:S04]  /*10460*/  @P0 ATOMG.E.ADD.STRONG.GPU PT, R2, [R4.64], R2 ;  /* 0x00000002040209a8 */ /* 0x0042a800081ee1c6 */
[----:B-1----:R-:W1:Y:S04]  /*10470*/  S2R R4, SR_LTMASK ;  /* 0x0000000000047919 */ /* 0x002e680000003900 */
[----:B--2---:R1:W2:Y:S02]  /*10480*/  SHFL.IDX PT, R3, R2, R3, 0x1f ;  /* 0x00001f0302037589 */ /* 0x0042a400000e0000 */
[----:B-1----:R-:W-:-:S06]  /*10490*/  LOP3.LUT R2, R4, UR4, RZ, 0xc0, !PT ;  /* 0x0000000404027c12 */ /* 0x002fcc000f8ec0ff */
[----:B------:R-:W2:Y:S02]  /*104a0*/  POPC R2, R2 ;  /* 0x0000000200027309 */ /* 0x000ea40000000000 */
[----:B--2--5:R-:W-:-:S05]  /*104b0*/  IADD3 R6, R3, c[0x0][0xc], R2 ;  /* 0x0000030003067a10 */ /* 0x024fca0007ffe002 */
[----:B------:R1:W-:Y:S02]  /*104c0*/  STL [R1+0x48], R6 ;  /* 0x0000480601007387 */ /* 0x0003e40000100800 */
.L_x_1380:
[----:B-1----:R-:W-:Y:S05]  /*104d0*/  BSYNC B0 ;  /* 0x0000000000007941 */ /* 0x002fea0003800000 */
.L_x_1379:
        /* <DEDUP_REMOVED lines=68> */
[----:B-1----:R-:W-:Y:S02]  /*10920*/  F2FP.BF16.PACK_AB R0, R89, R88 ;  /* 0x000000585900723e */ /* 0x002fe400000010ff */
[----:B------:R-:W-:-:S03]  /*10930*/  F2FP.BF16.PACK_AB R2, R75, R74 ;  /* 0x0000004a4b02723e */ /* 0x000fc600000010ff */
[----:B------:R1:W-:Y:S04]  /*10940*/  STS [R11+0x4000], R0 ;  /* 0x004000000b007388 */ /* 0x0003e80000000800 */
[----:B------:R-:W-:Y:S04]  /*10950*/  STS [R11+0x4400], R4 ;  /* 0x004400040b007388 */ /* 0x000fe80000000800 */
[----:B------:R4:W-:Y:S04]  /*10960*/  STS [R5+0x4000], R3 ;  /* 0x0040000305007388 */ /* 0x0009e80000000800 */
[----:B------:R4:W-:Y:S01]  /*10970*/  STS [R5+0x4400], R2 ;  /* 0x0044000205007388 */ /* 0x0009e20000000800 */
[----:B-1----:R-:W-:-:S05]  /*10980*/  F2FP.BF16.PACK_AB R0, R53, R52 ;  /* 0x000000343500723e */ /* 0x002fca00000010ff */
[----:B------:R1:W-:Y:S01]  /*10990*/  STS [R10+0x4000], R0 ;  /* 0x004000000a007388 */ /* 0x0003e20000000800 */
[----:B----4-:R-:W-:Y:S02]  /*109a0*/  F2FP.BF16.PACK_AB R3, R27, R26 ;  /* 0x0000001a1b03723e */ /* 0x010fe400000010ff */
[----:B------:R-:W-:-:S05]  /*109b0*/  F2FP.BF16.PACK_AB R2, R55, R54 ;  /* 0x000000363702723e */ /* 0x000fca00000010ff */
[----:B------:R4:W-:Y:S01]  /*109c0*/  STS [R10+0x4400], R2 ;  /* 0x004400020a007388 */ /* 0x0009e20000000800 */
[----:B-1----:R-:W-:-:S05]  /*109d0*/  F2FP.BF16.PACK_AB R0, R25, R24 ;  /* 0x000000181900723e */ /* 0x002fca00000010ff */
[----:B------:R1:W-:Y:S04]  /*109e0*/  STS [R8+0x4000], R0 ;  /* 0x0040000008007388 */ /* 0x0003e80000000800 */
[----:B------:R2:W-:Y:S04]  /*109f0*/  STS [R8+0x4400], R3 ;  /* 0x0044000308007388 */ /* 0x0005e80000000800 */
[----:B------:R-:W-:Y:S01]  /*10a00*/  BAR.SYNC.DEFER_BLOCKING 0x1, 0x100 ;  /* 0x0044000000007b1d */ /* 0x000fe20000010000 */
[----:B------:R-:W-:-:S04]  /*10a10*/  ISETP.NE.U32.AND P2, PT, RZ, c[0x0][0x500], PT ;  /* 0x00014000ff007a0c */ /* 0x000fc80003f45070 */
[----:B------:R-:W-:Y:S02]  /*10a20*/  ISETP.NE.AND.EX P2, PT, RZ, c[0x0][0x504], PT, P2 ;  /* 0x00014100ff007a0c */ /* 0x000fe40003f45320 */
[----:B----4-:R-:W-:Y:S01]  /*10a30*/  IADD3 R2, P1, R9, c[0x0][0x500], RZ ;  /* 0x0001400009027a10 */ /* 0x010fe20007f3e0ff */
[----:B-1----:R-:W-:-:S03]  /*10a40*/  IMAD.MOV.U32 R0, RZ, RZ, RZ ;  /* 0x000000ffff007224 */ /* 0x002fc600078e00ff */
[----:B--2---:R-:W-:-:S07]  /*10a50*/  IADD3.X R3, R7, c[0x0][0x504], RZ, P1, !PT ;  /* 0x0001410007037a10 */ /* 0x004fce0000ffe4ff */
[----:B------:R1:W5:Y:S01]  /*10a60*/  @P2 LDG.E R0, [R2.64] ;  /* 0x0000000602002981 */ /* 0x000362000c1e1900 */
[----:B------:R-:W-:-:S04]  /*10a70*/  ISETP.NE.U32.AND P3, PT, RZ, c[0x0][0x508], PT ;  /* 0x00014200ff007a0c */ /* 0x000fc80003f65070 */
[----:B------:R-:W-:Y:S01]  /*10a80*/  ISETP.NE.AND.EX P3, PT, RZ, c[0x0][0x50c], PT, P3 ;  /* 0x00014300ff007a0c */ /* 0x000fe20003f65330 */
[----:B------:R-:W-:-:S12]  /*10a90*/  IMAD.MOV.U32 R14, RZ, RZ, c[0x0][0x388] ;  /* 0x0000e200ff0e7624 */ /* 0x000fd800078e00ff */
[----:B------:R-:W-:-:S04]  /*10aa0*/  @P3 IADD3 R4, P0, R9, c[0x0][0x508], RZ ;  /* 0x0001420009043a10 */ /* 0x000fc80007f1e0ff */
[----:B------:R-:W-:-:S05]  /*10ab0*/  @P3 IADD3.X R5, R7, c[0x0][0x50c], RZ, P0, !PT ;  /* 0x0001430007053a10 */ /* 0x000fca00007fe4ff */
[----:B------:R2:W5:Y:S01]  /*10ac0*/  @P3 LDG.E R14, [R4.64] ;  /* 0x00000006040e3981 */ /* 0x000562000c1e1900 */
[----:B---3--:R-:W-:-:S04]  /*10ad0*/  ISETP.NE.AND P0, PT, R6, RZ, PT ;  /* 0x000000ff0600720c */ /* 0x008fc80003f05270 */
[----:B--2---:R-:W-:Y:S01]  /*10ae0*/  SEL R5, R6, c[0x0][0x3d4], P0 ;  /* 0x0000f50006057a07 */ /* 0x004fe20000000000 */
[----:B------:R-:W-:Y:S05]  /*10af0*/  @P3 BRA `(.L_x_1383) ;  /* 0x0000004000003947 */ /* 0x000fea0003800000 */
[----:B-1----:R-:W-:Y:S05]  /*10b00*/  @!P2 BRA `(.L_x_1383) ;  /* 0x000000300000a947 */ /* 0x002fea0003800000 */
[----:B------:R1:W2:Y:S04]  /*10b10*/  LDG.E R4, [R2.64] ;  /* 0x0000000602047981 */ /* 0x0002a8000c1e1900 */
[----:B-1----:R-:W2:Y:S02]  /*10b20*/  LDG.E R2, [R2.64+0x4] ;  /* 0x0000040602027981 */ /* 0x002ea4000c1e1900 */
[----:B--2--5:R-:W-:Y:S02]  /*10b30*/  IADD3 R14, -R4, R2, RZ ;  /* 0x00000002040e7210 */ /* 0x024fe40007ffe1ff */
.L_x_1383:
[----:B-1----:R-:W2:Y:S04]  /*10b40*/  LDL.LU R8, [R1+0x5c] ;  /* 0x00005c0001087983 */ /* 0x002ea80000300800 */
[----:B------:R-:W3:Y:S04]  /*10b50*/  LDL R7, [R1+0x58] ;  /* 0x0000580001077983 */ /* 0x000ee80000100800 */
[----:B------:R-:W4:Y:S04]  /*10b60*/  LDL.LU R3, [R1+0x70] ;  /* 0x0000700001037983 */ /* 0x000f280000300800 */
[----:B------:R-:W2:Y:S01]  /*10b70*/  LDL.LU R6, [R1+0x50] ;  /* 0x0000500001067983 */ /* 0x000ea20000300800 */
[----:B------:R-:W-:Y:S01]  /*10b80*/  IMAD.MOV.U32 R2, RZ, RZ, 0x368 ;  /* 0x00000368ff027424 */ /* 0x000fe200078e00ff */
[----:B------:R-:W-:-:S02]  /*10b90*/  ISETP.GT.AND P3, PT, R5, 0x1, PT ;  /* 0x000000010500780c */ /* 0x000fc40003f64270 */
[----:B------:R-:W3:Y:S02]  /*10ba0*/  LDL R44, [R1+0x40] ;  /* 0x00004000012c7983 */ /* 0x000ee40000100800 */
[----:B------:R-:W-:Y:S02]  /*10bb0*/  SEL R2, R2, 0x328, P3 ;  /* 0x0000032802027807 */ /* 0x000fe40001800000 */
[----:B------:R-:W3:Y:S02]  /*10bc0*/  LDL R13, [R1+0x6c] ;  /* 0x00006c00010d7983 */ /* 0x000ee40000100800 */
[----:B------:R-:W1:Y:S08]  /*10bd0*/  LDC.64 R16, c[0x0][R2+0x168] ;  /* 0x00005a0002107b82 */ /* 0x000e700000000a00 */
[----:B------:R1:W1:Y:S08]  /*10be0*/  LDC.64 R4, c[0x0][R2+0x170] ;  /* 0x00005c0002047b82 */ /* 0x0002700000000a00 */
[----:B------:R1:W1:Y:S08]  /*10bf0*/  LDC.64 R18, c[0x0][R2+0x178] ;  /* 0x00005e0002127b82 */ /* 0x0002700000000a00 */
[----:B------:R1:W1:Y:S01]  /*10c00*/  LDC.64 R20, c[0x0][R2+0x160] ;  /* 0x0000580002147b82 */ /* 0x0002620000000a00 */
[----:B------:R-:W-:-:S04]  /*10c10*/  ISETP.NE.U32.AND P0, PT, RZ, c[0x0][0x500], PT ;  /* 0x00014000ff007a0c */ /* 0x000fc80003f05070 */
[----:B------:R-:W-:Y:S02]  /*10c20*/  ISETP.NE.AND.EX P0, PT, RZ, c[0x0][0x504], PT, P0 ;  /* 0x00014100ff007a0c */ /* 0x000fe40003f05300 */
[----:B--2---:R-:W-:-:S05]  /*10c30*/  LOP3.LUT R10, R6, 0xffff, RZ, 0xc0, !PT ;  /* 0x0000ffff060a7812 */ /* 0x004fca00078ec0ff */
[----:B-1----:R-:W-:Y:S02]  /*10c40*/  IMAD R9, R17, R10, RZ ;  /* 0x0000000a11097224 */ /* 0x002fe400078e02ff */
[----:B------:R-:W2:Y:S01]  /*10c50*/  LDL R17, [R1+0x110] ;  /* 0x0001100001117983 */ /* 0x000ea20000100800 */
[----:B------:R-:W-:Y:S01]  /*10c60*/  IMAD.MOV.U32 R2, RZ, RZ, c[0x0][0x4e8] ;  /* 0x00013a00ff027624 */ /* 0x000fe200078e00ff */
[----:B------:R-:W-:-:S04]  /*10c70*/  SEL R8, R8, RZ, !P0 ;  /* 0x000000ff08087207 */ /* 0x000fc80004000000 */
[----:B------:R-:W-:Y:S01]  /*10c80*/  ISETP.NE.AND P2, PT, R2, 0x1, PT ;  /* 0x000000010200780c */ /* 0x000fe20003f45270 */
[----:B------:R-:W-:Y:S01]  /*10c90*/  IMAD R2, R5, R8, RZ ;  /* 0x0000000805027224 */ /* 0x000fe200078e02ff */
[----:B----4-:R-:W-:Y:S01]  /*10ca0*/  SEL R3, R3, RZ, !P0 ;  /* 0x000000ff03037207 */ /* 0x010fe20004000000 */
[----:B---3--:R-:W-:-:S04]  /*10cb0*/  IMAD.IADD R11, R7, 0x1, R44 ;  /* 0x00000001070b7824 */ /* 0x008fc800078e022c */
[C---:B------:R-:W-:Y:S02]  /*10cc0*/  IMAD R12, R4.reuse, R3, R2 ;  /* 0x00000003040c7224 */ /* 0x040fe400078e0202 */
[----:B------:R-:W-:-:S04]  /*10cd0*/  IMAD.WIDE.U32 R4, R4, R8, RZ ;  /* 0x0000000804047225 */ /* 0x000fc800078e00ff */
[----:B------:R-:W-:Y:S01]  /*10ce0*/  @P2 IMAD.HI.U32 R3, R11, c[0x0][0x4ec], RZ ;  /* 0x00013b000b032a27 */ /* 0x000fe200078e00ff */
[----:B------:R-:W1:Y:S03]  /*10cf0*/  S2R R45, SR_TID.X ;  /* 0x00000000002d7919 */ /* 0x000e660000002100 */
        /* <DEDUP_REMOVED lines=35> */
[----:B------:R2:W3:Y:S01]  /*10f30*/  SHFL.IDX PT, R5, R2, 0x1, 0x1c1f ;  /* 0x003c1f0002057f89 */ /* 0x0004e200000e0000 */
[----:B------:R-:W-:Y:S01]  /*10f40*/  IMAD R9, R14, c[0x0][0x4e8], RZ ;  /* 0x00013a000e097a24 */ /* 0x000fe200078e02ff */
        /* <DEDUP_REMOVED lines=8> */
[----:B------:R-:W-:Y:S01]  /*10fd0*/  ISETP.GE.AND P0, PT, R3, R9, PT ;  /* 0x000000090300720c */ /* 0x000fe20003f06270 */
[----:B------:R-:W-:Y:S05]  /*10fe0*/  @P3 BRA `(.L_x_1384) ;  /* 0x0000075000003947 */ /* 0x000fea0003800000 */
[----:B------:R-:W2:Y:S01]  /*10ff0*/  LDL R16, [R1+0x4] ;  /* 0x0000040001107983 */ /* 0x000ea20000100800 */
[----:B------:R-:W-:Y:S01]  /*11000*/  IMAD R12, R12, c[0x0][0x3a0], RZ ;  /* 0x0000e8000c0c7a24 */ /* 0x000fe200078e02ff */
[----:B-1----:R-:W-:Y:S01]  /*11010*/  SHF.R.S32.HI R5, RZ, 0x1f, R8 ;  /* 0x0000001fff057819 */ /* 0x002fe20000011408 */
[C---:B------:R-:W-:Y:S01]  /*11020*/  IMAD.WIDE.U32 R2, R0.reuse, c[0x0][0x3a0], RZ ;  /* 0x0000e80000027a25 */ /* 0x040fe200078e00ff */
[----:B------:R1:W3:Y:S03]  /*11030*/  LDS.128 R24, [R215+0x1080] ;  /* 0x00108000d7187984 */ /* 0x0002e60000000c00 */
[----:B------:R-:W-:Y:S01]  /*11040*/  IMAD R0, R0, c[0x0][0x3a4], R12 ;  /* 0x0000e90000007a24 */ /* 0x000fe200078e020c */
[----:B------:R1:W4:Y:S01]  /*11050*/  LDS.128 R32, [R215+0x2080] ;  /* 0x00208000d7207984 */ /* 0x0003220000000c00 */
[----:B------:R-:W-:-:S03]  /*11060*/  IMAD R5, R5, c[0x0][0x3f0], RZ ;  /* 0x0000fc0005057a24 */ /* 0x000fc600078e02ff */
[----:B------:R-:W-:Y:S01]  /*11070*/  IADD3 R3, R3, R0, RZ ;  /* 0x0000000003037210 */ /* 0x000fe20007ffe0ff */
[----:B------:R1:W1:Y:S01]  /*11080*/  LDS.128 R36, [R215+0x3080] ;  /* 0x00308000d7247984 */ /* 0x0002620000000c00 */
[----:B------:R-:W-:-:S03]  /*11090*/  IMAD R7, R8, c[0x0][0x3f4], R5 ;  /* 0x0000fd0008077a24 */ /* 0x000fc600078e0205 */
[C---:B------:R-:W-:Y:S01]  /*110a0*/  IMAD.WIDE.U32 R2, R10.reuse, c[0x0][0x3e8], R2 ;  /* 0x0000fa000a027a25 */ /* 0x040fe200078e0002 */
[----:B------:R1:W1:Y:S03]  /*110b0*/  LDS.128 R12, [R215+0x4080] ;  /* 0x00408000d70c7984 */ /* 0x0002660000000c00 */
[----:B------:R-:W-:Y:S01]  /*110c0*/  IMAD R3, R10, c[0x0][0x3ec], R3 ;  /* 0x0000fb000a037a24 */ /* 0x000fe200078e0203 */
[----:B------:R1:W1:Y:S03]  /*110d0*/  LDS.128 R20, [R215+0x5080] ;  /* 0x00508000d7147984 */ /* 0x0002660000000c00 */
[----:B------:R-:W-:Y:S01]  /*110e0*/  IMAD.WIDE.U32 R2, R8, c[0x0][0x3f0], R2 ;  /* 0x0000fc0008027a25 */ /* 0x000fe200078e0002 */
[----:B------:R1:W1:Y:S04]  /*110f0*/  LDS.128 R28, [R215+0x6080] ;  /* 0x00608000d71c7984 */ /* 0x0002680000000c00 */
[----:B------:R1:W1:Y:S01]  /*11100*/  LDS.128 R40, [R215+0x7080] ;  /* 0x00708000d7287984 */ /* 0x0002620000000c00 */
[----:B------:R-:W-:-:S02]  /*11110*/  IADD3 R3, R3, R7, RZ ;  /* 0x0000000703037210 */ /* 0x000fc40007ffe0ff */
[----:B--2---:R-:W-:Y:S02]  /*11120*/  IADD3 R4, R16, R44, RZ ;  /* 0x0000002c10047210 */ /* 0x004fe40007ffe0ff */
[----:B------:R2:W1:Y:S02]  /*11130*/  LDS.128 R16, [R215+0x80] ;  /* 0x00008000d7107984 */ /* 0x0004640000000c00 */
[----:B------:R-:W-:Y:S01]  /*11140*/  MOV R0, R4 ;  /* 0x0000000400007202 */ /* 0x000fe20000000f00 */
[----:B------:R-:W-:-:S05]  /*11150*/  @P2 IMAD.HI.U32 R6, R4, c[0x0][0x4ec], RZ ;  /* 0x00013b0004062a27 */ /* 0x000fca00078e00ff */
[----:B------:R-:W-:-:S04]  /*11160*/  @P2 SHF.R.U32.HI R0, RZ, c[0x0][0x4f0], R6 ;  /* 0x00013c00ff002a19 */ /* 0x000fc80000011606 */
[----:B------:R-:W-:Y:S01]  /*11170*/  SHF.R.S32.HI R6, RZ, 0x1f, R0 ;  /* 0x0000001fff067819 */ /* 0x000fe20000011400 */
[C---:B------:R-:W-:Y:S01]  /*11180*/  IMAD.WIDE.U32 R2, R0.reuse, c[0x0][0x3e0], R2 ;  /* 0x0000f80000027a25 */ /* 0x040fe200078e0002 */
[----:B------:R-:W-:-:S03]  /*11190*/  IADD3 R5, -R0, RZ, RZ ;  /* 0x000000ff00057210 */ /* 0x000fc60007ffe1ff */
[----:B------:R-:W-:Y:S02]  /*111a0*/  IMAD R6, R6, c[0x0][0x3e0], RZ ;  /* 0x0000f80006067a24 */ /* 0x000fe400078e02ff */
[----:B------:R-:W-:Y:S02]  /*111b0*/  IMAD R4, R5, c[0x0][0x4e8], R4 ;  /* 0x00013a0005047a24 */ /* 0x000fe400078e0204 */
[----:B------:R-:W-:-:S03]  /*111c0*/  IMAD R5, R0, c[0x0][0x3e4], R6 ;  /* 0x0000f90000057a24 */ /* 0x000fc600078e0206 */
[----:B------:R-:W-:Y:S02]  /*111d0*/  SHF.R.S32.HI R0, RZ, 0x1f, R4 ;  /* 0x0000001fff007819 */ /* 0x000fe40000011404 */
[----:B------:R-:W-:-:S03]  /*111e0*/  IADD3 R3, R3, R5, RZ ;  /* 0x0000000503037210 */ /* 0x000fc60007ffe0ff */
[----:B------:R-:W-:Y:S02]  /*111f0*/  IMAD R0, R0, c[0x0][0x3d8], RZ ;  /* 0x0000f60000007a24 */ /* 0x000fe400078e02ff */
[----:B------:R-:W-:-:S04]  /*11200*/  IMAD.WIDE.U32 R2, R4, c[0x0][0x3d8], R2 ;  /* 0x0000f60004027a25 */ /* 0x000fc800078e0002 */
[----:B------:R-:W-:Y:S01]  /*11210*/  IMAD R0, R4, c[0x0][0x3dc], R0 ;  /* 0x0000f70004007a24 */ /* 0x000fe200078e0200 */
[----:B------:R-:W-:-:S04]  /*11220*/  LEA R8, P0, R2, c[0x0][0x380], 0x1 ;  /* 0x0000e00002087a11 */ /* 0x000fc800078008ff */
[----:B------:R-:W-:-:S04]  /*11230*/  IADD3 R0, R3, R0, RZ ;  /* 0x0000000003007210 */ /* 0x000fc80007ffe0ff */
[----:B------:R-:W-:Y:S01]  /*11240*/  LEA.HI.X R7, R2, c[0x0][0x384], R0, 0x1, P0 ;  /* 0x0000e10002077a11 */ /* 0x000fe200000f0c00 */
[----:B------:R-:W-:Y:S05]  /*11250*/  BRA.DIV ~URZ, `(.L_x_1385) ;  /* 0x00005a427f007947 */ /* 0x000fea000b800000 */
[----:B-1234-:R1:W2:Y:S02]  /*11260*/  SHFL.IDX PT, R10, R7, RZ, 0x181f ;  /* 0x00181fff070a7589 */ /* 0x01e2a400000e0000 */
.L_x_1476:
[----:B------:R-:W-:Y:S05]  /*11270*/  BRA.DIV ~URZ, `(.L_x_1386) ;  /* 0x00005a927f007947 */ /* 0x000fea000b800000 */
[----:B------:R3:W4:Y:S02]  /*11280*/  SHFL.IDX PT, R0, R8, RZ, 0x181f ;  /* 0x00181fff08007589 */ /* 0x00072400000e0000 */
.L_x_1477:
[----:B------:R-:W5:Y:S04]  /*11290*/  LDL.LU R3, [R1+0x40] ;  /* 0x0000400001037983 */ /* 0x000f680000300800 */
[----:B------:R-:W1:Y:S02]  /*112a0*/  S2R R4, SR_TID.X ;  /* 0x0000000000047919 */ /* 0x000e640000002100 */
[----:B-1----:R-:W-:-:S04]  /*112b0*/  SHF.R.S32.HI R2, RZ, 0x1f, R4 ;  /* 0x0000001fff027819 */ /* 0x002fc80000011404 */
[----:B------:R-:W-:-:S04]  /*112c0*/  LEA.HI R2, R2, R4, RZ, 0x3 ;  /* 0x0000000402027211 */ /* 0x000fc800078f18ff */
[----:B------:R-:W-:Y:S01]  /*112d0*/  SHF.R.S32.HI R2, RZ, 0x3, R2 ;  /* 0x00000003ff027819 */ /* 0x000fe20000011402 */
[----:B------:R-:W-:Y:S04]  /*112e0*/  BSSY B0, `(.L_x_1387) ;  /* 0x000000e000007945 */ /* 0x000fe80003800000 */
[----:B-----5:R-:W-:-:S05]  /*112f0*/  IMAD.IADD R6, R2, 0x1, R3 ;  /* 0x0000000102067824 */ /* 0x020fca00078e0203 */
        /* <DEDUP_REMOVED lines=10> */
[----:B------:R1:W-:Y:S04]  /*113a0*/  @!P3 ST.E.128 [R4.64], R16 ;  /* 0x000000100400b985 */ /* 0x0003e8000c101d06 */
[----:B------:R1:W-:Y:S02]  /*113b0*/  @!P2 ST.E.128 [R2.64], R12 ;  /* 0x0000000c0200a985 */ /* 0x0003e4000c101d06 */
.L_x_1388:
[----:B------:R-:W-:Y:S05]  /*113c0*/  BSYNC B0 ;  /* 0x0000000000007941 */ /* 0x000fea0003800000 */
.L_x_1387:
[----:B------:R-:W-:Y:S05]  /*113d0*/  BRA.DIV ~URZ, `(.L_x_1389) ;  /* 0x000059a27f007947 */ /* 0x000fea000b800000 */
[----:B--2---:R2:W1:Y:S04]  /*113e0*/  SHFL.IDX PT, R10, R7, 0x1, 0x181f ;  /* 0x00381f00070a7f89 */ /* 0x00446800000e0000 */
[----:B----4-:R2:W4:Y:S02]  /*113f0*/  SHFL.IDX PT, R0, R8, 0x1, 0x181f ;  /* 0x00381f0008007f89 */ /* 0x01052400000e0000 */
.L_x_1478:
        /* <DEDUP_REMOVED lines=10> */
[-C--:B------:R-:W-:Y:S02]  /*114a0*/  @!P1 LEA.HI.X R5, R238, R10.reuse, R12, 0x1, P3 ;  /* 0x0000000aee059211 */ /* 0x080fe400018f0c0c */
[----:B------:R-:W-:-:S03]  /*114b0*/  @!P0 LEA.HI.X R3, R248, R10, R11, 0x1, P2 ;  /* 0x0000000af8038211 */ /* 0x000fc600010f0c0b */
[----:B------:R1:W-:Y:S04]  /*114c0*/  @!P1 ST.E.128 [R4.64], R24 ;  /* 0x0000001804009985 */ /* 0x0003e8000c101d06 */
[----:B------:R1:W-:Y:S02]  /*114d0*/  @!P0 ST.E.128 [R2.64], R20 ;  /* 0x0000001402008985 */ /* 0x0003e4000c101d06 */
.L_x_1391:
[----:B------:R-:W-:Y:S05]  /*114e0*/  BSYNC B0 ;  /* 0x0000000000007941 */ /* 0x000fea0003800000 */
.L_x_1390:
[----:B------:R-:W-:Y:S05]  /*114f0*/  BRA.DIV ~URZ, `(.L_x_1392) ;  /* 0x000059527f007947 */ /* 0x000fea000b800000 */
[----:B------:R1:W2:Y:S02]  /*11500*/  SHFL.IDX PT, R10, R7, 0x2, 0x181f ;  /* 0x00581f00070a7f89 */ /* 0x0002a400000e0000 */
.L_x_1479:
[----:B------:R-:W-:Y:S05]  /*11510*/  BRA.DIV ~URZ, `(.L_x_1393) ;  /* 0x000059a27f007947 */ /* 0x000fea000b800000 */
[----:B----4-:R4:W1:Y:S02]  /*11520*/  SHFL.IDX PT, R0, R8, 0x2, 0x181f ;  /* 0x00581f0008007f89 */ /* 0x01086400000e0000 */
.L_x_1480:
        /* <DEDUP_REMOVED lines=8> */
[-C--:B------:R-:W-:Y:S02]  /*115b0*/  @!P1 LEA R4, P3, R238, R0.reuse, 0x1 ;  /* 0x00000000ee049211 */ /* 0x080fe400078608ff */
[----:B------:R-:W-:Y:S02]  /*115c0*/  @!P0 LEA R2, P2, R248, R0, 0x1 ;  /* 0x00000000f8028211 */ /* 0x000fe400078408ff */
[-C--:B--2---:R-:W-:Y:S02]  /*115d0*/  @!P1 LEA.HI.X R5, R238, R10.reuse, R12, 0x1, P3 ;  /* 0x0000000aee059211 */ /* 0x084fe400018f0c0c */
[----:B------:R-:W-:-:S03]  /*115e0*/  @!P0 LEA.HI.X R3, R248, R10, R11, 0x1, P2 ;  /* 0x0000000af8038211 */ /* 0x000fc600010f0c0b */
[----:B------:R1:W-:Y:S04]  /*115f0*/  @!P1 ST.E.128 [R4.64], R32 ;  /* 0x0000002004009985 */ /* 0x0003e8000c101d06 */
[----:B------:R1:W-:Y:S02]  /*11600*/  @!P0 ST.E.128 [R2.64], R28 ;  /* 0x0000001c02008985 */ /* 0x0003e4000c101d06 */
.L_x_1395:
[----:B------:R-:W-:Y:S05]  /*11610*/  BSYNC B0 ;  /* 0x0000000000007941 */ /* 0x000fea0003800000 */
.L_x_1394:
[----:B------:R-:W-:Y:S05]  /*11620*/  BRA.DIV ~URZ, `(.L_x_1396) ;  /* 0x000059027f007947 */ /* 0x000fea000b800000 */
[----:B--2---:R-:W2:Y:S04]  /*11630*/  SHFL.IDX PT, R7, R7, 0x3, 0x181f ;  /* 0x00781f0007077f89 */ /* 0x004ea800000e0000 */
[----:B------:R1:W3:Y:S02]  /*11640*/  SHFL.IDX PT, R0, R8, 0x3, 0x181f ;  /* 0x00781f0008007f89 */ /* 0x0002e400000e0000 */
.L_x_1481:
[----:B-1----:R-:W-:-:S04]  /*11650*/  IADD3 R2, R6, 0x60, RZ ;  /* 0x0000006006027810 */ /* 0x002fc80007ffe0ff */
[----:B------:R-:W-:-:S13]  /*11660*/  ISETP.GE.AND P0, PT, R2, R9, PT ;  /* 0x000000090200720c */ /* 0x000fda0003f06270 */
[----:B------:R-:W-:Y:S05]  /*11670*/  @P0 BRA `(.L_x_1397) ;  /* 0x00001bb000000947 */ /* 0x000fea0003800000 */
[----:B------:R-:W-:Y:S02]  /*11680*/  ISETP.GE.AND P0, PT, R238, c[0x0][0x3c8], PT ;  /* 0x0000f200ee007a0c */ /* 0x000fe40003f06270 */
[----:B------:R-:W-:-:S11]  /*11690*/  SHF.R.S32.HI R4, RZ, 0x1f, R238 ;  /* 0x0000001fff047819 */ /* 0x000fd600000114ee */
[----:B---3--:R-:W-:-:S04]  /*116a0*/  @!P0 LEA R2, P1, R238, R0, 0x1 ;  /* 0x00000000ee028211 */ /* 0x008fc800078208ff */
[----:B--2---:R-:W-:-:S05]  /*116b0*/  @!P0 LEA.HI.X R3, R238, R7, R4, 0x1, P1 ;  /* 0x00000007ee038211 */ /* 0x004fca00008f0c04 */
        /* <DEDUP_REMOVED lines=8> */
.L_x_1384:
        /* <DEDUP_REMOVED lines=33> */
.L_x_1482:
[----:B------:R-:W-:Y:S05]  /*11950*/  BRA.DIV ~URZ, `(.L_x_1399) ;  /* 0x000057127f007947 */ /* 0x000fea000b800000 */
[----:B------:R3:W4:Y:S02]  /*11960*/  SHFL.IDX PT, R0, R12, RZ, 0x1c1f ;  /* 0x001c1fff0c007589 */ /* 0x00072400000e0000 */
.L_x_1483:
        /* <DEDUP_REMOVED lines=98> */
.L_x_1401:
[----:B------:R-:W-:Y:S05]  /*11f90*/  BSYNC B0 ;  /* 0x0000000000007941 */ /* 0x000fea0003800000 */
.L_x_1400:
[----:B------:R-:W-:Y:S05]  /*11fa0*/  BRA.DIV ~URZ, `(.L_x_1402) ;  /* 0x000051327f007947 */ /* 0x000fea000b800000 */
[----:B--2---:R2:W1:Y:S04]  /*11fb0*/  SHFL.IDX PT, R4, R5, 0x1, 0x1c1f ;  /* 0x003c1f0005047f89 */ /* 0x00446800000e0000 */
[----:B----4-:R2:W4:Y:S02]  /*11fc0*/  SHFL.IDX PT, R0, R12, 0x1, 0x1c1f ;  /* 0x003c1f000c007f89 */ /* 0x01052400000e0000 */
.L_x_1484:
        /* <DEDUP_REMOVED lines=99> */
.L_x_1382:
[----:B------:R-:W2:Y:S04]  /*12600*/  LDL.LU R4, [R1+0x60] ;  /* 0x0000600001047983 */ /* 0x000ea80000300800 */
[----:B------:R-:W3:Y:S01]  /*12610*/  LDL.LU R6, [R1+0x64] ;  /* 0x0000640001067983 */ /* 0x000ee20000300800 */
[----:B------:R-:W-:Y:S02]  /*12620*/  ISETP.NE.U32.AND P1, PT, RZ, c[0x0][0x508], PT ;  /* 0x00014200ff007a0c */ /* 0x000fe40003f25070 */
[----:B------:R-:W-:Y:S01]  /*12630*/  ISETP.NE.U32.AND P3, PT, RZ, c[0x0][0x500], PT ;  /* 0x00014000ff007a0c */ /* 0x000fe20003f65070 */
[----:B------:R-:W4:Y:S01]  /*12640*/  LDL.LU R0, [R1+0x68] ;  /* 0x0000680001007983 */ /* 0x000f220000300800 */
[----:B------:R-:W-:Y:S01]  /*12650*/  ISETP.NE.AND.EX P1, PT, RZ, c[0x0][0x50c], PT, P1 ;  /* 0x00014300ff007a0c */ /* 0x000fe20003f25310 */
[----:B------:R-:W-:Y:S01]  /*12660*/  IMAD.MOV.U32 R8, RZ, RZ, RZ ;  /* 0x000000ffff087224 */ /* 0x000fe200078e00ff */
[----:B------:R-:W-:Y:S01]  /*12670*/  ISETP.NE.AND.EX P3, PT, RZ, c[0x0][0x504], PT, P3 ;  /* 0x00014100ff007a0c */ /* 0x000fe20003f65330 */
[----:B------:R-:W-:Y:S01]  /*12680*/  IMAD.MOV.U32 R20, RZ, RZ, c[0x0][0x388] ;  /* 0x0000e200ff147624 */ /* 0x000fe200078e00ff */
[----:B--2---:R-:W-:-:S09]  /*12690*/  IADD3 R2, P2, R4, c[0x0][0x500], RZ ;  /* 0x0001400004027a10 */ /* 0x004fd20007f5e0ff */
[----:B------:R-:W-:Y:S02]  /*126a0*/  @P1 IADD3 R4, P0, R4, c[0x0][0x508], RZ ;  /* 0x0001420004041a10 */ /* 0x000fe40007f1e0ff */
        /* <DEDUP_REMOVED lines=11> */
.L_x_1403:
[----:B-1----:R-:W2:Y:S04]  /*12760*/  LDL.LU R4, [R1+0x50] ;  /* 0x0000500001047983 */ /* 0x002ea80000300800 */
[----:B------:R-:W3:Y:S04]  /*12770*/  LDL.LU R2, [R1+0x5c] ;  /* 0x00005c0001027983 */ /* 0x000ee80000300800 */
        /* <DEDUP_REMOVED lines=58> */
.L_x_1405:
[----:B------:R-:W-:Y:S05]  /*12b20*/  BSYNC B0 ;  /* 0x0000000000007941 */ /* 0x000fea0003800000 */
.L_x_1404:
[----:B------:R-:W-:-:S13]  /*12b30*/  ISETP.GT.AND P0, PT, R19, 0x1, PT ;  /* 0x000000011300780c */ /* 0x000fda0003f04270 */
[----:B------:R-:W-:Y:S05]  /*12b40*/  @P0 BRA `(.L_x_1397) ;  /* 0x000006e000000947 */ /* 0x000fea0003800000 */
[----:B-1----:R-:W2:Y:S04]  /*12b50*/  LDL R5, [R1+0x40] ;  /* 0x0000400001057983 */ /* 0x002ea80000100800 */
[----:B------:R-:W2:Y:S01]  /*12b60*/  LDL R4, [R1+0x4] ;  /* 0x0000040001047983 */ /* 0x000ea20000100800 */
[----:B------:R-:W-:Y:S01]  /*12b70*/  MOV R2, c[0x0][0x4e8] ;  /* 0x00013a0000027a02 */ /* 0x000fe20000000f00 */
[----:B------:R-:W-:-:S03]  /*12b80*/  IMAD R0, R18, c[0x0][0x3a0], RZ ;  /* 0x0000e80012007a24 */ /* 0x000fc600078e02ff */
[----:B------:R-:W-:Y:S01]  /*12b90*/  ISETP.NE.AND P0, PT, R2, 0x1, PT ;  /* 0x000000010200780c */ /* 0x000fe20003f05270 */
[----:B------:R-:W-:-:S04]  /*12ba0*/  IMAD.WIDE.U32 R2, R8, c[0x0][0x3a0], RZ ;  /* 0x0000e80008027a25 */ /* 0x000fc800078e00ff */
[----:B------:R-:W-:-:S05]  /*12bb0*/  IMAD R8, R8, c[0x0][0x3a4], R0 ;  /* 0x0000e90008087a24 */ /* 0x000fca00078e0200 */
[----:B------:R-:W-:-:S05]  /*12bc0*/  IADD3 R3, R3, R8, RZ ;  /* 0x0000000803037210 */ /* 0x000fca0007ffe0ff */
[----:B------:R-:W-:-:S04]  /*12bd0*/  IMAD.WIDE.U32 R2, R9, c[0x0][0x3e8], R2 ;  /* 0x0000fa0009027a25 */ /* 0x000fc800078e0002 */
[----:B------:R-:W-:-:S04]  /*12be0*/  IMAD R3, R9, c[0x0][0x3ec], R3 ;  /* 0x0000fb0009037a24 */ /* 0x000fc800078e0203 */
[----:B------:R-:W-:Y:S01]  /*12bf0*/  IMAD.WIDE.U32 R2, R15, c[0x0][0x3f0], R2 ;  /* 0x0000fc000f027a25 */ /* 0x000fe200078e0002 */
[----:B--2---:R-:W-:-:S03]  /*12c00*/  IADD3 R4, R4, R5, RZ ;  /* 0x0000000504047210 */ /* 0x004fc60007ffe0ff */
[----:B------:R-:W-:Y:S01]  /*12c10*/  IMAD R5, R21, c[0x0][0x3f0], RZ ;  /* 0x0000fc0015057a24 */ /* 0x000fe200078e02ff */
[----:B------:R-:W-:Y:S01]  /*12c20*/  MOV R0, R4 ;  /* 0x0000000400007202 */ /* 0x000fe20000000f00 */
[----:B------:R-:W-:-:S04]  /*12c30*/  @P0 IMAD.HI.U32 R6, R4, c[0x0][0x4ec], RZ ;  /* 0x00013b0004060a27 */ /* 0x000fc800078e00ff */
[----:B------:R-:W-:Y:S01]  /*12c40*/  IMAD R7, R15, c[0x0][0x3f4], R5 ;  /* 0x0000fd000f077a24 */ /* 0x000fe200078e0205 */
[----:B------:R-:W-:-:S04]  /*12c50*/  @P0 SHF.R.U32.HI R0, RZ, c[0x0][0x4f0], R6 ;  /* 0x00013c00ff000a19 */ /* 0x000fc80000011606 */
        /* <DEDUP_REMOVED lines=17> */
.L_x_1485:
[----:B------:R-:W-:Y:S05]  /*12d70*/  BRA.DIV ~URZ, `(.L_x_1407) ;  /* 0x000044a27f007947 */ /* 0x000fea000b800000 */
[----:B------:R3:W4:Y:S02]  /*12d80*/  SHFL.IDX PT, R0, R10, RZ, 0x181f ;  /* 0x00181fff0a007589 */ /* 0x00072400000e0000 */
.L_x_1486:
[----:B------:R-:W5:Y:S04]  /*12d90*/  LDL.LU R3, [R1+0x40] ;  /* 0x0000400001037983 */ /* 0x000f680000300800 */
[----:B------:R-:W1:Y:S01]  /*12da0*/  S2R R4, SR_TID.X ;  /* 0x0000000000047919 */ /* 0x000e620000002100 */
[----:B------:R-:W-:Y:S01]  /*12db0*/  IMAD R8, R20, c[0x0][0x4e8], RZ ;  /* 0x00013a0014087a24 */ /* 0x000fe200078e02ff */
        /* <DEDUP_REMOVED lines=17> */
.L_x_1409:
[----:B------:R-:W-:Y:S05]  /*12ed0*/  BSYNC B0 ;  /* 0x0000000000007941 */ /* 0x000fea0003800000 */
.L_x_1408:
[----:B------:R-:W-:Y:S05]  /*12ee0*/  BRA.DIV ~URZ, `(.L_x_1410) ;  /* 0x000043a27f007947 */ /* 0x000fea000b800000 */
[----:B--2---:R2:W1:Y:S04]  /*12ef0*/  SHFL.IDX PT, R9, R7, 0x1, 0x181f ;  /* 0x00381f0007097f89 */ /* 0x00446800000e0000 */
[----:B----4-:R2:W4:Y:S02]  /*12f00*/  SHFL.IDX PT, R0, R10, 0x1, 0x181f ;  /* 0x00381f000a007f89 */ /* 0x01052400000e0000 */
.L_x_1487:
        /* <DEDUP_REMOVED lines=12> */
[----:B------:R1:W-:Y:S04]  /*12fd0*/  @!P1 ST.E.128 [R4.64], RZ ;  /* 0x000000ff04009985 */ /* 0x0003e8000c101d06 */
[----:B------:R1:W-:Y:S02]  /*12fe0*/  @!P0 ST.E.128 [R2.64], RZ ;  /* 0x000000ff02008985 */ /* 0x0003e4000c101d06 */
.L_x_1412:
[----:B------:R-:W-:Y:S05]  /*12ff0*/  BSYNC B0 ;  /* 0x0000000000007941 */ /* 0x000fea0003800000 */
.L_x_1411:
[----:B------:R-:W-:Y:S05]  /*13000*/  BRA.DIV ~URZ, `(.L_x_1413) ;  /* 0x000043527f007947 */ /* 0x000fea000b800000 */
[----:B------:R1:W2:Y:S02]  /*13010*/  SHFL.IDX PT, R9, R7, 0x2, 0x181f ;  /* 0x00581f0007097f89 */ /* 0x0002a400000e0000 */
.L_x_1488:
[----:B------:R-:W-:Y:S05]  /*13020*/  BRA.DIV ~URZ, `(.L_x_1414) ;  /* 0x000043a27f007947 */ /* 0x000fea000b800000 */
[----:B----4-:R4:W1:Y:S02]  /*13030*/  SHFL.IDX PT, R0, R10, 0x2, 0x181f ;  /* 0x00581f000a007f89 */ /* 0x01086400000e0000 */
.L_x_1489:
        /* <DEDUP_REMOVED lines=12> */
[----:B------:R1:W-:Y:S04]  /*13100*/  @!P1 ST.E.128 [R4.64], RZ ;  /* 0x000000ff04009985 */ /* 0x0003e8000c101d06 */
[----:B------:R1:W-:Y:S02]  /*13110*/  @!P0 ST.E.128 [R2.64], RZ ;  /* 0x000000ff02008985 */ /* 0x0003e4000c101d06 */
.L_x_1416:
[----:B------:R-:W-:Y:S05]  /*13120*/  BSYNC B0 ;  /* 0x0000000000007941 */ /* 0x000fea0003800000 */
.L_x_1415:
[----:B------:R-:W-:Y:S05]  /*13130*/  BRA.DIV ~URZ, `(.L_x_1417) ;  /* 0x000043027f007947 */ /* 0x000fea000b800000 */
[----:B--2---:R-:W2:Y:S04]  /*13140*/  SHFL.IDX PT, R7, R7, 0x3, 0x181f ;  /* 0x00781f0007077f89 */ /* 0x004ea800000e0000 */
[----:B------:R1:W3:Y:S02]  /*13150*/  SHFL.IDX PT, R0, R10, 0x3, 0x181f ;  /* 0x00781f000a007f89 */ /* 0x0002e400000e0000 */
.L_x_1490:
[----:B------:R-:W-:-:S04]  /*13160*/  IADD3 R6, R6, 0x60, RZ ;  /* 0x0000006006067810 */ /* 0x000fc80007ffe0ff */
[----:B------:R-:W-:-:S13]  /*13170*/  ISETP.GE.AND P0, PT, R6, R8, PT ;  /* 0x000000080600720c */ /* 0x000fda0003f06270 */
[----:B------:R-:W-:Y:S05]  /*13180*/  @P0 BRA `(.L_x_1397) ;  /* 0x000000a000000947 */ /* 0x000fea0003800000 */
[----:B------:R-:W-:Y:S02]  /*13190*/  ISETP.GE.AND P1, PT, R238, c[0x0][0x3c8], PT ;  /* 0x0000f200ee007a0c */ /* 0x000fe40003f26270 */
[----:B------:R-:W-:Y:S02]  /*131a0*/  ISETP.GE.AND P0, PT, R248, c[0x0][0x3c8], PT ;  /* 0x0000f200f8007a0c */ /* 0x000fe40003f06270 */
[----:B-1-34-:R-:W-:Y:S02]  /*131b0*/  SHF.R.S32.HI R10, RZ, 0x1f, R238 ;  /* 0x0000001fff0a7819 */ /* 0x01afe400000114ee */
[----:B------:R-:W-:-:S07]  /*131c0*/  SHF.R.S32.HI R9, RZ, 0x1f, R248 ;  /* 0x0000001fff097819 */ /* 0x000fce00000114f8 */
[-C--:B------:R-:W-:Y:S02]  /*131d0*/  @!P1 LEA R4, P3, R238, R0.reuse, 0x1 ;  /* 0x00000000ee049211 */ /* 0x080fe400078608ff */
[----:B------:R-:W-:Y:S02]  /*131e0*/  @!P0 LEA R2, P2, R248, R0, 0x1 ;  /* 0x00000000f8028211 */ /* 0x000fe400078408ff */
[-C--:B--2---:R-:W-:Y:S02]  /*131f0*/  @!P1 LEA.HI.X R5, R238, R7.reuse, R10, 0x1, P3 ;  /* 0x00000007ee059211 */ /* 0x084fe400018f0c0a */
[----:B------:R-:W-:-:S03]  /*13200*/  @!P0 LEA.HI.X R3, R248, R7, R9, 0x1, P2 ;  /* 0x00000007f8038211 */ /* 0x000fc600010f0c09 */
[----:B------:R1:W-:Y:S04]  /*13210*/  @!P1 ST.E.128 [R4.64], RZ ;  /* 0x000000ff04009985 */ /* 0x0003e8000c101d06 */
[----:B------:R1:W-:Y:S02]  /*13220*/  @!P0 ST.E.128 [R2.64], RZ ;  /* 0x000000ff02008985 */ /* 0x0003e4000c101d06 */
.L_x_1397:
[----:B------:R-:W-:Y:S05]  /*13230*/  BSYNC B1 ;  /* 0x0000000000017941 */ /* 0x000fea0003800000 */
.L_x_1381:
[----:B-1-34-:R-:W3:Y:S02]  /*13240*/  LDL R0, [R1+0x10c] ;  /* 0x00010c0001007983 */ /* 0x01aee40000100800 */
[----:B---3--:R-:W-:-:S13]  /*13250*/  ISETP.NE.AND P0, PT, R0, RZ, PT ;  /* 0x000000ff0000720c */ /* 0x008fda0003f05270 */
[----:B------:R-:W-:Y:S01]  /*13260*/  @P0 WARPSYNC 0xffffffff ;  /* 0xffffffff00000948 */ /* 0x000fe20003800000 */
[----:B------:R-:W-:Y:S06]  /*13270*/  @P0 BAR.SYNC.DEFER_BLOCKING 0x5, 0x100 ;  /* 0x0144000000000b1d */ /* 0x000fec0000010000 */
[----:B--2---:R-:W1:Y:S04]  /*13280*/  @P0 LDS.128 R4, [0xf100] ;  /* 0x00f10000ff040984 */ /* 0x004e680000000c00 */
        /* <DEDUP_REMOVED lines=10> */
.L_x_1491:
[----:B------:R-:W-:Y:S05]  /*13330*/  BRA.DIV ~URZ, `(.L_x_1420) ;  /* 0x000042427f007947 */ /* 0x000fea000b800000 */
[----:B------:R3:W4:Y:S02]  /*13340*/  SHFL.IDX PT, R8, R62, 0x1, 0x1f ;  /* 0x00201f003e087f89 */ /* 0x00072400000e0000 */
.L_x_1492:
        /* <DEDUP_REMOVED lines=19> */
.L_x_1493:
        /* <DEDUP_REMOVED lines=16> */
.L_x_1494:
[----:B---3--:R-:W-:Y:S01]  /*13580*/  IMAD R0, R0, c[0x0][0x538], RZ ;  /* 0x00014e0000007a24 */ /* 0x008fe200078e02ff */
[----:B------:R-:W-:Y:S04]  /*13590*/  BSSY B1, `(.L_x_1423) ;  /* 0x00000cf000017945 */ /* 0x000fe80003800000 */
[----:B----4-:R-:W-:-:S04]  /*135a0*/  IADD3 R8, R0, R8, RZ ;  /* 0x0000000800087210 */ /* 0x010fc80007ffe0ff */
[----:B--2---:R-:W-:-:S13]  /*135b0*/  ISETP.GT.AND P6, PT, R8, R9, PT ;  /* 0x000000090800720c */ /* 0x004fda0003fc4270 */
[----:B------:R-:W-:Y:S05]  /*135c0*/  @P6 BRA `(.L_x_1424) ;  /* 0x0000025000006947 */ /* 0x000fea0003800000 */
.L_x_1428:
[----:B------:R-:W2:Y:S02]  /*135d0*/  LDL.LU R0, [R1+0x54] ;  /* 0x0000540001007983 */ /* 0x000ea40000300800 */
[----:B--2---:R-:W-:-:S04]  /*135e0*/  IADD3 R0, R0, 0x1f, RZ ;  /* 0x0000001f00007810 */ /* 0x004fc80007ffe0ff */
[----:B------:R-:W-:-:S13]  /*135f0*/  ISETP.GE.AND P6, PT, R0, c[0x0][0x53c], PT ;  /* 0x00014f0000007a0c */ /* 0x000fda0003fc6270 */
[----:B------:R-:W-:Y:S05]  /*13600*/  @P6 BRA `(.L_x_1425) ;  /* 0x00000c2000006947 */ /* 0x000fea0003800000 */
[----:B------:R2:W-:Y:S01]  /*13610*/  STL [R1+0x54], R0 ;  /* 0x0000540001007387 */ /* 0x0005e20000100800 */
[----:B------:R-:W-:Y:S01]  /*13620*/  CS2R R6, SRZ ;  /* 0x0000000000067805 */ /* 0x000fe2000001ff00 */
[----:B--2---:R-:W-:-:S04]  /*13630*/  IADD3 R0, R0, R12, RZ ;  /* 0x0000000c00007210 */ /* 0x004fc80007ffe0ff */
        /* <DEDUP_REMOVED lines=10> */
.L_x_1495:
        /* <DEDUP_REMOVED lines=16> */
.L_x_1496:
[----:B--2---:R-:W-:-:S05]  /*137e0*/  IMAD R0, R0, c[0x0][0x538], RZ ;  /* 0x00014e0000007a24 */ /* 0x004fca00078e02ff */
[----:B------:R-:W-:-:S04]  /*137f0*/  IADD3 R8, R0, R8, RZ ;  /* 0x0000000800087210 */ /* 0x000fc80007ffe0ff */
[----:B------:R-:W-:-:S13]  /*13800*/  ISETP.GT.AND P6, PT, R8, R9, PT ;  /* 0x000000090800720c */ /* 0x000fda0003fc4270 */
[----:B-1----:R-:W-:Y:S05]  /*13810*/  @!P6 BRA `(.L_x_1428) ;  /* 0xfffffdb00000e947 */ /* 0x002fea000383ffff */
.L_x_1424:
[----:B------:R-:W-:-:S05]  /*13820*/  IADD3 R8, -R0, R8, RZ ;  /* 0x0000000800087210 */ /* 0x000fca0007ffe1ff */
[----:B------:R-:W-:-:S05]  /*13830*/  IMAD R0, R4, c[0x0][0x538], R8 ;  /* 0x00014e0004007a24 */ /* 0x000fca00078e0208 */
[----:B------:R-:W-:Y:S01]  /*13840*/  ISETP.GT.AND P0, PT, R0, R9, PT ;  /* 0x000000090000720c */ /* 0x000fe20003f04270 */
[----:B------:R-:W-:-:S12]  /*13850*/  BRA.DIV ~URZ, `(.L_x_1429) ;  /* 0x000041827f007947 */ /* 0x000fd8000b800000 */
[----:B------:R-:W-:-:S03]  /*13860*/  VOTE.ANY R5, PT, !P0 ;  /* 0x0000000000057806 */ /* 0x000fc600040e0100 */
.L_x_1497:
[----:B------:R-:W2:Y:S01]  /*13870*/  LDL.LU R2, [R1+0x54] ;  /* 0x0000540001027983 */ /* 0x000ea20000300800 */
[----:B------:R-:W2:Y:S02]  /*13880*/  POPC R0, R5 ;  /* 0x0000000500007309 */ /* 0x000ea40000000000 */
[----:B--2---:R-:W-:-:S05]  /*13890*/  IADD3 R2, R0, R2, RZ ;  /* 0x0000000200027210 */ /* 0x004fca0007ffe0ff */
[----:B------:R2:W-:Y:S01]  /*138a0*/  STL [R1+0x54], R2 ;  /* 0x0000540201007387 */ /* 0x0005e20000100800 */
[----:B------:R-:W-:Y:S05]  /*138b0*/  BRA.DIV ~URZ, `(.L_x_1430) ;  /* 0x000041727f007947 */ /* 0x000fea000b800000 */
[----:B------:R3:W4:Y:S04]  /*138c0*/  SHFL.IDX PT, R10, R6, R0, 0x1f ;  /* 0x00001f00060a7589 */ /* 0x00072800000e0000 */
[----:B------:R3:W1:Y:S02]  /*138d0*/  SHFL.IDX PT, R7, R7, R0, 0x1f ;  /* 0x00001f0007077589 */ /* 0x00066400000e0000 */
.L_x_1498:
[----:B------:R-:W-:Y:S01]  /*138e0*/  ISETP.NE.AND P0, PT, R5, RZ, PT ;  /* 0x000000ff0500720c */ /* 0x000fe20003f05270 */
[----:B------:R-:W-:-:S12]  /*138f0*/  BSSY B0, `(.L_x_1431) ;  /* 0x0000005000007945 */ /* 0x000fd80003800000 */
[----:B------:R-:W-:Y:S05]  /*13900*/  @!P0 BRA `(.L_x_1432) ;  /* 0x0000003000008947 */ /* 0x000fea0003800000 */
[----:B---3--:R-:W-:Y:S01]  /*13910*/  IADD3 R0, R0, -0x1, RZ ;  /* 0xffffffff00007810 */ /* 0x008fe20007ffe0ff */
[----:B------:R-:W-:Y:S05]  /*13920*/  BRA.DIV ~URZ, `(.L_x_1433) ;  /* 0x000041d27f007947 */ /* 0x000fea000b800000 */
[----:B------:R3:W2:Y:S02]  /*13930*/  SHFL.IDX PT, R11, R4, R0, 0x1f ;  /* 0x00001f00040b7589 */ /* 0x0006a400000e0000 */
.L_x_1432:
[----:B------:R-:W-:Y:S05]  /*13940*/  BSYNC B0 ;  /* 0x0000000000007941 */ /* 0x000fea0003800000 */
.L_x_1431:
[----:B--23--:R-:W-:Y:S01]  /*13950*/  IMAD R0, R11, c[0x0][0x538], R8 ;  /* 0x00014e000b007a24 */ /* 0x00cfe200078e0208 */
[----:B-1----:R-:W-:Y:S01]  /*13960*/  ISETP.NE.AND P0, PT, R7, 0x1, PT ;  /* 0x000000010700780c */ /* 0x002fe20003f05270 */
[----:B------:R-:W-:Y:S03]  /*13970*/  BSSY B0, `(.L_x_1434) ;  /* 0x0000087000007945 */ /* 0x000fe60003800000 */
[----:B------:R1:W-:Y:S01]  /*13980*/  STL [R1+0x48], R0 ;  /* 0x0000480001007387 */ /* 0x0003e20000100800 */
[----:B------:R-:W-:-:S08]  /*13990*/  IADD3 R9, -R0, R9, RZ ;  /* 0x0000000900097210 */ /* 0x000fd00007ffe1ff */
[----:B------:R-:W-:Y:S05]  /*139a0*/  @!P0 BRA `(.L_x_1435) ;  /* 0x000003e000008947 */ /* 0x000fea0003800000 */
[-C--:B----4-:R-:W-:Y:S02]  /*139b0*/  IABS R2, R10.reuse ;  /* 0x0000000a00027213 */ /* 0x090fe40000000000 */
[----:B------:R-:W-:Y:S02]  /*139c0*/  IABS R8, R10 ;  /* 0x0000000a00087213 */ /* 0x000fe40000000000 */
[----:B-1----:R-:W1:Y:S08]  /*139d0*/  I2F.RP R0, R2 ;  /* 0x0000000200007306 */ /* 0x002e700000209400 */
        /* <DEDUP_REMOVED lines=59> */
.L_x_1435:
[----:B-1----:R-:W2:Y:S01]  /*13d90*/  LDL R0, [R1+0x54] ;  /* 0x0000540001007983 */ /* 0x002ea20000100800 */
[----:B------:R-:W-:-:S04]  /*13da0*/  IMAD.MOV.U32 R2, RZ, RZ, 0x4 ;  /* 0x00000004ff027424 */ /* 0x000fc800078e00ff */
        /* <DEDUP_REMOVED lines=14> */
[----:B------:R-:W-:Y:S01]  /*13e90*/  MOV R2, RZ ;  /* 0x000000ff00027202 */ /* 0x000fe20000000f00 */
[----:B------:R-:W-:-:S04]  /*13ea0*/  IMAD.MOV.U32 R6, RZ, RZ, R0 ;  /* 0x000000ffff067224 */ /* 0x000fc800078e0000 */
        /* <DEDUP_REMOVED lines=11> */
[----:B------:R-:W-:-:S05]  /*13f60*/  @P2 IADD3 R0, R0, 0x1, RZ ;  /* 0x0000000100002810 */ /* 0x000fca0007ffe0ff */
[----:B------:R-:W-:-:S05]  /*13f70*/  IMAD.MOV.U32 R2, RZ, RZ, R0 ;  /* 0x000000ffff027224 */ /* 0x000fca00078e0000 */
[----:B------:R-:W-:Y:S02]  /*13f80*/  @!P0 IADD3 R2, -R2, RZ, RZ ;  /* 0x000000ff02028210 */ /* 0x000fe40007ffe1ff */
        /* <DEDUP_REMOVED lines=15> */
[----:B------:R-:W-:Y:S01]  /*14080*/  IMAD R7, R6, R4, RZ ;  /* 0x0000000406077224 */ /* 0x000fe200078e02ff */
[----:B------:R-:W-:Y:S01]  /*14090*/  MOV R6, R2 ;  /* 0x0000000200067202 */ /* 0x000fe20000000f00 */
[----:B------:R-:W-:-:S04]  /*140a0*/  IMAD.MOV.U32 R2, RZ, RZ, RZ ;  /* 0x000000ffff027224 */ /* 0x000fc800078e00ff */
[----:B------:R-:W-:-:S04]  /*140b0*/  IMAD.HI.U32 R7, R3, R7, R2 ;  /* 0x0000000703077227 */ /* 0x000fc800078e0002 */
[----:B------:R-:W-:-:S04]  /*140c0*/  IMAD.MOV R2, RZ, RZ, -R8 ;  /* 0x000000ffff027224 */ /* 0x000fc800078e0a08 */
        /* <DEDUP_REMOVED lines=17> */
.L_x_1436:
[----:B------:R-:W-:Y:S05]  /*141e0*/  BSYNC B0 ;  /* 0x0000000000007941 */ /* 0x000fea0003800000 */
.L_x_1434:
[----:B------:R-:W-:-:S04]  /*141f0*/  LOP3.LUT R2, RZ, R2, RZ, 0x33, !PT ;  /* 0x00000002ff027212 */ /* 0x000fc800078e33ff */
[----:B-1----:R-:W-:-:S05]  /*14200*/  IADD3 R0, R2, R10, RZ ;  /* 0x0000000a02007210 */ /* 0x002fca0007ffe0ff */
[----:B------:R1:W-:Y:S01]  /*14210*/  STL [R1+0x4c], R0 ;  /* 0x00004c0001007387 */ /* 0x0003e20000100800 */
[----:B------:R-:W-:Y:S05]  /*14220*/  BRA `(.L_x_1437) ;  /* 0x0000005000007947 */ /* 0x000fea0003800000 */
.L_x_1425:
[----:B------:R-:W-:Y:S01]  /*14230*/  MOV R0, c[0x0][0x53c] ;  /* 0x00014f0000007a02 */ /* 0x000fe20000000f00 */
[----:B------:R2:W-:Y:S04]  /*14240*/  STL [R1+0x48], R9 ;  /* 0x0000480901007387 */ /* 0x0005e80000100800 */
[----:B------:R2:W-:Y:S04]  /*14250*/  STL [R1+0x4c], RZ ;  /* 0x00004cff01007387 */ /* 0x0005e80000100800 */
[----:B------:R2:W-:Y:S04]  /*14260*/  STL [R1+0x50], RZ ;  /* 0x000050ff01007387 */ /* 0x0005e80000100800 */
[----:B------:R2:W-:Y:S02]  /*14270*/  STL [R1+0x54], R0 ;  /* 0x0000540001007387 */ /* 0x0005e40000100800 */
.L_x_1437:
[----:B------:R-:W-:Y:S05]  /*14280*/  BSYNC B1 ;  /* 0x0000000000017941 */ /* 0x000fea0003800000 */
.L_x_1423:
[----:B-1----:R-:W3:Y:S04]  /*14290*/  LDL R4, [R1+0x48] ;  /* 0x0000480001047983 */ /* 0x002ee80000100800 */
[----:B------:R-:W3:Y:S04]  /*142a0*/  LDL R5, [R1+0x4c] ;  /* 0x00004c0001057983 */ /* 0x000ee80000100800 */
[----:B------:R-:W3:Y:S04]  /*142b0*/  LDL R6, [R1+0x50] ;  /* 0x0000500001067983 */ /* 0x000ee80000100800 */
[----:B------:R-:W3:Y:S01]  /*142c0*/  LDL R7, [R1+0x54] ;  /* 0x0000540001077983 */ /* 0x000ee20000100800 */
[----:B------:R-:W-:Y:S03]  /*142d0*/  WARPSYNC 0xffffffff ;  /* 0xffffffff00007948 */ /* 0x000fe60003800000 */
[----:B------:R-:W-:Y:S01]  /*142e0*/  BAR.SYNC.DEFER_BLOCKING 0x4, 0x100 ;  /* 0x0104000000007b1d */ /* 0x000fe20000010000 */
[----:B------:R-:W-:-:S13]  /*142f0*/  ISETP.NE.AND P0, PT, R12, RZ, PT ;  /* 0x000000ff0c00720c */ /* 0x000fda0003f05270 */
[----:B---3--:R1:W-:Y:S04]  /*14300*/  @!P0 STS.128 [0xf100], R4 ;  /* 0x00f10004ff008388 */ /* 0x0083e80000000c00 */
[----:B------:R-:W-:Y:S06]  /*14310*/  BAR.ARV 0x5, 0x100 ;  /* 0x0144000000007b1d */ /* 0x000fec0000002000 */
.L_x_1418:
[----:B--2---:R-:W2:Y:S02]  /*14320*/  LDL R0, [R1+0x54] ;  /* 0x0000540001007983 */ /* 0x004ea40000100800 */
[----:B--2---:R-:W-:-:S13]  /*14330*/  ISETP.GE.AND P0, PT, R0, c[0x0][0x53c], PT ;  /* 0x00014f0000007a0c */ /* 0x004fda0003f06270 */
[----:B-1----:R-:W-:Y:S01]  /*14340*/  @P0 CALL.REL.NOINC `(.L_x_1438) ;  /* 0x0000001000000944 */ /* 0x002fe20003c00000 */
[----:B------:R-:W-:Y:S05]  /*14350*/  BRA `(.L_x_1439) ;  /* 0xfffed93000007947 */ /* 0x000fea000383ffff */
.L_x_1438:
[----:B------:R-:W-:Y:S05]  /*14360*/  EXIT ;  /* 0x000000000000794d */ /* 0x000fea0003800000 */
.L_x_1307:
[----:B------:R-:W-:Y:S01]  /*14370*/  IMAD.MOV.U32 R0, RZ, RZ, R5 ;  /* 0x000000ffff007224 */ /* 0x000fe200078e0005 */
[----:B------:R-:W-:Y:S02]  /*14380*/  MOV R2, 0x1 ;  /* 0x0000000100027802 */ /* 0x000fe40000000f00 */
[----:B------:R-:W-:Y:S02]  /*14390*/  MOV R3, 0x143b0 ;  /* 0x000143b000037802 */ /* 0x000fe40000000f00 */
[----:B------:R-:W-:Y:S05]  /*143a0*/  CALL.REL.NOINC `($__internal_22_$__cuda_sm70_shflsync_up_p) ;  /* 0x0000388000007944 */ /* 0x000fea0003c00000 */
[----:B------:R-:W-:Y:S01]  /*143b0*/  MOV R0, R4 ;  /* 0x0000000400007202 */ /* 0x000fe20000000f00 */
[----:B------:R-:W-:Y:S05]  /*143c0*/  BRA `(.L_x_1440) ;  /* 0xfffec09000007947 */ /* 0x000fea000383ffff */
.L_x_1308:
[----:B------:R-:W-:Y:S01]  /*143d0*/  IMAD.MOV.U32 R0, RZ, RZ, R5 ;  /* 0x000000ffff007224 */ /* 0x000fe200078e0005 */
[----:B------:R-:W-:Y:S02]  /*143e0*/  MOV R2, 0x2 ;  /* 0x0000000200027802 */ /* 0x000fe40000000f00 */
[----:B------:R-:W-:Y:S02]  /*143f0*/  MOV R3, 0x14410 ;  /* 0x0001441000037802 */ /* 0x000fe40000000f00 */
[----:B------:R-:W-:Y:S05]  /*14400*/  CALL.REL.NOINC `($__internal_22_$__cuda_sm70_shflsync_up_p) ;  /* 0x0000382000007944 */ /* 0x000fea0003c00000 */
[----:B------:R-:W-:Y:S01]  /*14410*/  SEL R0, R4, RZ, P4 ;  /* 0x000000ff04007207 */ /* 0x000fe20002000000 */
[----:B------:R-:W-:Y:S01]  /*14420*/  IMAD.MOV.U32 R2, RZ, RZ, 0x4 ;  /* 0x00000004ff027424 */ /* 0x000fe200078e00ff */
[----:B------:R-:W-:-:S03]  /*14430*/  MOV R3, 0x14460 ;  /* 0x0001446000037802 */ /* 0x000fc60000000f00 */
[----:B------:R-:W-:Y:S02]  /*14440*/  IMAD.IADD R0, R5, 0x1, R0 ;  /* 0x0000000105007824 */ /* 0x000fe400078e0200 */
        /* <DEDUP_REMOVED lines=13> */
[----:B------:R-:W-:Y:S02]  /*14520*/  MOV R44, 0x1f ;  /* 0x0000001f002c7802 */ /* 0x000fe40000000f00 */
[----:B------:R-:W-:Y:S01]  /*14530*/  MOV R3, 0x14570 ;  /* 0x0001457000037802 */ /* 0x000fe20000000f00 */
[----:B------:R-:W-:-:S04]  /*14540*/  IMAD.IADD R4, R0, 0x1, R4 ;  /* 0x0000000100047824 */ /* 0x000fc800078e0204 */
[----:B------:R-:W-:Y:S02]  /*14550*/  IMAD.MOV.U32 R45, RZ, RZ, R4 ;  /* 0x000000ffff2d7224 */ /* 0x000fe400078e0004 */
[----:B------:R-:W-:Y:S05]  /*14560*/  CALL.REL.NOINC `($__internal_21_$__cuda_sm70_shflsync_idx_p) ;  /* 0x0000366000007944 */ /* 0x000fea0003c00000 */
[----:B------:R-:W-:Y:S01]  /*14570*/  MOV R0, R44 ;  /* 0x0000002c00007202 */ /* 0x000fe20000000f00 */
[----:B------:R-:W-:Y:S05]  /*14580*/  BRA `(.L_x_1441) ;  /* 0xfffebfd000007947 */ /* 0x000fea000383ffff */
.L_x_1310:
[----:B------:R-:W-:Y:S02]  /*14590*/  SEL R0, RZ, 0x1, P0 ;  /* 0x00000001ff007807 */ /* 0x000fe40000000000 */
[----:B------:R-:W-:Y:S02]  /*145a0*/  MOV R2, 0x145c0 ;  /* 0x000145c000027802 */ /* 0x000fe40000000f00 */
[----:B------:R-:W-:Y:S05]  /*145b0*/  CALL.REL.NOINC `($__internal_23_$__cuda_sm70_votesync_ballot) ;  /* 0x000036e000007944 */ /* 0x000fea0003c00000 */
[----:B------:R-:W-:Y:S01]  /*145c0*/  MOV R6, R0 ;  /* 0x0000000000067202 */ /* 0x000fe20000000f00 */
[----:B------:R-:W-:Y:S05]  /*145d0*/  BRA `(.L_x_1442) ;  /* 0xfffec01000007947 */ /* 0x000fea000383ffff */
.L_x_1311:
[----:B------:R-:W-:Y:S01]  /*145e0*/  IMAD.MOV.U32 R45, RZ, RZ, R9 ;  /* 0x000000ffff2d7224 */ /* 0x000fe200078e0009 */
[----:B-1----:R-:W-:Y:S01]  /*145f0*/  MOV R2, R0 ;  /* 0x0000000000027202 */ /* 0x002fe20000000f00 */
[----:B------:R-:W-:Y:S01]  /*14600*/  IMAD.MOV.U32 R44, RZ, RZ, 0x1f ;  /* 0x0000001fff2c7424 */ /* 0x000fe200078e00ff */
[----:B------:R-:W-:Y:S02]  /*14610*/  MOV R3, 0x14630 ;  /* 0x0001463000037802 */ /* 0x000fe40000000f00 */
[----:B------:R-:W-:Y:S05]  /*14620*/  CALL.REL.NOINC `($__internal_21_$__cuda_sm70_shflsync_idx_p) ;  /* 0x000035a000007944 */ /* 0x000fea0003c00000 */
[----:B------:R-:W-:Y:S01]  /*14630*/  IMAD.MOV.U32 R12, RZ, RZ, R44 ;  /* 0x000000ffff0c7224 */ /* 0x000fe200078e002c */
[----:B------:R-:W-:Y:S01]  /*14640*/  MOV R45, R8 ;  /* 0x00000008002d7202 */ /* 0x000fe20000000f00 */
[----:B------:R-:W-:Y:S01]  /*14650*/  IMAD.MOV.U32 R5, RZ, RZ, RZ ;  /* 0x000000ffff057224 */ /* 0x000fe200078e00ff */
[----:B------:R-:W-:Y:S01]  /*14660*/  MOV R2, R0 ;  /* 0x0000000000027202 */ /* 0x000fe20000000f00 */
[----:B------:R-:W-:Y:S01]  /*14670*/  IMAD.MOV.U32 R44, RZ, RZ, 0x1f ;  /* 0x0000001fff2c7424 */ /* 0x000fe200078e00ff */
[----:B------:R-:W-:-:S02]  /*14680*/  MOV R3, 0x146a0 ;  /* 0x000146a000037802 */ /* 0x000fc40000000f00 */
[----:B------:R-:W-:Y:S05]  /*14690*/  CALL.REL.NOINC `($__internal_21_$__cuda_sm70_shflsync_idx_p) ;  /* 0x0000353000007944 */ /* 0x000fea0003c00000 */
[----:B------:R-:W-:Y:S01]  /*146a0*/  MOV R9, R44 ;  /* 0x0000002c00097202 */ /* 0x000fe20000000f00 */
[----:B------:R-:W-:Y:S05]  /*146b0*/  BRA `(.L_x_1443) ;  /* 0xfffebfa000007947 */ /* 0x000fea000383ffff */
.L_x_1314:
[----:B------:R-:W-:Y:S01]  /*146c0*/  IMAD.MOV.U32 R45, RZ, RZ, R4 ;  /* 0x000000ffff2d7224 */ /* 0x000fe200078e0004 */
[----:B-1----:R-:W-:Y:S01]  /*146d0*/  MOV R2, R0 ;  /* 0x0000000000027202 */ /* 0x002fe20000000f00 */
[----:B------:R-:W-:Y:S01]  /*146e0*/  IMAD.MOV.U32 R44, RZ, RZ, 0x1f ;  /* 0x0000001fff2c7424 */ /* 0x000fe200078e00ff */
[----:B------:R-:W-:-:S02]  /*146f0*/  MOV R3, 0x14710 ;  /* 0x0001471000037802 */ /* 0x000fc40000000f00 */
[----:B---34-:R-:W-:Y:S05]  /*14700*/  CALL.REL.NOINC `($__internal_21_$__cuda_sm70_shflsync_idx_p) ;  /* 0x000034c000007944 */ /* 0x018fea0003c00000 */
[----:B------:R-:W-:Y:S01]  /*14710*/  MOV R5, R44 ;  /* 0x0000002c00057202 */ /* 0x000fe20000000f00 */
[----:B------:R-:W-:Y:S05]  /*14720*/  BRA `(.L_x_1313) ;  /* 0xfffebf9000007947 */ /* 0x000fea000383ffff */
.L_x_1327:
[----:B------:R-:W-:Y:S01]  /*14730*/  IMAD.MOV.U32 R45, RZ, RZ, R10 ;  /* 0x000000ffff2d7224 */ /* 0x000fe200078e000a */
[----:B------:R-:W-:Y:S01]  /*14740*/  MOV R2, 0x3 ;  /* 0x0000000300027802 */ /* 0x000fe20000000f00 */
[----:B------:R-:W-:Y:S01]  /*14750*/  IMAD.MOV.U32 R44, RZ, RZ, 0x181f ;  /* 0x0000181fff2c7424 */ /* 0x000fe200078e00ff */
[----:B------:R-:W-:-:S02]  /*14760*/  MOV R3, 0x14780 ;  /* 0x0001478000037802 */ /* 0x000fc40000000f00 */
[----:B------:R-:W-:Y:S05]  /*14770*/  CALL.REL.NOINC `($__internal_21_$__cuda_sm70_shflsync_idx_p) ;  /* 0x0000345000007944 */ /* 0x000fea0003c00000 */
[----:B------:R-:W-:Y:S01]  /*14780*/  IMAD.MOV.U32 R6, RZ, RZ, R44 ;  /* 0x000000ffff067224 */ /* 0x000fe200078e002c */
[----:B------:R-:W-:Y:S01]  /*14790*/  MOV R2, 0x3 ;  /* 0x0000000300027802 */ /* 0x000fe20000000f00 */
[----:B------:R-:W-:Y:S01]  /*147a0*/  IMAD.MOV.U32 R45, RZ, RZ, R12 ;  /* 0x000000ffff2d7224 */ /* 0x000fe200078e000c */
[----:B------:R-:W-:-:S02]  /*147b0*/  MOV R44, 0x181f ;  /* 0x0000181f002c7802 */ /* 0x000fc40000000f00 */
[----:B------:R-:W-:Y:S02]  /*147c0*/  MOV R3, 0x147e0 ;  /* 0x000147e000037802 */ /* 0x000fe40000000f00 */
[----:B------:R-:W-:Y:S05]  /*147d0*/  CALL.REL.NOINC `($__internal_21_$__cuda_sm70_shflsync_idx_p) ;  /* 0x000033f000007944 */ /* 0x000fea0003c00000 */
[----:B------:R-:W-:Y:S01]  /*147e0*/  MOV R2, R44 ;  /* 0x0000002c00027202 */ /* 0x000fe20000000f00 */
[----:B------:R-:W-:Y:S05]  /*147f0*/  BRA `(.L_x_1444) ;  /* 0xfffef0c000007947 */ /* 0x000fea000383ffff */
.L_x_1330:
[----:B------:R-:W-:Y:S01]  /*14800*/  IMAD.MOV.U32 R45, RZ, RZ, R0 ;  /* 0x000000ffff2d7224 */ /* 0x000fe200078e0000 */
[----:B------:R-:W-:Y:S01]  /*14810*/  MOV R2, RZ ;  /* 0x000000ff00027202 */ /* 0x000fe20000000f00 */
[----:B------:R-:W-:Y:S01]  /*14820*/  IMAD.MOV.U32 R44, RZ, RZ, 0x181f ;  /* 0x0000181fff2c7424 */ /* 0x000fe200078e00ff */
[----:B------:R-:W-:Y:S02]  /*14830*/  MOV R3, 0x14850 ;  /* 0x0001485000037802 */ /* 0x000fe40000000f00 */
[----:B------:R-:W-:Y:S05]  /*14840*/  CALL.REL.NOINC `($__internal_21_$__cuda_sm70_shflsync_idx_p) ;  /* 0x0000338000007944 */ /* 0x000fea0003c00000 */
[----:B------:R-:W-:Y:S01]  /*14850*/  MOV R5, R44 ;  /* 0x0000002c00057202 */ /* 0x000fe20000000f00 */
[----:B------:R-:W-:Y:S05]  /*14860*/  BRA `(.L_x_1445) ;  /* 0xffff058000007947 */ /* 0x000fea000383ffff */
.L_x_1331:
[----:B------:R-:W-:Y:S01]  /*14870*/  IMAD.MOV.U32 R45, RZ, RZ, R4 ;  /* 0x000000ffff2d7224 */ /* 0x000fe200078e0004 */
[----:B------:R-:W-:Y:S01]  /*14880*/  MOV R2, RZ ;  /* 0x000000ff00027202 */ /* 0x000fe20000000f00 */
[----:B------:R-:W-:Y:S01]  /*14890*/  IMAD.MOV.U32 R44, RZ, RZ, 0x181f ;  /* 0x0000181fff2c7424 */ /* 0x000fe200078e00ff */
[----:B------:R-:W-:Y:S02]  /*148a0*/  MOV R3, 0x148c0 ;  /* 0x000148c000037802 */ /* 0x000fe40000000f00 */
[----:B-12---:R-:W-:Y:S05]  /*148b0*/  CALL.REL.NOINC `($__internal_21_$__cuda_sm70_shflsync_idx_p) ;  /* 0x0000331000007944 */ /* 0x006fea0003c00000 */
[----:B------:R-:W-:Y:S01]  /*148c0*/  MOV R2, R44 ;  /* 0x0000002c00027202 */ /* 0x000fe20000000f00 */
[----:B------:R-:W-:Y:S05]  /*148d0*/  BRA `(.L_x_1446) ;  /* 0xffff053000007947 */ /* 0x000fea000383ffff */
.L_x_1334:
[----:B------:R-:W-:Y:S01]  /*148e0*/  IMAD.MOV.U32 R45, RZ, RZ, R0 ;  /* 0x000000ffff2d7224 */ /* 0x000fe200078e0000 */
[----:B--2-4-:R-:W-:Y:S01]  /*148f0*/  MOV R2, 0x1 ;  /* 0x0000000100027802 */ /* 0x014fe20000000f00 */
[----:B------:R-:W-:Y:S01]  /*14900*/  IMAD.MOV.U32 R44, RZ, RZ, 0x181f ;  /* 0x0000181fff2c7424 */ /* 0x000fe200078e00ff */
[----:B------:R-:W-:-:S02]  /*14910*/  MOV R3, 0x14930 ;  /* 0x0001493000037802 */ /* 0x000fc40000000f00 */
[----:B-1-3--:R-:W-:Y:S05]  /*14920*/  CALL.REL.NOINC `($__internal_21_$__cuda_sm70_shflsync_idx_p) ;  /* 0x000032a000007944 */ /* 0x00afea0003c00000 */
        /* <DEDUP_REMOVED lines=8> */
.L_x_1337:
[----:B------:R-:W-:Y:S01]  /*149b0*/  IMAD.MOV.U32 R45, RZ, RZ, R0 ;  /* 0x000000ffff2d7224 */ /* 0x000fe200078e0000 */
[----:B-1--4-:R-:W-:Y:S01]  /*149c0*/  MOV R2, 0x2 ;  /* 0x0000000200027802 */ /* 0x012fe20000000f00 */
[----:B------:R-:W-:Y:S01]  /*149d0*/  IMAD.MOV.U32 R44, RZ, RZ, 0x181f ;  /* 0x0000181fff2c7424 */ /* 0x000fe200078e00ff */
[----:B------:R-:W-:Y:S02]  /*149e0*/  MOV R3, 0x14a00 ;  /* 0x00014a0000037802 */ /* 0x000fe40000000f00 */
[----:B--23--:R-:W-:Y:S05]  /*149f0*/  CALL.REL.NOINC `($__internal_21_$__cuda_sm70_shflsync_idx_p) ;  /* 0x000031d000007944 */ /* 0x00cfea0003c00000 */
[----:B------:R-:W-:Y:S01]  /*14a00*/  MOV R5, R44 ;  /* 0x0000002c00057202 */ /* 0x000fe20000000f00 */
[----:B------:R-:W-:Y:S05]  /*14a10*/  BRA `(.L_x_1448) ;  /* 0xffff066000007947 */ /* 0x000fea000383ffff */
.L_x_1338:
[----:B------:R-:W-:Y:S01]  /*14a20*/  IMAD.MOV.U32 R45, RZ, RZ, R4 ;  /* 0x000000ffff2d7224 */ /* 0x000fe200078e0004 */
[----:B----4-:R-:W-:Y:S01]  /*14a30*/  MOV R2, 0x2 ;  /* 0x0000000200027802 */ /* 0x010fe20000000f00 */
[----:B------:R-:W-:Y:S01]  /*14a40*/  IMAD.MOV.U32 R44, RZ, RZ, 0x181f ;  /* 0x0000181fff2c7424 */ /* 0x000fe200078e00ff */
[----:B------:R-:W-:Y:S02]  /*14a50*/  MOV R3, 0x14a70 ;  /* 0x00014a7000037802 */ /* 0x000fe40000000f00 */
[----:B-123--:R-:W-:Y:S05]  /*14a60*/  CALL.REL.NOINC `($__internal_21_$__cuda_sm70_shflsync_idx_p) ;  /* 0x0000316000007944 */ /* 0x00efea0003c00000 */
[----:B------:R-:W-:Y:S01]  /*14a70*/  MOV R2, R44 ;  /* 0x0000002c00027202 */ /* 0x000fe20000000f00 */
[----:B------:R-:W-:Y:S05]  /*14a80*/  BRA `(.L_x_1449) ;  /* 0xffff061000007947 */ /* 0x000fea000383ffff */
.L_x_1341:
[----:B------:R-:W-:Y:S01]  /*14a90*/  IMAD.MOV.U32 R45, RZ, RZ, R0 ;  /* 0x000000ffff2d7224 */ /* 0x000fe200078e0000 */
[----:B-1----:R-:W-:Y:S01]  /*14aa0*/  MOV R2, 0x3 ;  /* 0x0000000300027802 */ /* 0x002fe20000000f00 */
[----:B------:R-:W-:Y:S01]  /*14ab0*/  IMAD.MOV.U32 R44, RZ, RZ, 0x181f ;  /* 0x0000181fff2c7424 */ /* 0x000fe200078e00ff */
[----:B------:R-:W-:-:S02]  /*14ac0*/  MOV R3, 0x14ae0 ;  /* 0x00014ae000037802 */ /* 0x000fc40000000f00 */
[----:B--234-:R-:W-:Y:S05]  /*14ad0*/  CALL.REL.NOINC `($__internal_21_$__cuda_sm70_shflsync_idx_p) ;  /* 0x000030f000007944 */ /* 0x01cfea0003c00000 */
        /* <DEDUP_REMOVED lines=8> */
.L_x_1342:
[----:B------:R-:W-:Y:S01]  /*14b60*/  IMAD.MOV.U32 R45, RZ, RZ, R4 ;  /* 0x000000ffff2d7224 */ /* 0x000fe200078e0004 */
[----:B------:R-:W-:Y:S01]  /*14b70*/  MOV R2, RZ ;  /* 0x000000ff00027202 */ /* 0x000fe20000000f00 */
[----:B------:R-:W-:Y:S01]  /*14b80*/  IMAD.MOV.U32 R44, RZ, RZ, 0x1c1f ;  /* 0x00001c1fff2c7424 */ /* 0x000fe200078e00ff */
[----:B------:R-:W-:Y:S02]  /*14b90*/  MOV R3, 0x14bb0 ;  /* 0x00014bb000037802 */ /* 0x000fe40000000f00 */
[----:B------:R-:W-:Y:S05]  /*14ba0*/  CALL.REL.NOINC `($__internal_21_$__cuda_sm70_shflsync_idx_p) ;  /* 0x0000302000007944 */ /* 0x000fea0003c00000 */
[----:B------:R-:W-:Y:S01]  /*14bb0*/  MOV R0, R44 ;  /* 0x0000002c00007202 */ /* 0x000fe20000000f00 */
[----:B------:R-:W-:Y:S05]  /*14bc0*/  BRA `(.L_x_1451) ;  /* 0xffff07f000007947 */ /* 0x000fea000383ffff */
.L_x_1343:
[----:B------:R-:W-:Y:S01]  /*14bd0*/  IMAD.MOV.U32 R45, RZ, RZ, R4 ;  /* 0x000000ffff2d7224 */ /* 0x000fe200078e0004 */
[----:B------:R-:W-:Y:S01]  /*14be0*/  MOV R2, 0x1 ;  /* 0x0000000100027802 */ /* 0x000fe20000000f00 */
[----:B------:R-:W-:Y:S01]  /*14bf0*/  IMAD.MOV.U32 R44, RZ, RZ, 0x1c1f ;  /* 0x00001c1fff2c7424 */ /* 0x000fe200078e00ff */
[----:B------:R-:W-:Y:S02]  /*14c00*/  MOV R3, 0x14c20 ;  /* 0x00014c2000037802 */ /* 0x000fe40000000f00 */
[----:B-1----:R-:W-:Y:S05]  /*14c10*/  CALL.REL.NOINC `($__internal_21_$__cuda_sm70_shflsync_idx_p) ;  /* 0x00002fb000007944 */ /* 0x002fea0003c00000 */
[----:B------:R-:W-:-:S05]  /*14c20*/  IMAD.IADD R0, R5, 0x1, R44 ;  /* 0x0000000105007824 */ /* 0x000fca00078e022c */
        /* <DEDUP_REMOVED lines=98> */
[----:B------:R-:W-:Y:S02]  /*15250*/  FSEL R145, R26, -INF , P6 ;  /* 0xff8000001a917808 */ /* 0x000fe40003000000 */
[----:B------:R-:W-:Y:S02]  /*15260*/  FMNMX.FTZ R0, R126, R0, !PT ;  /* 0x000000007e007209 */ /* 0x000fe40007810000 */
[----:B------:R-:W-:Y:S02]  /*15270*/  FMNMX.FTZ R5, R146, R5, !PT ;  /* 0x0000000592057209 */ /* 0x000fe40007810000 */
[----:B------:R-:W-:Y:S02]  /*15280*/  FMNMX.FTZ R0, R137, R0, !PT ;  /* 0x0000000089007209 */ /* 0x000fe40007810000 */
[----:B------:R-:W-:-:S02]  /*15290*/  FSEL R144, R25, -INF , P5 ;  /* 0xff80000019907808 */ /* 0x000fc40002800000 */
[----:B------:R-:W-:Y:S02]  /*152a0*/  FMNMX.FTZ R5, R145, R5, !PT ;  /* 0x0000000591057209 */ /* 0x000fe40007810000 */
[----:B------:R-:W-:Y:S02]  /*152b0*/  FMNMX.FTZ R0, R136, R0, !PT ;  /* 0x0000000088007209 */ /* 0x000fe40007810000 */
[----:B------:R-:W-:Y:S02]  /*152c0*/  FSEL R143, R24, -INF , P4 ;  /* 0xff800000188f7808 */ /* 0x000fe40002000000 */
[----:B------:R-:W-:Y:S02]  /*152d0*/  FMNMX.FTZ R5, R144, R5, !PT ;  /* 0x0000000590057209 */ /* 0x000fe40007810000 */
[----:B------:R-:W-:Y:S01]  /*152e0*/  FMNMX.FTZ R69, R127, R0, !PT ;  /* 0x000000007f457209 */ /* 0x000fe20007810000 */
[----:B------:R-:W-:Y:S01]  /*152f0*/  IMAD.MOV.U32 R0, RZ, RZ, 0x2 ;  /* 0x00000002ff007424 */ /* 0x000fe200078e00ff */
[----:B------:R-:W-:-:S02]  /*15300*/  FSEL R142, R23, -INF , P0 ;  /* 0xff800000178e7808 */ /* 0x000fc40000000000 */
[----:B------:R-:W-:Y:S01]  /*15310*/  FMNMX.FTZ R5, R143, R5, !PT ;  /* 0x000000058f057209 */ /* 0x000fe20007810000 */
[----:B------:R-:W-:Y:S01]  /*15320*/  IMAD.MOV.U32 R4, RZ, RZ, R69 ;  /* 0x000000ffff047224 */ /* 0x000fe200078e0045 */
[----:B------:R-:W-:Y:S02]  /*15330*/  MOV R2, 0x15360 ;  /* 0x0001536000027802 */ /* 0x000fe40000000f00 */
[----:B------:R-:W-:Y:S02]  /*15340*/  FMNMX.FTZ R5, R142, R5, !PT ;  /* 0x000000058e057209 */ /* 0x000fe40007810000 */
[----:B------:R-:W-:Y:S05]  /*15350*/  CALL.REL.NOINC `($__internal_20_$__cuda_sm70_shflsync_bfly_p) ;  /* 0x0000281000007944 */ /* 0x000fea0003c00000 */
[----:B------:R-:W-:Y:S01]  /*15360*/  FMNMX.FTZ R69, R69, R0, !PT ;  /* 0x0000000045457209 */ /* 0x000fe20007810000 */
[----:B------:R-:W-:Y:S01]  /*15370*/  IMAD.MOV.U32 R0, RZ, RZ, 0x1 ;  /* 0x00000001ff007424 */ /* 0x000fe200078e00ff */
[----:B------:R-:W-:-:S03]  /*15380*/  MOV R2, 0x153b0 ;  /* 0x000153b000027802 */ /* 0x000fc60000000f00 */
[----:B------:R-:W-:Y:S02]  /*15390*/  IMAD.MOV.U32 R4, RZ, RZ, R69 ;  /* 0x000000ffff047224 */ /* 0x000fe400078e0045 */
[----:B------:R-:W-:Y:S05]  /*153a0*/  CALL.REL.NOINC `($__internal_20_$__cuda_sm70_shflsync_bfly_p) ;  /* 0x000027c000007944 */ /* 0x000fea0003c00000 */
[----:B------:R-:W-:Y:S01]  /*153b0*/  FMNMX.FTZ R69, R69, R0, !PT ;  /* 0x0000000045457209 */ /* 0x000fe20007810000 */
[----:B------:R-:W-:Y:S01]  /*153c0*/  IMAD.MOV.U32 R4, RZ, RZ, R5 ;  /* 0x000000ffff047224 */ /* 0x000fe200078e0005 */
[----:B------:R-:W-:Y:S01]  /*153d0*/  MOV R2, 0x15400 ;  /* 0x0001540000027802 */ /* 0x000fe20000000f00 */
[----:B------:R-:W-:Y:S02]  /*153e0*/  IMAD.MOV.U32 R0, RZ, RZ, 0x2 ;  /* 0x00000002ff007424 */ /* 0x000fe400078e00ff */
[----:B------:R-:W-:Y:S05]  /*153f0*/  CALL.REL.NOINC `($__internal_20_$__cuda_sm70_shflsync_bfly_p) ;  /* 0x0000277000007944 */ /* 0x000fea0003c00000 */
[----:B------:R-:W-:Y:S01]  /*15400*/  FMNMX.FTZ R4, R5, R0, !PT ;  /* 0x0000000005047209 */ /* 0x000fe20007810000 */
[----:B------:R-:W-:Y:S01]  /*15410*/  IMAD.MOV.U32 R0, RZ, RZ, 0x1 ;  /* 0x00000001ff007424 */ /* 0x000fe200078e00ff */
[----:B------:R-:W-:Y:S02]  /*15420*/  MOV R2, 0x15440 ;  /* 0x0001544000027802 */ /* 0x000fe40000000f00 */
[----:B------:R-:W-:Y:S05]  /*15430*/  CALL.REL.NOINC `($__internal_20_$__cuda_sm70_shflsync_bfly_p) ;  /* 0x0000273000007944 */ /* 0x000fea0003c00000 */
[----:B------:R-:W-:Y:S01]  /*15440*/  MOV R5, R0 ;  /* 0x0000000000057202 */ /* 0x000fe20000000f00 */
[----:B------:R-:W-:Y:S05]  /*15450*/  BRA `(.L_x_1452) ;  /* 0xffff0a9000007947 */ /* 0x000fea000383ffff */
.L_x_1347:
[----:B------:R-:W-:Y:S01]  /*15460*/  MOV R2, RZ ;  /* 0x000000ff00027202 */ /* 0x000fe20000000f00 */
[----:B------:R-:W-:Y:S01]  /*15470*/  IMAD.MOV.U32 R45, RZ, RZ, R5 ;  /* 0x000000ffff2d7224 */ /* 0x000fe200078e0005 */
[----:B------:R-:W-:Y:S01]  /*15480*/  MOV R3, 0x154b0 ;  /* 0x000154b000037802 */ /* 0x000fe20000000f00 */
[----:B------:R-:W-:Y:S02]  /*15490*/  IMAD.MOV.U32 R44, RZ, RZ, 0x181f ;  /* 0x0000181fff2c7424 */ /* 0x000fe400078e00ff */
[----:B------:R-:W-:Y:S05]  /*154a0*/  CALL.REL.NOINC `($__internal_21_$__cuda_sm70_shflsync_idx_p) ;  /* 0x0000272000007944 */ /* 0x000fea0003c00000 */
[----:B------:R-:W-:Y:S01]  /*154b0*/  MOV R0, R44 ;  /* 0x0000002c00007202 */ /* 0x000fe20000000f00 */
[----:B------:R-:W-:-:S05]  /*154c0*/  BRA `(.L_x_1453) ;  /* 0xffff260000007947 */ /* 0x000fca000383ffff */
.L_x_1348:
[----:B------:R-:W-:Y:S01]  /*154d0*/  MOV R2, RZ ;  /* 0x000000ff00027202 */ /* 0x000fe20000000f00 */
[----:B------:R-:W-:Y:S01]  /*154e0*/  IMAD.MOV.U32 R45, RZ, RZ, R6 ;  /* 0x000000ffff2d7224 */ /* 0x000fe200078e0006 */
[----:B------:R-:W-:Y:S01]  /*154f0*/  MOV R3, 0x15520 ;  /* 0x0001552000037802 */ /* 0x000fe20000000f00 */
[----:B------:R-:W-:Y:S02]  /*15500*/  IMAD.MOV.U32 R44, RZ, RZ, 0x181f ;  /* 0x0000181fff2c7424 */ /* 0x000fe400078e00ff */
[----:B-12---:R-:W-:Y:S05]  /*15510*/  CALL.REL.NOINC `($__internal_21_$__cuda_sm70_shflsync_idx_p) ;  /* 0x000026b000007944 */ /* 0x006fea0003c00000 */
[C---:B------:R-:W-:Y:S01]  /*15520*/  ISETP.GE.AND P4, PT, R238.reuse, c[0x0][0x1d4], PT ;  /* 0x00007500ee007a0c */ /* 0x040fe20003f86270 */
[----:B------:R-:W-:Y:S01]  /*15530*/  IMAD.SHL.U32 R3, R238, 0x2, RZ ;  /* 0x00000002ee037824 */ /* 0x000fe200078e00ff */
[C---:B------:R-:W-:Y:S01]  /*15540*/  ISETP.GE.AND P0, PT, R248.reuse, c[0x0][0x1d4], PT ;  /* 0x00007500f8007a0c */ /* 0x040fe20003f06270 */
[----:B------:R-:W-:Y:S01]  /*15550*/  IMAD.SHL.U32 R2, R248, 0x2, RZ ;  /* 0x00000002f8027824 */ /* 0x000fe200078e00ff */
[----:B------:R-:W-:Y:S01]  /*15560*/  SEL R4, RZ, 0x10, P4 ;  /* 0x00000010ff047807 */ /* 0x000fe20002000000 */
[----:B------:R-:W-:Y:S01]  /*15570*/  IMAD.MOV.U32 R45, RZ, RZ, R5 ;  /* 0x000000ffff2d7224 */ /* 0x000fe200078e0005 */
[----:B------:R-:W-:Y:S05]  /*15580*/  IADD3 R12, P5, R44, R3, RZ ;  /* 0x000000032c0c7210 */ /* 0x000fea0007fbe0ff */
[----:B------:R-:W-:Y:S01]  /*15590*/  IMAD.X R13, R0, 0x1, R220, P5 ;  /* 0x00000001000d7824 */ /* 0x000fe200028e06dc */
[----:B------:R-:W-:Y:S01]  /*155a0*/  IADD3 R2, P5, R44, R2, RZ ;  /* 0x000000022c027210 */ /* 0x000fe20007fbe0ff */
[----:B------:R-:W-:Y:S03]  /*155b0*/  IMAD.MOV.U32 R44, RZ, RZ, 0x181f ;  /* 0x0000181fff2c7424 */ /* 0x000fe600078e00ff */
[----:B------:R-:W-:Y:S01]  /*155c0*/  @!PT LDS RZ, [RZ] ;  /* 0x00000000fffff984 */ /* 0x000fe20000000800 */
[----:B------:R-:W-:Y:S01]  /*155d0*/  @!PT LDS RZ, [RZ] ;  /* 0x00000000fffff984 */ /* 0x000fe20000000800 */
[----:B------:R-:W-:Y:S01]  /*155e0*/  @!PT LDS RZ, [RZ] ;  /* 0x00000000fffff984 */ /* 0x000fe20000000800 */
[----:B------:R1:W-:Y:S01]  /*155f0*/  LDGSTS.E.BYPASS.LTC128B.128 [R215+0x100], [R12.64], !P4 ;  /* 0x001000000cd77fae */ /* 0x0003e2000e101d46 */
[----:B------:R-:W-:Y:S01]  /*15600*/  IMAD.X R3, R0, 0x1, R221, P5 ;  /* 0x0000000100037824 */ /* 0x000fe200028e06dd */
[----:B------:R-:W-:Y:S04]  /*15610*/  SEL R0, RZ, 0x10, P0 ;  /* 0x00000010ff007807 */ /* 0x000fe80000000000 */
[----:B------:R2:W-:Y:S02]  /*15620*/  LDGSTS.E.BYPASS.LTC128B.128 [R215+0x3900], [R2.64], !P0 ;  /* 0x0390000002d77fae */ /* 0x0005e4000c101d46 */
[----:B--2---:R-:W-:Y:S01]  /*15630*/  MOV R3, 0x15660 ;  /* 0x0001566000037802 */ /* 0x004fe20000000f00 */
[----:B------:R-:W-:Y:S03]  /*15640*/  IMAD.MOV.U32 R2, RZ, RZ, 0x1 ;  /* 0x00000001ff027424 */ /* 0x000fe600078e00ff */
[----:B-1----:R-:W-:Y:S05]  /*15650*/  CALL.REL.NOINC `($__internal_21_$__cuda_sm70_shflsync_idx_p) ;  /* 0x0000257000007944 */ /* 0x002fea0003c00000 */
[----:B------:R-:W-:Y:S01]  /*15660*/  MOV R2, 0x1 ;  /* 0x0000000100027802 */ /* 0x000fe20000000f00 */
[----:B------:R-:W-:Y:S01]  /*15670*/  IMAD.MOV.U32 R7, RZ, RZ, R44 ;  /* 0x000000ffff077224 */ /* 0x000fe200078e002c */
[----:B------:R-:W-:Y:S01]  /*15680*/  MOV R44, 0x181f ;  /* 0x0000181f002c7802 */ /* 0x000fe20000000f00 */
[----:B------:R-:W-:Y:S01]  /*15690*/  IMAD.MOV.U32 R45, RZ, RZ, R6 ;  /* 0x000000ffff2d7224 */ /* 0x000fe200078e0006 */
[----:B------:R-:W-:Y:S02]  /*156a0*/  MOV R3, 0x156c0 ;  /* 0x000156c000037802 */ /* 0x000fe40000000f00 */
[----:B------:R-:W-:Y:S05]  /*156b0*/  CALL.REL.NOINC `($__internal_21_$__cuda_sm70_shflsync_idx_p) ;  /* 0x0000251000007944 */ /* 0x000fea0003c00000 */
[----:B------:R-:W-:Y:S01]  /*156c0*/  IADD3 R2, -R4, 0x10, RZ ;  /* 0x0000001004027810 */ /* 0x000fe20007ffe1ff */
[----:B------:R-:W-:Y:S01]  /*156d0*/  IMAD.SHL.U32 R3, R238, 0x2, RZ ;  /* 0x00000002ee037824 */ /* 0x000fe200078e00ff */
[----:B------:R-:W-:Y:S01]  /*156e0*/  ISETP.NE.U32.AND P5, PT, R4, RZ, PT ;  /* 0x000000ff0400720c */ /* 0x000fe20003fa5070 */
[----:B------:R-:W-:Y:S01]  /*156f0*/  IMAD.SHL.U32 R12, R248, 0x2, RZ ;  /* 0x00000002f80c7824 */ /* 0x000fe200078e00ff */
[----:B------:R-:W-:Y:S01]  /*15700*/  LOP3.LUT R2, R2, 0xf, RZ, 0xc0, !PT ;  /* 0x0000000f02027812 */ /* 0x000fe200078ec0ff */
[----:B------:R-:W-:Y:S03]  /*15710*/  IMAD.MOV.U32 R45, RZ, RZ, R5 ;  /* 0x000000ffff2d7224 */ /* 0x000fe600078e0005 */
        /* <DEDUP_REMOVED lines=15> */
[----:B------:R-:W-:Y:S05]  /*15810*/  CALL.REL.NOINC `($__internal_21_$__cuda_sm70_shflsync_idx_p) ;  /* 0x000023b000007944 */ /* 0x000fea0003c00000 */
[----:B------:R-:W-:Y:S01]  /*15820*/  MOV R2, 0x2 ;  /* 0x0000000200027802 */ /* 0x000fe20000000f00 */
[----:B------:R-:W-:Y:S01]  /*15830*/  IMAD.MOV.U32 R12, RZ, RZ, R44 ;  /* 0x000000ffff0c7224 */ /* 0x000fe200078e002c */
[----:B------:R-:W-:Y:S01]  /*15840*/  MOV R44, 0x181f ;  /* 0x0000181f002c7802 */ /* 0x000fe20000000f00 */
[----:B------:R-:W-:Y:S01]  /*15850*/  IMAD.MOV.U32 R45, RZ, RZ, R6 ;  /* 0x000000ffff2d7224 */ /* 0x000fe200078e0006 */
[----:B------:R-:W-:Y:S02]  /*15860*/  MOV R3, 0x15880 ;  /* 0x0001588000037802 */ /* 0x000fe40000000f00 */
[----:B------:R-:W-:Y:S05]  /*15870*/  CALL.REL.NOINC `($__internal_21_$__cuda_sm70_shflsync_idx_p) ;  /* 0x0000235000007944 */ /* 0x000fea0003c00000 */
[----:B------:R-:W-:Y:S01]  /*15880*/  MOV R7, R44 ;  /* 0x0000002c00077202 */ /* 0x000fe20000000f00 */
[----:B------:R-:W-:-:S05]  /*15890*/  BRA `(.L_x_1454) ;  /* 0xffff23c000007947 */ /* 0x000fca000383ffff */
.L_x_1349:
[----:B--2---:R-:W-:Y:S01]  /*158a0*/  MOV R2, 0x3 ;  /* 0x0000000300027802 */ /* 0x004fe20000000f00 */
[----:B------:R-:W-:Y:S01]  /*158b0*/  IMAD.MOV.U32 R45, RZ, RZ, R5 ;  /* 0x000000ffff2d7224 */ /* 0x000fe200078e0005 */
[----:B------:R-:W-:Y:S01]  /*158c0*/  MOV R3, 0x158f0 ;  /* 0x000158f000037802 */ /* 0x000fe20000000f00 */
[----:B------:R-:W-:Y:S02]  /*158d0*/  IMAD.MOV.U32 R44, RZ, RZ, 0x181f ;  /* 0x0000181fff2c7424 */ /* 0x000fe400078e00ff */
[----:B-1----:R-:W-:Y:S05]  /*158e0*/  CALL.REL.NOINC `($__internal_21_$__cuda_sm70_shflsync_idx_p) ;  /* 0x000022e000007944 */ /* 0x002fea0003c00000 */
        /* <DEDUP_REMOVED lines=8> */
.L_x_1352:
[----:B------:R-:W-:Y:S01]  /*15970*/  MOV R2, RZ ;  /* 0x000000ff00027202 */ /* 0x000fe20000000f00 */
[----:B------:R-:W-:Y:S01]  /*15980*/  IMAD.MOV.U32 R45, RZ, RZ, R0 ;  /* 0x000000ffff2d7224 */ /* 0x000fe200078e0000 */
[----:B------:R-:W-:Y:S01]  /*15990*/  MOV R3, 0x159c0 ;  /* 0x000159c000037802 */ /* 0x000fe20000000f00 */
[----:B------:R-:W-:Y:S02]  /*159a0*/  IMAD.MOV.U32 R44, RZ, RZ, 0x181f ;  /* 0x0000181fff2c7424 */ /* 0x000fe400078e00ff */
[----:B------:R-:W-:Y:S05]  /*159b0*/  CALL.REL.NOINC `($__internal_21_$__cuda_sm70_shflsync_idx_p) ;  /* 0x0000221000007944 */ /* 0x000fea0003c00000 */
[----:B------:R-:W-:Y:S01]  /*159c0*/  MOV R5, R44 ;  /* 0x0000002c00057202 */ /* 0x000fe20000000f00 */
[----:B------:R-:W-:-:S05]  /*159d0*/  BRA `(.L_x_1456) ;  /* 0xffff386000007947 */ /* 0x000fca000383ffff */
.L_x_1353:
[----:B------:R-:W-:Y:S01]  /*159e0*/  MOV R2, RZ ;  /* 0x000000ff00027202 */ /* 0x000fe20000000f00 */
[----:B------:R-:W-:Y:S01]  /*159f0*/  IMAD.MOV.U32 R45, RZ, RZ, R4 ;  /* 0x000000ffff2d7224 */ /* 0x000fe200078e0004 */
[----:B------:R-:W-:Y:S01]  /*15a00*/  MOV R3, 0x15a30 ;  /* 0x00015a3000037802 */ /* 0x000fe20000000f00 */
[----:B------:R-:W-:Y:S02]  /*15a10*/  IMAD.MOV.U32 R44, RZ, RZ, 0x181f ;  /* 0x0000181fff2c7424 */ /* 0x000fe400078e00ff */
[----:B-12---:R-:W-:Y:S05]  /*15a20*/  CALL.REL.NOINC `($__internal_21_$__cuda_sm70_shflsync_idx_p) ;  /* 0x000021a000007944 */ /* 0x006fea0003c00000 */
[----:B------:R-:W-:Y:S01]  /*15a30*/  MOV R2, R44 ;  /* 0x0000002c00027202 */ /* 0x000fe20000000f00 */
[----:B------:R-:W-:-:S05]  /*15a40*/  BRA `(.L_x_1457) ;  /* 0xffff381000007947 */ /* 0x000fca000383ffff */
.L_x_1354:
[----:B--2---:R-:W-:Y:S01]  /*15a50*/  MOV R2, 0x1 ;  /* 0x0000000100027802 */ /* 0x004fe20000000f00 */
[----:B------:R-:W-:Y:S01]  /*15a60*/  IMAD.MOV.U32 R45, RZ, RZ, R0 ;  /* 0x000000ffff2d7224 */ /* 0x000fe200078e0000 */
[----:B------:R-:W-:Y:S01]  /*15a70*/  MOV R3, 0x15aa0 ;  /* 0x00015aa000037802 */ /* 0x000fe20000000f00 */
[----:B------:R-:W-:Y:S02]  /*15a80*/  IMAD.MOV.U32 R44, RZ, RZ, 0x181f ;  /* 0x0000181fff2c7424 */ /* 0x000fe400078e00ff */
[----:B-1-3--:R-:W-:Y:S05]  /*15a90*/  CALL.REL.NOINC `($__internal_21_$__cuda_sm70_shflsync_idx_p) ;  /* 0x0000213000007944 */ /* 0x00afea0003c00000 */
        /* <DEDUP_REMOVED lines=8> */
.L_x_1355:
[----:B-1----:R-:W-:Y:S01]  /*15b20*/  MOV R2, 0x2 ;  /* 0x0000000200027802 */ /* 0x002fe20000000f00 */
[----:B------:R-:W-:Y:S01]  /*15b30*/  IMAD.MOV.U32 R45, RZ, RZ, R0 ;  /* 0x000000ffff2d7224 */ /* 0x000fe200078e0000 */
[----:B------:R-:W-:Y:S01]  /*15b40*/  MOV R3, 0x15b70 ;  /* 0x00015b7000037802 */ /* 0x000fe20000000f00 */
[----:B------:R-:W-:Y:S02]  /*15b50*/  IMAD.MOV.U32 R44, RZ, RZ, 0x181f ;  /* 0x0000181fff2c7424 */ /* 0x000fe400078e00ff */
[----:B---34-:R-:W-:Y:S05]  /*15b60*/  CALL.REL.NOINC `($__internal_21_$__cuda_sm70_shflsync_idx_p) ;  /* 0x0000206000007944 */ /* 0x018fea0003c00000 */
[----:B------:R-:W-:Y:S01]  /*15b70*/  MOV R5, R44 ;  /* 0x0000002c00057202 */ /* 0x000fe20000000f00 */
[----:B------:R-:W-:-:S05]  /*15b80*/  BRA `(.L_x_1459) ;  /* 0xffff38e000007947 */ /* 0x000fca000383ffff */
.L_x_1356:
[----:B-1----:R-:W-:Y:S01]  /*15b90*/  MOV R2, 0x2 ;  /* 0x0000000200027802 */ /* 0x002fe20000000f00 */
[----:B------:R-:W-:Y:S01]  /*15ba0*/  IMAD.MOV.U32 R45, RZ, RZ, R4 ;  /* 0x000000ffff2d7224 */ /* 0x000fe200078e0004 */
[----:B------:R-:W-:Y:S01]  /*15bb0*/  MOV R3, 0x15be0 ;  /* 0x00015be000037802 */ /* 0x000fe20000000f00 */
[----:B------:R-:W-:Y:S02]  /*15bc0*/  IMAD.MOV.U32 R44, RZ, RZ, 0x181f ;  /* 0x0000181fff2c7424 */ /* 0x000fe400078e00ff */
[----:B--234-:R-:W-:Y:S05]  /*15bd0*/  CALL.REL.NOINC `($__internal_21_$__cuda_sm70_shflsync_idx_p) ;  /* 0x00001ff000007944 */ /* 0x01cfea0003c00000 */
[----:B------:R-:W-:Y:S01]  /*15be0*/  MOV R2, R44 ;  /* 0x0000002c00027202 */ /* 0x000fe20000000f00 */
[----:B------:R-:W-:-:S05]  /*15bf0*/  BRA `(.L_x_1460) ;  /* 0xffff389000007947 */ /* 0x000fca000383ffff */
.L_x_1357:
[----:B--2---:R-:W-:Y:S01]  /*15c00*/  MOV R2, 0x3 ;  /* 0x0000000300027802 */ /* 0x004fe20000000f00 */
[----:B------:R-:W-:Y:S01]  /*15c10*/  IMAD.MOV.U32 R45, RZ, RZ, R0 ;  /* 0x000000ffff2d7224 */ /* 0x000fe200078e0000 */
[----:B------:R-:W-:Y:S01]  /*15c20*/  MOV R3, 0x15c50 ;  /* 0x00015c5000037802 */ /* 0x000fe20000000f00 */
[----:B------:R-:W-:Y:S02]  /*15c30*/  IMAD.MOV.U32 R44, RZ, RZ, 0x181f ;  /* 0x0000181fff2c7424 */ /* 0x000fe400078e00ff */
[----:B-1-34-:R-:W-:Y:S05]  /*15c40*/  CALL.REL.NOINC `($__internal_21_$__cuda_sm70_shflsync_idx_p) ;  /* 0x00001f8000007944 */ /* 0x01afea0003c00000 */
        /* <DEDUP_REMOVED lines=8> */
.L_x_1358:
[----:B------:R-:W-:Y:S01]  /*15cd0*/  MOV R2, RZ ;  /* 0x000000ff00027202 */ /* 0x000fe20000000f00 */
[----:B------:R-:W-:Y:S01]  /*15ce0*/  IMAD.MOV.U32 R45, RZ, RZ, R4 ;  /* 0x000000ffff2d7224 */ /* 0x000fe200078e0004 */
[----:B------:R-:W-:Y:S01]  /*15cf0*/  MOV R3, 0x15d20 ;  /* 0x00015d2000037802 */ /* 0x000fe20000000f00 */
[----:B------:R-:W-:Y:S02]  /*15d00*/  IMAD.MOV.U32 R44, RZ, RZ, 0x1c1f ;  /* 0x00001c1fff2c7424 */ /* 0x000fe400078e00ff */
[----:B------:R-:W-:Y:S05]  /*15d10*/  CALL.REL.NOINC `($__internal_21_$__cuda_sm70_shflsync_idx_p) ;  /* 0x00001eb000007944 */ /* 0x000fea0003c00000 */
[----:B------:R-:W-:Y:S01]  /*15d20*/  MOV R0, R44 ;  /* 0x0000002c00007202 */ /* 0x000fe20000000f00 */
[----:B------:R-:W-:-:S05]  /*15d30*/  BRA `(.L_x_1462) ;  /* 0xffff3a3000007947 */ /* 0x000fca000383ffff */
.L_x_1359:
[----:B------:R-:W-:Y:S01]  /*15d40*/  MOV R2, 0x1 ;  /* 0x0000000100027802 */ /* 0x000fe20000000f00 */
[----:B------:R-:W-:Y:S01]  /*15d50*/  IMAD.MOV.U32 R45, RZ, RZ, R4 ;  /* 0x000000ffff2d7224 */ /* 0x000fe200078e0004 */
[----:B------:R-:W-:Y:S01]  /*15d60*/  MOV R3, 0x15d90 ;  /* 0x00015d9000037802 */ /* 0x000fe20000000f00 */
[----:B------:R-:W-:Y:S02]  /*15d70*/  IMAD.MOV.U32 R44, RZ, RZ, 0x1c1f ;  /* 0x00001c1fff2c7424 */ /* 0x000fe400078e00ff */
[----:B-1----:R-:W-:Y:S05]  /*15d80*/  CALL.REL.NOINC `($__internal_21_$__cuda_sm70_shflsync_idx_p) ;  /* 0x00001e4000007944 */ /* 0x002fea0003c00000 */
[----:B------:R-:W-:Y:S05]  /*15d90*/  IMAD.IADD R0, R5, 0x1, R44 ;  /* 0x0000000105007824 */ /* 0x000fea00078e022c */
        /* <DEDUP_REMOVED lines=114> */
[----:B------:R-:W-:Y:S05]  /*164c0*/  CALL.REL.NOINC `($__internal_20_$__cuda_sm70_shflsync_bfly_p) ;  /* 0x000016a000007944 */ /* 0x000fea0003c00000 */
[----:B------:R-:W-:Y:S01]  /*164d0*/  FMNMX.FTZ R4, R4, R0, !PT ;  /* 0x0000000004047209 */ /* 0x000fe20007810000 */
[----:B------:R-:W-:Y:S01]  /*164e0*/  IMAD.MOV.U32 R0, RZ, RZ, 0x1 ;  /* 0x00000001ff007424 */ /* 0x000fe200078e00ff */
[----:B------:R-:W-:Y:S02]  /*164f0*/  MOV R2, 0x16510 ;  /* 0x0001651000027802 */ /* 0x000fe40000000f00 */
        /* <DEDUP_REMOVED lines=10> */
[----:B------:R-:W-:-:S05]  /*165a0*/  BRA `(.L_x_1463) ;  /* 0xffff3cf000007947 */ /* 0x000fca000383ffff */
.L_x_1362:
[----:B-1--4-:R-:W-:Y:S01]  /*165b0*/  MOV R2, RZ ;  /* 0x000000ff00027202 */ /* 0x012fe20000000f00 */
[----:B------:R-:W-:Y:S01]  /*165c0*/  IMAD.MOV.U32 R45, RZ, RZ, R0 ;  /* 0x000000ffff2d7224 */ /* 0x000fe200078e0000 */
[----:B------:R-:W-:Y:S01]  /*165d0*/  MOV R3, 0x16600 ;  /* 0x0001660000037802 */ /* 0x000fe20000000f00 */
[----:B------:R-:W-:Y:S02]  /*165e0*/  IMAD.MOV.U32 R44, RZ, RZ, 0x181f ;  /* 0x0000181fff2c7424 */ /* 0x000fe400078e00ff */
[----:B------:R-:W-:Y:S05]  /*165f0*/  CALL.REL.NOINC `($__internal_21_$__cuda_sm70_shflsync_idx_p) ;  /* 0x000015d000007944 */ /* 0x000fea0003c00000 */
[----:B------:R-:W-:Y:S01]  /*16600*/  MOV R6, R44 ;  /* 0x0000002c00067202 */ /* 0x000fe20000000f00 */
[----:B------:R-:W-:-:S05]  /*16610*/  BRA `(.L_x_1464) ;  /* 0xffff5b3000007947 */ /* 0x000fca000383ffff */
.L_x_1365:
[----:B------:R-:W-:Y:S01]  /*16620*/  MOV R2, 0x3 ;  /* 0x0000000300027802 */ /* 0x000fe20000000f00 */
        /* <DEDUP_REMOVED lines=12> */
.L_x_1368:
[----:B------:R-:W-:Y:S01]  /*166f0*/  MOV R2, RZ ;  /* 0x000000ff00027202 */ /* 0x000fe20000000f00 */
[----:B------:R-:W-:Y:S01]  /*16700*/  IMAD.MOV.U32 R45, RZ, RZ, R0 ;  /* 0x000000ffff2d7224 */ /* 0x000fe200078e0000 */
[----:B------:R-:W-:Y:S01]  /*16710*/  MOV R3, 0x16740 ;  /* 0x0001674000037802 */ /* 0x000fe20000000f00 */
[----:B------:R-:W-:Y:S02]  /*16720*/  IMAD.MOV.U32 R44, RZ, RZ, 0x181f ;  /* 0x0000181fff2c7424 */ /* 0x000fe400078e00ff */
[----:B------:R-:W-:Y:S05]  /*16730*/  CALL.REL.NOINC `($__internal_21_$__cuda_sm70_shflsync_idx_p) ;  /* 0x0000149000007944 */ /* 0x000fea0003c00000 */
[----:B------:R-:W-:Y:S01]  /*16740*/  MOV R6, R44 ;  /* 0x0000002c00067202 */ /* 0x000fe20000000f00 */
[----:B------:R-:W-:-:S05]  /*16750*/  BRA `(.L_x_1466) ;  /* 0xffff712000007947 */ /* 0x000fca000383ffff */
.L_x_1369:
[----:B------:R-:W-:Y:S01]  /*16760*/  MOV R2, RZ ;  /* 0x000000ff00027202 */ /* 0x000fe20000000f00 */
[----:B------:R-:W-:Y:S01]  /*16770*/  IMAD.MOV.U32 R45, RZ, RZ, R4 ;  /* 0x000000ffff2d7224 */ /* 0x000fe200078e0004 */
[----:B------:R-:W-:Y:S01]  /*16780*/  MOV R3, 0x167b0 ;  /* 0x000167b000037802 */ /* 0x000fe20000000f00 */
[----:B------:R-:W-:Y:S02]  /*16790*/  IMAD.MOV.U32 R44, RZ, RZ, 0x181f ;  /* 0x0000181fff2c7424 */ /* 0x000fe400078e00ff */
[----:B-12---:R-:W-:Y:S05]  /*167a0*/  CALL.REL.NOINC `($__internal_21_$__cuda_sm70_shflsync_idx_p) ;  /* 0x0000142000007944 */ /* 0x006fea0003c00000 */
[----:B------:R-:W-:Y:S01]  /*167b0*/  MOV R5, R44 ;  /* 0x0000002c00057202 */ /* 0x000fe20000000f00 */
[----:B------:R-:W-:-:S05]  /*167c0*/  BRA `(.L_x_1467) ;  /* 0xffff70d000007947 */ /* 0x000fca000383ffff */
.L_x_1370:
        /* <DEDUP_REMOVED lines=13> */
.L_x_1371:
[----:B-1----:R-:W-:Y:S01]  /*168a0*/  MOV R2, 0x2 ;  /* 0x0000000200027802 */ /* 0x002fe20000000f00 */
[----:B------:R-:W-:Y:S01]  /*168b0*/  IMAD.MOV.U32 R45, RZ, RZ, R0 ;  /* 0x000000ffff2d7224 */ /* 0x000fe200078e0000 */
[----:B------:R-:W-:Y:S01]  /*168c0*/  MOV R3, 0x168f0 ;  /* 0x000168f000037802 */ /* 0x000fe20000000f00 */
[----:B------:R-:W-:Y:S02]  /*168d0*/  IMAD.MOV.U32 R44, RZ, RZ, 0x181f ;  /* 0x0000181fff2c7424 */ /* 0x000fe400078e00ff */
[----:B---34-:R-:W-:Y:S05]  /*168e0*/  CALL.REL.NOINC `($__internal_21_$__cuda_sm70_shflsync_idx_p) ;  /* 0x000012e000007944 */ /* 0x018fea0003c00000 */
[----:B------:R-:W-:Y:S01]  /*168f0*/  MOV R6, R44 ;  /* 0x0000002c00067202 */ /* 0x000fe20000000f00 */
[----:B------:R-:W-:-:S05]  /*16900*/  BRA `(.L_x_1469) ;  /* 0xffff722000007947 */ /* 0x000fca000383ffff */
.L_x_1372:
[----:B-1----:R-:W-:Y:S01]  /*16910*/  MOV R2, 0x2 ;  /* 0x0000000200027802 */ /* 0x002fe20000000f00 */
[----:B------:R-:W-:Y:S01]  /*16920*/  IMAD.MOV.U32 R45, RZ, RZ, R4 ;  /* 0x000000ffff2d7224 */ /* 0x000fe200078e0004 */
[----:B------:R-:W-:Y:S01]  /*16930*/  MOV R3, 0x16960 ;  /* 0x0001696000037802 */ /* 0x000fe20000000f00 */
[----:B------:R-:W-:Y:S02]  /*16940*/  IMAD.MOV.U32 R44, RZ, RZ, 0x181f ;  /* 0x0000181fff2c7424 */ /* 0x000fe400078e00ff */
[----:B--234-:R-:W-:Y:S05]  /*16950*/  CALL.REL.NOINC `($__internal_21_$__cuda_sm70_shflsync_idx_p) ;  /* 0x0000127000007944 */ /* 0x01cfea0003c00000 */
[----:B------:R-:W-:Y:S01]  /*16960*/  MOV R5, R44 ;  /* 0x0000002c00057202 */ /* 0x000fe20000000f00 */
[----:B------:R-:W-:-:S05]  /*16970*/  BRA `(.L_x_1470) ;  /* 0xffff71d000007947 */ /* 0x000fca000383ffff */
.L_x_1373:
[----:B-1----:R-:W-:Y:S01]  /*16980*/  MOV R2, 0x3 ;  /* 0x0000000300027802 */ /* 0x002fe20000000f00 */
[----:B------:R-:W-:Y:S01]  /*16990*/  IMAD.MOV.U32 R45, RZ, RZ, R0 ;  /* 0x000000ffff2d7224 */ /* 0x000fe200078e0000 */
[----:B------:R-:W-:Y:S01]  /*169a0*/  MOV R3, 0x169d0 ;  /* 0x000169d000037802 */ /* 0x000fe20000000f00 */
[----:B------:R-:W-:Y:S02]  /*169b0*/  IMAD.MOV.U32 R44, RZ, RZ, 0x181f ;  /* 0x0000181fff2c7424 */ /* 0x000fe400078e00ff */
[----:B--2-4-:R-:W-:Y:S05]  /*169c0*/  CALL.REL.NOINC `($__internal_21_$__cuda_sm70_shflsync_idx_p) ;  /* 0x0000120000007944 */ /* 0x014fea0003c00000 */
        /* <DEDUP_REMOVED lines=8> */
.L_x_1374:
[----:B------:R-:W-:Y:S02]  /*16a50*/  MOV R0, 0x2 ;  /* 0x0000000200007802 */ /* 0x000fe40000000f00 */
[----:B------:R-:W-:Y:S02]  /*16a60*/  MOV R2, 0x16a80 ;  /* 0x00016a8000027802 */ /* 0x000fe40000000f00 */
[----:B------:R-:W-:Y:S05]  /*16a70*/  CALL.REL.NOINC `($__internal_20_$__cuda_sm70_shflsync_bfly_p) ;  /* 0x000010f000007944 */ /* 0x000fea0003c00000 */
[----:B------:R-:W-:-:S05]  /*16a80*/  BRA `(.L_x_1472) ;  /* 0xffff76f000007947 */ /* 0x000fca000383ffff */
.L_x_1375:
[----:B------:R-:W-:Y:S02]  /*16a90*/  MOV R0, 0x1 ;  /* 0x0000000100007802 */ /* 0x000fe40000000f00 */
        /* <DEDUP_REMOVED lines=12> */
.L_x_1377:
[----:B------:R-:W-:Y:S01]  /*16b60*/  IMAD.MOV.U32 R4, RZ, RZ, R230 ;  /* 0x000000ffff047224 */ /* 0x000fe200078e00e6 */
[----:B------:R-:W-:-:S02]  /*16b70*/  MOV R0, 0x2 ;  /* 0x0000000200007802 */ /* 0x000fc40000000f00 */
[----:B------:R-:W-:Y:S02]  /*16b80*/  MOV R2, 0x16ba0 ;  /* 0x00016ba000027802 */ /* 0x000fe40000000f00 */
[----:B------:R-:W-:Y:S05]  /*16b90*/  CALL.REL.NOINC `($__internal_20_$__cuda_sm70_shflsync_bfly_p) ;  /* 0x00000fd000007944 */ /* 0x000fea0003c00000 */
[----:B------:R-:W-:Y:S05]  /*16ba0*/  BRA `(.L_x_1474) ;  /* 0xffff923000007947 */ /* 0x000fea000383ffff */
.L_x_1378:
[----:B------:R-:W-:Y:S01]  /*16bb0*/  IMAD.MOV.U32 R4, RZ, RZ, R5 ;  /* 0x000000ffff047224 */ /* 0x000fe200078e0005 */
[----:B------:R-:W-:Y:S02]  /*16bc0*/  MOV R0, 0x1 ;  /* 0x0000000100007802 */ /* 0x000fe40000000f00 */
[----:B------:R-:W-:Y:S02]  /*16bd0*/  MOV R2, 0x16bf0 ;  /* 0x00016bf000027802 */ /* 0x000fe40000000f00 */
[----:B-1----:R-:W-:Y:S05]  /*16be0*/  CALL.REL.NOINC `($__internal_20_$__cuda_sm70_shflsync_bfly_p) ;  /* 0x00000f8000007944 */ /* 0x002fea0003c00000 */
[----:B------:R-:W-:Y:S01]  /*16bf0*/  FADD.FTZ R5, R5, R0 ;  /* 0x0000000005057221 */ /* 0x000fe20000010000 */
[----:B------:R-:W-:Y:S02]  /*16c00*/  MOV R4, R247 ;  /* 0x000000f700047202 */ /* 0x000fe40000000f00 */
[----:B------:R-:W-:Y:S02]  /*16c10*/  MOV R0, 0x2 ;  /* 0x0000000200007802 */ /* 0x000fe40000000f00 */
[----:B------:R-:W-:Y:S02]  /*16c20*/  MOV R2, 0x16c40 ;  /* 0x00016c4000027802 */ /* 0x000fe40000000f00 */
[----:B------:R-:W-:Y:S05]  /*16c30*/  CALL.REL.NOINC `($__internal_20_$__cuda_sm70_shflsync_bfly_p) ;  /* 0x00000f3000007944 */ /* 0x000fea0003c00000 */
[----:B------:R-:W-:Y:S01]  /*16c40*/  FADD.FTZ R4, R247, R0 ;  /* 0x00000000f7047221 */ /* 0x000fe20000010000 */
[----:B------:R-:W-:Y:S02]  /*16c50*/  MOV R0, 0x1 ;  /* 0x0000000100007802 */ /* 0x000fe40000000f00 */
[----:B------:R-:W-:-:S02]  /*16c60*/  MOV R2, 0x16c80 ;  /* 0x00016c8000027802 */ /* 0x000fc40000000f00 */
[----:B------:R-:W-:Y:S05]  /*16c70*/  CALL.REL.NOINC `($__internal_20_$__cuda_sm70_shflsync_bfly_p) ;  /* 0x00000ef000007944 */ /* 0x000fea0003c00000 */
[----:B------:R-:W-:Y:S01]  /*16c80*/  MOV R3, R0 ;  /* 0x0000000000037202 */ /* 0x000fe20000000f00 */
[----:B------:R-:W-:Y:S05]  /*16c90*/  BRA `(.L_x_1475) ;  /* 0xffff91b000007947 */ /* 0x000fea000383ffff */
.L_x_1385:
[----:B-1234-:R-:W-:Y:S01]  /*16ca0*/  IMAD.MOV.U32 R45, RZ, RZ, R7 ;  /* 0x000000ffff2d7224 */ /* 0x01efe200078e0007 */
[----:B------:R-:W-:Y:S01]  /*16cb0*/  MOV R2, RZ ;  /* 0x000000ff00027202 */ /* 0x000fe20000000f00 */
[----:B------:R-:W-:Y:S01]  /*16cc0*/  IMAD.MOV.U32 R44, RZ, RZ, 0x181f ;  /* 0x0000181fff2c7424 */ /* 0x000fe200078e00ff */
[----:B------:R-:W-:-:S02]  /*16cd0*/  MOV R3, 0x16cf0 ;  /* 0x00016cf000037802 */ /* 0x000fc40000000f00 */
[----:B------:R-:W-:Y:S05]  /*16ce0*/  CALL.REL.NOINC `($__internal_21_$__cuda_sm70_shflsync_idx_p) ;  /* 0x00000ee000007944 */ /* 0x000fea0003c00000 */
[----:B------:R-:W-:Y:S01]  /*16cf0*/  MOV R10, R44 ;  /* 0x0000002c000a7202 */ /* 0x000fe20000000f00 */
[----:B------:R-:W-:Y:S05]  /*16d00*/  BRA `(.L_x_1476) ;  /* 0xffffa56000007947 */ /* 0x000fea000383ffff */
.L_x_1386:
[----:B------:R-:W-:Y:S01]  /*16d10*/  IMAD.MOV.U32 R45, RZ, RZ, R8 ;  /* 0x000000ffff2d7224 */ /* 0x000fe200078e0008 */
[----:B------:R-:W-:Y:S01]  /*16d20*/  MOV R2, RZ ;  /* 0x000000ff00027202 */ /* 0x000fe20000000f00 */
[----:B------:R-:W-:Y:S01]  /*16d30*/  IMAD.MOV.U32 R44, RZ, RZ, 0x181f ;  /* 0x0000181fff2c7424 */ /* 0x000fe200078e00ff */
[----:B------:R-:W-:-:S02]  /*16d40*/  MOV R3, 0x16d60 ;  /* 0x00016d6000037802 */ /* 0x000fc40000000f00 */
[----:B-12---:R-:W-:Y:S05]  /*16d50*/  CALL.REL.NOINC `($__internal_21_$__cuda_sm70_shflsync_idx_p) ;  /* 0x00000e7000007944 */ /* 0x006fea0003c00000 */
[----:B------:R-:W-:Y:S01]  /*16d60*/  MOV R0, R44 ;  /* 0x0000002c00007202 */ /* 0x000fe20000000f00 */
[----:B------:R-:W-:Y:S05]  /*16d70*/  BRA `(.L_x_1477) ;  /* 0xffffa51000007947 */ /* 0x000fea000383ffff */
.L_x_1389:
        /* <DEDUP_REMOVED lines=13> */
.L_x_1392:
[----:B------:R-:W-:Y:S01]  /*16e50*/  IMAD.MOV.U32 R45, RZ, RZ, R7 ;  /* 0x000000ffff2d7224 */ /* 0x000fe200078e0007 */
[----:B-1----:R-:W-:Y:S01]  /*16e60*/  MOV R2, 0x2 ;  /* 0x0000000200027802 */ /* 0x002fe20000000f00 */
[----:B------:R-:W-:Y:S01]  /*16e70*/  IMAD.MOV.U32 R44, RZ, RZ, 0x181f ;  /* 0x0000181fff2c7424 */ /* 0x000fe200078e00ff */
[----:B------:R-:W-:Y:S02]  /*16e80*/  MOV R3, 0x16ea0 ;  /* 0x00016ea000037802 */ /* 0x000fe40000000f00 */
[----:B--234-:R-:W-:Y:S05]  /*16e90*/  CALL.REL.NOINC `($__internal_21_$__cuda_sm70_shflsync_idx_p) ;  /* 0x00000d3000007944 */ /* 0x01cfea0003c00000 */
[----:B------:R-:W-:Y:S01]  /*16ea0*/  MOV R10, R44 ;  /* 0x0000002c000a7202 */ /* 0x000fe20000000f00 */
[----:B------:R-:W-:Y:S05]  /*16eb0*/  BRA `(.L_x_1479) ;  /* 0xffffa65000007947 */ /* 0x000fea000383ffff */
.L_x_1393:
[----:B------:R-:W-:Y:S01]  /*16ec0*/  IMAD.MOV.U32 R45, RZ, RZ, R8 ;  /* 0x000000ffff2d7224 */ /* 0x000fe200078e0008 */
[----:B-1----:R-:W-:Y:S01]  /*16ed0*/  MOV R2, 0x2 ;  /* 0x0000000200027802 */ /* 0x002fe20000000f00 */
[----:B------:R-:W-:Y:S01]  /*16ee0*/  IMAD.MOV.U32 R44, RZ, RZ, 0x181f ;  /* 0x0000181fff2c7424 */ /* 0x000fe200078e00ff */
[----:B------:R-:W-:Y:S02]  /*16ef0*/  MOV R3, 0x16f10 ;  /* 0x00016f1000037802 */ /* 0x000fe40000000f00 */
[----:B--234-:R-:W-:Y:S05]  /*16f00*/  CALL.REL.NOINC `($__internal_21_$__cuda_sm70_shflsync_idx_p) ;  /* 0x00000cc000007944 */ /* 0x01cfea0003c00000 */
[----:B------:R-:W-:Y:S01]  /*16f10*/  MOV R0, R44 ;  /* 0x0000002c00007202 */ /* 0x000fe20000000f00 */
[----:B------:R-:W-:Y:S05]  /*16f20*/  BRA `(.L_x_1480) ;  /* 0xffffa60000007947 */ /* 0x000fea000383ffff */
.L_x_1396:
        /* <DEDUP_REMOVED lines=13> */
.L_x_1398:
[----:B------:R-:W-:Y:S01]  /*17000*/  IMAD.MOV.U32 R45, RZ, RZ, R5 ;  /* 0x000000ffff2d7224 */ /* 0x000fe200078e0005 */
[----:B------:R-:W-:Y:S01]  /*17010*/  MOV R2, RZ ;  /* 0x000000ff00027202 */ /* 0x000fe20000000f00 */
[----:B------:R-:W-:Y:S01]  /*17020*/  IMAD.MOV.U32 R44, RZ, RZ, 0x1c1f ;  /* 0x00001c1fff2c7424 */ /* 0x000fe200078e00ff */
[----:B------:R-:W-:Y:S02]  /*17030*/  MOV R3, 0x17050 ;  /* 0x0001705000037802 */ /* 0x000fe40000000f00 */
[----:B------:R-:W-:Y:S05]  /*17040*/  CALL.REL.NOINC `($__internal_21_$__cuda_sm70_shflsync_idx_p) ;  /* 0x00000b8000007944 */ /* 0x000fea0003c00000 */
[----:B------:R-:W-:Y:S01]  /*17050*/  MOV R4, R44 ;  /* 0x0000002c00047202 */ /* 0x000fe20000000f00 */
[----:B------:R-:W-:Y:S05]  /*17060*/  BRA `(.L_x_1482) ;  /* 0xffffa8e000007947 */ /* 0x000fea000383ffff */
.L_x_1399:
[----:B------:R-:W-:Y:S01]  /*17070*/  IMAD.MOV.U32 R45, RZ, RZ, R12 ;  /* 0x000000ffff2d7224 */ /* 0x000fe200078e000c */
[----:B------:R-:W-:Y:S01]  /*17080*/  MOV R2, RZ ;  /* 0x000000ff00027202 */ /* 0x000fe20000000f00 */
[----:B------:R-:W-:Y:S01]  /*17090*/  IMAD.MOV.U32 R44, RZ, RZ, 0x1c1f ;  /* 0x00001c1fff2c7424 */ /* 0x000fe200078e00ff */
[----:B------:R-:W-:Y:S02]  /*170a0*/  MOV R3, 0x170c0 ;  /* 0x000170c000037802 */ /* 0x000fe40000000f00 */
[----:B-12---:R-:W-:Y:S05]  /*170b0*/  CALL.REL.NOINC `($__internal_21_$__cuda_sm70_shflsync_idx_p) ;  /* 0x00000b1000007944 */ /* 0x006fea0003c00000 */
[----:B------:R-:W-:Y:S01]  /*170c0*/  MOV R0, R44 ;  /* 0x0000002c00007202 */ /* 0x000fe20000000f00 */
[----:B------:R-:W-:Y:S05]  /*170d0*/  BRA `(.L_x_1483) ;  /* 0xffffa89000007947 */ /* 0x000fea000383ffff */
.L_x_1402:
[----:B------:R-:W-:Y:S01]  /*170e0*/  IMAD.MOV.U32 R45, RZ, RZ, R5 ;  /* 0x000000ffff2d7224 */ /* 0x000fe200078e0005 */
[----:B--2---:R-:W-:Y:S01]  /*170f0*/  MOV R2, 0x1 ;  /* 0x0000000100027802 */ /* 0x004fe20000000f00 */
[----:B------:R-:W-:Y:S01]  /*17100*/  IMAD.MOV.U32 R44, RZ, RZ, 0x1c1f ;  /* 0x00001c1fff2c7424 */ /* 0x000fe200078e00ff */
[----:B------:R-:W-:-:S02]  /*17110*/  MOV R3, 0x17130 ;  /* 0x0001713000037802 */ /* 0x000fc40000000f00 */
[----:B-1-34-:R-:W-:Y:S05]  /*17120*/  CALL.REL.NOINC `($__internal_21_$__cuda_sm70_shflsync_idx_p) ;  /* 0x00000aa000007944 */ /* 0x01afea0003c00000 */
        /* <DEDUP_REMOVED lines=8> */
.L_x_1406:
[----:B------:R-:W-:Y:S01]  /*171b0*/  IMAD.MOV.U32 R45, RZ, RZ, R7 ;  /* 0x000000ffff2d7224 */ /* 0x000fe200078e0007 */
[----:B------:R-:W-:Y:S01]  /*171c0*/  MOV R2, RZ ;  /* 0x000000ff00027202 */ /* 0x000fe20000000f00 */
[----:B------:R-:W-:Y:S01]  /*171d0*/  IMAD.MOV.U32 R44, RZ, RZ, 0x181f ;  /* 0x0000181fff2c7424 */ /* 0x000fe200078e00ff */
[----:B------:R-:W-:Y:S02]  /*171e0*/  MOV R3, 0x17200 ;  /* 0x0001720000037802 */ /* 0x000fe40000000f00 */
[----:B------:R-:W-:Y:S05]  /*171f0*/  CALL.REL.NOINC `($__internal_21_$__cuda_sm70_shflsync_idx_p) ;  /* 0x000009d000007944 */ /* 0x000fea0003c00000 */
[----:B------:R-:W-:Y:S01]  /*17200*/  MOV R9, R44 ;  /* 0x0000002c00097202 */ /* 0x000fe20000000f00 */
[----:B------:R-:W-:Y:S05]  /*17210*/  BRA `(.L_x_1485) ;  /* 0xffffbb5000007947 */ /* 0x000fea000383ffff */
.L_x_1407:
[----:B------:R-:W-:Y:S01]  /*17220*/  IMAD.MOV.U32 R45, RZ, RZ, R10 ;  /* 0x000000ffff2d7224 */ /* 0x000fe200078e000a */
[----:B------:R-:W-:Y:S01]  /*17230*/  MOV R2, RZ ;  /* 0x000000ff00027202 */ /* 0x000fe20000000f00 */
[----:B------:R-:W-:Y:S01]  /*17240*/  IMAD.MOV.U32 R44, RZ, RZ, 0x181f ;  /* 0x0000181fff2c7424 */ /* 0x000fe200078e00ff */
[----:B------:R-:W-:Y:S02]  /*17250*/  MOV R3, 0x17270 ;  /* 0x0001727000037802 */ /* 0x000fe40000000f00 */
[----:B-12---:R-:W-:Y:S05]  /*17260*/  CALL.REL.NOINC `($__internal_21_$__cuda_sm70_shflsync_idx_p) ;  /* 0x0000096000007944 */ /* 0x006fea0003c00000 */
[----:B------:R-:W-:Y:S01]  /*17270*/  MOV R0, R44 ;  /* 0x0000002c00007202 */ /* 0x000fe20000000f00 */
[----:B------:R-:W-:Y:S05]  /*17280*/  BRA `(.L_x_1486) ;  /* 0xffffbb0000007947 */ /* 0x000fea000383ffff */
.L_x_1410:
        /* <DEDUP_REMOVED lines=13> */
.L_x_1413:
[----:B------:R-:W-:Y:S01]  /*17360*/  IMAD.MOV.U32 R45, RZ, RZ, R7 ;  /* 0x000000ffff2d7224 */ /* 0x000fe200078e0007 */
[----:B-1----:R-:W-:Y:S01]  /*17370*/  MOV R2, 0x2 ;  /* 0x0000000200027802 */ /* 0x002fe20000000f00 */
[----:B------:R-:W-:Y:S01]  /*17380*/  IMAD.MOV.U32 R44, RZ, RZ, 0x181f ;  /* 0x0000181fff2c7424 */ /* 0x000fe200078e00ff */
[----:B------:R-:W-:Y:S02]  /*17390*/  MOV R3, 0x173b0 ;  /* 0x000173b000037802 */ /* 0x000fe40000000f00 */
[----:B--234-:R-:W-:Y:S05]  /*173a0*/  CALL.REL.NOINC `($__internal_21_$__cuda_sm70_shflsync_idx_p) ;  /* 0x0000082000007944 */ /* 0x01cfea0003c00000 */
[----:B------:R-:W-:Y:S01]  /*173b0*/  MOV R9, R44 ;  /* 0x0000002c00097202 */ /* 0x000fe20000000f00 */
[----:B------:R-:W-:Y:S05]  /*173c0*/  BRA `(.L_x_1488) ;  /* 0xffffbc5000007947 */ /* 0x000fea000383ffff */
.L_x_1414:
[----:B------:R-:W-:Y:S01]  /*173d0*/  IMAD.MOV.U32 R45, RZ, RZ, R10 ;  /* 0x000000ffff2d7224 */ /* 0x000fe200078e000a */
[----:B-1----:R-:W-:Y:S01]  /*173e0*/  MOV R2, 0x2 ;  /* 0x0000000200027802 */ /* 0x002fe20000000f00 */
[----:B------:R-:W-:Y:S01]  /*173f0*/  IMAD.MOV.U32 R44, RZ, RZ, 0x181f ;  /* 0x0000181fff2c7424 */ /* 0x000fe200078e00ff */
[----:B------:R-:W-:Y:S02]  /*17400*/  MOV R3, 0x17420 ;  /* 0x0001742000037802 */ /* 0x000fe40000000f00 */
[----:B--234-:R-:W-:Y:S05]  /*17410*/  CALL.REL.NOINC `($__internal_21_$__cuda_sm70_shflsync_idx_p) ;  /* 0x000007b000007944 */ /* 0x01cfea0003c00000 */
[----:B------:R-:W-:Y:S01]  /*17420*/  MOV R0, R44 ;  /* 0x0000002c00007202 */ /* 0x000fe20000000f00 */
[----:B------:R-:W-:Y:S05]  /*17430*/  BRA `(.L_x_1489) ;  /* 0xffffbc0000007947 */ /* 0x000fea000383ffff */
.L_x_1417:
        /* <DEDUP_REMOVED lines=13> */
.L_x_1419:
[----:B------:R-:W-:Y:S01]  /*17510*/  IMAD.MOV.U32 R45, RZ, RZ, R62 ;  /* 0x000000ffff2d7224 */ /* 0x000fe200078e003e */
[----:B------:R-:W-:Y:S01]  /*17520*/  MOV R2, RZ ;  /* 0x000000ff00027202 */ /* 0x000fe20000000f00 */
[----:B------:R-:W-:Y:S01]  /*17530*/  IMAD.MOV.U32 R44, RZ, RZ, 0x1f ;  /* 0x0000001fff2c7424 */ /* 0x000fe200078e00ff */
[----:B------:R-:W-:Y:S02]  /*17540*/  MOV R3, 0x17560 ;  /* 0x0001756000037802 */ /* 0x000fe40000000f00 */
[----:B------:R-:W-:Y:S05]  /*17550*/  CALL.REL.NOINC `($__internal_21_$__cuda_sm70_shflsync_idx_p) ;  /* 0x0000067000007944 */ /* 0x000fea0003c00000 */
[----:B------:R-:W-:Y:S01]  /*17560*/  MOV R9, R44 ;  /* 0x0000002c00097202 */ /* 0x000fe20000000f00 */
[----:B------:R-:W-:Y:S05]  /*17570*/  BRA `(.L_x_1491) ;  /* 0xffffbdb000007947 */ /* 0x000fea000383ffff */
.L_x_1420:
[----:B------:R-:W-:Y:S01]  /*17580*/  IMAD.MOV.U32 R45, RZ, RZ, R62 ;  /* 0x000000ffff2d7224 */ /* 0x000fe200078e003e */
[----:B------:R-:W-:Y:S01]  /*17590*/  MOV R2, 0x1 ;  /* 0x0000000100027802 */ /* 0x000fe20000000f00 */
[----:B------:R-:W-:Y:S01]  /*175a0*/  IMAD.MOV.U32 R44, RZ, RZ, 0x1f ;  /* 0x0000001fff2c7424 */ /* 0x000fe200078e00ff */
[----:B------:R-:W-:Y:S02]  /*175b0*/  MOV R3, 0x175d0 ;  /* 0x000175d000037802 */ /* 0x000fe40000000f00 */
[----:B-12---:R-:W-:Y:S05]  /*175c0*/  CALL.REL.NOINC `($__internal_21_$__cuda_sm70_shflsync_idx_p) ;  /* 0x0000060000007944 */ /* 0x006fea0003c00000 */
[----:B------:R-:W-:Y:S01]  /*175d0*/  MOV R8, R44 ;  /* 0x0000002c00087202 */ /* 0x000fe20000000f00 */
[----:B------:R-:W-:Y:S05]  /*175e0*/  BRA `(.L_x_1492) ;  /* 0xffffbd6000007947 */ /* 0x000fea000383ffff */
.L_x_1421:
[----:B------:R-:W-:Y:S02]  /*175f0*/  MOV R2, 0x1 ;  /* 0x0000000100027802 */ /* 0x000fe40000000f00 */
[----:B------:R-:W-:-:S02]  /*17600*/  MOV R3, 0x17620 ;  /* 0x0001762000037802 */ /* 0x000fc40000000f00 */
[----:B-1234-:R-:W-:Y:S05]  /*17610*/  CALL.REL.NOINC `($__internal_22_$__cuda_sm70_shflsync_up_p) ;  /* 0x0000061000007944 */ /* 0x01efea0003c00000 */
[----:B------:R-:W-:Y:S05]  /*17620*/  BRA `(.L_x_1493) ;  /* 0xffffbe5000007947 */ /* 0x000fea000383ffff */
.L_x_1422:
[----:B------:R-:W-:Y:S02]  /*17630*/  MOV R2, 0x2 ;  /* 0x0000000200027802 */ /* 0x000fe40000000f00 */
[----:B------:R-:W-:-:S02]  /*17640*/  MOV R3, 0x17660 ;  /* 0x0001766000037802 */ /* 0x000fc40000000f00 */
[----:B--2-4-:R-:W-:Y:S05]  /*17650*/  CALL.REL.NOINC `($__internal_22_$__cuda_sm70_shflsync_up_p) ;  /* 0x000005d000007944 */ /* 0x014fea0003c00000 */
        /* <DEDUP_REMOVED lines=24> */
.L_x_1426:
[----:B------:R-:W-:Y:S02]  /*177e0*/  MOV R2, 0x1 ;  /* 0x0000000100027802 */ /* 0x000fe40000000f00 */
[----:B------:R-:W-:Y:S02]  /*177f0*/  MOV R3, 0x17810 ;  /* 0x0001781000037802 */ /* 0x000fe40000000f00 */
[----:B------:R-:W-:Y:S05]  /*17800*/  CALL.REL.NOINC `($__internal_22_$__cuda_sm70_shflsync_up_p) ;  /* 0x0000042000007944 */ /* 0x000fea0003c00000 */
[----:B------:R-:W-:Y:S01]  /*17810*/  MOV R2, R4 ;  /* 0x0000000400027202 */ /* 0x000fe20000000f00 */
[----:B------:R-:W-:Y:S05]  /*17820*/  BRA `(.L_x_1495) ;  /* 0xffffbeb000007947 */ /* 0x000fea000383ffff */
.L_x_1427:
        /* <DEDUP_REMOVED lines=27> */
.L_x_1429:
[----:B------:R-:W-:Y:S02]  /*179e0*/  SEL R0, RZ, 0x1, P0 ;  /* 0x00000001ff007807 */ /* 0x000fe40000000000 */
[----:B------:R-:W-:Y:S02]  /*179f0*/  MOV R2, 0x17a10 ;  /* 0x00017a1000027802 */ /* 0x000fe40000000f00 */
[----:B-1----:R-:W-:Y:S05]  /*17a00*/  CALL.REL.NOINC `($__internal_23_$__cuda_sm70_votesync_ballot) ;  /* 0x0000029000007944 */ /* 0x002fea0003c00000 */
[----:B------:R-:W-:Y:S01]  /*17a10*/  MOV R5, R0 ;  /* 0x0000000000057202 */ /* 0x000fe20000000f00 */
[----:B------:R-:W-:Y:S05]  /*17a20*/  BRA `(.L_x_1497) ;  /* 0xffffbe4000007947 */ /* 0x000fea000383ffff */
.L_x_1430:
[----:B------:R-:W-:Y:S01]  /*17a30*/  IMAD.MOV.U32 R45, RZ, RZ, R6 ;  /* 0x000000ffff2d7224 */ /* 0x000fe200078e0006 */
[----:B--2---:R-:W-:Y:S01]  /*17a40*/  MOV R2, R0 ;  /* 0x0000000000027202 */ /* 0x004fe20000000f00 */
[----:B------:R-:W-:Y:S01]  /*17a50*/  IMAD.MOV.U32 R44, RZ, RZ, 0x1f ;  /* 0x0000001fff2c7424 */ /* 0x000fe200078e00ff */
[----:B------:R-:W-:Y:S02]  /*17a60*/  MOV R3, 0x17a80 ;  /* 0x00017a8000037802 */ /* 0x000fe40000000f00 */
[----:B-1----:R-:W-:Y:S05]  /*17a70*/  CALL.REL.NOINC `($__internal_21_$__cuda_sm70_shflsync_idx_p) ;  /* 0x0000015000007944 */ /* 0x002fea0003c00000 */
[----:B------:R-:W-:Y:S01]  /*17a80*/  IMAD.MOV.U32 R10, RZ, RZ, R44 ;  /* 0x000000ffff0a7224 */ /* 0x000fe200078e002c */
[----:B------:R-:W-:Y:S01]  /*17a90*/  MOV R2, R0 ;  /* 0x0000000000027202 */ /* 0x000fe20000000f00 */
[----:B------:R-:W-:Y:S01]  /*17aa0*/  IMAD.MOV.U32 R45, RZ, RZ, R7 ;  /* 0x000000ffff2d7224 */ /* 0x000fe200078e0007 */
[----:B------:R-:W-:-:S02]  /*17ab0*/  MOV R44, 0x1f ;  /* 0x0000001f002c7802 */ /* 0x000fc40000000f00 */
[----:B------:R-:W-:Y:S02]  /*17ac0*/  MOV R3, 0x17ae0 ;  /* 0x00017ae000037802 */ /* 0x000fe40000000f00 */
[----:B------:R-:W-:Y:S05]  /*17ad0*/  CALL.REL.NOINC `($__internal_21_$__cuda_sm70_shflsync_idx_p) ;  /* 0x000000f000007944 */ /* 0x000fea0003c00000 */
[----:B------:R-:W-:Y:S01]  /*17ae0*/  MOV R7, R44 ;  /* 0x0000002c00077202 */ /* 0x000fe20000000f00 */
[----:B------:R-:W-:Y:S05]  /*17af0*/  BRA `(.L_x_1498) ;  /* 0xffffbde000007947 */ /* 0x000fea000383ffff */
.L_x_1433:
[----:B------:R-:W-:Y:S01]  /*17b00*/  IMAD.MOV.U32 R45, RZ, RZ, R4 ;  /* 0x000000ffff2d7224 */ /* 0x000fe200078e0004 */
[----:B--2---:R-:W-:Y:S01]  /*17b10*/  MOV R2, R0 ;  /* 0x0000000000027202 */ /* 0x004fe20000000f00 */
[----:B------:R-:W-:Y:S01]  /*17b20*/  IMAD.MOV.U32 R44, RZ, RZ, 0x1f ;  /* 0x0000001fff2c7424 */ /* 0x000fe200078e00ff */
[----:B------:R-:W-:Y:S02]  /*17b30*/  MOV R3, 0x17b50 ;  /* 0x00017b5000037802 */ /* 0x000fe40000000f00 */
[----:B-1--4-:R-:W-:Y:S05]  /*17b40*/  CALL.REL.NOINC `($__internal_21_$__cuda_sm70_shflsync_idx_p) ;  /* 0x0000008000007944 */ /* 0x012fea0003c00000 */
[----:B------:R-:W-:Y:S01]  /*17b50*/  MOV R11, R44 ;  /* 0x0000002c000b7202 */ /* 0x000fe20000000f00 */
[----:B------:R-:W-:Y:S05]  /*17b60*/  BRA `(.L_x_1432) ;  /* 0xffffbdd000007947 */ /* 0x000fea000383ffff */
        .weak           $__internal_20_$__cuda_sm70_shflsync_bfly_p
        .type           $__internal_20_$__cuda_sm70_shflsync_bfly_p,@function
        .size           $__internal_20_$__cuda_sm70_shflsync_bfly_p,($__internal_21_$__cuda_sm70_shflsync_idx_p - $__internal_20_$__cuda_sm70_shflsync_bfly_p)
$__internal_20_$__cuda_sm70_shflsync_bfly_p:
[----:B------:R-:W-:Y:S02]  /*17b70*/  MOV R214, 0xffffffff ;  /* 0xffffffff00d67802 */ /* 0x000fe40000000f00 */
[----:B------:R-:W-:Y:S02]  /*17b80*/  MOV R3, 0x1f ;  /* 0x0000001f00037802 */ /* 0x000fe40000000f00 */
[----:B------:R-:W-:Y:S04]  /*17b90*/  WARPSYNC R214 ;  /* 0x000000d600007348 */ /* 0x000fe80003800000 */
[----:B------:R1:W2:Y:S02]  /*17ba0*/  SHFL.BFLY PT, R0, R4, R0, R3 ;  /* 0x0c00000004007389 */ /* 0x0002a400000e0003 */
[----:B-1----:R-:W-:-:S04]  /*17bb0*/  MOV R3, 0x0 ;  /* 0x0000000000037802 */ /* 0x002fc80000000f00 */
[----:B--2---:R-:W-:Y:S05]  /*17bc0*/  RET.REL.NODEC R2 `(_ZN7cutlass13device_kernelIN5flash19enable_sm80_to_sm89INS1_16FlashAttnFwdSm80INS1_25CollectiveMainloopFwdSm80ILi8ELi1ELb1EN4cute5tupleIJNS5_1CILi128EEENS7_ILi112EEES8_EEELi128ENS_10bfloat16_tEfNS_4arch4Sm80ELb1ELb0ELb1ELb1ELb1ELb0ELb1ELb1EEENS1_21CollectiveEpilogueFwdINS6_IJS8_S8_S9_EEENS6_IJNS7_ILi1EEESH_SH_EEESB_SD_Li256ELb1ELb1ELb1ELb0EEENS1_36VarlenDynamicPersistentTileSchedulerILi128ELi112ELi256ELi256ELb1ELb1ELb0ELb1ELb1ELb1EEEEEEEEEvNT_6ParamsE) ;  /* 0xfffe843002007950 */ /* 0x004fea0003c3ffff */
        .weak           $__internal_21_$__cuda_sm70_shflsync_idx_p
        .type           $__internal_21_$__cuda_sm70_shflsync_idx_p,@function
        .size           $__internal_21_$__cuda_sm70_shflsync_idx_p,($__internal_22_$__cuda_sm70_shflsync_up_p - $__internal_21_$__cuda_sm70_shflsync_idx_p)
$__internal_21_$__cuda_sm70_shflsync_idx_p:
[----:B------:R-:W-:-:S04]  /*17bd0*/  MOV R225, 0xffffffff ;  /* 0xffffffff00e17802 */ /* 0x000fc80000000f00 */
[----:B------:R-:W-:Y:S04]  /*17be0*/  WARPSYNC R225 ;  /* 0x000000e100007348 */ /* 0x000fe80003800000 */
[----:B------:R1:W2:Y:S02]  /*17bf0*/  SHFL.IDX PT, R44, R45, R2, R44 ;  /* 0x000000022d2c7389 */ /* 0x0002a400000e002c */
[----:B-1----:R-:W-:Y:S02]  /*17c00*/  MOV R2, R3 ;  /* 0x0000000300027202 */ /* 0x002fe40000000f00 */
[----:B------:R-:W-:-:S04]  /*17c10*/  MOV R3, 0x0 ;  /* 0x0000000000037802 */ /* 0x000fc80000000f00 */
[----:B--2---:R-:W-:Y:S05]  /*17c20*/  RET.REL.NODEC R2 `(_ZN7cutlass13device_kernelIN5flash19enable_sm80_to_sm89INS1_16FlashAttnFwdSm80INS1_25CollectiveMainloopFwdSm80ILi8ELi1ELb1EN4cute5tupleIJNS5_1CILi128EEENS7_ILi112EEES8_EEELi128ENS_10bfloat16_tEfNS_4arch4Sm80ELb1ELb0ELb1ELb1ELb1ELb0ELb1ELb1EEENS1_21CollectiveEpilogueFwdINS6_IJS8_S8_S9_EEENS6_IJNS7_ILi1EEESH_SH_EEESB_SD_Li256ELb1ELb1ELb1ELb0EEENS1_36VarlenDynamicPersistentTileSchedulerILi128ELi112ELi256ELi256ELb1ELb1ELb0ELb1ELb1ELb1EEEEEEEEEvNT_6ParamsE) ;  /* 0xfffe83d002007950 */ /* 0x004fea0003c3ffff */
        .weak           $__internal_22_$__cuda_sm70_shflsync_up_p
        .type           $__internal_22_$__cuda_sm70_shflsync_up_p,@function
        .size           $__internal_22_$__cuda_sm70_shflsync_up_p,($__internal_23_$__cuda_sm70_votesync_ballot - $__internal_22_$__cuda_sm70_shflsync_up_p)
$__internal_22_$__cuda_sm70_shflsync_up_p:
[----:B------:R-:W-:Y:S02]  /*17c30*/  IMAD.MOV.U32 R4, RZ, RZ, RZ ;  /* 0x000000ffff047224 */ /* 0x000fe400078e00ff */
[----:B------:R-:W-:-:S04]  /*17c40*/  IMAD.MOV.U32 R10, RZ, RZ, -0x1 ;  /* 0xffffffffff0a7424 */ /* 0x000fc800078e00ff */
[----:B------:R-:W-:Y:S04]  /*17c50*/  WARPSYNC R10 ;  /* 0x0000000a00007348 */ /* 0x000fe80003800000 */
[----:B------:R1:W2:Y:S02]  /*17c60*/  SHFL.UP PT, R4, R0, R2, R4 ;  /* 0x0400000200047389 */ /* 0x0002a400000e0004 */
[----:B-1----:R-:W-:Y:S02]  /*17c70*/  MOV R2, R3 ;  /* 0x0000000300027202 */ /* 0x002fe40000000f00 */
[----:B------:R-:W-:-:S04]  /*17c80*/  MOV R3, 0x0 ;  /* 0x0000000000037802 */ /* 0x000fc80000000f00 */
[----:B--2---:R-:W-:Y:S05]  /*17c90*/  RET.REL.NODEC R2 `(_ZN7cutlass13device_kernelIN5flash19enable_sm80_to_sm89INS1_16FlashAttnFwdSm80INS1_25CollectiveMainloopFwdSm80ILi8ELi1ELb1EN4cute5tupleIJNS5_1CILi128EEENS7_ILi112EEES8_EEELi128ENS_10bfloat16_tEfNS_4arch4Sm80ELb1ELb0ELb1ELb1ELb1ELb0ELb1ELb1EEENS1_21CollectiveEpilogueFwdINS6_IJS8_S8_S9_EEENS6_IJNS7_ILi1EEESH_SH_EEESB_SD_Li256ELb1ELb1ELb1ELb0EEENS1_36VarlenDynamicPersistentTileSchedulerILi128ELi112ELi256ELi256ELb1ELb1ELb0ELb1ELb1ELb1EEEEEEEEEvNT_6ParamsE) ;  /* 0xfffe836002007950 */ /* 0x004fea0003c3ffff */
        .weak           $__internal_23_$__cuda_sm70_votesync_ballot
        .type           $__internal_23_$__cuda_sm70_votesync_ballot,@function
        .size           $__internal_23_$__cuda_sm70_votesync_ballot,(.L_x_1814 - $__internal_23_$__cuda_sm70_votesync_ballot)
$__internal_23_$__cuda_sm70_votesync_ballot:
[----:B------:R-:W-:Y:S01]  /*17ca0*/  ISETP.NE.U32.AND P0, PT, R0, 0x1, PT ;  /* 0x000000010000780c */ /* 0x000fe20003f05070 */
[----:B------:R-:W-:-:S04]  /*17cb0*/  IMAD.MOV.U32 R3, RZ, RZ, -0x1 ;  /* 0xffffffffff037424 */ /* 0x000fc800078e00ff */
[----:B------:R-:W-:Y:S08]  /*17cc0*/  WARPSYNC R3 ;  /* 0x0000000300007348 */ /* 0x000ff00003800000 */
[----:B------:R-:W-:-:S04]  /*17cd0*/  VOTE.ANY R0, PT, !P0 ;  /* 0x0000000000007806 */ /* 0x000fc800040e0100 */
[----:B------:R-:W-:Y:S01]  /*17ce0*/  LOP3.LUT R0, R0, R3, RZ, 0xc0, !PT ;  /* 0x0000000300007212 */ /* 0x000fe200078ec0ff */
[----:B------:R-:W-:-:S04]  /*17cf0*/  IMAD.MOV.U32 R3, RZ, RZ, 0x0 ;  /* 0x00000000ff037424 */ /* 0x000fc800078e00ff */
[----:B------:R-:W-:Y:S05]  /*17d00*/  RET.REL.NODEC R2 `(_ZN7cutlass13device_kernelIN5flash19enable_sm80_to_sm89INS1_16FlashAttnFwdSm80INS1_25CollectiveMainloopFwdSm80ILi8ELi1ELb1EN4cute5tupleIJNS5_1CILi128EEENS7_ILi112EEES8_EEELi128ENS_10bfloat16_tEfNS_4arch4Sm80ELb1ELb0ELb1ELb1ELb1ELb0ELb1ELb1EEENS1_21CollectiveEpilogueFwdINS6_IJS8_S8_S9_EEENS6_IJNS7_ILi1EEESH_SH_EEESB_SD_Li256ELb1ELb1ELb1ELb0EEENS1_36VarlenDynamicPersistentTileSchedulerILi128ELi112ELi256ELi256ELb1ELb1ELb0ELb1ELb1ELb1EEEEEEEEEvNT_6ParamsE) ;  /* 0xfffe82f002007950 */ /* 0x000fea0003c3ffff */
.L_x_1499:
        /* <DEDUP_REMOVED lines=15> */
.L_x_1814:


//--------------------- .text._ZN7cutlass13device_kernelIN5flash19enable_sm80_to_sm89INS1_16FlashAttnFwdSm80INS1_25CollectiveMainloopFwdSm80ILi8ELi1ELb1EN4cute5tupleIJNS5_1CILi128EEENS7_ILi112EEES8_EEELi128ENS_10bfloat16_tEfNS_4arch4Sm80ELb1ELb0ELb1ELb1ELb1ELb1ELb1ELb1EEENS1_21CollectiveEpilogueFwdINS6_IJS8_S8_S9_EEENS6_IJNS7_ILi1EEESH_SH_EEESB_SD_Li256ELb1ELb1ELb1ELb0EEENS1_36VarlenDynamicPersistentTileSchedulerILi128ELi112ELi256ELi256ELb1ELb1ELb0ELb1ELb1ELb1EEEEEEEEEvNT_6ParamsE --------------------------
	.section	.text._ZN7cutlass13device_kernelIN5flash19enable_sm80_to_sm89INS1_16FlashAttnFwdSm80INS1_25CollectiveMainloopFwdSm80ILi8ELi1ELb1EN4cute5tupleIJNS5_1CILi128EEENS7_ILi112EEES8_EEELi128ENS_10bfloat16_tEfNS_4arch4Sm80ELb1ELb0ELb1ELb1ELb1ELb1ELb1ELb1EEENS1_21CollectiveEpilogueFwdINS6_IJS8_S8_S9_EEENS6_IJNS7_ILi1EEESH_SH_EEESB_SD_Li256ELb1ELb1ELb1ELb0EEENS1_36VarlenDynamicPersistentTileSchedulerILi128ELi112ELi256ELi256ELb1ELb1ELb0ELb1ELb1ELb1EEEEEEEEEvNT_6ParamsE,"ax",@progbits
	.sectioninfo	@"SHI_REGISTERS=255"
	.align	128
.text._ZN7cutlass13device_kernelIN5flash19enable_sm80_to_sm89INS1_16FlashAttnFwdSm80INS1_25CollectiveMainloopFwdSm80ILi8ELi1ELb1EN4cute5tupleIJNS5_1CILi128EEENS7_ILi112EEES8_EEELi128ENS_10bfloat16_tEfNS_4arch4Sm80ELb1ELb0ELb1ELb1ELb1ELb1ELb1ELb1EEENS1_21CollectiveEpilogueFwdINS6_IJS8_S8_S9_EEENS6_IJNS7_ILi1EEESH_SH_EEESB_SD_Li256ELb1ELb1ELb1ELb0EEENS1_36VarlenDynamicPersistentTileSchedulerILi128ELi112ELi256ELi256ELb1ELb1ELb0ELb1ELb1ELb1EEEEEEEEEvNT_6ParamsE:
        .type           _ZN7cutlass13device_kernelIN5flash19enable_sm80_to_sm89INS1_16FlashAttnFwdSm80INS1_25CollectiveMainloopFwdSm80ILi8ELi1ELb1EN4cute5tupleIJNS5_1CILi128EEENS7_ILi112EEES8_EEELi128ENS_10bfloat16_tEfNS_4arch4Sm80ELb1ELb0ELb1ELb1ELb1ELb1ELb1ELb1EEENS1_21CollectiveEpilogueFwdINS6_IJS8_S8_S9_EEENS6_IJNS7_ILi1EEESH_SH_EEESB_SD_Li256ELb1ELb1ELb1ELb0EEENS1_36VarlenDynamicPersistentTileSchedulerILi128ELi112ELi256ELi256ELb1ELb1ELb0ELb1ELb1ELb1EEEEEEEEEvNT_6ParamsE,@function
        .size           _ZN7cutlass13device_kernelIN5flash19enable_sm80_to_sm89INS1_16FlashAttnFwdSm80INS1_25CollectiveMainloopFwdSm80ILi8ELi1ELb1EN4cute5tupleIJNS5_1CILi128EEENS7_ILi112EEES8_EEELi128ENS_10bfloat16_tEfNS_4arch4Sm80ELb1ELb0ELb1ELb1ELb1ELb1ELb1ELb1EEENS1_21CollectiveEpilogueFwdINS6_IJS8_S8_S9_EEENS6_IJNS7_ILi1EEESH_SH_EEESB_SD_Li256ELb1ELb1ELb1ELb0EEENS1_36VarlenDynamicPersistentTileSchedulerILi128ELi112ELi256ELi256ELb1ELb1ELb0ELb1ELb1ELb1EEEEEEEEEvNT_6ParamsE,(.L_x_1819 - _ZN7cutlass13device_kernelIN5flash19enable_sm80_to_sm89INS1_16FlashAttnFwdSm80INS1_25CollectiveMainloopFwdSm80ILi8ELi1ELb1EN4cute5tupleIJNS5_1CILi128EEENS7_ILi112EEES8_EEELi128ENS_10bfloat16_tEfNS_4arch4Sm80ELb1ELb0ELb1ELb1ELb1ELb1ELb1ELb1EEENS1_21CollectiveEpilogueFwdINS6_IJS8_S8_S9_EEENS6_IJNS7_ILi1EEESH_SH_EEESB_SD_Li256ELb1ELb1ELb1ELb0EEENS1_36VarlenDynamicPersistentTileSchedulerILi128ELi112ELi256ELi256ELb1ELb1ELb0ELb1ELb1ELb1EEEEEEEEEvNT_6ParamsE)
        .other          _ZN7cutlass13device_kernelIN5flash19enable_sm80_to_sm89INS1_16FlashAttnFwdSm80INS1_25CollectiveMainloopFwdSm80ILi8ELi1ELb1EN4cute5tupleIJNS5_1CILi128EEENS7_ILi112EEES8_EEELi128ENS_10bfloat16_tEfNS_4arch4Sm80ELb1ELb0ELb1ELb1ELb1ELb1ELb1ELb1EEENS1_21CollectiveEpilogueFwdINS6_IJS8_S8_S9_EEENS6_IJNS7_ILi1EEESH_SH_EEESB_SD_Li256ELb1ELb1ELb1ELb0EEENS1_36VarlenDynamicPersistentTileSchedulerILi128ELi112ELi256ELi256ELb1ELb1ELb0ELb1ELb1ELb1EEEEEEEEEvNT_6ParamsE,@"STO_CUDA_ENTRY STV_DEFAULT"
_ZN7cutlass13device_kernelIN5flash19enable_sm80_to_sm89INS1_16FlashAttnFwdSm80INS1_25CollectiveMainloopFwdSm80ILi8ELi1ELb1EN4cute5tupleIJNS5_1CILi128EEENS7_ILi112EEES8_EEELi128ENS_10bfloat16_tEfNS_4arch4Sm80ELb1ELb0ELb1ELb1ELb1ELb1ELb1ELb1EEENS1_21CollectiveEpilogueFwdINS6_IJS8_S8_S9_EEENS6_IJNS7_ILi1EEESH_SH_EEESB_SD_Li256ELb1ELb1ELb1ELb0EEENS1_36VarlenDynamicPersistentTileSchedulerILi128ELi112ELi256ELi256ELb1ELb1ELb0ELb1ELb1ELb1EEEEEEEEEvNT_6ParamsE:
        /* <DEDUP_REMOVED lines=54> */
.L_x_1505:
        /* <DEDUP_REMOVED lines=16> */
.L_x_1724:
        /* <DEDUP_REMOVED lines=16> */
.L_x_1725:
[----:B--2---:R-:W-:-:S05]  /*0560*/  IMAD R0, R0, c[0x0][0x538], RZ ;  /* 0x00014e0000007a24 */ /* 0x004fca00078e02ff */
[----:B------:R-:W-:-:S04]  /*0570*/  IADD3 R7, R0, R7, RZ ;  /* 0x0000000700077210 */ /* 0x000fc80007ffe0ff */
[----:B------:R-:W-:-:S13]  /*0580*/  ISETP.GT.AND P0, PT, R7, UR4, PT ;  /* 0x0000000407007c0c */ /* 0x000fda000bf04270 */
[----:B-1----:R-:W-:Y:S05]  /*0590*/  @!P0 BRA `(.L_x_1505) ;  /* 0xfffffdc000008947 */ /* 0x002fea000383ffff */
.L_x_1501:
[----:B------:R-:W-:-:S05]  /*05a0*/  IADD3 R7, -R0, R7, RZ ;  /* 0x0000000700077210 */ /* 0x000fca0007ffe1ff */
[----:B------:R-:W-:-:S05]  /*05b0*/  IMAD R0, R4, c[0x0][0x538], R7 ;  /* 0x00014e0004007a24 */ /* 0x000fca00078e0207 */
[----:B------:R-:W-:Y:S01]  /*05c0*/  ISETP.GT.AND P0, PT, R0, UR4, PT ;  /* 0x0000000400007c0c */ /* 0x000fe2000bf04270 */
[----:B------:R-:W-:-:S12]  /*05d0*/  BRA.DIV ~URZ, `(.L_x_1506) ;  /* 0x000206427f007947 */ /* 0x000fd8000b800000 */
[----:B------:R-:W-:-:S04]  /*05e0*/  VOTE.ANY R15, PT, !P0 ;  /* 0x00000000000f7806 */ /* 0x000fc800040e0100 */
.L_x_1726:
[----:B------:R-:W1:Y:S02]  /*05f0*/  POPC R0, R15 ;  /* 0x0000000f00007309 */ /* 0x000e640000000000 */
[----:B-1----:R-:W-:-:S05]  /*0600*/  IADD3 R2, R0, R6, RZ ;  /* 0x0000000600027210 */ /* 0x002fca0007ffe0ff */
[----:B------:R1:W-:Y:S01]  /*0610*/  STL [R1+0x5c], R2 ;  /* 0x00005c0201007387 */ /* 0x0003e20000100800 */
[----:B------:R-:W-:Y:S05]  /*0620*/  BRA.DIV ~URZ, `(.L_x_1507) ;  /* 0x000206327f007947 */ /* 0x000fea000b800000 */
[----:B------:R2:W3:Y:S01]  /*0630*/  SHFL.IDX PT, R12, R9, R0, 0x1f ;  /* 0x00001f00090c7589 */ /* 0x0004e200000e0000 */
[----:B------:R-:W-:-:S03]  /*0640*/  MOV R5, RZ ;  /* 0x000000ff00057202 */ /* 0x000fc60000000f00 */
[----:B------:R2:W4:Y:S04]  /*0650*/  SHFL.IDX PT, R9, R8, R0, 0x1f ;  /* 0x00001f0008097589 */ /* 0x00052800000e0000 */
.L_x_1727:
[----:B------:R-:W-:Y:S01]  /*0660*/  ISETP.NE.AND P0, PT, R15, RZ, PT ;  /* 0x000000ff0f00720c */ /* 0x000fe20003f05270 */
[----:B------:R-:W-:-:S12]  /*0670*/  BSSY B0, `(.L_x_1508) ;  /* 0x0000005000007945 */ /* 0x000fd80003800000 */
[----:B------:R-:W-:Y:S05]  /*0680*/  @!P0 BRA `(.L_x_1509) ;  /* 0x0000003000008947 */ /* 0x000fea0003800000 */
[----:B--2---:R-:W-:Y:S01]  /*0690*/  IADD3 R0, R0, -0x1, RZ ;  /* 0xffffffff00007810 */ /* 0x004fe20007ffe0ff */
[----:B------:R-:W-:Y:S05]  /*06a0*/  BRA.DIV ~URZ, `(.L_x_1510) ;  /* 0x000206927f007947 */ /* 0x000fea000b800000 */
[----:B------:R2:W1:Y:S02]  /*06b0*/  SHFL.IDX PT, R5, R4, R0, 0x1f ;  /* 0x00001f0004057589 */ /* 0x00046400000e0000 */
.L_x_1509:
[----:B------:R-:W-:Y:S05]  /*06c0*/  BSYNC B0 ;  /* 0x0000000000007941 */ /* 0x000fea0003800000 */
.L_x_1508:
        /* <DEDUP_REMOVED lines=69> */
.L_x_1512:
        /* <DEDUP_REMOVED lines=70> */
.L_x_1513:
[----:B------:R-:W-:Y:S05]  /*0f80*/  BSYNC B0 ;  /* 0x0000000000007941 */ /* 0x000fea0003800000 */
.L_x_1511:
[----:B------:R-:W-:-:S04]  /*0f90*/  LOP3.LUT R0, RZ, R0, RZ, 0x33, !PT ;  /* 0x00000000ff007212 */ /* 0x000fc800078e33ff */
[----:B------:R-:W-:-:S05]  /*0fa0*/  IADD3 R0, R0, R12, RZ ;  /* 0x0000000c00007210 */ /* 0x000fca0007ffe0ff */
[----:B------:R2:W-:Y:S01]  /*0fb0*/  STL [R1+0x54], R0 ;  /* 0x0000540001007387 */ /* 0x0005e20000100800 */
[----:B------:R-:W-:Y:S05]  /*0fc0*/  BRA `(.L_x_1514) ;  /* 0x0000006000007947 */ /* 0x000fea0003800000 */
.L_x_1502:
[----:B------:R-:W-:Y:S01]  /*0fd0*/  MOV R0, UR4 ;  /* 0x0000000400007c02 */ /* 0x000fe20008000f00 */
[----:B------:R-:W-:Y:S04]  /*0fe0*/  STL [R1+0x54], RZ ;  /* 0x000054ff01007387 */ /* 0x000fe80000100800 */
[----:B------:R-:W-:Y:S04]  /*0ff0*/  STL [R1+0x58], RZ ;  /* 0x000058ff01007387 */ /* 0x000fe80000100800 */
[----:B------:R1:W-:Y:S02]  /*1000*/  STL [R1+0x50], R0 ;  /* 0x0000500001007387 */ /* 0x0003e40000100800 */
[----:B-1----:R-:W-:-:S05]  /*1010*/  MOV R0, c[0x0][0x53c] ;  /* 0x00014f0000007a02 */ /* 0x002fca0000000f00 */
[----:B------:R1:W-:Y:S02]  /*1020*/  STL [R1+0x5c], R0 ;  /* 0x00005c0001007387 */ /* 0x0003e40000100800 */
.L_x_1514:
        /* <DEDUP_REMOVED lines=8> */
.L_x_1500:
[----:B-12---:R-:W2:Y:S02]  /*10b0*/  LDL R0, [R1+0x5c] ;  /* 0x00005c0001007983 */ /* 0x006ea40000100800 */
[----:B--2---:R-:W-:-:S13]  /*10c0*/  ISETP.GE.AND P0, PT, R0, c[0x0][0x53c], PT ;  /* 0x00014f0000007a0c */ /* 0x004fda0003f06270 */
[----:B------:R-:W-:Y:S05]  /*10d0*/  @P0 EXIT ;  /* 0x000000000000094d */ /* 0x000fea0003800000 */
[----:B------:R-:W1:Y:S01]  /*10e0*/  S2R R15, SR_TID.X ;  /* 0x00000000000f7919 */ /* 0x000e620000002100 */
[----:B------:R-:W-:Y:S01]  /*10f0*/  IMAD.MOV.U32 R19, RZ, RZ, 0x20 ;  /* 0x00000020ff137424 */ /* 0x000fe200078e00ff */
[----:B------:R-:W-:Y:S01]  /*1100*/  ULDC UR4, c[0x0][0x2ac] ;  /* 0x0000ab0000047ab9 */ /* 0x000fe20000000800 */
[----:B------:R-:W-:Y:S01]  /*1110*/  IMAD.MOV.U32 R18, RZ, RZ, 0x40 ;  /* 0x00000040ff127424 */ /* 0x000fe200078e00ff */
        /* <DEDUP_REMOVED lines=35> */
[C---:B------:R-:W-:Y:S01]  /*1350*/  IMAD.SHL.U32 R76, R83.reuse, 0x8, RZ ;  /* 0x00000008534c7824 */ /* 0x040fe200078e00ff */
        /* <DEDUP_REMOVED lines=33> */
[----:B------:R-:W-:Y:S01]  /*1570*/  IADD3 R22, R82, 0x40, RZ ;  /* 0x0000004052167810 */ /* 0x000fe20007ffe0ff */
[----:B------:R-:W-:Y:S01]  /*1580*/  IMAD R25, R10, 0x10, R4 ;  /* 0x000000100a197824 */ /* 0x000fe200078e0204 */
[----:B------:R-:W-:Y:S01]  /*1590*/  LOP3.LUT R7, R0, 0xfffffe00, RZ, 0xc0, !PT ;  /* 0xfffffe0000077812 */ /* 0x000fe200078ec0ff */
[C---:B------:R-:W-:Y:S01]  /*15a0*/  IMAD.SHL.U32 R0, R82.reuse, 0x40, RZ ;  /* 0x0000004052007824 */ /* 0x040fe200078e00ff */
[----:B------:R-:W-:Y:S01]  /*15b0*/  IADD3 R13, R82, 0x60, RZ ;  /* 0x00000060520d7810 */ /* 0x000fe20007ffe0ff */
[----:B------:R-:W-:Y:S01]  /*15c0*/  IMAD.SHL.U32 R4, R15, 0x40, RZ ;  /* 0x000000400f047824 */ /* 0x000fe200078e00ff */
[C---:B------:R-:W-:Y:S01]  /*15d0*/  LOP3.LUT P4, RZ, R9.reuse, 0x2, RZ, 0xc0, !PT ;  /* 0x0000000209ff7812 */ /* 0x040fe2000788c0ff */
[----:B------:R-:W-:Y:S01]  /*15e0*/  STL [R1+0x128], R25 ;  /* 0x0001281901007387 */ /* 0x000fe20000100800 */
[----:B------:R-:W-:Y:S02]  /*15f0*/  LOP3.LUT P3, RZ, R9, 0x4, RZ, 0xc0, !PT ;  /* 0x0000000409ff7812 */ /* 0x000fe4000786c0ff */
[----:B------:R-:W-:Y:S01]  /*1600*/  SHF.R.S32.HI R9, RZ, 0x1f, R15 ;  /* 0x0000001fff097819 */ /* 0x000fe2000001140f */
[----:B------:R-:W-:Y:S01]  /*1610*/  STL [R1+0xbc], R21 ;  /* 0x0000bc1501007387 */ /* 0x000fe20000100800 */
[----:B------:R-:W-:-:S02]  /*1620*/  IADD3 R3, R21, 0x80, RZ ;  /* 0x0000008015037810 */ /* 0x000fc40007ffe0ff */
[----:B------:R-:W-:Y:S02]  /*1630*/  SHF.R.S32.HI R8, RZ, 0x1f, R22 ;  /* 0x0000001fff087819 */ /* 0x000fe40000011416 */
[----:B------:R-:W-:Y:S02]  /*1640*/  SHF.R.S32.HI R10, RZ, 0x1f, R13 ;  /* 0x0000001fff0a7819 */ /* 0x000fe4000001140d */
[----:B------:R-:W-:Y:S01]  /*1650*/  LOP3.LUT R11, R0, 0x1c0, RZ, 0xc0, !PT ;  /* 0x000001c0000b7812 */ /* 0x000fe200078ec0ff */
[----:B------:R-:W-:Y:S01]  /*1660*/  IMAD R0, R83, 0x20, R82 ;  /* 0x0000002053007824 */ /* 0x000fe200078e0252 */
[----:B------:R-:W-:Y:S02]  /*1670*/  IADD3 R20, R21, 0x70, RZ ;  /* 0x0000007015147810 */ /* 0x000fe40007ffe0ff */
[----:B------:R-:W-:Y:S02]  /*1680*/  LEA.HI R9, R9, R15, RZ, 0x3 ;  /* 0x0000000f09097211 */ /* 0x000fe400078f18ff */
[----:B------:R-:W-:Y:S01]  /*1690*/  @P0 IADD3 R20, R3, 0x10, RZ ;  /* 0x0000001003140810 */ /* 0x000fe20007ffe0ff */
[----:B------:R-:W-:Y:S01]  /*16a0*/  IMAD.SHL.U32 R3, R22, 0x40, RZ ;  /* 0x0000004016037824 */ /* 0x000fe200078e00ff */
[----:B------:R-:W-:-:S02]  /*16b0*/  LOP3.LUT R15, R4, 0x1c0, RZ, 0xc0, !PT ;  /* 0x000001c0040f7812 */ /* 0x000fc400078ec0ff */
[----:B------:R-:W-:Y:S01]  /*16c0*/  SHF.R.S32.HI R2, RZ, 0x1f, R82 ;  /* 0x0000001fff027819 */ /* 0x000fe20000011452 */
[----:B------:R-:W-:Y:S01]  /*16d0*/  IMAD.SHL.U32 R2, R13, 0x40, RZ ;  /* 0x000000400d027824 */ /* 0x000fe200078e00ff */
[----:B------:R-:W-:Y:S01]  /*16e0*/  LEA.HI R8, R8, R22, RZ, 0x3 ;  /* 0x0000001608087211 */ /* 0x000fe200078f18ff */
[----:B------:R-:W-:Y:S01]  /*16f0*/  STL [R1+0xc0], R20 ;  /* 0x0000c01401007387 */ /* 0x000fe20000100800 */
[----:B------:R-:W-:Y:S02]  /*1700*/  LEA.HI R4, R10, R13, RZ, 0x3 ;  /* 0x0000000d0a047211 */ /* 0x000fe400078f18ff */
[----:B------:R-:W-:Y:S02]  /*1710*/  LOP3.LUT R10, R11, 0x38, R76, 0xf8, !PT ;  /* 0x000000380b0a7812 */ /* 0x000fe400078ef84c */
[----:B------:R-:W-:Y:S01]  /*1720*/  SHF.R.U32.HI R22, RZ, 0x3, R11 ;  /* 0x00000003ff167819 */ /* 0x000fe2000001160b */
[----:B------:R-:W-:Y:S01]  /*1730*/  IMAD.SHL.U32 R4, R4, 0x40, RZ ;  /* 0x0000004004047824 */ /* 0x000fe200078e00ff */
[----:B------:R-:W-:-:S02]  /*1740*/  IADD3 R81, R78, 0x20, RZ ;  /* 0x000000204e517810 */ /* 0x000fc40007ffe0ff */
[----:B------:R-:W-:Y:S02]  /*1750*/  LOP3.LUT R11, R12, 0x7ffffffc, RZ, 0xc0, !PT ;  /* 0x7ffffffc0c0b7812 */ /* 0x000fe400078ec0ff */
[----:B------:R-:W-:Y:S02]  /*1760*/  LOP3.LUT R26, R10, R22, RZ, 0x3c, !PT ;  /* 0x000000160a1a7212 */ /* 0x000fe400078e3cff */
[----:B------:R-:W-:Y:S01]  /*1770*/  LOP3.LUT R13, R2, 0x1c0, RZ, 0xc0, !PT ;  /* 0x000001c0020d7812 */ /* 0x000fe200078ec0ff */
[----:B------:R-:W-:Y:S01]  /*1780*/  IMAD.SHL.U32 R2, R9, 0x40, RZ ;  /* 0x0000004009027824 */ /* 0x000fe200078e00ff */
[----:B------:R-:W-:Y:S01]  /*1790*/  SHF.R.S32.HI R12, RZ, 0x1f, R81 ;  /* 0x0000001fff0c7819 */ /* 0x000fe20000011451 */
[----:B------:R-:W-:Y:S01]  /*17a0*/  STL [R1+0x124], R26 ;  /* 0x0001241a01007387 */ /* 0x000fe20000100800 */
[----:B------:R-:W-:Y:S01]  /*17b0*/  LOP3.LUT R14, R3, 0x1c0, RZ, 0xc0, !PT ;  /* 0x000001c0030e7812 */ /* 0x000fe200078ec0ff */
[----:B------:R-:W-:Y:S01]  /*17c0*/  IMAD.SHL.U32 R3, R8, 0x40, RZ ;  /* 0x0000004008037824 */ /* 0x000fe200078e00ff */
[--C-:B------:R-:W-:Y:S01]  /*17d0*/  LOP3.LUT R9, R15, 0x38, R76.reuse, 0xf8, !PT ;  /* 0x000000380f097812 */ /* 0x100fe200078ef84c */
[----:B------:R1:W-:Y:S01]  /*17e0*/  STL [R1+0xb8], R12 ;  /* 0x0000b80c01007387 */ /* 0x0003e20000100800 */
[----:B------:R-:W-:Y:S01]  /*17f0*/  SHF.R.U32.HI R24, RZ, 0x3, R15 ;  /* 0x00000003ff187819 */ /* 0x000fe2000001160f */
[----:B------:R-:W-:Y:S01]  /*1800*/  IMAD.IADD R11, R27, 0x1, -R11 ;  /* 0x000000011b0b7824 */ /* 0x000fe200078e0a0b */
[----:B------:R-:W-:-:S02]  /*1810*/  LOP3.LUT R15, R13, 0x38, R76, 0xf8, !PT ;  /* 0x000000380d0f7812 */ /* 0x000fc400078ef84c */
[----:B------:R-:W-:Y:S01]  /*1820*/  SHF.R.U32.HI R22, RZ, 0x3, R13 ;  /* 0x00000003ff167819 */ /* 0x000fe2000001160d */
[----:B------:R-:W-:Y:S01]  /*1830*/  IMAD.SHL.U32 R30, R11, 0x2, RZ ;  /* 0x000000020b1e7824 */ /* 0x000fe200078e00ff */
[----:B------:R-:W-:Y:S02]  /*1840*/  IADD3 R226, R76, 0x40, RZ ;  /* 0x000000404ce27810 */ /* 0x000fe40007ffe0ff */
[----:B------:R-:W-:Y:S02]  /*1850*/  LOP3.LUT R10, R14, 0x38, R76, 0xf8, !PT ;  /* 0x000000380e0a7812 */ /* 0x000fe400078ef84c */
[----:B------:R-:W-:Y:S02]  /*1860*/  SHF.R.U32.HI R23, RZ, 0x3, R14 ;  /* 0x00000003ff177819 */ /* 0x000fe4000001160e */
[----:B------:R-:W-:Y:S01]  /*1870*/  LOP3.LUT R13, R3, 0xfffffe00, RZ, 0xc0, !PT ;  /* 0xfffffe00030d7812 */ /* 0x000fe200078ec0ff */
[----:B------:R-:W-:Y:S01]  /*1880*/  IMAD R3, R17, 0x8, R25 ;  /* 0x0000000811037824 */ /* 0x000fe200078e0219 */
[----:B------:R-:W-:-:S02]  /*1890*/  LOP3.LUT R14, R4, 0xfffffe00, RZ, 0xc0, !PT ;  /* 0xfffffe00040e7812 */ /* 0x000fc400078ec0ff */
[----:B------:R-:W-:Y:S02]  /*18a0*/  SHF.R.S32.HI R8, RZ, 0x1f, R226 ;  /* 0x0000001fff087819 */ /* 0x000fe400000114e2 */
[----:B------:R-:W-:Y:S02]  /*18b0*/  LOP3.LUT R10, R13, R10, R23, 0xf6, !PT ;  /* 0x0000000a0d0a7212 */ /* 0x000fe400078ef617 */
[----:B------:R-:W-:Y:S01]  /*18c0*/  LEA R202, R6, 0x8100, 0x1 ;  /* 0x0000810006ca7811 */ /* 0x000fe200078e08ff */
[----:B------:R2:W-:Y:S01]  /*18d0*/  STL [R1+0x4], R8 ;  /* 0x0000040801007387 */ /* 0x0005e20000100800 */
[----:B------:R-:W-:Y:S02]  /*18e0*/  LEA R10, R10, 0x100, 0x1 ;  /* 0x000001000a0a7811 */ /* 0x000fe400078e08ff */
[----:B-1----:R-:W-:Y:S01]  /*18f0*/  LOP3.LUT R12, R2, 0xfffffe00, RZ, 0xc0, !PT ;  /* 0xfffffe00020c7812 */ /* 0x002fe200078ec0ff */
[----:B------:R1:W-:Y:S01]  /*1900*/  STL [R1+0x64], R3 ;  /* 0x0000640301007387 */ /* 0x0003e20000100800 */
[----:B------:R-:W-:-:S02]  /*1910*/  IADD3 R29, R30, 0x8, RZ ;  /* 0x000000081e1d7810 */ /* 0x000fc40007ffe0ff */
[----:B------:R-:W-:Y:S01]  /*1920*/  LOP3.LUT R11, R12, R9, R24, 0xf6, !PT ;  /* 0x000000090c0b7212 */ /* 0x000fe200078ef618 */
[----:B------:R-:W-:Y:S01]  /*1930*/  STL [R1+0x60], R30 ;  /* 0x0000601e01007387 */ /* 0x000fe20000100800 */
[----:B------:R-:W-:Y:S02]  /*1940*/  LOP3.LUT R9, R14, R15, R22, 0xf6, !PT ;  /* 0x0000000f0e097212 */ /* 0x000fe400078ef616 */
[----:B------:R-:W-:Y:S02]  /*1950*/  LEA R11, R11, 0x100, 0x1 ;  /* 0x000001000b0b7811 */ /* 0x000fe400078e08ff */
[----:B------:R-:W-:Y:S02]  /*1960*/  LEA R6, R9, 0x100, 0x1 ;  /* 0x0000010009067811 */ /* 0x000fe400078e08ff */
[----:B------:R-:W-:Y:S01]  /*1970*/  IADD3 R28, R30, 0x10, RZ ;  /* 0x000000101e1c7810 */ /* 0x000fe20007ffe0ff */
[----:B------:R3:W-:Y:S01]  /*1980*/  STL [R1+0x120], R11 ;  /* 0x0001200b01007387 */ /* 0x0007e20000100800 */
[----:B------:R-:W-:-:S02]  /*1990*/  LOP3.LUT R2, R26, R7, RZ, 0xfc, !PT ;  /* 0x000000071a027212 */ /* 0x000fc400078efcff */
[C---:B------:R-:W-:Y:S01]  /*19a0*/  IADD3 R27, R30.reuse, 0x18, RZ ;  /* 0x000000181e1b7810 */ /* 0x040fe20007ffe0ff */
[----:B------:R4:W-:Y:S01]  /*19b0*/  STL [R1+0x11c], R10 ;  /* 0x00011c0a01007387 */ /* 0x0009e20000100800 */
[----:B------:R-:W-:Y:S01]  /*19c0*/  IADD3 R26, R30, 0x20, RZ ;  /* 0x000000201e1a7810 */ /* 0x000fe20007ffe0ff */
[----:B------:R-:W-:Y:S01]  /*19d0*/  IMAD.SHL.U32 R229, R2, 0x2, RZ ;  /* 0x0000000202e57824 */ /* 0x000fe200078e00ff */
[C---:B------:R-:W-:Y:S01]  /*19e0*/  IADD3 R25, R30.reuse, 0x28, RZ ;  /* 0x000000281e197810 */ /* 0x040fe20007ffe0ff */
[----:B------:R5:W-:Y:S01]  /*19f0*/  STL [R1+0x118], R6 ;  /* 0x0001180601007387 */ /* 0x000be20000100800 */
[C---:B------:R-:W-:Y:S02]  /*1a00*/  IADD3 R24, R30.reuse, 0x30, RZ ;  /* 0x000000301e187810 */ /* 0x040fe40007ffe0ff */
[----:B------:R-:W-:Y:S01]  /*1a10*/  IADD3 R23, R30, 0x38, RZ ;  /* 0x000000381e177810 */ /* 0x000fe20007ffe0ff */
[----:B------:R-:W-:Y:S01]  /*1a20*/  STL [R1+0xb4], R29 ;  /* 0x0000b41d01007387 */ /* 0x000fe20000100800 */
[----:B--2---:R-:W-:-:S02]  /*1a30*/  SEL R8, R19, 0xffffffe0, !P1 ;  /* 0xffffffe013087807 */ /* 0x004fc40004800000 */
[----:B-1----:R-:W-:Y:S01]  /*1a40*/  SEL R3, R19, 0xffffffe0, !P4 ;  /* 0xffffffe013037807 */ /* 0x002fe20006000000 */
[----:B------:R1:W-:Y:S01]  /*1a50*/  STL [R1+0xb0], R28 ;  /* 0x0000b01c01007387 */ /* 0x0003e20000100800 */
[----:B------:R-:W-:Y:S02]  /*1a60*/  IADD3 R22, R30, 0x40, RZ ;  /* 0x000000401e167810 */ /* 0x000fe40007ffe0ff */
[C---:B------:R-:W-:Y:S01]  /*1a70*/  SEL R4, R18.reuse, 0xffffffc0, !P2 ;  /* 0xffffffc012047807 */ /* 0x040fe20005000000 */
[----:B------:R-:W-:Y:S01]  /*1a80*/  STL [R1+0xac], R27 ;  /* 0x0000ac1b01007387 */ /* 0x000fe20000100800 */
[----:B------:R-:W-:Y:S02]  /*1a90*/  SEL R2, R18, 0xffffffc0, !P3 ;  /* 0xffffffc012027807 */ /* 0x000fe40005800000 */
[C---:B------:R-:W-:Y:S01]  /*1aa0*/  IADD3 R19, R30.reuse, 0x48, RZ ;  /* 0x000000481e137810 */ /* 0x040fe20007ffe0ff */
[----:B------:R2:W-:Y:S01]  /*1ab0*/  STL [R1+0xa8], R26 ;  /* 0x0000a81a01007387 */ /* 0x0005e20000100800 */
[----:B------:R-:W-:-:S02]  /*1ac0*/  IADD3 R18, R30, 0x50, RZ ;  /* 0x000000501e127810 */ /* 0x000fc40007ffe0ff */
[C---:B------:R-:W-:Y:S01]  /*1ad0*/  IADD3 R17, R30.reuse, 0x58, RZ ;  /* 0x000000581e117810 */ /* 0x040fe20007ffe0ff */
[----:B------:R2:W-:Y:S01]  /*1ae0*/  STL [R1+0xa4], R25 ;  /* 0x0000a41901007387 */ /* 0x0005e20000100800 */
[C---:B------:R-:W-:Y:S02]  /*1af0*/  IADD3 R15, R30.reuse, 0x60, RZ ;  /* 0x000000601e0f7810 */ /* 0x040fe40007ffe0ff */
[C---:B---3--:R-:W-:Y:S01]  /*1b00*/  IADD3 R11, R30.reuse, 0x68, RZ ;  /* 0x000000681e0b7810 */ /* 0x048fe20007ffe0ff */
[----:B------:R-:W-:Y:S01]  /*1b10*/  STL [R1+0xa0], R24 ;  /* 0x0000a01801007387 */ /* 0x000fe20000100800 */
[----:B------:R-:W-:Y:S02]  /*1b20*/  SHF.R.S32.HI R9, RZ, 0x1f, R29 ;  /* 0x0000001fff097819 */ /* 0x000fe4000001141d */
[C---:B----4-:R-:W-:Y:S01]  /*1b30*/  IADD3 R10, R30.reuse, 0x70, RZ ;  /* 0x000000701e0a7810 */ /* 0x050fe20007ffe0ff */
[----:B------:R3:W-:Y:S01]  /*1b40*/  STL [R1+0x9c], R23 ;  /* 0x00009c1701007387 */ /* 0x0007e20000100800 */
[----:B-----5:R-:W-:-:S02]  /*1b50*/  IADD3 R6, R30, 0x78, RZ ;  /* 0x000000781e067810 */ /* 0x020fc40007ffe0ff */
[----:B------:R-:W-:Y:S01]  /*1b60*/  LEA R203, R5, 0x100, 0x1 ;  /* 0x0000010005cb7811 */ /* 0x000fe200078e08ff */
[----:B------:R4:W-:Y:S01]  /*1b70*/  STL [R1+0x98], R22 ;  /* 0x0000981601007387 */ /* 0x0009e20000100800 */
[----:B-1----:R-:W-:Y:S02]  /*1b80*/  SHF.R.S32.HI R28, RZ, 0x1f, R28 ;  /* 0x0000001fff1c7819 */ /* 0x002fe4000001141c */
[----:B------:R-:W-:Y:S01]  /*1b90*/  IADD3 R237, -R82, 0x70, RZ ;  /* 0x0000007052ed7810 */ /* 0x000fe20007ffe1ff */
[----:B------:R-:W-:Y:S01]  /*1ba0*/  STL [R1+0x94], R19 ;  /* 0x0000941301007387 */ /* 0x000fe20000100800 */
[--C-:B------:R-:W-:Y:S01]  /*1bb0*/  IMAD.IADD R204, R3, 0x1, R203.reuse ;  /* 0x0000000103cc7824 */ /* 0x100fe200078e02cb */
[----:B------:R-:W-:Y:S01]  /*1bc0*/  SHF.R.S32.HI R77, RZ, 0x1f, R76 ;  /* 0x0000001fff4d7819 */ /* 0x000fe2000001144c */
[C---:B------:R-:W-:Y:S01]  /*1bd0*/  IMAD.IADD R206, R2.reuse, 0x1, R203 ;  /* 0x0000000102ce7824 */ /* 0x040fe200078e02cb */
[----:B------:R1:W-:Y:S01]  /*1be0*/  STL [R1+0x90], R18 ;  /* 0x0000901201007387 */ /* 0x0003e20000100800 */
[----:B--2---:R-:W-:Y:S01]  /*1bf0*/  SHF.R.S32.HI R26, RZ, 0x1f, R26 ;  /* 0x0000001fff1a7819 */ /* 0x004fe2000001141a */
[----:B------:R-:W-:Y:S01]  /*1c00*/  IMAD.IADD R205, R2, 0x1, R204 ;  /* 0x0000000102cd7824 */ /* 0x000fe200078e02cc */
[----:B------:R-:W-:Y:S01]  /*1c10*/  SHF.R.S32.HI R79, RZ, 0x1f, R78 ;  /* 0x0000001fff4f7819 */ /* 0x000fe2000001144e */
[----:B------:R2:W-:Y:S01]  /*1c20*/  STL [R1+0x8c], R17 ;  /* 0x00008c1101007387 */ /* 0x0005e20000100800 */
[----:B------:R-:W-:-:S03]  /*1c30*/  SHF.R.S32.HI R25, RZ, 0x1f, R25 ;  /* 0x0000001fff197819 */ /* 0x000fc60000011419 */
[----:B------:R-:W-:Y:S04]  /*1c40*/  STL [R1+0x88], R15 ;  /* 0x0000880f01007387 */ /* 0x000fe80000100800 */
[----:B------:R5:W-:Y:S01]  /*1c50*/  STL [R1+0x84], R11 ;  /* 0x0000840b01007387 */ /* 0x000be20000100800 */
[----:B---3--:R-:W-:-:S03]  /*1c60*/  SHF.R.S32.HI R23, RZ, 0x1f, R23 ;  /* 0x0000001fff177819 */ /* 0x008fc60000011417 */
[----:B------:R3:W-:Y:S01]  /*1c70*/  STL [R1+0x114], R9 ;  /* 0x0001140901007387 */ /* 0x0007e20000100800 */
[----:B----4-:R-:W-:-:S03]  /*1c80*/  SHF.R.S32.HI R22, RZ, 0x1f, R22 ;  /* 0x0000001fff167819 */ /* 0x010fc60000011416 */
[----:B------:R4:W-:Y:S04]  /*1c90*/  STL [R1+0x80], R10 ;  /* 0x0000800a01007387 */ /* 0x0009e80000100800 */
[----:B------:R-:W-:Y:S01]  /*1ca0*/  STL [R1+0x110], R28 ;  /* 0x0001101c01007387 */ /* 0x000fe20000100800 */
[----:B-1----:R-:W-:-:S03]  /*1cb0*/  SHF.R.S32.HI R18, RZ, 0x1f, R18 ;  /* 0x0000001fff127819 */ /* 0x002fc60000011412 */
[----:B------:R-:W-:Y:S01]  /*1cc0*/  STL [R1+0x7c], R6 ;  /* 0x00007c0601007387 */ /* 0x000fe20000100800 */
[----:B--2---:R-:W-:Y:S02]  /*1cd0*/  SHF.R.S32.HI R17, RZ, 0x1f, R17 ;  /* 0x0000001fff117819 */ /* 0x004fe40000011411 */
[----:B-----5:R-:W-:Y:S02]  /*1ce0*/  SHF.R.S32.HI R11, RZ, 0x1f, R11 ;  /* 0x0000001fff0b7819 */ /* 0x020fe4000001140b */
[----:B---3--:R-:W-:Y:S02]  /*1cf0*/  SHF.R.S32.HI R9, RZ, 0x1f, R27 ;  /* 0x0000001fff097819 */ /* 0x008fe4000001141b */
[----:B----4-:R-:W-:-:S03]  /*1d00*/  SHF.R.S32.HI R10, RZ, 0x1f, R10 ;  /* 0x0000001fff0a7819 */ /* 0x010fc6000001140a */
        /* <DEDUP_REMOVED lines=25> */
[----:B------:R2:W-:Y:S01]  /*1ea0*/  STL [R1+0xd8], R10 ;  /* 0x0000d80a01007387 */ /* 0x0005e20000100800 */
[----:B------:R-:W-:-:S02]  /*1eb0*/  IMAD.IADD R224, R221, 0x1, R2 ;  /* 0x00000001dde07824 */ /* 0x000fc400078e0202 */
[----:B------:R-:W-:Y:S02]  /*1ec0*/  IMAD.IADD R223, R222, 0x1, R2 ;  /* 0x00000001dedf7824 */ /* 0x000fe400078e0202 */
[----:B-1----:R-:W-:Y:S02]  /*1ed0*/  IMAD.IADD R9, R4, 0x1, R9 ;  /* 0x0000000104097824 */ /* 0x002fe400078e0209 */
[----:B------:R-:W-:-:S03]  /*1ee0*/  IMAD.IADD R4, R8, 0x1, R4 ;  /* 0x0000000108047824 */ /* 0x000fc600078e0204 */
[----:B------:R2:W-:Y:S04]  /*1ef0*/  STL [R1+0xd4], R9 ;  /* 0x0000d40901007387 */ /* 0x0005e80000100800 */
[----:B------:R2:W-:Y:S04]  /*1f00*/  STL [R1+0xc4], R8 ;  /* 0x0000c40801007387 */ /* 0x0005e80000100800 */
[----:B------:R2:W-:Y:S04]  /*1f10*/  STL [R1+0xd0], R5 ;  /* 0x0000d00501007387 */ /* 0x0005e80000100800 */
[----:B------:R2:W-:Y:S02]  /*1f20*/  STL [R1+0xcc], R4 ;  /* 0x0000cc0401007387 */ /* 0x0005e40000100800 */
.L_x_1723:
[----:B------:R-:W3:Y:S01]  /*1f30*/  LDL R3, [R1+0x5c] ;  /* 0x00005c0001037983 */ /* 0x000ee20000100800 */
[----:B------:R-:W-:Y:S01]  /*1f40*/  IMAD.MOV.U32 R2, RZ, RZ, 0x4 ;  /* 0x00000004ff027424 */ /* 0x000fe200078e00ff */
[----:B------:R-:W-:-:S02]  /*1f50*/  ISETP.NE.U32.AND P0, PT, RZ, c[0x0][0x370], PT ;  /* 0x0000dc00ff007a0c */ /* 0x000fc40003f05070 */
[----:B------:R-:W-:Y:S02]  /*1f60*/  ISETP.NE.U32.AND P4, PT, RZ, c[0x0][0x360], PT ;  /* 0x0000d800ff007a0c */ /* 0x000fe40003f85070 */
[----:B------:R-:W-:Y:S01]  /*1f70*/  ISETP.NE.AND.EX P1, PT, RZ, c[0x0][0x374], PT, P0 ;  /* 0x0000dd00ff007a0c */ /* 0x000fe20003f25300 */
[----:B---3--:R-:W-:-:S05]  /*1f80*/  IMAD.WIDE R2, R3, R2, c[0x0][0x588] ;  /* 0x0001620003027625 */ /* 0x008fca00078e0202 */
[----:B------:R-:W3:Y:S01]  /*1f90*/  LDG.E R32, [R2.64] ;  /* 0x0000000802207981 */ /* 0x000ee2000c1e1900 */
[----:B------:R-:W-:Y:S01]  /*1fa0*/  ISETP.NE.AND.EX P4, PT, RZ, c[0x0][0x364], PT, P4 ;  /* 0x0000d900ff007a0c */ /* 0x000fe20003f85340 */
[----:B------:R-:W-:Y:S01]  /*1fb0*/  IMAD.MOV.U32 R11, RZ, RZ, RZ ;  /* 0x000000ffff0b7224 */ /* 0x000fe200078e00ff */
[----:B------:R-:W-:Y:S02]  /*1fc0*/  ISETP.NE.U32.AND P3, PT, RZ, c[0x0][0x348], PT ;  /* 0x0000d200ff007a0c */ /* 0x000fe40003f65070 */
[----:B------:R-:W-:Y:S02]  /*1fd0*/  ISETP.NE.U32.AND P5, PT, RZ, c[0x0][0x350], PT ;  /* 0x0000d400ff007a0c */ /* 0x000fe40003fa5070 */
[----:B------:R-:W-:Y:S02]  /*1fe0*/  ISETP.NE.U32.AND P6, PT, RZ, c[0x0][0x358], PT ;  /* 0x0000d600ff007a0c */ /* 0x000fe40003fc5070 */
[----:B------:R-:W-:Y:S02]  /*1ff0*/  ISETP.NE.AND.EX P3, PT, RZ, c[0x0][0x34c], PT, P3 ;  /* 0x0000d300ff007a0c */ /* 0x000fe40003f65330 */
[----:B------:R-:W-:-:S02]  /*2000*/  ISETP.NE.AND.EX P5, PT, RZ, c[0x0][0x354], PT, P5 ;  /* 0x0000d500ff007a0c */ /* 0x000fc40003fa5350 */
[----:B------:R-:W-:Y:S01]  /*2010*/  ISETP.NE.AND.EX P6, PT, RZ, c[0x0][0x35c], PT, P6 ;  /* 0x0000d700ff007a0c */ /* 0x000fe20003fc5360 */
[----:B------:R-:W-:Y:S01]  /*2020*/  IMAD.MOV.U32 R146, RZ, RZ, RZ ;  /* 0x000000ffff927224 */ /* 0x000fe200078e00ff */
[----:B------:R-:W-:Y:S01]  /*2030*/  CS2R R18, SRZ ;  /* 0x0000000000127805 */ /* 0x000fe2000001ff00 */
[----:B---3--:R-:W-:Y:S01]  /*2040*/  SHF.R.S32.HI R33, RZ, 0x1f, R32 ;  /* 0x0000001fff217819 */ /* 0x008fe20000011420 */
[C---:B------:R-:W-:Y:S01]  /*2050*/  IMAD.SHL.U32 R24, R32.reuse, 0x4, RZ ;  /* 0x0000000420187824 */ /* 0x040fe200078e00ff */
[C---:B--2---:R-:W-:Y:S01]  /*2060*/  @P1 LEA R4, P0, R32.reuse, c[0x0][0x370], 0x2 ;  /* 0x0000dc0020041a11 */ /* 0x044fe200078010ff */
[----:B------:R1:W-:Y:S01]  /*2070*/  STL [R1+0x70], R32 ;  /* 0x0000702001007387 */ /* 0x0003e20000100800 */
[C-C-:B------:R-:W-:Y:S02]  /*2080*/  SHF.L.U64.HI R23, R32.reuse, 0x2, R33.reuse ;  /* 0x0000000220177819 */ /* 0x140fe40000010221 */
[----:B------:R-:W-:Y:S01]  /*2090*/  @P1 LEA.HI.X R5, R32, c[0x0][0x374], R33, 0x2, P0 ;  /* 0x0000dd0020051a11 */ /* 0x000fe200000f1421 */
[----:B------:R1:W-:Y:S01]  /*20a0*/  STL [R1+0x74], R33 ;  /* 0x0000742101007387 */ /* 0x0003e20000100800 */
[----:B------:R-:W-:-:S03]  /*20b0*/  @P4 IADD3 R2, P0, R24, c[0x0][0x360], RZ ;  /* 0x0000d80018024a10 */ /* 0x000fc60007f1e0ff */
[----:B------:R2:W3:Y:S01]  /*20c0*/  @P1 LDG.E R11, [R4.64] ;  /* 0x00000008040b1981 */ /* 0x0004e2000c1e1900 */
[C---:B------:R-:W-:Y:S02]  /*20d0*/  @P4 IADD3.X R3, R23.reuse, c[0x0][0x364], RZ, P0, !PT ;  /* 0x0000d90017034a10 */ /* 0x040fe400007fe4ff */
[----:B------:R-:W-:Y:S01]  /*20e0*/  IADD3 R8, P2, R24, c[0x0][0x348], RZ ;  /* 0x0000d20018087a10 */ /* 0x000fe20007f5e0ff */
[----:B------:R1:W-:Y:S04]  /*20f0*/  STL [R1+0x68], R24 ;  /* 0x0000681801007387 */ /* 0x0003e80000100800 */
[----:B------:R4:W3:Y:S01]  /*2100*/  @P4 LDG.E R6, [R2.64] ;  /* 0x0000000802064981 */ /* 0x0008e2000c1e1900 */
        /* <DEDUP_REMOVED lines=10> */
[----:B---3--:R1:W-:Y:S04]  /*21b0*/  STL [R1+0x3c], R11 ;  /* 0x00003c0b01007387 */ /* 0x0083e80000100800 */
[----:B------:R1:W-:Y:S01]  /*21c0*/  @P4 STL [R1+0x44], R6 ;  /* 0x0000440601004387 */ /* 0x0003e20000100800 */
[----:B------:R-:W-:Y:S05]  /*21d0*/  @P4 BRA `(.L_x_1515) ;  /* 0x0000007000004947 */ /* 0x000fea0003800000 */
[----:B-1----:R-:W-:-:S05]  /*21e0*/  MOV R6, c[0x0][0x168] ;  /* 0x00005a0000067a02 */ /* 0x002fca0000000f00 */
[----:B------:R1:W-:Y:S01]  /*21f0*/  STL [R1+0x44], R6 ;  /* 0x0000440601007387 */ /* 0x0003e20000100800 */
[----:B------:R-:W-:Y:S05]  /*2200*/  @!P3 BRA `(.L_x_1515) ;  /* 0x000000400000b947 */ /* 0x000fea0003800000 */
[----:B------:R-:W2:Y:S04]  /*2210*/  LDG.E R10, [R8.64] ;  /* 0x00000008080a7981 */ /* 0x000ea8000c1e1900 */
[----:B-1----:R-:W2:Y:S02]  /*2220*/  LDG.E R6, [R8.64+0x4] ;  /* 0x0000040808067981 */ /* 0x002ea4000c1e1900 */
[----:B--2---:R-:W-:-:S05]  /*2230*/  IADD3 R6, -R10, R6, RZ ;  /* 0x000000060a067210 */ /* 0x004fca0007ffe1ff */
[----:B------:R1:W-:Y:S02]  /*2240*/  STL [R1+0x44], R6 ;  /* 0x0000440601007387 */ /* 0x0003e40000100800 */
.L_x_1515:
[----:B------:R-:W-:-:S04]  /*2250*/  ISETP.NE.U32.AND P0, PT, RZ, c[0x0][0x368], PT ;  /* 0x0000da00ff007a0c */ /* 0x000fc80003f05070 */
[----:B------:R-:W-:-:S13]  /*2260*/  ISETP.NE.AND.EX P0, PT, RZ, c[0x0][0x36c], PT, P0 ;  /* 0x0000db00ff007a0c */ /* 0x000fda0003f05300 */
[----:B------:R-:W-:Y:S05]  /*2270*/  @!P0 BRA `(.L_x_1516) ;  /* 0x0000004000008947 */ /* 0x000fea0003800000 */
[----:B-1----:R-:W-:-:S04]  /*2280*/  IADD3 R4, P0, R24, c[0x0][0x368], RZ ;  /* 0x0000da0018047a10 */ /* 0x002fc80007f1e0ff */
[----:B------:R-:W-:-:S05]  /*2290*/  IADD3.X R5, R23, c[0x0][0x36c], RZ, P0, !PT ;  /* 0x0000db0017057a10 */ /* 0x000fca00007fe4ff */
[----:B------:R1:W5:Y:S01]  /*22a0*/  LDG.E R17, [R4.64] ;  /* 0x0000000804117981 */ /* 0x000362000c1e1900 */
[----:B------:R-:W-:Y:S05]  /*22b0*/  BRA `(.L_x_1517) ;  /* 0x0000005000007947 */ /* 0x000fea0003800000 */
.L_x_1516:
[----:B------:R-:W-:Y:S01]  /*22c0*/  MOV R17, UR6 ;  /* 0x0000000600117c02 */ /* 0x000fe20008000f00 */
[----:B------:R-:W-:Y:S05]  /*22d0*/  @!P5 BRA `(.L_x_1517) ;  /* 0x000000300000d947 */ /* 0x000fea0003800000 */
[----:B-1----:R1:W2:Y:S04]  /*22e0*/  LDG.E R6, [R4.64] ;  /* 0x0000000804067981 */ /* 0x0022a8000c1e1900 */
[----:B-1----:R-:W2:Y:S02]  /*22f0*/  LDG.E R4, [R4.64+0x4] ;  /* 0x0000040804047981 */ /* 0x002ea4000c1e1900 */
[----:B--2---:R-:W-:Y:S02]  /*2300*/  IADD3 R17, -R6, R4, RZ ;  /* 0x0000000406117210 */ /* 0x004fe40007ffe1ff */
.L_x_1517:
[----:B-1----:R-:W2:Y:S04]  /*2310*/  LDL R4, [R1+0x44] ;  /* 0x0000440001047983 */ /* 0x002ea80000100800 */
[----:B------:R-:W3:Y:S04]  /*2320*/  LDL.LU R9, [R1+0x54] ;  /* 0x0000540001097983 */ /* 0x000ee80000300800 */
[----:B------:R1:W4:Y:S04]  /*2330*/  @P6 LDG.E R5, [R2.64] ;  /* 0x0000000802056981 */ /* 0x000328000c1e1900 */
[----:B------:R-:W3:Y:S04]  /*2340*/  LDL.LU R21, [R1+0x8] ;  /* 0x0000080001157983 */ /* 0x000ee80000300800 */
[----:B------:R-:W3:Y:S01]  /*2350*/  LDL R20, [R1+0x58] ;  /* 0x0000580001147983 */ /* 0x000ee20000100800 */
[----:B------:R-:W-:-:S04]  /*2360*/  ISETP.NE.U32.AND P0, PT, RZ, c[0x0][0x378], PT ;  /* 0x0000de00ff007a0c */ /* 0x000fc80003f05070 */
[----:B------:R-:W-:Y:S01]  /*2370*/  ISETP.NE.AND.EX P1, PT, RZ, c[0x0][0x37c], PT, P0 ;  /* 0x0000df00ff007a0c */ /* 0x000fe20003f25300 */
[----:B--2---:R-:W-:Y:S02]  /*2380*/  IMAD.MOV.U32 R6, RZ, RZ, R4 ;  /* 0x000000ffff067224 */ /* 0x004fe400078e0004 */
[----:B------:R1:W4:Y:S01]  /*2390*/  @P6 LDG.E R4, [R2.64+0x4] ;  /* 0x0000040802046981 */ /* 0x000322000c1e1900 */
[----:B-----5:R-:W-:Y:S02]  /*23a0*/  IMAD.MOV.U32 R137, RZ, RZ, R17 ;  /* 0x000000ffff897224 */ /* 0x020fe400078e0011 */
[----:B------:R-:W-:-:S05]  /*23b0*/  IMAD.MOV.U32 R10, RZ, RZ, c[0x0][0x2c4] ;  /* 0x0000b100ff0a7624 */ /* 0x000fca00078e00ff */
[----:B------:R-:W-:Y:S02]  /*23c0*/  ISETP.NE.AND P2, PT, R10, 0x1, PT ;  /* 0x000000010a00780c */ /* 0x000fe40003f45270 */
[----:B-1----:R-:W-:-:S04]  /*23d0*/  @P1 IADD3 R2, P0, R24, c[0x0][0x378], RZ ;  /* 0x0000de0018021a10 */ /* 0x002fc80007f1e0ff */
[----:B------:R-:W-:-:S05]  /*23e0*/  @P1 IADD3.X R3, R23, c[0x0][0x37c], RZ, P0, !PT ;  /* 0x0000df0017031a10 */ /* 0x000fca00007fe4ff */
[----:B------:R1:W5:Y:S01]  /*23f0*/  @P1 LDG.E R137, [R2.64] ;  /* 0x0000000802891981 */ /* 0x000362000c1e1900 */
[----:B------:R-:W-:Y:S01]  /*2400*/  IMAD.IADD R11, R17, 0x1, -R11 ;  /* 0x00000001110b7824 */ /* 0x000fe200078e0a0b */
[----:B---3--:R-:W-:Y:S01]  /*2410*/  LOP3.LUT R21, R21, 0xffffffdf, RZ, 0xc0, !PT ;  /* 0xffffffdf15157812 */ /* 0x008fe200078ec0ff */
[----:B------:R-:W-:-:S03]  /*2420*/  IMAD.MOV.U32 R8, RZ, RZ, RZ ;  /* 0x000000ffff087224 */ /* 0x000fc600078e00ff */
[----:B------:R-:W-:Y:S01]  /*2430*/  @P2 LOP3.LUT R21, R21, 0x20, RZ, 0xfc, !PT ;  /* 0x0000002015152812 */ /* 0x000fe200078efcff */
[----:B-1----:R-:W-:Y:S02]  /*2440*/  IMAD.SHL.U32 R3, R9, 0x80, RZ ;  /* 0x0000008009037824 */ /* 0x002fe400078e00ff */
[----:B------:R-:W-:-:S03]  /*2450*/  IMAD.MOV.U32 R2, RZ, RZ, c[0x0][0x228] ;  /* 0x00008a00ff027624 */ /* 0x000fc600078e00ff */
[----:B------:R1:W-:Y:S04]  /*2460*/  STL [R1+0x40], R3 ;  /* 0x0000400301007387 */ /* 0x0003e80000100800 */
[----:B------:R-:W-:Y:S01]  /*2470*/  STL [R1+0x8], R21 ;  /* 0x0000081501007387 */ /* 0x000fe20000100800 */
[----:B-1----:R-:W-:Y:S01]  /*2480*/  IADD3 R3, R3, 0x7f, RZ ;  /* 0x0000007f03037810 */ /* 0x002fe20007ffe0ff */
[----:B------:R-:W-:Y:S01]  /*2490*/  BSSY B0, `(.L_x_1518) ;  /* 0x000003b000007945 */ /* 0x000fe20003800000 */
[----:B----4-:R-:W-:-:S03]  /*24a0*/  @P6 IMAD.IADD R2, R4, 0x1, -R5 ;  /* 0x0000000104026824 */ /* 0x010fc600078e0a05 */
[----:B------:R-:W-:-:S04]  /*24b0*/  @P2 IMAD.HI.U32 R4, R3, c[0x0][0x2c8], RZ ;  /* 0x0000b20003042a27 */ /* 0x000fc800078e00ff */
[----:B------:R-:W-:Y:S01]  /*24c0*/  IMAD.IADD R5, R11, 0x1, R2 ;  /* 0x000000010b057824 */ /* 0x000fe200078e0202 */
[----:B------:R-:W-:-:S04]  /*24d0*/  @P2 SHF.R.U32.HI R3, RZ, c[0x0][0x2cc], R4 ;  /* 0x0000b300ff032a19 */ /* 0x000fc80000011604 */
[C---:B------:R-:W-:Y:S02]  /*24e0*/  IADD3 R152, R5.reuse, 0x70, -R6 ;  /* 0x0000007005987810 */ /* 0x040fe40007ffe806 */
[----:B------:R-:W-:Y:S01]  /*24f0*/  IADD3 R9, R5, 0x6f, RZ ;  /* 0x0000006f05097810 */ /* 0x000fe20007ffe0ff */
[----:B------:R1:W-:Y:S01]  /*2500*/  STL [R1+0x48], R5 ;  /* 0x0000480501007387 */ /* 0x0003e20000100800 */
[----:B------:R-:W-:-:S03]  /*2510*/  IMAD.MOV.U32 R4, RZ, RZ, RZ ;  /* 0x000000ffff047224 */ /* 0x000fc600078e00ff */
[----:B------:R-:W-:Y:S01]  /*2520*/  IMAD.HI R6, R9, -0x6db6db6d, R8 ;  /* 0x9249249309067827 */ /* 0x000fe200078e0208 */
[----:B------:R-:W-:-:S04]  /*2530*/  LOP3.LUT R8, R20, 0xff000000, RZ, 0xc0, !PT ;  /* 0xff00000014087812 */ /* 0x000fc800078ec0ff */
[----:B------:R-:W-:Y:S01]  /*2540*/  SHF.R.U32.HI R9, RZ, 0x1f, R6 ;  /* 0x0000001fff097819 */ /* 0x000fe20000011606 */
[----:B-1----:R-:W-:-:S04]  /*2550*/  IMAD.IADD R5, R152, 0x1, R3 ;  /* 0x0000000198057824 */ /* 0x002fc800078e0203 */
[----:B------:R-:W-:Y:S01]  /*2560*/  IMAD.HI R3, R5, -0x6db6db6d, R4 ;  /* 0x9249249305037827 */ /* 0x000fe200078e0204 */
[----:B------:R-:W-:Y:S02]  /*2570*/  LOP3.LUT R4, R20, 0xff0000, RZ, 0xc0, !PT ;  /* 0x00ff000014047812 */ /* 0x000fe400078ec0ff */
[----:B------:R-:W-:-:S04]  /*2580*/  SHF.R.U32.HI R5, RZ, 0x8, R8 ;  /* 0x00000008ff057819 */ /* 0x000fc80000011608 */
[----:B------:R-:W-:Y:S02]  /*2590*/  LEA.HI R4, R4, R5, RZ, 0x10 ;  /* 0x0000000504047211 */ /* 0x000fe400078f80ff */
[----:B------:R-:W-:Y:S02]  /*25a0*/  SHF.R.U32.HI R8, RZ, 0x1f, R3 ;  /* 0x0000001fff087819 */ /* 0x000fe40000011603 */
[----:B------:R-:W-:Y:S02]  /*25b0*/  SHF.R.U32.HI R10, RZ, 0x10, R4 ;  /* 0x00000010ff0a7819 */ /* 0x000fe40000011604 */
[----:B------:R-:W-:Y:S02]  /*25c0*/  LOP3.LUT R25, R4, 0xff, RZ, 0xc0, !PT ;  /* 0x000000ff04197812 */ /* 0x000fe400078ec0ff */
[----:B------:R-:W-:Y:S02]  /*25d0*/  LEA.HI.SX32 R151, R6, R9, 0x1a ;  /* 0x0000000906977211 */ /* 0x000fe400078fd2ff */
[----:B------:R-:W-:Y:S01]  /*25e0*/  LEA.HI.SX32 R3, R3, R8, 0x1a ;  /* 0x0000000803037211 */ /* 0x000fe200078fd2ff */
[----:B------:R1:W-:Y:S03]  /*25f0*/  STL [R1+0x54], R10 ;  /* 0x0000540a01007387 */ /* 0x0003e60000100800 */
[----:B------:R-:W-:Y:S01]  /*2600*/  IMNMX R6, R151, R3, PT ;  /* 0x0000000397067217 */ /* 0x000fe20003800200 */
[----:B------:R1:W-:Y:S03]  /*2610*/  STL [R1+0x78], R25 ;  /* 0x0000781901007387 */ /* 0x0003e60000100800 */
[----:B------:R-:W-:-:S02]  /*2620*/  ISETP.GE.AND P0, PT, R6, 0x1, PT ;  /* 0x000000010600780c */ /* 0x000fc40003f06270 */
[----:B------:R-:W-:Y:S01]  /*2630*/  ISETP.NE.AND P1, PT, R10, RZ, PT ;  /* 0x000000ff0a00720c */ /* 0x000fe20003f25270 */
[----:B------:R-:W-:-:S03]  /*2640*/  IMAD.MOV.U32 R3, RZ, RZ, RZ ;  /* 0x000000ffff037224 */ /* 0x000fc600078e00ff */
[----:B------:R-:W-:-:S07]  /*2650*/  SEL R136, R10, c[0x0][0x338], P1 ;  /* 0x0000ce000a887a07 */ /* 0x000fce0000800000 */
[----:B------:R-:W-:Y:S05]  /*2660*/  @!P0 BRA `(.L_x_1519) ;  /* 0x000001d000008947 */ /* 0x000fea0003800000 */
[----:B------:R-:W-:Y:S01]  /*2670*/  IABS R3, R136 ;  /* 0x0000008800037213 */ /* 0x000fe20000000000 */
[----:B------:R-:W-:Y:S01]  /*2680*/  IMAD.MOV.U32 R8, RZ, RZ, RZ ;  /* 0x000000ffff087224 */ /* 0x000fe200078e00ff */
[----:B-1----:R-:W-:-:S03]  /*2690*/  IADD3 R10, R136, -0x1, R6 ;  /* 0xffffffff880a7810 */ /* 0x002fc60007ffe006 */
[----:B------:R-:W-:Y:S01]  /*26a0*/  IMAD.MOV.U32 R4, RZ, RZ, R3 ;  /* 0x000000ffff047224 */ /* 0x000fe200078e0003 */
[----:B------:R-:W-:-:S03]  /*26b0*/  IABS R16, R10 ;  /* 0x0000000a00107213 */ /* 0x000fc60000000000 */
[----:B------:R-:W1:Y:S08]  /*26c0*/  I2F.RP R3, R4 ;  /* 0x0000000400037306 */ /* 0x000e700000209400 */
        /* <DEDUP_REMOVED lines=23> */
.L_x_1519:
[----:B------:R-:W-:Y:S05]  /*2840*/  BSYNC B0 ;  /* 0x0000000000007941 */ /* 0x000fea0003800000 */
.L_x_1518:
[----:B-1----:R-:W2:Y:S01]  /*2850*/  LDL R10, [R1+0x124] ;  /* 0x00012400010a7983 */ /* 0x002ea20000100800 */
[----:B------:R-:W-:-:S04]  /*2860*/  IMAD R4, R25, R3, RZ ;  /* 0x0000000319047224 */ /* 0x000fc800078e02ff */
[----:B------:R-:W-:-:S05]  /*2870*/  IMAD.IADD R3, R4, 0x1, R3 ;  /* 0x0000000104037824 */ /* 0x000fca00078e0203 */
[----:B------:R-:W-:Y:S01]  /*2880*/  IMNMX R5, R6, R3, PT ;  /* 0x0000000306057217 */ /* 0x000fe20003800200 */
[----:B------:R-:W-:-:S04]  /*2890*/  IMAD R3, R4, 0x70, -R11 ;  /* 0x0000007004037824 */ /* 0x000fc800078e0a0b */
[----:B------:R-:W-:Y:S01]  /*28a0*/  IMAD R5, R5, 0x70, -R11 ;  /* 0x0000007005057824 */ /* 0x000fe200078e0a0b */
[----:B------:R-:W-:-:S04]  /*28b0*/  IMNMX R4, RZ, R3, !PT ;  /* 0x00000003ff047217 */ /* 0x000fc80007800200 */
[----:B------:R-:W-:-:S04]  /*28c0*/  IMNMX R3, R5, R2, PT ;  /* 0x0000000205037217 */ /* 0x000fc80003800200 */
[----:B------:R-:W-:Y:S02]  /*28d0*/  ISETP.GT.AND P0, PT, R3, R4, PT ;  /* 0x000000040300720c */ /* 0x000fe40003f04270 */
[----:B------:R-:W-:-:S05]  /*28e0*/  SHF.R.U32.HI R4, RZ, 0x4, R4 ;  /* 0x00000004ff047819 */ /* 0x000fca0000011604 */
[----:B------:R-:W-:-:S04]  /*28f0*/  IMAD.WIDE.U32 R8, R4, 0x24924925, RZ ;  /* 0x2492492504087825 */ /* 0x000fc800078e00ff */
        /* <DEDUP_REMOVED lines=11> */
[----:B------:R-:W-:Y:S02]  /*29b0*/  ISETP.NE.U32.AND P0, PT, RZ, c[0x0][0x340], PT ;  /* 0x0000d000ff007a0c */ /* 0x000fe40003f05070 */
[----:B------:R-:W-:Y:S02]  /*29c0*/  SHF.R.S32.HI R16, RZ, 0x1f, R82 ;  /* 0x0000001fff107819 */ /* 0x000fe40000011452 */
[----:B------:R-:W-:Y:S02]  /*29d0*/  ISETP.NE.AND.EX P3, PT, RZ, c[0x0][0x344], PT, P0 ;  /* 0x0000d100ff007a0c */ /* 0x000fe40003f65300 */
[----:B------:R-:W-:-:S11]  /*29e0*/  MOV R31, R21 ;  /* 0x00000015001f7202 */ /* 0x000fd60000000f00 */
[----:B------:R-:W-:-:S04]  /*29f0*/  @P3 IADD3 R4, P0, R24, c[0x0][0x340], RZ ;  /* 0x0000d00018043a10 */ /* 0x000fc80007f1e0ff */
[----:B------:R-:W-:-:S05]  /*2a00*/  @P3 IADD3.X R5, R23, c[0x0][0x344], RZ, P0, !PT ;  /* 0x0000d10017053a10 */ /* 0x000fca00007fe4ff */
[----:B------:R1:W2:Y:S01]  /*2a10*/  @P3 LDG.E R26, [R4.64] ;  /* 0x00000008041a3981 */ /* 0x0002a2000c1e1900 */
[----:B------:R-:W-:Y:S01]  /*2a20*/  IADD3 R116, P0, R82, R18, RZ ;  /* 0x0000001252747210 */ /* 0x000fe20007f1e0ff */
[----:B------:R-:W-:Y:S01]  /*2a30*/  IMAD.MOV.U32 R30, RZ, RZ, c[0x0][0x238] ;  /* 0x00008e00ff1e7624 */ /* 0x000fe200078e00ff */
[----:B------:R-:W-:Y:S01]  /*2a40*/  IADD3 R39, R3, -0x1, RZ ;  /* 0xffffffff03277810 */ /* 0x000fe20007ffe0ff */
[----:B------:R-:W-:Y:S01]  /*2a50*/  IMAD R11, R16, c[0x0][0x280], RZ ;  /* 0x0000a000100b7a24 */ /* 0x000fe200078e02ff */
[----:B------:R-:W-:Y:S01]  /*2a60*/  LEA.HI.X.SX32 R117, R18, R16, 0x1, P0 ;  /* 0x0000001012757211 */ /* 0x000fe200000f0eff */
[----:B------:R-:W-:Y:S01]  /*2a70*/  ULDC UR5, c[0x0][0x23c] ;  /* 0x00008f0000057ab9 */ /* 0x000fe20000000800 */
[----:B------:R-:W-:Y:S01]  /*2a80*/  LOP3.LUT R29, R20, 0xffff, RZ, 0xc0, !PT ;  /* 0x0000ffff141d7812 */ /* 0x000fe200078ec0ff */
[----:B------:R-:W-:Y:S01]  /*2a90*/  IMAD.WIDE.U32 R20, R30, 0x40, RZ ;  /* 0x000000401e147825 */ /* 0x000fe200078e00ff */
[----:B------:R-:W-:Y:S01]  /*2aa0*/  SEL R27, R33, RZ, !P6 ;  /* 0x000000ff211b7207 */ /* 0x000fe20007000000 */
[----:B------:R-:W-:Y:S01]  /*2ab0*/  USHF.L.U32 UR12, UR5, 0x6, URZ ;  /* 0x00000006050c7899 */ /* 0x000fe2000800063f */
[----:B------:R-:W-:Y:S01]  /*2ac0*/  MOV R140, 0x70 ;  /* 0x00000070008c7802 */ /* 0x000fe20000000f00 */
[----:B------:R-:W-:Y:S01]  /*2ad0*/  IMAD R6, R117, c[0x0][0x238], RZ ;  /* 0x00008e0075067a24 */ /* 0x000fe200078e02ff */
[----:B------:R-:W-:Y:S01]  /*2ae0*/  SEL R28, R32, RZ, !P6 ;  /* 0x000000ff201c7207 */ /* 0x000fe20007000000 */
[----:B------:R-:W-:Y:S01]  /*2af0*/  IMAD R3, R27, c[0x0][0x248], RZ ;  /* 0x000092001b037a24 */ /* 0x000fe200078e02ff */
[----:B------:R-:W-:Y:S01]  /*2b00*/  ISETP.GE.AND P5, PT, R76, c[0x0][0x1d4], PT ;  /* 0x000075004c007a0c */ /* 0x000fe20003fa6270 */
[----:B------:R-:W-:Y:S01]  /*2b10*/  IMAD R6, R116, c[0x0][0x23c], R6 ;  /* 0x00008f0074067a24 */ /* 0x000fe200078e0206 */
[----:B------:R-:W-:Y:S01]  /*2b20*/  ISETP.GE.AND P4, PT, R226, c[0x0][0x1d4], PT ;  /* 0x00007500e2007a0c */ /* 0x000fe20003f86270 */
[C---:B------:R-:W-:Y:S01]  /*2b30*/  IMAD R153, R140.reuse, c[0x0][0x23c], RZ ;  /* 0x00008f008c997a24 */ /* 0x040fe200078e02ff */
[----:B------:R-:W-:Y:S01]  /*2b40*/  MOV R150, 0x5 ;  /* 0x0000000500967802 */ /* 0x000fe20000000f00 */
[----:B------:R-:W-:Y:S01]  /*2b50*/  IMAD.WIDE.U32 R138, R140, c[0x0][0x238], RZ ;  /* 0x00008e008c8a7a25 */ /* 0x000fe200078e00ff */
[C---:B------:R-:W-:Y:S01]  /*2b60*/  SHF.L.U32 R162, R30.reuse, 0x5, RZ ;  /* 0x000000051ea27819 */ /* 0x040fe200000006ff */
[----:B------:R-:W-:Y:S01]  /*2b70*/  UIMAD UR5, UR5, 0x60, URZ ;  /* 0x00000060050578a4 */ /* 0x000fe2000f8e023f */
[----:B------:R-:W-:Y:S01]  /*2b80*/  SHF.L.U64.HI R157, R30, R150, c[0x0][0x23c] ;  /* 0x00008f001e9d7619 */ /* 0x000fe20000010296 */
[----:B------:R-:W-:Y:S01]  /*2b90*/  IMAD.IADD R153, R139, 0x1, R153 ;  /* 0x000000018b997824 */ /* 0x000fe200078e0299 */
[----:B------:R-:W-:Y:S01]  /*2ba0*/  LOP3.LUT R31, R31, 0xfffffffb, RZ, 0xc0, !PT ;  /* 0xfffffffb1f1f7812 */ /* 0x000fe200078ec0ff */
[----:B-1----:R-:W-:Y:S01]  /*2bb0*/  IMAD.WIDE.U32 R4, R116, c[0x0][0x238], R76 ;  /* 0x00008e0074047a25 */ /* 0x002fe200078e004c */
[----:B------:R-:W-:-:S02]  /*2bc0*/  MOV R159, c[0x0][0x290] ;  /* 0x0000a400009f7a02 */ /* 0x000fc40000000f00 */
[----:B------:R-:W-:Y:S01]  /*2bd0*/  @P5 LOP3.LUT R31, R31, 0x4, RZ, 0xfc, !PT ;  /* 0x000000041f1f5812 */ /* 0x000fe200078efcff */
[----:B------:R-:W-:Y:S02]  /*2be0*/  IMAD.IADD R5, R5, 0x1, R6 ;  /* 0x0000000105057824 */ /* 0x000fe400078e0206 */
[----:B------:R-:W-:Y:S01]  /*2bf0*/  IMAD R6, R39, -0x70, R2 ;  /* 0xffffff9027067824 */ /* 0x000fe200078e0202 */
[----:B------:R-:W-:Y:S01]  /*2c00*/  LOP3.LUT R31, R31, 0xfffffffd, RZ, 0xc0, !PT ;  /* 0xfffffffd1f1f7812 */ /* 0x000fe200078ec0ff */
[----:B------:R-:W-:-:S03]  /*2c10*/  IMAD.WIDE.U32 R4, R29, c[0x0][0x240], R4 ;  /* 0x000090001d047a25 */ /* 0x000fc600078e0004 */
[----:B------:R-:W-:Y:S01]  /*2c20*/  IMNMX R8, R6, 0x70, PT ;  /* 0x0000007006087817 */ /* 0x000fe20003800200 */
[----:B------:R-:W-:Y:S01]  /*2c30*/  IMAD R5, R29, c[0x0][0x244], R5 ;  /* 0x000091001d057a24 */ /* 0x000fe200078e0205 */
[----:B------:R-:W-:Y:S01]  /*2c40*/  @P4 LOP3.LUT R31, R31, 0x2, RZ, 0xfc, !PT ;  /* 0x000000021f1f4812 */ /* 0x000fe200078efcff */
[----:B------:R-:W-:Y:S01]  /*2c50*/  IMAD R6, R28, c[0x0][0x24c], R3 ;  /* 0x000093001c067a24 */ /* 0x000fe200078e0203 */
[----:B------:R-:W-:Y:S01]  /*2c60*/  IADD3 R3, -R82, R8, RZ ;  /* 0x0000000852037210 */ /* 0x000fe20007ffe1ff */
[----:B------:R-:W-:Y:S01]  /*2c70*/  IMAD.WIDE.U32 R120, R28, c[0x0][0x248], R4 ;  /* 0x000092001c787a25 */ /* 0x000fe200078e0004 */
[----:B------:R-:W-:Y:S01]  /*2c80*/  SHF.R.S32.HI R5, RZ, 0x1f, R39 ;  /* 0x0000001fff057819 */ /* 0x000fe20000011427 */
[----:B------:R1:W-:Y:S01]  /*2c90*/  STL [R1+0x8], R31 ;  /* 0x0000081f01007387 */ /* 0x0003e20000100800 */
[----:B------:R-:W-:Y:S01]  /*2ca0*/  ISETP.GE.AND P0, PT, R3, 0x1, PT ;  /* 0x000000010300780c */ /* 0x000fe20003f06270 */
[----:B------:R-:W-:Y:S01]  /*2cb0*/  IMAD R4, R153, R39, RZ ;  /* 0x0000002799047224 */ /* 0x000fe200078e02ff */
[----:B------:R-:W-:Y:S01]  /*2cc0*/  MOV R118, R120 ;  /* 0x0000007800767202 */ /* 0x000fe20000000f00 */
[----:B------:R-:W-:Y:S01]  /*2cd0*/  IMAD.IADD R119, R121, 0x1, R6 ;  /* 0x0000000179777824 */ /* 0x000fe200078e0206 */
[----:B------:R-:W-:Y:S01]  /*2ce0*/  ISETP.GE.AND P2, PT, R3, 0x21, PT ;  /* 0x000000210300780c */ /* 0x000fe20003f46270 */
[----:B------:R-:W-:-:S02]  /*2cf0*/  IMAD R6, R5, R138, R4 ;  /* 0x0000008a05067224 */ /* 0x000fc400078e0204 */
[----:B------:R-:W-:-:S04]  /*2d00*/  IMAD.WIDE.U32 R4, R39, R138, R118 ;  /* 0x0000008a27047225 */ /* 0x000fc800078e0076 */
[----:B------:R-:W-:Y:S02]  /*2d10*/  IMAD.IADD R5, R5, 0x1, R6 ;  /* 0x0000000105057824 */ /* 0x000fe400078e0206 */
[----:B------:R-:W-:Y:S01]  /*2d20*/  @P0 LEA R8, P1, R4, c[0x0][0x220], 0x1 ;  /* 0x0000880004080a11 */ /* 0x000fe200078208ff */
[----:B------:R-:W-:Y:S02]  /*2d30*/  IMAD R15, R82, c[0x0][0x284], R11 ;  /* 0x0000a100520f7a24 */ /* 0x000fe400078e020b */
[----:B------:R-:W-:Y:S01]  /*2d40*/  IMAD.IADD R135, R17, 0x1, R19 ;  /* 0x0000000111877824 */ /* 0x000fe200078e0213 */
[----:B------:R-:W-:Y:S01]  /*2d50*/  @P0 LEA.HI.X R9, R4, c[0x0][0x224], R5, 0x1, P1 ;  /* 0x0000890004090a11 */ /* 0x000fe200008f0c05 */
[----:B------:R-:W-:Y:S01]  /*2d60*/  IMAD.WIDE.U32 R24, R82, c[0x0][0x290], R76 ;  /* 0x0000a40052187a25 */ /* 0x000fe200078e004c */
[----:B------:R-:W-:-:S03]  /*2d70*/  @P2 IADD3 R6, P1, R162, R4, RZ ;  /* 0x00000004a2062210 */ /* 0x000fc60007f3e0ff */
[----:B------:R-:W-:Y:S01]  /*2d80*/  @!PT LDS RZ, [RZ] ;  /* 0x00000000fffff984 */ /* 0x000fe20000000800 */
[----:B------:R-:W-:Y:S01]  /*2d90*/  @!PT LDS RZ, [RZ] ;  /* 0x00000000fffff984 */ /* 0x000fe20000000800 */
[----:B------:R-:W-:Y:S01]  /*2da0*/  @!PT LDS RZ, [RZ] ;  /* 0x00000000fffff984 */ /* 0x000fe20000000800 */
[----:B------:R3:W-:Y:S01]  /*2db0*/  @P0 LDGSTS.E.BYPASS.LTC128B.128 [R227+0x8100], [R8.64], !P5 ;  /* 0x0810000008e30fae */ /* 0x0007e2000e901d48 */
[----:B------:R-:W-:-:S03]  /*2dc0*/  IMAD.WIDE.U32 R18, R82, c[0x0][0x280], R76 ;  /* 0x0000a00052127a25 */ /* 0x000fc600078e004c */
[----:B------:R3:W-:Y:S01]  /*2dd0*/  @P0 LDGSTS.E.BYPASS.LTC128B.128 [R227+0xb900], [R8.64+0x80], !P4 ;  /* 0x0b90008008e30fae */ /* 0x0007e2000e101d48 */
[----:B------:R-:W-:Y:S01]  /*2de0*/  @P2 IMAD.X R10, R5, 0x1, R157, P1 ;  /* 0x00000001050a2824 */ /* 0x000fe200008e069d */
[----:B------:R-:W-:Y:S01]  /*2df0*/  ISETP.GE.AND P1, PT, R3, 0x41, PT ;  /* 0x000000410300780c */ /* 0x000fe20003f26270 */
[----:B------:R-:W-:Y:S01]  /*2e00*/  IMAD.WIDE.U32 R144, R30, 0x60, RZ ;  /* 0x000000601e907825 */ /* 0x000fe200078e00ff */
[----:B------:R-:W-:-:S03]  /*2e10*/  IADD3 R19, R15, R19, RZ ;  /* 0x000000130f137210 */ /* 0x000fc60007ffe0ff */
[----:B------:R-:W-:Y:S01]  /*2e20*/  IMAD.MOV.U32 R147, RZ, RZ, c[0x0][0x280] ;  /* 0x0000a000ff937624 */ /* 0x000fe200078e00ff */
[----:B------:R-:W-:Y:S01]  /*2e30*/  IADD3 R156, R145, UR5, RZ ;  /* 0x00000005919c7c10 */ /* 0x000fe2000fffe0ff */
[C---:B------:R-:W-:Y:S02]  /*2e40*/  IMAD R154, R140.reuse, c[0x0][0x284], RZ ;  /* 0x0000a1008c9a7a24 */ /* 0x040fe400078e02ff */
[C---:B------:R-:W-:Y:S01]  /*2e50*/  IMAD R155, R140.reuse, c[0x0][0x294], RZ ;  /* 0x0000a5008c9b7a24 */ /* 0x040fe200078e02ff */
[-C--:B------:R-:W-:Y:S01]  /*2e60*/  SHF.L.U64.HI R149, R147, R150.reuse, c[0x0][0x284] ;  /* 0x0000a10093957619 */ /* 0x080fe20000010296 */
[----:B------:R-:W-:Y:S01]  /*2e70*/  IMAD.WIDE.U32 R142, R140, c[0x0][0x280], RZ ;  /* 0x0000a0008c8e7a25 */ /* 0x000fe200078e00ff */
[----:B------:R-:W-:Y:S02]  /*2e80*/  SHF.L.U64.HI R150, R159, R150, c[0x0][0x294] ;  /* 0x0000a5009f967619 */ /* 0x000fe40000010296 */
[----:B------:R-:W-:Y:S01]  /*2e90*/  SHF.L.U32 R160, R147, 0x5, RZ ;  /* 0x0000000593a07819 */ /* 0x000fe200000006ff */
[----:B-----5:R-:W-:Y:S01]  /*2ea0*/  IMAD.WIDE.U32 R102, R137, c[0x0][0x280], R18 ;  /* 0x0000a00089667a25 */ /* 0x020fe200078e0012 */
[----:B------:R-:W-:-:S03]  /*2eb0*/  IADD3 R154, R143, R154, RZ ;  /* 0x0000009a8f9a7210 */ /* 0x000fc60007ffe0ff */
[----:B------:R-:W-:-:S04]  /*2ec0*/  IMAD.WIDE.U32 R140, R140, c[0x0][0x290], RZ ;  /* 0x0000a4008c8c7a25 */ /* 0x000fc800078e00ff */
[----:B------:R-:W-:Y:S01]  /*2ed0*/  IMAD.WIDE.U32 R126, R29, c[0x0][0x1e8], RZ ;  /* 0x00007a001d7e7a25 */ /* 0x000fe200078e00ff */
[----:B---3--:R-:W-:-:S03]  /*2ee0*/  @P2 LEA R8, P0, R6, c[0x0][0x220], 0x1 ;  /* 0x0000880006082a11 */ /* 0x008fc600078008ff */
[----:B------:R-:W-:Y:S01]  /*2ef0*/  IMAD.WIDE.U32 R124, R29, c[0x0][0x210], RZ ;  /* 0x000084001d7c7a25 */ /* 0x000fe200078e00ff */
[----:B------:R-:W-:Y:S02]  /*2f00*/  @P2 LEA.HI.X R9, R6, c[0x0][0x224], R10, 0x1, P0 ;  /* 0x0000890006092a11 */ /* 0x000fe400000f0c0a */
[----:B------:R-:W-:Y:S01]  /*2f10*/  ISETP.GT.AND P0, PT, R3, 0x60, PT ;  /* 0x000000600300780c */ /* 0x000fe20003f04270 */
[--C-:B------:R-:W-:Y:S02]  /*2f20*/  IMAD.WIDE.U32 R10, R82, c[0x0][0x280], R78.reuse ;  /* 0x0000a000520a7a25 */ /* 0x100fe400078e004e */
[----:B------:R3:W-:Y:S02]  /*2f30*/  @P2 LDGSTS.E.BYPASS.LTC128B.128 [R229+0x9100], [R8.64], !P5 ;  /* 0x0910000008e52fae */ /* 0x0007e4000e901d48 */
[----:B------:R-:W-:Y:S01]  /*2f40*/  IMAD R3, R16, c[0x0][0x290], RZ ;  /* 0x0000a40010037a24 */ /* 0x000fe200078e02ff */
[----:B------:R-:W-:Y:S01]  /*2f50*/  MOV R22, R10 ;  /* 0x0000000a00167202 */ /* 0x000fe20000000f00 */
[----:B------:R3:W-:Y:S01]  /*2f60*/  @P2 LDGSTS.E.BYPASS.LTC128B.128 [R229+0xc900], [R8.64+0x80], !P4 ;  /* 0x0c90008008e52fae */ /* 0x0007e2000e101d48 */
[----:B------:R-:W-:Y:S01]  /*2f70*/  @P1 IADD3 R6, P2, R4, R20, RZ ;  /* 0x0000001404061210 */ /* 0x000fe20007f5e0ff */
[----:B------:R-:W-:Y:S01]  /*2f80*/  IMAD.WIDE.U32 R16, R82, c[0x0][0x290], R78 ;  /* 0x0000a40052107a25 */ /* 0x000fe200078e004e */
[----:B------:R-:W-:-:S03]  /*2f90*/  IADD3 R23, R11, R15, RZ ;  /* 0x0000000f0b177210 */ /* 0x000fc60007ffe0ff */
[----:B------:R-:W-:Y:S01]  /*2fa0*/  IMAD R3, R82, c[0x0][0x294], R3 ;  /* 0x0000a50052037a24 */ /* 0x000fe200078e0203 */
[----:B------:R-:W-:Y:S01]  /*2fb0*/  MOV R20, R16 ;  /* 0x0000001000147202 */ /* 0x000fe20000000f00 */
[----:B------:R-:W-:Y:S02]  /*2fc0*/  IMAD.MOV.U32 R16, RZ, RZ, R24 ;  /* 0x000000ffff107224 */ /* 0x000fe400078e0018 */
[----:B------:R-:W-:-:S04]  /*2fd0*/  IMAD.WIDE.U32 R106, R137, c[0x0][0x280], R22 ;  /* 0x0000a000896a7a25 */ /* 0x000fc800078e0016 */
[----:B------:R-:W-:Y:S02]  /*2fe0*/  IMAD.SHL.U32 R161, R159, 0x20, RZ ;  /* 0x000000209fa17824 */ /* 0x000fe400078e00ff */
[----:B------:R-:W-:Y:S02]  /*2ff0*/  IMAD.IADD R155, R141, 0x1, R155 ;  /* 0x000000018d9b7824 */ /* 0x000fe400078e029b */
[C---:B------:R-:W-:Y:S02]  /*3000*/  IMAD R134, R29.reuse, c[0x0][0x1ec], R127 ;  /* 0x00007b001d867a24 */ /* 0x040fe400078e027f */
[----:B------:R-:W-:Y:S01]  /*3010*/  IMAD R133, R29, c[0x0][0x214], R125 ;  /* 0x000085001d857a24 */ /* 0x000fe200078e027d */
[----:B---3--:R-:W-:Y:S01]  /*3020*/  @P1 IADD3.X R8, R5, UR12, R21, P2, !PT ;  /* 0x0000000c05081c10 */ /* 0x008fe200097fe415 */
[----:B------:R-:W-:Y:S01]  /*3030*/  @P0 IMAD.WIDE.U32 R4, R30, 0x60, R4 ;  /* 0x000000601e040825 */ /* 0x000fe200078e0004 */
[----:B------:R-:W-:-:S03]  /*3040*/  @P1 LEA R10, P2, R6, c[0x0][0x220], 0x1 ;  /* 0x00008800060a1a11 */ /* 0x000fc600078408ff */
[----:B------:R-:W-:Y:S01]  /*3050*/  IMAD.IADD R21, R17, 0x1, R3 ;  /* 0x0000000111157824 */ /* 0x000fe200078e0203 */
[----:B------:R-:W-:Y:S01]  /*3060*/  @P1 LEA.HI.X R11, R6, c[0x0][0x224], R8, 0x1, P2 ;  /* 0x00008900060b1a11 */ /* 0x000fe200010f0c08 */
[----:B------:R-:W-:Y:S01]  /*3070*/  IMAD.IADD R17, R3, 0x1, R25 ;  /* 0x0000000103117824 */ /* 0x000fe200078e0219 */
[----:B------:R-:W-:Y:S01]  /*3080*/  @P0 IADD3 R3, R5, UR5, RZ ;  /* 0x0000000505030c10 */ /* 0x000fe2000fffe0ff */
[C---:B------:R-:W-:Y:S01]  /*3090*/  IMAD.WIDE.U32 R104, R137.reuse, c[0x0][0x290], R20 ;  /* 0x0000a40089687a25 */ /* 0x040fe200078e0014 */
[C---:B------:R-:W-:Y:S01]  /*30a0*/  @P0 LEA R8, P2, R4.reuse, c[0x0][0x220], 0x1 ;  /* 0x0000880004080a11 */ /* 0x040fe200078408ff */
[----:B------:R1:W-:Y:S02]  /*30b0*/  @P1 LDGSTS.E.BYPASS.LTC128B.128 [R229+0xa100], [R10.64], !P5 ;  /* 0x0a1000000ae51fae */ /* 0x0003e4000e901d48 */
[----:B------:R-:W-:Y:S01]  /*30c0*/  IMAD.WIDE.U32 R100, R137, c[0x0][0x290], R16 ;  /* 0x0000a40089647a25 */ /* 0x000fe200078e0010 */
[----:B------:R-:W-:Y:S01]  /*30d0*/  @P0 LEA.HI.X R9, R4, c[0x0][0x224], R3, 0x1, P2 ;  /* 0x0000890004090a11 */ /* 0x000fe200010f0c03 */
[----:B------:R1:W-:Y:S01]  /*30e0*/  @P1 LDGSTS.E.BYPASS.LTC128B.128 [R229+0xd900], [R10.64+0x80], !P4 ;  /* 0x0d9000800ae51fae */ /* 0x0003e2000e101d48 */
[----:B------:R-:W-:-:S02]  /*30f0*/  SHF.R.S32.HI R4, RZ, 0x1f, R137 ;  /* 0x0000001fff047819 */ /* 0x000fc40000011489 */
[----:B------:R-:W-:Y:S01]  /*3100*/  MOV R3, c[0x0][0x27c] ;  /* 0x00009f0000037a02 */ /* 0x000fe20000000f00 */
[----:B------:R1:W-:Y:S02]  /*3110*/  @P0 LDGSTS.E.BYPASS.LTC128B.128 [R229+0xb100], [R8.64], !P5 ;  /* 0x0b10000008e50fae */ /* 0x0003e4000e901d48 */
[C---:B------:R-:W-:Y:S02]  /*3120*/  IMAD R5, R4.reuse, c[0x0][0x290], RZ ;  /* 0x0000a40004057a24 */ /* 0x040fe400078e02ff */
[----:B------:R-:W-:Y:S01]  /*3130*/  IMAD.SHL.U32 R73, R3, 0x2, RZ ;  /* 0x0000000203497824 */ /* 0x000fe200078e00ff */
[----:B------:R1:W-:Y:S01]  /*3140*/  @P0 LDGSTS.E.BYPASS.LTC128B.128 [R229+0xe900], [R8.64+0x80], !P4 ;  /* 0x0e90008008e50fae */ /* 0x0003e2000e101d48 */
[----:B------:R-:W-:Y:S02]  /*3150*/  IMAD R3, R137, c[0x0][0x294], R5 ;  /* 0x0000a50089037a24 */ /* 0x000fe400078e0205 */
[----:B------:R-:W-:Y:S01]  /*3160*/  IMAD R6, R4, c[0x0][0x280], RZ ;  /* 0x0000a00004067a24 */ /* 0x000fe200078e02ff */
[----:B------:R-:W0:Y:S01]  /*3170*/  LDGDEPBAR ;  /* 0x00000000000079af */ /* 0x000e220000000000 */
[----:B------:R-:W-:Y:S01]  /*3180*/  WARPSYNC 0xffffffff ;  /* 0xffffffff00007948 */ /* 0x000fe20003800000 */
[----:B------:R-:W-:Y:S01]  /*3190*/  IMAD.IADD R111, R105, 0x1, R3 ;  /* 0x00000001696f7824 */ /* 0x000fe200078e0203 */
[----:B------:R-:W-:Y:S01]  /*31a0*/  IADD3 R109, R3, R101, RZ ;  /* 0x00000065036d7210 */ /* 0x000fe20007ffe0ff */
[----:B------:R-:W-:-:S05]  /*31b0*/  IMAD R4, R137, c[0x0][0x284], R6 ;  /* 0x0000a10089047a24 */ /* 0x000fca00078e0206 */
[----:B------:R-:W-:Y:S02]  /*31c0*/  IADD3 R112, R107, R4, RZ ;  /* 0x000000046b707210 */ /* 0x000fe40007ffe0ff */
[----:B------:R-:W-:Y:S02]  /*31d0*/  IADD3 R110, R4, R103, RZ ;  /* 0x00000067046e7210 */ /* 0x000fe40007ffe0ff */
[----:B--2---:R-:W-:Y:S01]  /*31e0*/  @P3 SHF.R.S32.HI R5, RZ, 0x1f, R26 ;  /* 0x0000001fff053819 */ /* 0x004fe2000001141a */
[----:B------:R-:W-:Y:S01]  /*31f0*/  @!P3 IMAD.MOV.U32 R26, RZ, RZ, R32 ;  /* 0x000000ffff1ab224 */ /* 0x000fe200078e0020 */
[----:B------:R-:W-:-:S03]  /*3200*/  @!P3 MOV R5, R33 ;  /* 0x000000210005b202 */ /* 0x000fc60000000f00 */
[----:B------:R-:W-:-:S04]  /*3210*/  IMAD.WIDE.U32 R122, R26, c[0x0][0x2b0], RZ ;  /* 0x0000ac001a7a7a25 */ /* 0x000fc800078e00ff */
[----:B------:R-:W-:-:S04]  /*3220*/  IMAD R5, R5, c[0x0][0x2b0], RZ ;  /* 0x0000ac0005057a24 */ /* 0x000fc800078e02ff */
[----:B------:R-:W-:-:S05]  /*3230*/  IMAD R5, R26, c[0x0][0x2b4], R5 ;  /* 0x0000ad001a057a24 */ /* 0x000fca00078e0205 */
[----:B------:R-:W-:Y:S02]  /*3240*/  IADD3 R132, R123, R5, RZ ;  /* 0x000000057b847210 */ /* 0x000fe40007ffe0ff */
[----:B-1----:R-:W-:Y:S01]  /*3250*/  ISETP.GE.AND P2, PT, R76, c[0x0][0x27c], PT ;  /* 0x00009f004c007a0c */ /* 0x002fe20003f46270 */
[C---:B------:R-:W-:Y:S01]  /*3260*/  IMAD.WIDE.U32 R4, R29.reuse, c[0x0][0x260], R76 ;  /* 0x000098001d047a25 */ /* 0x040fe200078e004c */
[C---:B------:R-:W-:Y:S01]  /*3270*/  IADD3 R11, R82.reuse, 0x20, RZ ;  /* 0x00000020520b7810 */ /* 0x040fe20007ffe0ff */
        /* <DEDUP_REMOVED lines=12> */
[----:B------:R-:W-:Y:S01]  /*3340*/  IMAD.MOV.U32 R165, RZ, RZ, c[0x0][0x2b8] ;  /* 0x0000ae00ffa57624 */ /* 0x000fe200078e00ff */
[----:B------:R-:W-:Y:S01]  /*3350*/  LOP3.LUT R11, R11, 0x1c0, RZ, 0xc0, !PT ;  /* 0x000001c00b0b7812 */ /* 0x000fe200078ec0ff */
[----:B------:R-:W-:Y:S01]  /*3360*/  IMAD.WIDE.U32 R98, R28, c[0x0][0x268], R8 ;  /* 0x00009a001c627a25 */ /* 0x000fe200078e0008 */
[CC--:B------:R-:W-:Y:S01]  /*3370*/  LEA.HI R10, R5.reuse, R3.reuse, RZ, 0x6 ;  /* 0x00000003050a7211 */ /* 0x0c0fe200078f30ff */
[----:B------:R-:W-:Y:S01]  /*3380*/  ULDC.64 UR4, c[0x0][0x280] ;  /* 0x0000a00000047ab9 */ /* 0x000fe20000000a00 */
[----:B------:R-:W-:Y:S01]  /*3390*/  LEA.HI R3, R5, R3, RZ, 0x3 ;  /* 0x0000000305037211 */ /* 0x000fe200078f18ff */
[----:B------:R-:W-:Y:S01]  /*33a0*/  IMAD.MOV.U32 R164, RZ, RZ, c[0x0][0x27c] ;  /* 0x00009f00ffa47624 */ /* 0x000fe200078e00ff */
[----:B------:R-:W-:Y:S01]  /*33b0*/  ISETP.NE.AND P1, PT, R165, 0x1, PT ;  /* 0x00000001a500780c */ /* 0x000fe20003f25270 */
[----:B------:R-:W-:Y:S01]  /*33c0*/  IMAD R6, R27, c[0x0][0x268], RZ ;  /* 0x00009a001b067a24 */ /* 0x000fe200078e02ff */
[--C-:B------:R-:W-:Y:S01]  /*33d0*/  LOP3.LUT R5, R22, 0x38, R3.reuse, 0xf8, !PT ;  /* 0x0000003816057812 */ /* 0x100fe200078ef803 */
[C---:B------:R-:W-:Y:S01]  /*33e0*/  IMAD.SHL.U32 R22, R82.reuse, 0x40, RZ ;  /* 0x0000004052167824 */ /* 0x040fe200078e00ff */
[----:B------:R-:W-:Y:S01]  /*33f0*/  LOP3.LUT R8, R11, 0x38, R3, 0xf8, !PT ;  /* 0x000000380b087812 */ /* 0x000fe200078ef803 */
[----:B------:R-:W-:Y:S01]  /*3400*/  IMAD.SHL.U32 R23, R23, 0x40, RZ ;  /* 0x0000004017177824 */ /* 0x000fe200078e00ff */
[----:B------:R-:W-:Y:S01]  /*3410*/  IADD3 R11, R82, 0x20, RZ ;  /* 0x00000020520b7810 */ /* 0x000fe20007ffe0ff */
[----:B------:R-:W-:Y:S01]  /*3420*/  IMAD R15, R28, c[0x0][0x26c], R6 ;  /* 0x00009b001c0f7a24 */ /* 0x000fe200078e0206 */
[----:B------:R-:W-:Y:S01]  /*3430*/  LOP3.LUT R22, R22, 0x1c0, RZ, 0xc0, !PT ;  /* 0x000001c016167812 */ /* 0x000fe200078ec0ff */
[----:B------:R-:W-:Y:S01]  /*3440*/  IMAD.MOV.U32 R148, RZ, RZ, 0x6 ;  /* 0x00000006ff947424 */ /* 0x000fe200078e00ff */
[----:B------:R-:W-:Y:S01]  /*3450*/  SHF.R.S32.HI R4, RZ, 0x6, R10 ;  /* 0x00000006ff047819 */ /* 0x000fe2000001140a */
[----:B------:R-:W-:Y:S01]  /*3460*/  IMAD.SHL.U32 R11, R11, 0x40, RZ ;  /* 0x000000400b0b7824 */ /* 0x000fe200078e00ff */
[----:B------:R-:W-:Y:S01]  /*3470*/  SHF.R.U32.HI R22, RZ, 0x3, R22 ;  /* 0x00000003ff167819 */ /* 0x000fe20000011616 */
[----:B------:R-:W-:Y:S01]  /*3480*/  UIMAD.WIDE.U32 UR10, UR4, 0x60, URZ ;  /* 0x00000060040a78a5 */ /* 0x000fe2000f8e003f */
[----:B------:R-:W-:Y:S01]  /*3490*/  ISETP.GE.AND P0, PT, R164, 0x1, PT ;  /* 0x00000001a400780c */ /* 0x000fe20003f06270 */
[C---:B------:R-:W-:Y:S01]  /*34a0*/  IMAD R10, R4.reuse, 0x1c00, R7 ;  /* 0x00001c00040a7824 */ /* 0x040fe200078e0207 */
[----:B------:R-:W-:Y:S01]  /*34b0*/  LOP3.LUT R11, R11, 0x1c0, RZ, 0xc0, !PT ;  /* 0x000001c00b0b7812 */ /* 0x000fe200078ec0ff */
[----:B------:R-:W-:Y:S01]  /*34c0*/  IMAD R6, R4, 0x1c00, R12 ;  /* 0x00001c0004067824 */ /* 0x000fe200078e020c */
[----:B------:R-:W-:Y:S01]  /*34d0*/  LOP3.LUT R9, R5, R22, RZ, 0x3c, !PT ;  /* 0x0000001605097212 */ /* 0x000fe200078e3cff */
[----:B------:R-:W-:Y:S01]  /*34e0*/  UIMAD UR13, UR12, UR5, URZ ;  /* 0x000000050c0d72a4 */ /* 0x000fe2000f8e023f */
[----:B------:R-:W-:Y:S01]  /*34f0*/  IADD3 R22, R82, 0x60, RZ ;  /* 0x0000006052167810 */ /* 0x000fe20007ffe0ff */
[----:B------:R-:W-:Y:S01]  /*3500*/  IMAD.SHL.U32 R158, R147, 0x40, RZ ;  /* 0x00000040939e7824 */ /* 0x000fe200078e00ff */
[----:B------:R-:W-:Y:S01]  /*3510*/  SHF.R.U32.HI R11, RZ, 0x3, R11 ;  /* 0x00000003ff0b7819 */ /* 0x000fe2000001160b */
[----:B------:R-:W-:Y:S01]  /*3520*/  ULDC.64 UR4, c[0x0][0x290] ;  /* 0x0000a40000047ab9 */ /* 0x000fe20000000a00 */
[----:B------:R-:W-:Y:S01]  /*3530*/  LOP3.LUT R23, R23, 0x1c0, RZ, 0xc0, !PT ;  /* 0x000001c017177812 */ /* 0x000fe200078ec0ff */
        /* <DEDUP_REMOVED lines=9> */
[----:B------:R-:W-:Y:S01]  /*35d0*/  IADD3 R23, R82, 0x40, RZ ;  /* 0x0000004052177810 */ /* 0x000fe20007ffe0ff */
[----:B------:R-:W-:Y:S01]  /*35e0*/  UIMAD UR5, UR12, UR5, URZ ;  /* 0x000000050c0572a4 */ /* 0x000fe2000f8e023f */
[----:B------:R-:W-:Y:S01]  /*35f0*/  @P1 LOP3.LUT R31, R31, 0x8, RZ, 0xfc, !PT ;  /* 0x000000081f1f1812 */ /* 0x000fe200078efcff */
[----:B------:R-:W-:Y:S01]  /*3600*/  ULDC UR4, c[0x0][0x238] ;  /* 0x00008e0000047ab9 */ /* 0x000fe20000000800 */
[----:B------:R-:W-:Y:S01]  /*3610*/  LOP3.LUT R6, R22, 0x38, R3, 0xf8, !PT ;  /* 0x0000003816067812 */ /* 0x000fe200078ef803 */
[----:B------:R-:W-:Y:S01]  /*3620*/  IMAD.SHL.U32 R23, R23, 0x40, RZ ;  /* 0x0000004017177824 */ /* 0x000fe200078e00ff */
[----:B------:R-:W-:Y:S01]  /*3630*/  IADD3 R22, R82, 0x60, RZ ;  /* 0x0000006052167810 */ /* 0x000fe20007ffe0ff */
[----:B------:R-:W-:Y:S01]  /*3640*/  UMOV UR12, 0x6 ;  /* 0x00000006000c7882 */ /* 0x000fe20000000000 */
[----:B------:R-:W-:Y:S01]  /*3650*/  @P0 LOP3.LUT R31, R31, 0x10, RZ, 0xfc, !PT ;  /* 0x000000101f1f0812 */ /* 0x000fe200078efcff */
[----:B------:R-:W-:Y:S01]  /*3660*/  ULDC UR15, c[0x0][0x23c] ;  /* 0x00008f00000f7ab9 */ /* 0x000fe20000000800 */
[----:B------:R-:W-:Y:S01]  /*3670*/  LOP3.LUT R23, R23, 0x1c0, RZ, 0xc0, !PT ;  /* 0x000001c017177812 */ /* 0x000fe200078ec0ff */
[----:B------:R-:W-:Y:S01]  /*3680*/  IMAD.SHL.U32 R22, R22, 0x40, RZ ;  /* 0x0000004016167824 */ /* 0x000fe200078e00ff */
[----:B------:R-:W-:Y:S01]  /*3690*/  LOP3.LUT R94, R3, 0xfffffff8, RZ, 0xc0, !PT ;  /* 0xfffffff8035e7812 */ /* 0x000fe200078ec0ff */
[----:B------:R1:W-:Y:S01]  /*36a0*/  STL [R1+0x8], R31 ;  /* 0x0000081f01007387 */ /* 0x0003e20000100800 */
[----:B------:R-:W-:Y:S01]  /*36b0*/  SHF.R.U32.HI R23, RZ, 0x3, R23 ;  /* 0x00000003ff177819 */ /* 0x000fe20000011617 */
[----:B------:R-:W-:Y:S01]  /*36c0*/  IMAD.SHL.U32 R163, R30, 0x40, RZ ;  /* 0x000000401ea37824 */ /* 0x000fe200078e00ff */
[----:B------:R-:W-:Y:S01]  /*36d0*/  LOP3.LUT R22, R22, 0x1c0, RZ, 0xc0, !PT ;  /* 0x000001c016167812 */ /* 0x000fe200078ec0ff */
[----:B------:R-:W-:Y:S01]  /*36e0*/  IMAD.IADD R97, R99, 0x1, R15 ;  /* 0x0000000163617824 */ /* 0x000fe200078e020f */
[----:B------:R-:W-:Y:S01]  /*36f0*/  LOP3.LUT R8, R5, R23, RZ, 0x3c, !PT ;  /* 0x0000001705087212 */ /* 0x000fe200078e3cff */
[----:B------:R-:W-:Y:S01]  /*3700*/  IMAD R5, R4, 0x1c00, R14 ;  /* 0x00001c0004057824 */ /* 0x000fe200078e020e */
[----:B------:R-:W-:Y:S01]  /*3710*/  SHF.R.U32.HI R22, RZ, 0x3, R22 ;  /* 0x00000003ff167819 */ /* 0x000fe20000011616 */
[----:B------:R-:W-:Y:S01]  /*3720*/  IMAD.SHL.U32 R131, R11, 0x2, RZ ;  /* 0x000000020b837824 */ /* 0x000fe200078e00ff */
[----:B------:R-:W-:Y:S01]  /*3730*/  SHF.L.U64.HI R147, R147, R148, c[0x0][0x284] ;  /* 0x0000a10093937619 */ /* 0x000fe20000010294 */
[----:B------:R-:W-:Y:S01]  /*3740*/  IMAD.SHL.U32 R130, R10, 0x2, RZ ;  /* 0x000000020a827824 */ /* 0x000fe200078e00ff */
[----:B------:R-:W-:Y:S01]  /*3750*/  LOP3.LUT R4, R6, R22, RZ, 0x3c, !PT ;  /* 0x0000001606047212 */ /* 0x000fe200078e3cff */
[----:B------:R-:W-:Y:S01]  /*3760*/  IMAD.IADD R6, R9, 0x1, R8 ;  /* 0x0000000109067824 */ /* 0x000fe200078e0208 */
[C---:B------:R-:W-:Y:S01]  /*3770*/  SHF.L.U64.HI R148, R159.reuse, R148, c[0x0][0x294] ;  /* 0x0000a5009f947619 */ /* 0x040fe20000010294 */
[----:B------:R-:W-:Y:S01]  /*3780*/  IMAD.SHL.U32 R159, R159, 0x40, RZ ;  /* 0x000000409f9f7824 */ /* 0x000fe200078e00ff */
[----:B------:R-:W-:Y:S01]  /*3790*/  ISETP.GE.AND P6, PT, R76, c[0x0][0x1d4], PT ;  /* 0x000075004c007a0c */ /* 0x000fe20003fc6270 */
[----:B------:R-:W-:Y:S01]  /*37a0*/  IMAD.IADD R4, R5, 0x1, R4 ;  /* 0x0000000105047824 */ /* 0x000fe200078e0204 */
[----:B------:R-:W-:Y:S01]  /*37b0*/  SHF.R.S32.HI R71, RZ, 0x3, R3 ;  /* 0x00000003ff477819 */ /* 0x000fe20000011403 */
[----:B------:R-:W-:Y:S01]  /*37c0*/  IMAD.SHL.U32 R129, R6, 0x2, RZ ;  /* 0x0000000206817824 */ /* 0x000fe200078e00ff */
[----:B------:R-:W-:Y:S01]  /*37d0*/  SHF.R.S32.HI R108, RZ, 0x1f, R94 ;  /* 0x0000001fff6c7819 */ /* 0x000fe2000001145e */
[----:B------:R-:W-:Y:S01]  /*37e0*/  IMAD.SHL.U32 R128, R4, 0x2, RZ ;  /* 0x0000000204807824 */ /* 0x000fe200078e00ff */
[----:B------:R-:W-:-:S02]  /*37f0*/  USHF.L.U64.HI UR15, UR4, UR12, UR15 ;  /* 0x0000000c040f7299 */ /* 0x000fc4000801020f */
[----:B------:R-:W-:Y:S02]  /*3800*/  UIADD3 UR13, UR11, UR13, URZ ;  /* 0x0000000d0b0d7290 */ /* 0x000fe4000fffe03f */
[----:B------:R-:W-:Y:S02]  /*3810*/  UIADD3 UR14, UR17, UR5, URZ ;  /* 0x00000005110e7290 */ /* 0x000fe4000fffe03f */
[----:B-1----:R-:W-:Y:S02]  /*3820*/  ULDC.U8 UR4, c[0x0][0x298] ;  /* 0x0000a60000047ab9 */ /* 0x002fe40000000000 */
.L_x_1569:
[----:B------:R-:W-:Y:S01]  /*3830*/  IMAD R3, R39, 0x70, R0 ;  /* 0x0000007027037824 */ /* 0x000fe200078e0200 */
[----:B------:R-:W-:Y:S01]  /*3840*/  ISETP.NE.AND P1, PT, R165, 0x1, PT ;  /* 0x00000001a500780c */ /* 0x000fe20003f25270 */
[----:B------:R-:W-:Y:S01]  /*3850*/  IMAD.MOV.U32 R95, RZ, RZ, RZ ;  /* 0x000000ffff5f7224 */ /* 0x000fe200078e00ff */
[----:B-1----:R1:W5:Y:S01]  /*3860*/  LDL R167, [R1+0x4] ;  /* 0x0000040001a77983 */ /* 0x0023620000100800 */
[----:B------:R-:W-:Y:S01]  /*3870*/  IMAD.IADD R4, R135, 0x1, R3 ;  /* 0x0000000187047824 */ /* 0x000fe200078e0203 */
[----:B------:R-:W-:Y:S01]  /*3880*/  ISETP.GE.AND P0, PT, R3, R2, PT ;  /* 0x000000020300720c */ /* 0x000fe20003f06270 */
[----:B------:R-:W-:Y:S04]  /*3890*/  DEPBAR.LE SB0, 0x0 ;  /* 0x000080000000791a */ /* 0x000fe80000000000 */
[--C-:B------:R-:W-:Y:S01]  /*38a0*/  IMAD.MOV.U32 R3, RZ, RZ, R4.reuse ;  /* 0x000000ffff037224 */ /* 0x100fe200078e0004 */
[----:B------:R-:W-:Y:S01]  /*38b0*/  ISETP.GT.OR P0, PT, R0, 0x6f, P0 ;  /* 0x0000006f0000780c */ /* 0x000fe20000704670 */
[----:B------:R1:W5:Y:S01]  /*38c0*/  LDL R166, [R1+0x8] ;  /* 0x0000080001a67983 */ /* 0x0003620000100800 */
[----:B------:R-:W-:Y:S01]  /*38d0*/  WARPSYNC 0xffffffff ;  /* 0xffffffff00007948 */ /* 0x000fe20003800000 */
[----:B----4-:R-:W-:Y:S01]  /*38e0*/  @P1 IMAD.HI.U32 R5, R4, c[0x0][0x2bc], RZ ;  /* 0x0000af0004051a27 */ /* 0x010fe200078e00ff */
[----:B------:R-:W-:Y:S01]  /*38f0*/  ISETP.GE.AND P3, PT, R164, 0x1, PT ;  /* 0x00000001a400780c */ /* 0x000fe20003f66270 */
[----:B------:R-:W-:Y:S03]  /*3900*/  BSSY B2, `(.L_x_1521) ;  /* 0x0000563000027945 */ /* 0x000fe60003800000 */
[----:B------:R-:W-:Y:S05]  /*3910*/  @P1 SHF.R.U32.HI R3, RZ, c[0x0][0x2c0], R5 ;  /* 0x0000b000ff031a19 */ /* 0x000fea0000011605 */
[C---:B------:R-:W-:Y:S04]  /*3920*/  @!P0 IADD3 R5, P1, R3.reuse, R122, RZ ;  /* 0x0000007a03058210 */ /* 0x040fe80007f3e0ff */
[----:B------:R-:W-:Y:S01]  /*3930*/  @!P0 LEA.HI.X.SX32 R6, R3, R132, 0x1, P1 ;  /* 0x0000008403068211 */ /* 0x000fe200008f0eff */
[----:B------:R-:W-:Y:S01]  /*3940*/  IMAD.MOV R3, RZ, RZ, -R3 ;  /* 0x000000ffff037224 */ /* 0x000fe200078e0a03 */
[----:B------:R-:W-:Y:S03]  /*3950*/  @!P0 LEA R8, P1, R5, c[0x0][0x2a0], 0x2 ;  /* 0x0000a80005088a11 */ /* 0x000fe600078210ff */
        /* <DEDUP_REMOVED lines=17> */
[----:B------:R-:W-:-:S05]  /*3a70*/  @!P3 BRA `(.L_x_1522) ;  /* 0x000050900000b947 */ /* 0x000fca0003800000 */
[-C--:B-1----:R-:W-:Y:S01]  /*3a80*/  IMAD R6, R154, R39.reuse, RZ ;  /* 0x000000279a067224 */ /* 0x082fe200078e02ff */
[----:B------:R-:W-:Y:S01]  /*3a90*/  ISETP.NE.AND P0, PT, RZ, UR4, PT ;  /* 0x00000004ff007c0c */ /* 0x000fe2000bf05270 */
[-C--:B------:R-:W-:Y:S01]  /*3aa0*/  IMAD R5, R155, R39.reuse, RZ ;  /* 0x000000279b057224 */ /* 0x080fe200078e02ff */
[----:B------:R-:W-:Y:S01]  /*3ab0*/  SHF.R.S32.HI R4, RZ, 0x1f, R39 ;  /* 0x0000001fff047819 */ /* 0x000fe20000011427 */
[----:B------:R-:W-:Y:S02]  /*3ac0*/  IMAD R3, R39, -0x70, R2 ;  /* 0xffffff9027037824 */ /* 0x000fe400078e0202 */
[-C--:B------:R-:W-:Y:S03]  /*3ad0*/  IMAD.WIDE.U32 R42, R142, R39.reuse, RZ ;  /* 0x000000278e2a7225 */ /* 0x080fe600078e00ff */
        /* <DEDUP_REMOVED lines=35> */
.L_x_1525:
[----:B------:R-:W-:Y:S05]  /*3d10*/  BSYNC B0 ;  /* 0x0000000000007941 */ /* 0x000fea0003800000 */
.L_x_1524:
        /* <DEDUP_REMOVED lines=19> */
[----:B------:R-:W-:Y:S03]  /*3e50*/  PRMT R38, R6, 0x5410, R3 ;  /* 0x0000541006267816 */ /* 0x000fe60000000003 */
[----:B------:R1:W-:Y:S01]  /*3e60*/  STL [R1+0x8], R166 ;  /* 0x000008a601007387 */ /* 0x0003e20000100800 */
        /* <DEDUP_REMOVED lines=21> */
.L_x_1527:
[----:B------:R-:W-:Y:S05]  /*3fc0*/  BSYNC B0 ;  /* 0x0000000000007941 */ /* 0x000fea0003800000 */
.L_x_1526:
[----:B--2---:R-:W-:Y:S01]  /*3fd0*/  IADD3 R10, R82, 0x40, RZ ;  /* 0x00000040520a7810 */ /* 0x004fe20007ffe0ff */
        /* <DEDUP_REMOVED lines=40> */
.L_x_1529:
[----:B------:R-:W-:Y:S05]  /*4260*/  BSYNC B0 ;  /* 0x0000000000007941 */ /* 0x000fea0003800000 */
.L_x_1528:
        /* <DEDUP_REMOVED lines=39> */
.L_x_1531:
[----:B------:R-:W-:Y:S05]  /*44e0*/  BSYNC B0 ;  /* 0x0000000000007941 */ /* 0x000fea0003800000 */
.L_x_1530:
[----:B-----5:R-:W-:Y:S01]  /*44f0*/  MOV R6, R26 ;  /* 0x0000001a00067202 */ /* 0x020fe20000000f00 */
[----:B------:R3:W4:Y:S01]  /*4500*/  SHFL.IDX PT, R69, R92, RZ, 0x181f ;  /* 0x00181fff5c457589 */ /* 0x00072200000e0000 */
[----:B--2---:R-:W-:Y:S01]  /*4510*/  IMAD.MOV.U32 R9, RZ, RZ, R30 ;  /* 0x000000ffff097224 */ /* 0x004fe200078e001e */
[----:B------:R-:W-:Y:S01]  /*4520*/  BSSY B1, `(.L_x_1532) ;  /* 0x000007f000017945 */ /* 0x000fe20003800000 */
[----:B------:R-:W-:Y:S02]  /*4530*/  IMAD.MOV.U32 R8, RZ, RZ, R31 ;  /* 0x000000ffff087224 */ /* 0x000fe400078e001f */
[----:B------:R-:W-:Y:S01]  /*4540*/  IMAD.MOV.U32 R3, RZ, RZ, R27 ;  /* 0x000000ffff037224 */ /* 0x000fe200078e001b */
[----:B------:R3:W2:Y:S02]  /*4550*/  SHFL.IDX PT, R68, R93, RZ, 0x181f ;  /* 0x00181fff5d447589 */ /* 0x0006a400000e0000 */
        /* <DEDUP_REMOVED lines=65> */
.L_x_1535:
[----:B------:R-:W-:Y:S05]  /*4970*/  BSYNC B0 ;  /* 0x0000000000007941 */ /* 0x000fea0003800000 */
.L_x_1534:
        /* <DEDUP_REMOVED lines=57> */
.L_x_1533:
[----:B------:R-:W-:Y:S05]  /*4d10*/  BSYNC B1 ;  /* 0x0000000000017941 */ /* 0x000fea0003800000 */
.L_x_1532:
[----:B--2---:R2:W1:Y:S01]  /*4d20*/  SHFL.IDX PT, R42, R92, 0x1, 0x181f ;  /* 0x00381f005c2a7f89 */ /* 0x00446200000e0000 */
[----:B------:R-:W-:Y:S01]  /*4d30*/  LOP3.LUT P0, RZ, R166, 0x1, RZ, 0xc0, !PT ;  /* 0x00000001a6ff7812 */ /* 0x000fe2000780c0ff */
[----:B------:R-:W-:Y:S02]  /*4d40*/  BSSY B1, `(.L_x_1536) ;  /* 0x0000075000017945 */ /* 0x000fe40003800000 */
[----:B------:R2:W3:Y:S10]  /*4d50*/  SHFL.IDX PT, R38, R93, 0x1, 0x181f ;  /* 0x00381f005d267f89 */ /* 0x0004f400000e0000 */
[----:B------:R-:W-:-:S05]  /*4d60*/  @P0 BRA `(.L_x_1537) ;  /* 0x0000072000000947 */ /* 0x000fca0003800000 */
[----:B------:R-:W-:Y:S01]  /*4d70*/  BSSY B0, `(.L_x_1538) ;  /* 0x0000038000007945 */ /* 0x000fe20003800000 */
[----:B------:R-:W-:-:S05]  /*4d80*/  @P6 BRA `(.L_x_1539) ;  /* 0x0000036000006947 */ /* 0x000fca0003800000 */
[C---:B---3--:R-:W-:Y:S01]  /*4d90*/  LEA R40, P0, R76.reuse, R38, 0x1 ;  /* 0x000000264c287211 */ /* 0x048fe200078008ff */
[----:B------:R-:W3:Y:S03]  /*4da0*/  LDS.128 R8, [R227+0x9100] ;  /* 0x00910000e3087984 */ /* 0x000ee60000000c00 */
        /* <DEDUP_REMOVED lines=15> */
[C---:B---3--:R-:W-:Y:S01]  /*4ea0*/  @!P0 IMAD.U32 R18, R8.reuse, 0x10000, RZ ;  /* 0x0001000008128824 */ /* 0x048fe200078e00ff */
        /* <DEDUP_REMOVED lines=36> */
.L_x_1539:
[----:B------:R-:W-:Y:S05]  /*50f0*/  BSYNC B0 ;  /* 0x0000000000007941 */ /* 0x000fea0003800000 */
.L_x_1538:
[----:B------:R-:W-:Y:S11]  /*5100*/  ISETP.GE.AND P0, PT, R226, c[0x0][0x1d4], PT ;  /* 0x00007500e2007a0c */ /* 0x000ff60003f06270 */
[----:B------:R-:W-:Y:S02]  /*5110*/  @!UPT UIADD3 URZ, URZ, URZ, URZ ;  /* 0x0000003f3f3ff290 */ /* 0x000fe4000fffe03f */
[----:B------:R-:W-:-:S05]  /*5120*/  @P0 BRA `(.L_x_1537) ;  /* 0x0000036000000947 */ /* 0x000fca0003800000 */
[C---:B-1-3--:R-:W-:Y:S01]  /*5130*/  LEA R40, P0, R226.reuse, R38, 0x1 ;  /* 0x00000026e2287211 */ /* 0x04afe200078008ff */
[----:B------:R-:W1:Y:S03]  /*5140*/  LDS.128 R8, [R227+0xc900] ;  /* 0x00c90000e3087984 */ /* 0x000e660000000c00 */
        /* <DEDUP_REMOVED lines=52> */
.L_x_1537:
[----:B------:R-:W-:Y:S05]  /*5490*/  BSYNC B1 ;  /* 0x0000000000017941 */ /* 0x000fea0003800000 */
.L_x_1536:
[----:B------:R2:W4:Y:S01]  /*54a0*/  SHFL.IDX PT, R33, R92, 0x2, 0x181f ;  /* 0x00581f005c217f89 */ /* 0x00052200000e0000 */
[----:B------:R-:W-:Y:S03]  /*54b0*/  BSSY B1, `(.L_x_1540) ;  /* 0x0000075000017945 */ /* 0x000fe60003800000 */
[----:B------:R2:W3:Y:S01]  /*54c0*/  SHFL.IDX PT, R32, R93, 0x2, 0x181f ;  /* 0x00581f005d207f89 */ /* 0x0004e200000e0000 */
[----:B------:R-:W-:-:S05]  /*54d0*/  @P4 BRA `(.L_x_1541) ;  /* 0x0000072000004947 */ /* 0x000fca0003800000 */
[----:B------:R-:W-:Y:S01]  /*54e0*/  BSSY B0, `(.L_x_1542) ;  /* 0x0000038000007945 */ /* 0x000fe20003800000 */
[----:B------:R-:W-:-:S05]  /*54f0*/  @P6 BRA `(.L_x_1543) ;  /* 0x0000036000006947 */ /* 0x000fca0003800000 */
[C---:B---3--:R-:W-:Y:S01]  /*5500*/  LEA R28, P0, R76.reuse, R32, 0x1 ;  /* 0x000000204c1c7211 */ /* 0x048fe200078008ff */
[----:B-1----:R-:W1:Y:S03]  /*5510*/  LDS.128 R8, [R227+0xa100] ;  /* 0x00a10000e3087984 */ /* 0x002e660000000c00 */
        /* <DEDUP_REMOVED lines=52> */
.L_x_1543:
[----:B------:R-:W-:Y:S05]  /*5860*/  BSYNC B0 ;  /* 0x0000000000007941 */ /* 0x000fea0003800000 */
.L_x_1542:
[----:B------:R-:W-:Y:S11]  /*5870*/  ISETP.GE.AND P0, PT, R226, c[0x0][0x1d4], PT ;  /* 0x00007500e2007a0c */ /* 0x000ff60003f06270 */
[----:B------:R-:W-:Y:S02]  /*5880*/  @!UPT UIADD3 URZ, URZ, URZ, URZ ;  /* 0x0000003f3f3ff290 */ /* 0x000fe4000fffe03f */
[----:B------:R-:W-:-:S05]  /*5890*/  @P0 BRA `(.L_x_1541) ;  /* 0x0000036000000947 */ /* 0x000fca0003800000 */
[C---:B-1-3--:R-:W-:Y:S01]  /*58a0*/  LEA R28, P0, R226.reuse, R32, 0x1 ;  /* 0x00000020e21c7211 */ /* 0x04afe200078008ff */
        /* <DEDUP_REMOVED lines=53> */
.L_x_1541:
[----:B------:R-:W-:Y:S05]  /*5c00*/  BSYNC B1 ;  /* 0x0000000000017941 */ /* 0x000fea0003800000 */
.L_x_1540:
[----:B-1----:R1:W2:Y:S04]  /*5c10*/  SHFL.IDX PT, R29, R92, 0x3, 0x181f ;  /* 0x00781f005c1d7f89 */ /* 0x0022a800000e0000 */
[----:B------:R1:W4:Y:S01]  /*5c20*/  SHFL.IDX PT, R28, R93, 0x3, 0x181f ;  /* 0x00781f005d1c7f89 */ /* 0x00032200000e0000 */
[----:B------:R-:W-:-:S05]  /*5c30*/  @P3 BRA `(.L_x_1544) ;  /* 0x000032f000003947 */ /* 0x000fca0003800000 */
[----:B------:R-:W-:Y:S01]  /*5c40*/  BSSY B0, `(.L_x_1545) ;  /* 0x0000038000007945 */ /* 0x000fe20003800000 */
[----:B------:R-:W-:-:S05]  /*5c50*/  @P6 BRA `(.L_x_1546) ;  /* 0x0000036000006947 */ /* 0x000fca0003800000 */
[C---:B----4-:R-:W-:Y:S01]  /*5c60*/  LEA R24, P0, R76.reuse, R28, 0x1 ;  /* 0x0000001c4c187211 */ /* 0x050fe200078008ff */
[----:B------:R-:W4:Y:S03]  /*5c70*/  LDS.128 R8, [R227+0xb100] ;  /* 0x00b10000e3087984 */ /* 0x000f260000000c00 */
        /* <DEDUP_REMOVED lines=52> */
.L_x_1546:
[----:B------:R-:W-:Y:S05]  /*5fc0*/  BSYNC B0 ;  /* 0x0000000000007941 */ /* 0x000fea0003800000 */
.L_x_1545:
[----:B------:R-:W-:Y:S11]  /*5fd0*/  ISETP.GE.AND P0, PT, R226, c[0x0][0x1d4], PT ;  /* 0x00007500e2007a0c */ /* 0x000ff60003f06270 */
[----:B------:R-:W-:Y:S02]  /*5fe0*/  @!UPT UIADD3 URZ, URZ, URZ, URZ ;  /* 0x0000003f3f3ff290 */ /* 0x000fe4000fffe03f */
[----:B------:R-:W-:-:S05]  /*5ff0*/  @P0 BRA `(.L_x_1544) ;  /* 0x00002f3000000947 */ /* 0x000fca0003800000 */
[C---:B----4-:R-:W-:Y:S01]  /*6000*/  LEA R26, P0, R226.reuse, R28, 0x1 ;  /* 0x0000001ce21a7211 */ /* 0x050fe200078008ff */
[----:B--2---:R-:W2:Y:S03]  /*6010*/  LDS.128 R8, [R227+0xe900] ;  /* 0x00e90000e3087984 */ /* 0x004ea60000000c00 */
        /* <DEDUP_REMOVED lines=53> */
.L_x_1523:
        /* <DEDUP_REMOVED lines=24> */
[----:B------:R-:W-:Y:S02]  /*64f0*/  @!P3 IADD3.X R10, R109, R68, R150, P1, P0 ;  /* 0x000000446d0ab210 */ /* 0x000fe40000fe0496 */
[----:B------:R-:W-:Y:S04]  /*6500*/  ISETP.GE.AND P1, PT, R169, R91, PT ;  /* 0x0000005ba900720c */ /* 0x000fe80003f26270 */
[----:B------:R-:W-:Y:S11]  /*6510*/  ISETP.GE.OR P1, PT, R76, c[0x0][0x27c], P1 ;  /* 0x00009f004c007a0c */ /* 0x000ff60000f26670 */
[----:B------:R-:W-:Y:S02]  /*6520*/  @!UPT UIADD3 URZ, URZ, URZ, URZ ;  /* 0x0000003f3f3ff290 */ /* 0x000fe4000fffe03f */
[----:B------:R-:W-:Y:S04]  /*6530*/  @!P1 IADD3 R6, P4, P0, R102, R158, R42 ;  /* 0x0000009e66069210 */ /* 0x000fe8000789e02a */
[----:B------:R-:W-:Y:S02]  /*6540*/  @!P1 IADD3.X R17, R110, R147, R44, P4, P0 ;  /* 0x000000936e119210 */ /* 0x000fe400027e042c */
[----:B------:R-:W-:Y:S04]  /*6550*/  @!P1 IADD3 R11, P4, P0, R100, R159, R36 ;  /* 0x0000009f640b9210 */ /* 0x000fe8000789e024 */
[C---:B------:R-:W-:Y:S02]  /*6560*/  @!P1 IADD3.X R18, R109.reuse, R148, R68, P4, P0 ;  /* 0x000000946d129210 */ /* 0x040fe400027e0444 */
        /* <DEDUP_REMOVED lines=101> */
[----:B------:R-:W-:Y:S01]  /*6bc0*/  IMAD.MOV.U32 R46, RZ, RZ, R41 ;  /* 0x000000ffff2e7224 */ /* 0x000fe200078e0029 */
[----:B------:R-:W-:Y:S01]  /*6bd0*/  @!P1 SHF.R.U64 R8, R10, 0x10, R11 ;  /* 0x000000100a089819 */ /* 0x000fe2000000120b */
[----:B------:R-:W-:Y:S01]  /*6be0*/  IMAD R3, R3, 0x1c00, R7 ;  /* 0x00001c0003037824 */ /* 0x000fe200078e0207 */
[----:B------:R-:W-:Y:S02]  /*6bf0*/  LOP3.LUT R4, R4, R45, RZ, 0x3c, !PT ;  /* 0x0000002d04047212 */ /* 0x000fe400078e3cff */
[--C-:B------:R-:W-:Y:S01]  /*6c00*/  @!P1 SHF.R.U64 R45, R40, 0x10, R41.reuse ;  /* 0x00000010282d9819 */ /* 0x100fe20000001229 */
[----:B------:R-:W-:Y:S01]  /*6c10*/  IMAD.MOV.U32 R40, RZ, RZ, R42 ;  /* 0x000000ffff287224 */ /* 0x000fe200078e002a */
[----:B------:R-:W-:Y:S01]  /*6c20*/  MOV R24, R11 ;  /* 0x0000000b00187202 */ /* 0x000fe20000000f00 */
[----:B------:R-:W-:Y:S01]  /*6c30*/  IMAD.IADD R3, R3, 0x1, R4 ;  /* 0x0000000103037824 */ /* 0x000fe200078e0204 */
[----:B------:R-:W-:Y:S01]  /*6c40*/  @!P1 SHF.R.U32.HI R41, RZ, 0x10, R41 ;  /* 0x00000010ff299819 */ /* 0x000fe20000011629 */
[----:B------:R-:W-:Y:S01]  /*6c50*/  IMAD.MOV.U32 R4, RZ, RZ, R10 ;  /* 0x000000ffff047224 */ /* 0x000fe200078e000a */
[--C-:B------:R-:W-:Y:S02]  /*6c60*/  @!P1 SHF.R.U64 R42, R42, 0x10, R43.reuse ;  /* 0x000000102a2a9819 */ /* 0x100fe4000000122b */
[----:B------:R-:W-:Y:S02]  /*6c70*/  SHF.L.U32 R3, R3, 0x1, RZ ;  /* 0x0000000103037819 */ /* 0x000fe400000006ff */
[----:B------:R-:W-:Y:S02]  /*6c80*/  @!P1 PRMT R47, R40, 0x5410, R42 ;  /* 0x00005410282f9816 */ /* 0x000fe4000000002a */
[----:B------:R-:W-:Y:S01]  /*6c90*/  @!P1 SHF.R.U32.HI R43, RZ, 0x10, R43 ;  /* 0x00000010ff2b9819 */ /* 0x000fe2000001162b */
[----:B------:R1:W2:Y:S03]  /*6ca0*/  LDS.128 R16, [R3+0x8100] ;  /* 0x0081000003107984 */ /* 0x0002a60000000c00 */
[----:B------:R-:W-:Y:S02]  /*6cb0*/  @!P1 PRMT R56, R56, 0x5410, R43 ;  /* 0x0000541038389816 */ /* 0x000fe4000000002b */
[----:B-1----:R-:W-:Y:S02]  /*6cc0*/  @!P1 SHF.R.U32.HI R3, RZ, 0x10, R9 ;  /* 0x00000010ff039819 */ /* 0x002fe40000011609 */
[----:B------:R-:W-:Y:S02]  /*6cd0*/  @!P1 SHF.R.U32.HI R9, RZ, 0x10, R11 ;  /* 0x00000010ff099819 */ /* 0x000fe4000001160b */
[----:B------:R-:W-:Y:S02]  /*6ce0*/  @!P1 PRMT R11, R44, 0x5410, R45 ;  /* 0x000054102c0b9816 */ /* 0x000fe4000000002d */
[----:B------:R-:W-:Y:S02]  /*6cf0*/  @!P1 PRMT R10, R15, 0x5410, R3 ;  /* 0x000054100f0a9816 */ /* 0x000fe40000000003 */
[----:B------:R-:W-:Y:S02]  /*6d00*/  @!P1 PRMT R24, R24, 0x5410, R9 ;  /* 0x0000541018189816 */ /* 0x000fe40000000009 */
[C---:B------:R-:W-:Y:S02]  /*6d10*/  @!P1 LOP3.LUT R40, R11.reuse, 0xffff0000, RZ, 0xc0, !PT ;  /* 0xffff00000b289812 */ /* 0x040fe400078ec0ff */
[----:B------:R-:W-:Y:S01]  /*6d20*/  @!P1 PRMT R15, R4, 0x5410, R8 ;  /* 0x00005410040f9816 */ /* 0x000fe20000000008 */
[----:B------:R-:W-:Y:S01]  /*6d30*/  @!P1 IMAD.U32 R8, R11, 0x10000, RZ ;  /* 0x000100000b089824 */ /* 0x000fe200078e00ff */
[----:B------:R-:W-:Y:S01]  /*6d40*/  @!P1 PRMT R44, R46, 0x5410, R41 ;  /* 0x000054102e2c9816 */ /* 0x000fe20000000029 */
[C---:B------:R-:W-:Y:S01]  /*6d50*/  @!P1 IMAD.U32 R4, R5.reuse, 0x10000, RZ ;  /* 0x0001000005049824 */ /* 0x040fe200078e00ff */
[----:B------:R-:W-:Y:S01]  /*6d60*/  @!P1 LOP3.LUT R5, R5, 0xffff0000, RZ, 0xc0, !PT ;  /* 0xffff000005059812 */ /* 0x000fe200078ec0ff */
[----:B--2---:R-:W-:Y:S01]  /*6d70*/  @!P1 IMAD.U32 R3, R16, 0x10000, RZ ;  /* 0x0001000010039824 */ /* 0x004fe200078e00ff */
[----:B------:R-:W-:Y:S01]  /*6d80*/  @!P1 SHF.L.U32 R9, R48, 0x10, RZ ;  /* 0x0000001030099819 */ /* 0x000fe200000006ff */
[----:B------:R-:W-:Y:S01]  /*6d90*/  @!P1 IMAD.U32 R42, R44, 0x10000, RZ ;  /* 0x000100002c2a9824 */ /* 0x000fe200078e00ff */
[----:B------:R-:W-:Y:S01]  /*6da0*/  @!P1 LOP3.LUT R6, R16, 0xffff0000, RZ, 0xc0, !PT ;  /* 0xffff000010069812 */ /* 0x000fe200078ec0ff */
[----:B------:R-:W-:Y:S01]  /*6db0*/  @!P1 FMUL.FTZ R41, R3, R8 ;  /* 0x0000000803299220 */ /* 0x000fe20000410000 */
[----:B------:R-:W-:Y:S01]  /*6dc0*/  @!P1 SHF.L.U32 R43, R49, 0x10, RZ ;  /* 0x00000010312b9819 */ /* 0x000fe200000006ff */
[-C--:B------:R-:W-:Y:S01]  /*6dd0*/  @!P1 FMUL.FTZ R3, R3, R4.reuse ;  /* 0x0000000403039220 */ /* 0x080fe20000410000 */
[----:B------:R-:W-:Y:S01]  /*6de0*/  @!P1 LOP3.LUT R45, R49, 0xffff0000, RZ, 0xc0, !PT ;  /* 0xffff0000312d9812 */ /* 0x000fe200078ec0ff */
[----:B------:R-:W-:Y:S01]  /*6df0*/  @!P1 FFMA.FTZ R90, R9, R4, -R41 ;  /* 0x00000004095a9223 */ /* 0x000fe20000010829 */
[----:B------:R-:W-:Y:S01]  /*6e00*/  @!P1 LOP3.LUT R41, R48, 0xffff0000, RZ, 0xc0, !PT ;  /* 0xffff000030299812 */ /* 0x000fe200078ec0ff */
[----:B------:R-:W-:Y:S01]  /*6e10*/  @!P1 FFMA.FTZ R3, R8, R9, R3 ;  /* 0x0000000908039223 */ /* 0x000fe20000010003 */
[----:B------:R-:W-:Y:S01]  /*6e20*/  @!P1 LOP3.LUT R44, R44, 0xffff0000, RZ, 0xc0, !PT ;  /* 0xffff00002c2c9812 */ /* 0x000fe200078ec0ff */
[C---:B------:R-:W-:Y:S02]  /*6e30*/  @!P1 FMUL.FTZ R9, R6.reuse, R40 ;  /* 0x0000002806099220 */ /* 0x040fe40000410000 */
[----:B------:R-:W-:Y:S02]  /*6e40*/  @!P1 IMAD.U32 R8, R17, 0x10000, RZ ;  /* 0x0001000011089824 */ /* 0x000fe400078e00ff */
        /* <DEDUP_REMOVED lines=8> */
[----:B------:R-:W-:Y:S02]  /*6ed0*/  @!P1 FFMA.FTZ R89, R43, R6, -R11 ;  /* 0x000000062b599223 */ /* 0x000fe4000001080b */
[----:B------:R-:W-:Y:S02]  /*6ee0*/  @!P1 FMUL.FTZ R10, R9, R44 ;  /* 0x0000002c090a9220 */ /* 0x000fe40000410000 */
[----:B------:R-:W-:Y:S02]  /*6ef0*/  @!P1 IMAD.U32 R46, R47, 0x10000, RZ ;  /* 0x000100002f2e9824 */ /* 0x000fe400078e00ff */
[----:B------:R-:W-:Y:S02]  /*6f00*/  @!P1 IMAD.U32 R11, R18, 0x10000, RZ ;  /* 0x00010000120b9824 */ /* 0x000fe400078e00ff */
[----:B------:R-:W-:Y:S01]  /*6f10*/  @!P1 FFMA.FTZ R4, R40, R41, R4 ;  /* 0x0000002928049223 */ /* 0x000fe20000010004 */
[----:B------:R-:W-:Y:S01]  /*6f20*/  @!P1 SHF.L.U32 R40, R50, 0x10, RZ ;  /* 0x0000001032289819 */ /* 0x000fe200000006ff */
[-C--:B------:R-:W-:Y:S01]  /*6f30*/  @!P1 FMUL.FTZ R6, R9, R8.reuse ;  /* 0x0000000809069220 */ /* 0x080fe20000410000 */
[----:B------:R-:W-:Y:S01]  /*6f40*/  @!P1 LOP3.LUT R41, R47, 0xffff0000, RZ, 0xc0, !PT ;  /* 0xffff00002f299812 */ /* 0x000fe200078ec0ff */
[----:B------:R-:W-:Y:S01]  /*6f50*/  @!P1 FFMA.FTZ R80, R45, R8, -R10 ;  /* 0x000000082d509223 */ /* 0x000fe2000001080a */
[----:B------:R-:W-:Y:S01]  /*6f60*/  @!P1 LOP3.LUT R10, R18, 0xffff0000, RZ, 0xc0, !PT ;  /* 0xffff0000120a9812 */ /* 0x000fe200078ec0ff */
[----:B------:R-:W-:Y:S01]  /*6f70*/  @!P1 IMAD.U32 R9, R15, 0x10000, RZ ;  /* 0x000100000f099824 */ /* 0x000fe200078e00ff */
[----:B------:R-:W-:Y:S01]  /*6f80*/  @!P1 LOP3.LUT R47, R50, 0xffff0000, RZ, 0xc0, !PT ;  /* 0xffff0000322f9812 */ /* 0x000fe200078ec0ff */
[C---:B------:R-:W-:Y:S02]  /*6f90*/  @!P1 FMUL.FTZ R74, R11.reuse, R46 ;  /* 0x0000002e0b4a9220 */ /* 0x040fe40000410000 */
[-C--:B------:R-:W-:Y:S02]  /*6fa0*/  @!P1 FMUL.FTZ R8, R11, R9.reuse ;  /* 0x000000090b089220 */ /* 0x080fe40000410000 */
[----:B------:R-:W-:Y:S01]  /*6fb0*/  @!P1 FFMA.FTZ R74, R40, R9, -R74 ;  /* 0x00000009284a9223 */ /* 0x000fe2000001084a */
[----:B------:R-:W-:Y:S01]  /*6fc0*/  @!P1 LOP3.LUT R9, R15, 0xffff0000, RZ, 0xc0, !PT ;  /* 0xffff00000f099812 */ /* 0x000fe200078ec0ff */
[----:B------:R-:W-:Y:S02]  /*6fd0*/  @!P1 FMUL.FTZ R11, R10, R41 ;  /* 0x000000290a0b9220 */ /* 0x000fe40000410000 */
[----:B------:R-:W-:Y:S02]  /*6fe0*/  @!P1 FFMA.FTZ R5, R42, R43, R5 ;  /* 0x0000002b2a059223 */ /* 0x000fe40000010005 */
[-C--:B------:R-:W-:Y:S02]  /*6ff0*/  @!P1 FFMA.FTZ R75, R47, R9.reuse, -R11 ;  /* 0x000000092f4b9223 */ /* 0x080fe4000001080b */
[----:B------:R-:W-:Y:S02]  /*7000*/  @!P1 IMAD.U32 R42, R56, 0x10000, RZ ;  /* 0x00010000382a9824 */ /* 0x000fe400078e00ff */
[----:B------:R-:W-:Y:S02]  /*7010*/  @!P1 IMAD.U32 R11, R19, 0x10000, RZ ;  /* 0x00010000130b9824 */ /* 0x000fe400078e00ff */
[----:B------:R-:W-:Y:S01]  /*7020*/  @!P1 FMUL.FTZ R9, R10, R9 ;  /* 0x000000090a099220 */ /* 0x000fe20000410000 */
[----:B------:R-:W-:Y:S01]  /*7030*/  @!P1 SHF.L.U32 R10, R24, 0x10, RZ ;  /* 0x00000010180a9819 */ /* 0x000fe200000006ff */
[----:B------:R-:W-:Y:S02]  /*7040*/  @!P1 IMAD.U32 R43, R51, 0x10000, RZ ;  /* 0x00010000332b9824 */ /* 0x000fe400078e00ff */
[----:B------:R-:W-:Y:S02]  /*7050*/  @!P1 FMUL.FTZ R15, R11, R42 ;  /* 0x0000002a0b0f9220 */ /* 0x000fe40000410000 */
[----:B------:R-:W-:Y:S01]  /*7060*/  @!P1 FFMA.FTZ R6, R44, R45, R6 ;  /* 0x0000002d2c069223 */ /* 0x000fe20000010006 */
[----:B------:R-:W-:Y:S01]  /*7070*/  @!P1 LOP3.LUT R45, R51, 0xffff0000, RZ, 0xc0, !PT ;  /* 0xffff0000332d9812 */ /* 0x000fe200078ec0ff */
[-C--:B------:R-:W-:Y:S01]  /*7080*/  @!P1 FFMA.FTZ R88, R43, R10.reuse, -R15 ;  /* 0x0000000a2b589223 */ /* 0x080fe2000001080f */
[----:B------:R-:W-:Y:S01]  /*7090*/  @!P1 LOP3.LUT R15, R19, 0xffff0000, RZ, 0xc0, !PT ;  /* 0xffff0000130f9812 */ /* 0x000fe200078ec0ff */
[----:B------:R-:W-:Y:S01]  /*70a0*/  @!P1 FMUL.FTZ R10, R11, R10 ;  /* 0x0000000a0b0a9220 */ /* 0x000fe20000410000 */
[----:B------:R-:W-:Y:S01]  /*70b0*/  @!P1 LOP3.LUT R44, R56, 0xffff0000, RZ, 0xc0, !PT ;  /* 0xffff0000382c9812 */ /* 0x000fe200078ec0ff */
[----:B------:R-:W-:Y:S01]  /*70c0*/  @!P1 FFMA.FTZ R8, R46, R40, R8 ;  /* 0x000000282e089223 */ /* 0x000fe20000010008 */
[----:B------:R-:W-:Y:S01]  /*70d0*/  @!P1 LOP3.LUT R11, R24, 0xffff0000, RZ, 0xc0, !PT ;  /* 0xffff0000180b9812 */ /* 0x000fe200078ec0ff */
[----:B------:R-:W-:Y:S01]  /*70e0*/  @!P1 FFMA.FTZ R9, R41, R47, R9 ;  /* 0x0000002f29099223 */ /* 0x000fe20000010009 */
[----:B------:R-:W-:Y:S01]  /*70f0*/  @!P1 F2FP.BF16.PACK_AB R56, R80, R89 ;  /* 0x000000595038923e */ /* 0x000fe200000010ff */
[----:B------:R-:W-:Y:S01]  /*7100*/  @!P1 FMUL.FTZ R24, R15, R44 ;  /* 0x0000002c0f189220 */ /* 0x000fe20000410000 */
[----:B------:R-:W-:Y:S01]  /*7110*/  @!P1 F2FP.BF16.PACK_AB R80, R75, R74 ;  /* 0x0000004a4b50923e */ /* 0x000fe200000010ff */
[----:B------:R-:W-:Y:S01]  /*7120*/  @!P1 FFMA.FTZ R10, R42, R43, R10 ;  /* 0x0000002b2a0a9223 */ /* 0x000fe2000001000a */
[----:B------:R-:W-:Y:S01]  /*7130*/  LEA R74, P0, R94, R84, 0x1 ;  /* 0x000000545e4a7211 */ /* 0x000fe200078008ff */
[----:B------:R-:W-:Y:S01]  /*7140*/  @!P1 FFMA.FTZ R24, R45, R11, -R24 ;  /* 0x0000000b2d189223 */ /* 0x000fe20000010818 */
[----:B------:R-:W-:Y:S01]  /*7150*/  @!P1 F2FP.BF16.PACK_AB R5, R6, R5 ;  /* 0x000000050605923e */ /* 0x000fe200000010ff */
[----:B------:R-:W-:Y:S01]  /*7160*/  @!P1 FMUL.FTZ R11, R15, R11 ;  /* 0x0000000b0f0b9220 */ /* 0x000fe20000410000 */
[----:B------:R-:W-:Y:S01]  /*7170*/  LEA.HI.X R75, R94, R85, R108, 0x1, P0 ;  /* 0x000000555e4b7211 */ /* 0x000fe200000f0c6c */
[----:B------:R-:W-:Y:S01]  /*7180*/  @!P1 IMAD.MOV.U32 R48, RZ, RZ, R86 ;  /* 0x000000ffff309224 */ /* 0x000fe200078e0056 */
[----:B------:R-:W-:Y:S01]  /*7190*/  ISETP.GE.AND P0, PT, R87, c[0x0][0x1d4], PT ;  /* 0x0000750057007a0c */ /* 0x000fe20003f06270 */
[----:B------:R-:W-:Y:S01]  /*71a0*/  @!P1 FFMA.FTZ R11, R44, R45, R11 ;  /* 0x0000002d2c0b9223 */ /* 0x000fe2000001000b */
[----:B------:R-:W-:Y:S01]  /*71b0*/  @!P1 F2FP.BF16.PACK_AB R24, R24, R88 ;  /* 0x000000581818923e */ /* 0x000fe200000010ff */
[----:B------:R-:W-:Y:S01]  /*71c0*/  @!P1 IMAD.MOV.U32 R49, RZ, RZ, R56 ;  /* 0x000000ffff319224 */ /* 0x000fe200078e0038 */
[----:B------:R-:W-:Y:S01]  /*71d0*/  @!P1 F2FP.BF16.PACK_AB R15, R4, R3 ;  /* 0x00000003040f923e */ /* 0x000fe200000010ff */
[----:B------:R-:W-:Y:S01]  /*71e0*/  @!P1 IMAD.MOV.U32 R50, RZ, RZ, R80 ;  /* 0x000000ffff329224 */ /* 0x000fe200078e0050 */
[----:B------:R-:W-:Y:S01]  /*71f0*/  @!P1 MOV R51, R24 ;  /* 0x0000001800339202 */ /* 0x000fe20000000f00 */
[----:B------:R-:W-:Y:S01]  /*7200*/  @!P1 IMAD.MOV.U32 R17, RZ, RZ, R5 ;  /* 0x000000ffff119224 */ /* 0x000fe200078e0005 */
[----:B------:R-:W-:Y:S01]  /*7210*/  @!P1 F2FP.BF16.PACK_AB R3, R11, R10 ;  /* 0x0000000a0b03923e */ /* 0x000fe200000010ff */
[----:B------:R-:W-:Y:S01]  /*7220*/  @!P1 IMAD.MOV.U32 R16, RZ, RZ, R15 ;  /* 0x000000ffff109224 */ /* 0x000fe200078e000f */
[----:B------:R-:W-:Y:S01]  /*7230*/  @!P1 F2FP.BF16.PACK_AB R4, R9, R8 ;  /* 0x000000080904923e */ /* 0x000fe200000010ff */
[----:B------:R1:W-:Y:S02]  /*7240*/  ST.E.128 [R74.64], R48 ;  /* 0x000000304a007985 */ /* 0x0003e4000c101d08 */
[----:B------:R-:W-:Y:S01]  /*7250*/  @!P0 IMAD.WIDE R84, R87, 0x2, R84 ;  /* 0x0000000257548825 */ /* 0x000fe200078e0254 */
[----:B------:R-:W-:Y:S03]  /*7260*/  @!P1 MOV R18, R4 ;  /* 0x0000000400129202 */ /* 0x000fe60000000f00 */
[----:B------:R-:W-:Y:S05]  /*7270*/  @!P1 IMAD.MOV.U32 R19, RZ, RZ, R3 ;  /* 0x000000ffff139224 */ /* 0x000fea00078e0003 */
[----:B------:R1:W-:Y:S02]  /*7280*/  @!P0 ST.E.128 [R84.64], R16 ;  /* 0x0000001054008985 */ /* 0x0003e4000c101d08 */
.L_x_1548:
[----:B-1----:R-:W-:Y:S05]  /*7290*/  BSYNC B0 ;  /* 0x0000000000007941 */ /* 0x002fea0003800000 */
.L_x_1547:
        /* <DEDUP_REMOVED lines=27> */
[----:B------:R-:W-:Y:S02]  /*7450*/  @!P1 SHF.R.U64 R5, R20, 0x10, R21 ;  /* 0x0000001014059819 */ /* 0x000fe40000001215 */
[----:B-----5:R-:W-:Y:S01]  /*7460*/  @!P1 SHF.R.U64 R11, R54, 0x10, R55 ;  /* 0x00000010360b9819 */ /* 0x020fe20000001237 */
[----:B------:R-:W-:Y:S01]  /*7470*/  IMAD.IADD R3, R3, 0x1, R4 ;  /* 0x0000000103037824 */ /* 0x000fe200078e0204 */
[----:B------:R-:W-:Y:S02]  /*7480*/  @!P1 PRMT R10, R25, 0x5432, R5 ;  /* 0x00005432190a9816 */ /* 0x000fe40000000005 */
[----:B------:R-:W-:Y:S01]  /*7490*/  @!P1 PRMT R42, R58, 0x5432, R11 ;  /* 0x000054323a2a9816 */ /* 0x000fe2000000000b */
[----:B------:R-:W-:Y:S01]  /*74a0*/  IMAD.SHL.U32 R3, R3, 0x2, RZ ;  /* 0x0000000203037824 */ /* 0x000fe200078e00ff */
[C---:B----4-:R-:W-:Y:S01]  /*74b0*/  @!P1 LOP3.LUT R47, R51.reuse, 0xffff0000, RZ, 0xc0, !PT ;  /* 0xffff0000332f9812 */ /* 0x050fe200078ec0ff */
[----:B------:R-:W-:Y:S01]  /*74c0*/  @!P1 IMAD.U32 R11, R48, 0x10000, RZ ;  /* 0x00010000300b9824 */ /* 0x000fe200078e00ff */
[----:B------:R-:W-:Y:S01]  /*74d0*/  @!P1 LOP3.LUT R43, R50, 0xffff0000, RZ, 0xc0, !PT ;  /* 0xffff0000322b9812 */ /* 0x000fe200078ec0ff */
[----:B------:R-:W-:Y:S01]  /*74e0*/  @!P0 IMAD.WIDE R84, R24, 0x2, R44 ;  /* 0x0000000218548825 */ /* 0x000fe200078e022c */
[----:B------:R2:W3:Y:S01]  /*74f0*/  LDS.128 R16, [R3+0x8100] ;  /* 0x0081000003107984 */ /* 0x0004e20000000c00 */
[----:B------:R-:W-:Y:S02]  /*7500*/  @!P1 SHF.L.U32 R45, R51, 0x10, RZ ;  /* 0x00000010332d9819 */ /* 0x000fe400000006ff */
[----:B------:R-:W-:Y:S01]  /*7510*/  @!P1 IMAD.U32 R24, R49, 0x10000, RZ ;  /* 0x0001000031189824 */ /* 0x000fe200078e00ff */
[--C-:B------:R-:W-:Y:S01]  /*7520*/  @!P1 SHF.R.U64 R8, R52, 0x10, R53.reuse ;  /* 0x0000001034089819 */ /* 0x100fe20000001235 */
[----:B------:R-:W-:Y:S01]  /*7530*/  @!P1 IMAD.U32 R41, R50, 0x10000, RZ ;  /* 0x0001000032299824 */ /* 0x000fe200078e00ff */
[----:B------:R-:W-:Y:S02]  /*7540*/  @!P1 SHF.R.U32.HI R9, RZ, 0x10, R53 ;  /* 0x00000010ff099819 */ /* 0x000fe40000011635 */
[----:B------:R-:W-:Y:S02]  /*7550*/  @!P1 SHF.R.U32.HI R15, RZ, 0x10, R55 ;  /* 0x00000010ff0f9819 */ /* 0x000fe40000011637 */
[----:B------:R-:W-:Y:S02]  /*7560*/  @!P1 SHF.R.U32.HI R6, RZ, 0x10, R23 ;  /* 0x00000010ff069819 */ /* 0x000fe40000011617 */
[----:B------:R-:W-:Y:S02]  /*7570*/  @!P1 PRMT R40, R58, 0x5410, R15 ;  /* 0x000054103a289816 */ /* 0x000fe4000000000f */
[----:B------:R-:W-:Y:S02]  /*7580*/  @!P1 PRMT R15, R26, 0x5410, R6 ;  /* 0x000054101a0f9816 */ /* 0x000fe40000000006 */
[C---:B------:R-:W-:Y:S01]  /*7590*/  @!P1 LOP3.LUT R46, R40.reuse, 0xffff0000, RZ, 0xc0, !PT ;  /* 0xffff0000282e9812 */ /* 0x040fe200078ec0ff */
[----:B------:R-:W-:Y:S01]  /*75a0*/  @!P1 IMAD.U32 R44, R40, 0x10000, RZ ;  /* 0x00010000282c9824 */ /* 0x000fe200078e00ff */
[----:B------:R-:W-:Y:S02]  /*75b0*/  @!P1 SHF.R.U32.HI R4, RZ, 0x10, R21 ;  /* 0x00000010ff049819 */ /* 0x000fe40000011615 */
[----:B------:R-:W-:Y:S02]  /*75c0*/  @!P1 PRMT R21, R57, 0x5432, R9 ;  /* 0x0000543239159816 */ /* 0x000fe40000000009 */
[----:B------:R-:W-:Y:S01]  /*75d0*/  @!P1 PRMT R9, R25, 0x5410, R4 ;  /* 0x0000541019099816 */ /* 0x000fe20000000004 */
[----:B------:R-:W-:Y:S01]  /*75e0*/  @!P1 IMAD.U32 R4, R10, 0x10000, RZ ;  /* 0x000100000a049824 */ /* 0x000fe200078e00ff */
[----:B--2---:R-:W-:Y:S01]  /*75f0*/  @!P1 SHF.R.U64 R3, R22, 0x10, R23 ;  /* 0x0000001016039819 */ /* 0x004fe20000001217 */
[----:B------:R-:W-:Y:S01]  /*7600*/  @!P1 IMAD.U32 R23, R21, 0x10000, RZ ;  /* 0x0001000015179824 */ /* 0x000fe200078e00ff */
[----:B------:R-:W-:Y:S01]  /*7610*/  @!P1 PRMT R22, R57, 0x5410, R8 ;  /* 0x0000541039169816 */ /* 0x000fe20000000008 */
[----:B------:R-:W-:Y:S01]  /*7620*/  @!P1 IMAD.U32 R6, R9, 0x10000, RZ ;  /* 0x0001000009069824 */ /* 0x000fe200078e00ff */
[----:B------:R-:W-:Y:S03]  /*7630*/  @!P1 PRMT R20, R26, 0x5432, R3 ;  /* 0x000054321a149816 */ /* 0x000fe60000000003 */
        /* <DEDUP_REMOVED lines=47> */
[----:B------:R-:W-:Y:S01]  /*7930*/  @!P1 FMUL.FTZ R9, R15, R20 ;  /* 0x000000140f099220 */ /* 0x000fe20000410000 */
        /* <DEDUP_REMOVED lines=23> */
.L_x_1550:
[----:B------:R-:W-:Y:S05]  /*7ab0*/  BSYNC B0 ;  /* 0x0000000000007941 */ /* 0x000fea0003800000 */
.L_x_1549:
        /* <DEDUP_REMOVED lines=38> */
[C---:B------:R-:W-:Y:S02]  /*7d20*/  @!P1 PRMT R22, R59.reuse, 0x5410, R8 ;  /* 0x000054103b169816 */ /* 0x040fe40000000008 */
        /* <DEDUP_REMOVED lines=90> */
.L_x_1552:
[----:B------:R-:W-:Y:S05]  /*82d0*/  BSYNC B0 ;  /* 0x0000000000007941 */ /* 0x000fea0003800000 */
.L_x_1551:
        /* <DEDUP_REMOVED lines=26> */
[----:B------:R-:W-:Y:S02]  /*8480*/  @!P1 SHF.R.U64 R5, R34, 0x10, R35 ;  /* 0x0000001022059819 */ /* 0x000fe40000001223 */
[----:B------:R-:W-:Y:S01]  /*8490*/  @!P1 PRMT R27, R70, 0x5410, R11 ;  /* 0x00005410461b9816 */ /* 0x000fe2000000000b */
[----:B------:R-:W-:Y:S01]  /*84a0*/  IMAD.IADD R3, R3, 0x1, R4 ;  /* 0x0000000103037824 */ /* 0x000fe200078e0204 */
[----:B------:R-:W-:Y:S02]  /*84b0*/  @!P1 SHF.R.U64 R8, R64, 0x10, R65 ;  /* 0x0000001040089819 */ /* 0x000fe40000001241 */
[----:B------:R-:W-:Y:S01]  /*84c0*/  @!P1 SHF.R.U32.HI R6, RZ, 0x10, R35 ;  /* 0x00000010ff069819 */ /* 0x000fe20000011623 */
[----:B------:R-:W-:Y:S01]  /*84d0*/  IMAD.SHL.U32 R3, R3, 0x2, RZ ;  /* 0x0000000203037824 */ /* 0x000fe200078e00ff */
[----:B-1----:R-:W-:Y:S01]  /*84e0*/  @!P1 LOP3.LUT R34, R43, 0xffff0000, RZ, 0xc0, !PT ;  /* 0xffff00002b229812 */ /* 0x002fe200078ec0ff */
[----:B------:R-:W-:Y:S01]  /*84f0*/  @!P1 IMAD.U32 R11, R40, 0x10000, RZ ;  /* 0x00010000280b9824 */ /* 0x000fe200078e00ff */
[C---:B------:R-:W-:Y:S01]  /*8500*/  @!P1 LOP3.LUT R30, R42.reuse, 0xffff0000, RZ, 0xc0, !PT ;  /* 0xffff00002a1e9812 */ /* 0x040fe200078ec0ff */
[----:B------:R-:W-:Y:S01]  /*8510*/  @!P1 IMAD.U32 R24, R41, 0x10000, RZ ;  /* 0x0001000029189824 */ /* 0x000fe200078e00ff */
[----:B------:R1:W2:Y:S01]  /*8520*/  LDS.128 R16, [R3+0x8100] ;  /* 0x0081000003107984 */ /* 0x0002a20000000c00 */
[----:B------:R-:W-:Y:S01]  /*8530*/  @!P1 IMAD.U32 R31, R27, 0x10000, RZ ;  /* 0x000100001b1f9824 */ /* 0x000fe200078e00ff */
[C---:B------:R-:W-:Y:S01]  /*8540*/  @!P1 PRMT R22, R69.reuse, 0x5410, R8 ;  /* 0x0000541045169816 */ /* 0x040fe20000000008 */
[----:B------:R-:W-:Y:S01]  /*8550*/  @!P1 IMAD.U32 R28, R42, 0x10000, RZ ;  /* 0x000100002a1c9824 */ /* 0x000fe200078e00ff */
[----:B------:R-:W-:Y:S02]  /*8560*/  @!P1 PRMT R15, R38, 0x5410, R6 ;  /* 0x00005410260f9816 */ /* 0x000fe40000000006 */
[----:B------:R-:W-:Y:S01]  /*8570*/  @!P1 SHF.R.U32.HI R9, RZ, 0x10, R65 ;  /* 0x00000010ff099819 */ /* 0x000fe20000011641 */
[----:B------:R-:W-:Y:S01]  /*8580*/  @!P1 IMAD.U32 R8, R22, 0x10000, RZ ;  /* 0x0001000016089824 */ /* 0x000fe200078e00ff */
[----:B------:R-:W-:Y:S02]  /*8590*/  @!P1 SHF.R.U32.HI R4, RZ, 0x10, R33 ;  /* 0x00000010ff049819 */ /* 0x000fe40000011621 */
[----:B------:R-:W-:Y:S02]  /*85a0*/  @!P1 PRMT R21, R69, 0x5432, R9 ;  /* 0x0000543245159816 */ /* 0x000fe40000000009 */
[----:B------:R-:W-:Y:S02]  /*85b0*/  @!P1 SHF.R.U64 R20, R66, 0x10, R67 ;  /* 0x0000001042149819 */ /* 0x000fe40000001243 */
[----:B------:R-:W-:Y:S01]  /*85c0*/  @!P1 PRMT R9, R37, 0x5410, R4 ;  /* 0x0000541025099816 */ /* 0x000fe20000000004 */
[----:B------:R-:W-:Y:S01]  /*85d0*/  @!P1 IMAD.U32 R23, R21, 0x10000, RZ ;  /* 0x0001000015179824 */ /* 0x000fe200078e00ff */
[----:B------:R-:W-:Y:S02]  /*85e0*/  @!P1 PRMT R29, R70, 0x5432, R20 ;  /* 0x00005432461d9816 */ /* 0x000fe40000000014 */
[----:B------:R-:W-:Y:S01]  /*85f0*/  @!P1 PRMT R20, R38, 0x5432, R5 ;  /* 0x0000543226149816 */ /* 0x000fe20000000005 */
[----:B------:R-:W-:Y:S01]  /*8600*/  @!P1 IMAD.U32 R6, R9, 0x10000, RZ ;  /* 0x0001000009069824 */ /* 0x000fe200078e00ff */
[----:B------:R-:W-:Y:S02]  /*8610*/  ISETP.GE.AND P0, PT, R36, c[0x0][0x1d4], PT ;  /* 0x0000750024007a0c */ /* 0x000fe40003f06270 */
[----:B-1----:R-:W-:Y:S02]  /*8620*/  @!P1 SHF.R.U64 R3, R32, 0x10, R33 ;  /* 0x0000001020039819 */ /* 0x002fe40000001221 */
[----:B------:R-:W-:Y:S02]  /*8630*/  @!P1 SHF.L.U32 R32, R43, 0x10, RZ ;  /* 0x000000102b209819 */ /* 0x000fe400000006ff */
[----:B------:R-:W-:Y:S02]  /*8640*/  @!P1 PRMT R10, R37, 0x5432, R3 ;  /* 0x00005432250a9816 */ /* 0x000fe40000000003 */
[----:B------:R-:W-:Y:S03]  /*8650*/  @!P1 LOP3.LUT R33, R27, 0xffff0000, RZ, 0xc0, !PT ;  /* 0xffff00001b219812 */ /* 0x000fe600078ec0ff */
        /* <DEDUP_REMOVED lines=19> */
[----:B------:R-:W-:Y:S01]  /*8790*/  @!P1 FFMA.FTZ R48, R22, R9, -R11 ;  /* 0x0000000916309223 */ /* 0x000fe2000001080b */
[C---:B------:R-:W-:Y:S01]  /*87a0*/  @!P1 LOP3.LUT R11, R19.reuse, 0xffff0000, RZ, 0xc0, !PT ;  /* 0xffff0000130b9812 */ /* 0x040fe200078ec0ff */
        /* <DEDUP_REMOVED lines=21> */
[-C--:B------:R-:W-:Y:S01]  /*8900*/  @!P1 FFMA.FTZ R46, R28, R9.reuse, -R35 ;  /* 0x000000091c2e9223 */ /* 0x080fe20000010823 */
[----:B------:R-:W-:Y:S01]  /*8910*/  @!P1 F2FP.BF16.PACK_AB R35, R49, R50 ;  /* 0x000000323123923e */ /* 0x000fe200000010ff */
[-C--:B------:R-:W-:Y:S02]  /*8920*/  @!P1 FFMA.FTZ R37, R30, R20.reuse, -R37 ;  /* 0x000000141e259223 */ /* 0x080fe40000010825 */
        /* <DEDUP_REMOVED lines=30> */
.L_x_1522:
[----:B-1----:R1:W2:Y:S01]  /*8b10*/  SHFL.IDX PT, R5, R92, RZ, 0x181f ;  /* 0x00181fff5c057589 */ /* 0x0022a200000e0000 */
        /* <DEDUP_REMOVED lines=14> */
[----:B-----5:R-:W-:Y:S01]  /*8c00*/  @!P0 LEA.HI.X R5, R226, R5, R167, 0x1, P1 ;  /* 0x00000005e2058211 */ /* 0x020fe200008f0ca7 */
[----:B-1----:R-:W-:Y:S04]  /*8c10*/  @!P6 ST.E.128 [R8.64], R16 ;  /* 0x000000100800e985 */ /* 0x002fe8000c101d08 */
[----:B------:R-:W1:Y:S04]  /*8c20*/  @!P0 LDS.128 R8, [R227+0xb900] ;  /* 0x00b90000e3088984 */ /* 0x000e680000000c00 */
[----:B-1----:R1:W-:Y:S02]  /*8c30*/  @!P0 ST.E.128 [R4.64], R8 ;  /* 0x0000000804008985 */ /* 0x0023e4000c101d08 */
.L_x_1554:
[----:B-12---:R-:W-:Y:S05]  /*8c40*/  BSYNC B0 ;  /* 0x0000000000007941 */ /* 0x006fea0003800000 */
.L_x_1553:
        /* <DEDUP_REMOVED lines=11> */
[----:B-----5:R-:W-:Y:S01]  /*8d00*/  @!P0 LEA.HI.X R5, R226, R5, R167, 0x1, P1 ;  /* 0x00000005e2058211 */ /* 0x020fe200008f0ca7 */
[----:B----4-:R-:W-:Y:S04]  /*8d10*/  @!P6 ST.E.128 [R8.64], R16 ;  /* 0x000000100800e985 */ /* 0x010fe8000c101d08 */
[----:B------:R-:W2:Y:S04]  /*8d20*/  @!P0 LDS.128 R8, [R227+0xc900] ;  /* 0x00c90000e3088984 */ /* 0x000ea80000000c00 */
[----:B--2---:R2:W-:Y:S02]  /*8d30*/  @!P0 ST.E.128 [R4.64], R8 ;  /* 0x0000000804008985 */ /* 0x0045e4000c101d08 */
.L_x_1556:
[----:B------:R-:W-:Y:S05]  /*8d40*/  BSYNC B0 ;  /* 0x0000000000007941 */ /* 0x000fea0003800000 */
.L_x_1555:
[----:B--2---:R2:W4:Y:S01]  /*8d50*/  SHFL.IDX PT, R5, R92, 0x2, 0x181f ;  /* 0x00581f005c057f89 */ /* 0x00452200000e0000 */
[----:B------:R-:W-:Y:S01]  /*8d60*/  ISETP.GE.AND P0, PT, R3, 0x41, PT ;  /* 0x000000410300780c */ /* 0x000fe20003f06270 */
[----:B------:R-:W-:Y:S02]  /*8d70*/  BSSY B0, `(.L_x_1557) ;  /* 0x000000d000007945 */ /* 0x000fe40003800000 */
[----:B---3--:R2:W3:Y:S10]  /*8d80*/  SHFL.IDX PT, R4, R93, 0x2, 0x181f ;  /* 0x00581f005d047f89 */ /* 0x0084f400000e0000 */
[----:B------:R-:W-:-:S05]  /*8d90*/  @!P0 BRA `(.L_x_1558) ;  /* 0x000000a000008947 */ /* 0x000fca0003800000 */
[----:B------:R-:W1:Y:S01]  /*8da0*/  @!P6 LDS.128 R16, [R227+0xa100] ;  /* 0x00a10000e310e984 */ /* 0x000e620000000c00 */
[CC--:B---3--:R-:W-:Y:S04]  /*8db0*/  @!P6 LEA R8, P0, R76.reuse, R4.reuse, 0x1 ;  /* 0x000000044c08e211 */ /* 0x0c8fe800078008ff */
[-C--:B----4-:R-:W-:Y:S02]  /*8dc0*/  @!P6 LEA.HI.X R9, R76, R5.reuse, R77, 0x1, P0 ;  /* 0x000000054c09e211 */ /* 0x090fe400000f0c4d */
[C---:B------:R-:W-:Y:S11]  /*8dd0*/  ISETP.GE.AND P0, PT, R226.reuse, c[0x0][0x1d4], PT ;  /* 0x00007500e2007a0c */ /* 0x040ff60003f06270 */
[----:B------:R-:W-:Y:S02]  /*8de0*/  @!UPT UIADD3 URZ, URZ, URZ, URZ ;  /* 0x0000003f3f3ff290 */ /* 0x000fe4000fffe03f */
[C---:B------:R-:W-:Y:S04]  /*8df0*/  @!P0 LEA R4, P1, R226.reuse, R4, 0x1 ;  /* 0x00000004e2048211 */ /* 0x040fe800078208ff */
[----:B-----5:R-:W-:Y:S01]  /*8e00*/  @!P0 LEA.HI.X R5, R226, R5, R167, 0x1, P1 ;  /* 0x00000005e2058211 */ /* 0x020fe200008f0ca7 */
[----:B-1----:R-:W-:Y:S04]  /*8e10*/  @!P6 ST.E.128 [R8.64], R16 ;  /* 0x000000100800e985 */ /* 0x002fe8000c101d08 */
[----:B------:R-:W1:Y:S04]  /*8e20*/  @!P0 LDS.128 R8, [R227+0xd900] ;  /* 0x00d90000e3088984 */ /* 0x000e680000000c00 */
[----:B-1----:R1:W-:Y:S02]  /*8e30*/  @!P0 ST.E.128 [R4.64], R8 ;  /* 0x0000000804008985 */ /* 0x0023e4000c101d08 */
.L_x_1558:
[----:B------:R-:W-:Y:S05]  /*8e40*/  BSYNC B0 ;  /* 0x0000000000007941 */ /* 0x000fea0003800000 */
.L_x_1557:
[----:B-1--4-:R1:W4:Y:S01]  /*8e50*/  SHFL.IDX PT, R5, R92, 0x3, 0x181f ;  /* 0x00781f005c057f89 */ /* 0x01232200000e0000 */
[----:B------:R-:W-:Y:S03]  /*8e60*/  ISETP.GE.AND P0, PT, R3, 0x61, PT ;  /* 0x000000610300780c */ /* 0x000fe60003f06270 */
        /* <DEDUP_REMOVED lines=12> */
.L_x_1544:
[----:B------:R-:W-:Y:S05]  /*8f30*/  BSYNC B2 ;  /* 0x0000000000027941 */ /* 0x000fea0003800000 */
.L_x_1521:
[----:B------:R-:W-:Y:S01]  /*8f40*/  IMAD.IADD R3, R91, 0x1, -R82 ;  /* 0x000000015b037824 */ /* 0x000fe200078e0a52 */
[----:B--2---:R-:W-:Y:S01]  /*8f50*/  P2R R24, PR, RZ, 0x4 ;  /* 0x00000004ff187803 */ /* 0x004fe20000000000 */
[----:B-1---5:R-:W-:Y:S01]  /*8f60*/  IMAD.WIDE R8, R39, 0x70, R116 ;  /* 0x0000007027087825 */ /* 0x022fe200078e0274 */
        /* <DEDUP_REMOVED lines=14> */
[----:B---3--:R-:W-:Y:S01]  /*9050*/  @P0 MOV R4, R98 ;  /* 0x0000006200040202 */ /* 0x008fe20000000f00 */
        /* <DEDUP_REMOVED lines=47> */
[----:B------:R1:W3:Y:S10]  /*9350*/  SHFL.IDX PT, R5, R6, RZ, 0x181f ;  /* 0x00181fff06057589 */ /* 0x0002f400000e0000 */
        /* <DEDUP_REMOVED lines=12> */
[----:B-123--:R-:W1:Y:S01]  /*9420*/  @!P6 LDS.128 R16, [R227+0x100] ;  /* 0x00010000e310e984 */ /* 0x00ee620000000c00 */
        /* <DEDUP_REMOVED lines=9> */
.L_x_1560:
[----:B-123--:R-:W-:Y:S05]  /*94c0*/  BSYNC B0 ;  /* 0x0000000000007941 */ /* 0x00efea0003800000 */
.L_x_1559:
[----:B------:R1:W2:Y:S01]  /*94d0*/  SHFL.IDX PT, R5, R6, 0x1, 0x181f ;  /* 0x00381f0006057f89 */ /* 0x0002a200000e0000 */
[----:B------:R-:W-:Y:S03]  /*94e0*/  BSSY B0, `(.L_x_1561) ;  /* 0x000000d000007945 */ /* 0x000fe60003800000 */
[----:B------:R1:W3:Y:S01]  /*94f0*/  SHFL.IDX PT, R3, R15, 0x1, 0x181f ;  /* 0x00381f000f037f89 */ /* 0x0002e200000e0000 */
[----:B------:R-:W-:-:S05]  /*9500*/  @!P1 BRA `(.L_x_1562) ;  /* 0x000000a000009947 */ /* 0x000fca0003800000 */
[----:B------:R-:W4:Y:S01]  /*9510*/  @!P6 LDS.128 R16, [R227+0x1100] ;  /* 0x00110000e310e984 */ /* 0x000f220000000c00 */
[C---:B---3--:R-:W-:Y:S04]  /*9520*/  @!P6 LEA R8, P0, R76.reuse, R3, 0x1 ;  /* 0x000000034c08e211 */ /* 0x048fe800078008ff */
[----:B--2---:R-:W-:Y:S02]  /*9530*/  @!P6 LEA.HI.X R9, R76, R5, R77, 0x1, P0 ;  /* 0x000000054c09e211 */ /* 0x004fe400000f0c4d */
[C---:B------:R-:W-:Y:S11]  /*9540*/  ISETP.GE.AND P0, PT, R226.reuse, c[0x0][0x1d4], PT ;  /* 0x00007500e2007a0c */ /* 0x040ff60003f06270 */
[----:B------:R-:W-:Y:S02]  /*9550*/  @!UPT UIADD3 URZ, URZ, URZ, URZ ;  /* 0x0000003f3f3ff290 */ /* 0x000fe4000fffe03f */
[C---:B------:R-:W-:Y:S04]  /*9560*/  @!P0 LEA R4, P1, R226.reuse, R3, 0x1 ;  /* 0x00000003e2048211 */ /* 0x040fe800078208ff */
[----:B------:R-:W-:Y:S01]  /*9570*/  @!P0 LEA.HI.X R5, R226, R5, R167, 0x1, P1 ;  /* 0x00000005e2058211 */ /* 0x000fe200008f0ca7 */
[----:B----4-:R-:W-:Y:S04]  /*9580*/  @!P6 ST.E.128 [R8.64], R16 ;  /* 0x000000100800e985 */ /* 0x010fe8000c101d08 */
[----:B------:R-:W2:Y:S04]  /*9590*/  @!P0 LDS.128 R8, [R227+0x4900] ;  /* 0x00490000e3088984 */ /* 0x000ea80000000c00 */
[----:B--2---:R2:W-:Y:S02]  /*95a0*/  @!P0 ST.E.128 [R4.64], R8 ;  /* 0x0000000804008985 */ /* 0x0045e4000c101d08 */
.L_x_1562:
[----:B------:R-:W-:Y:S05]  /*95b0*/  BSYNC B0 ;  /* 0x0000000000007941 */ /* 0x000fea0003800000 */
.L_x_1561:
[----:B--2---:R2:W4:Y:S01]  /*95c0*/  SHFL.IDX PT, R5, R6, 0x2, 0x181f ;  /* 0x00581f0006057f89 */ /* 0x00452200000e0000 */
[----:B------:R-:W-:Y:S03]  /*95d0*/  BSSY B0, `(.L_x_1563) ;  /* 0x000000d000007945 */ /* 0x000fe60003800000 */
[----:B---3--:R2:W3:Y:S01]  /*95e0*/  SHFL.IDX PT, R3, R15, 0x2, 0x181f ;  /* 0x00581f000f037f89 */ /* 0x0084e200000e0000 */
[----:B------:R-:W-:-:S05]  /*95f0*/  @!P3 BRA `(.L_x_1564) ;  /* 0x000000a00000b947 */ /* 0x000fca0003800000 */
[----:B------:R-:W5:Y:S01]  /*9600*/  @!P6 LDS.128 R16, [R227+0x2100] ;  /* 0x00210000e310e984 */ /* 0x000f620000000c00 */
[C---:B---3--:R-:W-:Y:S04]  /*9610*/  @!P6 LEA R8, P0, R76.reuse, R3, 0x1 ;  /* 0x000000034c08e211 */ /* 0x048fe800078008ff */
[----:B----4-:R-:W-:Y:S02]  /*9620*/  @!P6 LEA.HI.X R9, R76, R5, R77, 0x1, P0 ;  /* 0x000000054c09e211 */ /* 0x010fe400000f0c4d */
[C---:B------:R-:W-:Y:S11]  /*9630*/  ISETP.GE.AND P0, PT, R226.reuse, c[0x0][0x1d4], PT ;  /* 0x00007500e2007a0c */ /* 0x040ff60003f06270 */
[----:B------:R-:W-:Y:S02]  /*9640*/  @!UPT UIADD3 URZ, URZ, URZ, URZ ;  /* 0x0000003f3f3ff290 */ /* 0x000fe4000fffe03f */
[C---:B------:R-:W-:Y:S04]  /*9650*/  @!P0 LEA R4, P1, R226.reuse, R3, 0x1 ;  /* 0x00000003e2048211 */ /* 0x040fe800078208ff */
[----:B------:R-:W-:Y:S01]  /*9660*/  @!P0 LEA.HI.X R5, R226, R5, R167, 0x1, P1 ;  /* 0x00000005e2058211 */ /* 0x000fe200008f0ca7 */
[----:B-----5:R-:W-:Y:S04]  /*9670*/  @!P6 ST.E.128 [R8.64], R16 ;  /* 0x000000100800e985 */ /* 0x020fe8000c101d08 */
[----:B------:R-:W3:Y:S04]  /*9680*/  @!P0 LDS.128 R8, [R227+0x5900] ;  /* 0x00590000e3088984 */ /* 0x000ee80000000c00 */
[----:B---3--:R3:W-:Y:S02]  /*9690*/  @!P0 ST.E.128 [R4.64], R8 ;  /* 0x0000000804008985 */ /* 0x0087e4000c101d08 */
.L_x_1564:
[----:B------:R-:W-:Y:S05]  /*96a0*/  BSYNC B0 ;  /* 0x0000000000007941 */ /* 0x000fea0003800000 */
.L_x_1563:
[----:B---34-:R3:W4:Y:S01]  /*96b0*/  SHFL.IDX PT, R5, R6, 0x3, 0x181f ;  /* 0x00781f0006057f89 */ /* 0x01872200000e0000 */
[----:B------:R-:W-:Y:S03]  /*96c0*/  BSSY B0, `(.L_x_1565) ;  /* 0x000000d000007945 */ /* 0x000fe60003800000 */
[----:B------:R3:W1:Y:S01]  /*96d0*/  SHFL.IDX PT, R3, R15, 0x3, 0x181f ;  /* 0x00781f000f037f89 */ /* 0x00066200000e0000 */
[----:B------:R-:W-:-:S05]  /*96e0*/  @!P4 BRA `(.L_x_1566) ;  /* 0x000000a00000c947 */ /* 0x000fca0003800000 */
[----:B------:R-:W5:Y:S01]  /*96f0*/  @!P6 LDS.128 R16, [R227+0x3100] ;  /* 0x00310000e310e984 */ /* 0x000f620000000c00 */
[C---:B-1----:R-:W-:Y:S04]  /*9700*/  @!P6 LEA R8, P0, R76.reuse, R3, 0x1 ;  /* 0x000000034c08e211 */ /* 0x042fe800078008ff */
[----:B----4-:R-:W-:Y:S02]  /*9710*/  @!P6 LEA.HI.X R9, R76, R5, R77, 0x1, P0 ;  /* 0x000000054c09e211 */ /* 0x010fe400000f0c4d */
[C---:B------:R-:W-:Y:S11]  /*9720*/  ISETP.GE.AND P0, PT, R226.reuse, c[0x0][0x1d4], PT ;  /* 0x00007500e2007a0c */ /* 0x040ff60003f06270 */
[----:B------:R-:W-:Y:S02]  /*9730*/  @!UPT UIADD3 URZ, URZ, URZ, URZ ;  /* 0x0000003f3f3ff290 */ /* 0x000fe4000fffe03f */
[C---:B------:R-:W-:Y:S04]  /*9740*/  @!P0 LEA R4, P1, R226.reuse, R3, 0x1 ;  /* 0x00000003e2048211 */ /* 0x040fe800078208ff */
[----:B------:R-:W-:Y:S01]  /*9750*/  @!P0 LEA.HI.X R5, R226, R5, R167, 0x1, P1 ;  /* 0x00000005e2058211 */ /* 0x000fe200008f0ca7 */
[----:B-----5:R-:W-:Y:S04]  /*9760*/  @!P6 ST.E.128 [R8.64], R16 ;  /* 0x000000100800e985 */ /* 0x020fe8000c101d08 */
[----:B------:R-:W1:Y:S04]  /*9770*/  @!P0 LDS.128 R8, [R227+0x6900] ;  /* 0x00690000e3088984 */ /* 0x000e680000000c00 */
[----:B-1----:R1:W-:Y:S02]  /*9780*/  @!P0 ST.E.128 [R4.64], R8 ;  /* 0x0000000804008985 */ /* 0x0023e4000c101d08 */
.L_x_1566:
[----:B------:R-:W-:Y:S05]  /*9790*/  BSYNC B0 ;  /* 0x0000000000007941 */ /* 0x000fea0003800000 */
.L_x_1565:
[----:B------:R-:W-:Y:S01]  /*97a0*/  ISETP.GT.AND P0, PT, R39, R115, PT ;  /* 0x000000732700720c */ /* 0x000fe20003f04270 */
[----:B------:R-:W-:Y:S03]  /*97b0*/  BSSY B0, `(.L_x_1567) ;  /* 0x0000030000007945 */ /* 0x000fe60003800000 */
[----:B-123--:R-:W-:Y:S09]  /*97c0*/  P2R R15, PR, RZ, 0x1 ;  /* 0x00000001ff0f7803 */ /* 0x00eff20000000000 */
[----:B------:R-:W-:-:S05]  /*97d0*/  @!P0 BRA `(.L_x_1568) ;  /* 0x000002d000008947 */ /* 0x000fca0003800000 */
[----:B------:R-:W-:Y:S01]  /*97e0*/  IADD3 R3, R39, -0x1, RZ ;  /* 0xffffffff27037810 */ /* 0x000fe20007ffe0ff */
[----:B------:R-:W-:Y:S01]  /*97f0*/  IMAD.MOV.U32 R4, RZ, RZ, R120 ;  /* 0x000000ffff047224 */ /* 0x000fe200078e0078 */
[----:B------:R-:W-:Y:S01]  /*9800*/  ISETP.GE.AND P3, PT, R237, 0x21, PT ;  /* 0x00000021ed00780c */ /* 0x000fe20003f66270 */
[----:B----4-:R-:W-:Y:S01]  /*9810*/  IMAD.MOV.U32 R5, RZ, RZ, R119 ;  /* 0x000000ffff057224 */ /* 0x010fe200078e0077 */
[----:B------:R-:W-:Y:S01]  /*9820*/  SHF.R.S32.HI R8, RZ, 0x1f, R3 ;  /* 0x0000001fff087819 */ /* 0x000fe20000011403 */
[----:B------:R-:W-:Y:S01]  /*9830*/  IMAD R6, R153, R3, RZ ;  /* 0x0000000399067224 */ /* 0x000fe200078e02ff */
[----:B------:R-:W-:Y:S01]  /*9840*/  ISETP.GE.AND P1, PT, R237, 0x41, PT ;  /* 0x00000041ed00780c */ /* 0x000fe20003f26270 */
[-C--:B------:R-:W-:Y:S01]  /*9850*/  IMAD.WIDE.U32 R4, R3, R138.reuse, R4 ;  /* 0x0000008a03047225 */ /* 0x080fe200078e0004 */
[----:B------:R-:W-:Y:S02]  /*9860*/  ISETP.GE.AND P4, PT, R237, 0x1, PT ;  /* 0x00000001ed00780c */ /* 0x000fe40003f86270 */
[----:B------:R-:W-:Y:S01]  /*9870*/  P2R R18, PR, RZ, 0x4 ;  /* 0x00000004ff127803 */ /* 0x000fe20000000000 */
[----:B------:R-:W-:Y:S01]  /*9880*/  IMAD R3, R8, R138, R6 ;  /* 0x0000008a08037224 */ /* 0x000fe200078e0206 */
[----:B------:R-:W-:Y:S03]  /*9890*/  LOP3.LUT P2, RZ, R166, 0x4, RZ, 0xc0, !PT ;  /* 0x00000004a6ff7812 */ /* 0x000fe6000784c0ff */
[----:B------:R-:W-:Y:S01]  /*98a0*/  IMAD.IADD R3, R5, 0x1, R3 ;  /* 0x0000000105037824 */ /* 0x000fe200078e0203 */
[-C--:B------:R-:W-:Y:S05]  /*98b0*/  @P3 IADD3 R5, P0, R162, R4.reuse, RZ ;  /* 0x00000004a2053210 */ /* 0x080fea0007f1e0ff */
[----:B------:R-:W-:Y:S01]  /*98c0*/  @P3 IMAD.X R8, R3, 0x1, R157, P0 ;  /* 0x0000000103083824 */ /* 0x000fe200000e069d */
        /* <DEDUP_REMOVED lines=30> */
.L_x_1568:
[----:B------:R-:W-:Y:S05]  /*9ab0*/  BSYNC B0 ;  /* 0x0000000000007941 */ /* 0x000fea0003800000 */
.L_x_1567:
[----:B------:R-:W0:Y:S01]  /*9ac0*/  LDGDEPBAR ;  /* 0x00000000000079af */ /* 0x000e220000000000 */
[----:B------:R-:W-:Y:S02]  /*9ad0*/  ISETP.NE.AND P0, PT, R15, RZ, PT ;  /* 0x000000ff0f00720c */ /* 0x000fe40003f05270 */
[----:B------:R-:W-:Y:S11]  /*9ae0*/  IADD3 R39, R39, -0x1, RZ ;  /* 0xffffffff27277810 */ /* 0x000ff60007ffe0ff */
[----:B------:R-:W-:-:S05]  /*9af0*/  @P0 BRA `(.L_x_1569) ;  /* 0xffff9d3000000947 */ /* 0x000fca000383ffff */
[----:B------:R-:W-:Y:S01]  /*9b00*/  WARPSYNC 0xffffffff ;  /* 0xffffffff00007948 */ /* 0x000fe20003800000 */
[----:B------:R-:W-:Y:S06]  /*9b10*/  BAR.SYNC.DEFER_BLOCKING 0x0 ;  /* 0x0000000000007b1d */ /* 0x000fec0000010000 */
.L_x_1520:
[----:B------:R-:W2:Y:S01]  /*9b20*/  LDL R99, [R1+0x40] ;  /* 0x0000400001637983 */ /* 0x000ea20000100800 */
[----:B------:R-:W-:-:S05]  /*9b30*/  IMAD.MOV.U32 R74, RZ, RZ, c[0x0][0x2c4] ;  /* 0x0000b100ff4a7624 */ /* 0x000fca00078e00ff */
[----:B------:R-:W-:Y:S01]  /*9b40*/  ISETP.NE.AND P3, PT, R74, 0x1, PT ;  /* 0x000000014a00780c */ /* 0x000fe20003f65270 */
[----:B------:R-:W-:Y:S01]  /*9b50*/  BSSY B0, `(.L_x_1570) ;  /* 0x0000029000007945 */ /* 0x000fe20003800000 */
[----:B--2---:R-:W-:-:S11]  /*9b60*/  IADD3 R2, R99, 0x7f, RZ ;  /* 0x0000007f63027810 */ /* 0x004fd60007ffe0ff */
[----:B------:R-:W-:-:S05]  /*9b70*/  @P3 IMAD.HI.U32 R3, R2, c[0x0][0x2c8], RZ ;  /* 0x0000b20002033a27 */ /* 0x000fca00078e00ff */
[----:B------:R-:W-:-:S05]  /*9b80*/  @P3 SHF.R.U32.HI R2, RZ, c[0x0][0x2cc], R3 ;  /* 0x0000b300ff023a19 */ /* 0x000fca0000011603 */
[----:B------:R-:W-:Y:S02]  /*9b90*/  IMAD.IADD R3, R152, 0x1, R2 ;  /* 0x0000000198037824 */ /* 0x000fe400078e0202 */
[----:B------:R-:W-:-:S04]  /*9ba0*/  IMAD.MOV.U32 R2, RZ, RZ, RZ ;  /* 0x000000ffff027224 */ /* 0x000fc800078e00ff */
[----:B------:R-:W-:-:S05]  /*9bb0*/  IMAD.HI R2, R3, -0x6db6db6d, R2 ;  /* 0x9249249303027827 */ /* 0x000fca00078e0202 */
[----:B------:R-:W-:-:S04]  /*9bc0*/  SHF.R.U32.HI R3, RZ, 0x1f, R2 ;  /* 0x0000001fff037819 */ /* 0x000fc80000011602 */
[----:B------:R-:W-:-:S04]  /*9bd0*/  LEA.HI.SX32 R2, R2, R3, 0x1a ;  /* 0x0000000302027211 */ /* 0x000fc800078fd2ff */
[----:B------:R-:W-:-:S04]  /*9be0*/  IMNMX R6, R151, R2, PT ;  /* 0x0000000297067217 */ /* 0x000fc80003800200 */
[----:B------:R-:W-:Y:S01]  /*9bf0*/  ISETP.GE.AND P0, PT, R6, 0x1, PT ;  /* 0x000000010600780c */ /* 0x000fe20003f06270 */
[----:B------:R-:W-:-:S12]  /*9c00*/  IMAD.MOV.U32 R2, RZ, RZ, RZ ;  /* 0x000000ffff027224 */ /* 0x000fd800078e00ff */
[----:B------:R-:W-:Y:S05]  /*9c10*/  @!P0 BRA `(.L_x_1571) ;  /* 0x000001c000008947 */ /* 0x000fea0003800000 */
[----:B------:R-:W-:Y:S02]  /*9c20*/  IABS R3, R136 ;  /* 0x0000008800037213 */ /* 0x000fe40000000000 */
[----:B-1----:R-:W-:Y:S02]  /*9c30*/  IADD3 R8, R136, -0x1, R6 ;  /* 0xffffffff88087810 */ /* 0x002fe40007ffe006 */
[----:B------:R-:W1:Y:S02]  /*9c40*/  I2F.RP R2, R3 ;  /* 0x0000000300027306 */ /* 0x000e640000209400 */
[----:B------:R-:W-:-:S06]  /*9c50*/  IABS R11, R8 ;  /* 0x00000008000b7213 */ /* 0x000fcc0000000000 */
[----:B-1----:R-:W1:Y:S02]  /*9c60*/  MUFU.RCP R2, R2 ;  /* 0x0000000200027308 */ /* 0x002e640000001000 */
[----:B-1----:R-:W-:-:S06]  /*9c70*/  IADD3 R2, R2, 0xffffffe, RZ ;  /* 0x0ffffffe02027810 */ /* 0x002fcc0007ffe0ff */
[----:B----4-:R-:W1:Y:S02]  /*9c80*/  F2I.FTZ.U32.TRUNC.NTZ R5, R2 ;  /* 0x0000000200057305 */ /* 0x010e64000021f000 */
        /* <DEDUP_REMOVED lines=21> */
.L_x_1571:
[----:B------:R-:W-:Y:S05]  /*9de0*/  BSYNC B0 ;  /* 0x0000000000007941 */ /* 0x000fea0003800000 */
.L_x_1570:
        /* <DEDUP_REMOVED lines=34> */
[----:B-12---:R-:W-:-:S04]  /*a010*/  IMAD R4, R3, R2, RZ ;  /* 0x0000000203047224 */ /* 0x006fc800078e02ff */
[--C-:B------:R-:W-:Y:S01]  /*a020*/  IMAD.IADD R3, R4, 0x1, R2.reuse ;  /* 0x0000000104037824 */ /* 0x100fe200078e0202 */
[----:B------:R1:W-:Y:S01]  /*a030*/  STL [R1+0xc], R4 ;  /* 0x00000c0401007387 */ /* 0x0003e20000100800 */
[----:B------:R-:W-:-:S03]  /*a040*/  PRMT R2, RZ, 0x7610, R2 ;  /* 0x00007610ff027816 */ /* 0x000fc60000000002 */
[----:B------:R-:W-:-:S04]  /*a050*/  IMNMX R234, R6, R3, PT ;  /* 0x0000000306ea7217 */ /* 0x000fc80003800200 */
[----:B------:R-:W-:-:S13]  /*a060*/  ISETP.GT.AND P0, PT, R234, R4, PT ;  /* 0x00000004ea00720c */ /* 0x000fda0003f04270 */
[----:B------:R-:W-:Y:S05]  /*a070*/  @!P0 BRA `(.L_x_1572) ;  /* 0x00012a8000008947 */ /* 0x000fea0003800000 */
[----:B----4-:R-:W2:Y:S04]  /*a080*/  LDL R5, [R1+0x68] ;  /* 0x0000680001057983 */ /* 0x010ea80000100800 */
[----:B-1----:R-:W3:Y:S01]  /*a090*/  LDL R4, [R1+0x6c] ;  /* 0x00006c0001047983 */ /* 0x002ee20000100800 */
[----:B------:R-:W-:-:S03]  /*a0a0*/  ISETP.NE.U32.AND P0, PT, RZ, c[0x0][0x340], PT ;  /* 0x0000d000ff007a0c */ /* 0x000fc60003f05070 */
[----:B------:R-:W4:Y:S01]  /*a0b0*/  LDL R8, [R1+0x58] ;  /* 0x0000580001087983 */ /* 0x000f220000100800 */
[----:B------:R-:W-:-:S03]  /*a0c0*/  ISETP.NE.AND.EX P1, PT, RZ, c[0x0][0x344], PT, P0 ;  /* 0x0000d100ff007a0c */ /* 0x000fc60003f25300 */
[----:B------:R-:W4:Y:S04]  /*a0d0*/  LDL R10, [R1+0x74] ;  /* 0x00007400010a7983 */ /* 0x000f280000100800 */
[----:B------:R-:W4:Y:S06]  /*a0e0*/  LDL R9, [R1+0x70] ;  /* 0x0000700001097983 */ /* 0x000f2c0000100800 */
[----:B--2---:R-:W-:-:S04]  /*a0f0*/  @P1 IADD3 R2, P0, R5, c[0x0][0x340], RZ ;  /* 0x0000d00005021a10 */ /* 0x004fc80007f1e0ff */
[----:B---3--:R-:W-:-:S05]  /*a100*/  @P1 IADD3.X R3, R4, c[0x0][0x344], RZ, P0, !PT ;  /* 0x0000d10004031a10 */ /* 0x008fca00007fe4ff */
[----:B------:R1:W5:Y:S01]  /*a110*/  @P1 LDG.E R2, [R2.64] ;  /* 0x0000000802021981 */ /* 0x000362000c1e1900 */
[----:B------:R-:W-:Y:S01]  /*a120*/  ISETP.NE.U32.AND P0, PT, RZ, c[0x0][0x348], PT ;  /* 0x0000d200ff007a0c */ /* 0x000fe20003f05070 */
[----:B------:R-:W-:Y:S01]  /*a130*/  IMAD.WIDE.U32 R4, R146, c[0x0][0x178], RZ ;  /* 0x00005e0092047a25 */ /* 0x000fe200078e00ff */
[----:B------:R-:W-:Y:S01]  /*a140*/  WARPSYNC 0xffffffff ;  /* 0xffffffff00007948 */ /* 0x000fe20003800000 */
[----:B----4-:R-:W-:Y:S02]  /*a150*/  LOP3.LUT R72, R8, 0xffff, RZ, 0xc0, !PT ;  /* 0x0000ffff08487812 */ /* 0x010fe400078ec0ff */
[----:B------:R-:W-:Y:S02]  /*a160*/  ISETP.NE.AND.EX P0, PT, RZ, c[0x0][0x34c], PT, P0 ;  /* 0x0000d300ff007a0c */ /* 0x000fe40003f05300 */
[----:B------:R-:W-:Y:S02]  /*a170*/  IADD3 R126, R234, -0x1, RZ ;  /* 0xffffffffea7e7810 */ /* 0x000fe40007ffe0ff */
[----:B------:R-:W-:-:S02]  /*a180*/  SEL R11, R10, RZ, !P0 ;  /* 0x000000ff0a0b7207 */ /* 0x000fc40004000000 */
[----:B------:R-:W-:Y:S02]  /*a190*/  SEL R8, R9, RZ, !P0 ;  /* 0x000000ff09087207 */ /* 0x000fe40004000000 */
[----:B-1----:R-:W-:-:S05]  /*a1a0*/  SHF.R.S32.HI R3, RZ, 0x1f, R146 ;  /* 0x0000001fff037819 */ /* 0x002fca0000011492 */
[----:B------:R-:W-:-:S04]  /*a1b0*/  IMAD R3, R3, c[0x0][0x178], RZ ;  /* 0x00005e0003037a24 */ /* 0x000fc800078e02ff */
[----:B------:R-:W-:-:S04]  /*a1c0*/  IMAD R3, R146, c[0x0][0x17c], R3 ;  /* 0x00005f0092037a24 */ /* 0x000fc800078e0203 */
[----:B------:R-:W-:Y:S02]  /*a1d0*/  IMAD.IADD R10, R5, 0x1, R3 ;  /* 0x00000001050a7824 */ /* 0x000fe400078e0203 */
[----:B------:R-:W-:Y:S02]  /*a1e0*/  @!P1 IMAD.MOV.U32 R2, RZ, RZ, R9 ;  /* 0x000000ffff029224 */ /* 0x000fe400078e0009 */
[----:B------:R-:W2:Y:S04]  /*a1f0*/  LDL R15, [R1+0x4] ;  /* 0x00000400010f7983 */ /* 0x000ea80000100800 */
[----:B------:R-:W3:Y:S04]  /*a200*/  LDL.LU R9, [R1+0x8] ;  /* 0x0000080001097983 */ /* 0x000ee80000300800 */
[----:B------:R-:W4:Y:S04]  /*a210*/  LDL R52, [R1+0x48] ;  /* 0x0000480001347983 */ /* 0x000f280000100800 */
[----:B------:R-:W2:Y:S01]  /*a220*/  LDL R6, [R1+0x3c] ;  /* 0x00003c0001067983 */ /* 0x000ea20000100800 */
[----:B------:R-:W-:-:S02]  /*a230*/  IMAD.MOV.U32 R3, RZ, RZ, c[0x0][0x2b8] ;  /* 0x0000ae00ff037624 */ /* 0x000fc400078e00ff */
[----:B------:R-:W-:-:S03]  /*a240*/  IMAD.MOV.U32 R125, RZ, RZ, 0x70 ;  /* 0x00000070ff7d7424 */ /* 0x000fc600078e00ff */
[----:B------:R-:W-:Y:S01]  /*a250*/  ISETP.NE.AND P1, PT, R3, 0x1, PT ;  /* 0x000000010300780c */ /* 0x000fe20003f25270 */
[----:B------:R-:W-:-:S04]  /*a260*/  IMAD R125, R234, R125, -0x70 ;  /* 0xffffff90ea7d7424 */ /* 0x000fc800078e027d */
[----:B------:R-:W-:Y:S01]  /*a270*/  IMAD.IADD R3, R0, 0x1, R125 ;  /* 0x0000000100037824 */ /* 0x000fe200078e027d */
[----:B-----5:R-:W-:Y:S01]  /*a280*/  SHF.R.S32.HI R5, RZ, 0x1f, R2 ;  /* 0x0000001fff057819 */ /* 0x020fe20000011402 */
[----:B------:R-:W-:-:S04]  /*a290*/  IMAD.WIDE.U32 R18, R2, c[0x0][0x2b0], RZ ;  /* 0x0000ac0002127a25 */ /* 0x000fc800078e00ff */
[----:B------:R-:W-:Y:S01]  /*a2a0*/  IMAD.MOV.U32 R236, RZ, RZ, RZ ;  /* 0x000000ffffec7224 */ /* 0x000fe200078e00ff */
[----:B------:R-:W-:Y:S01]  /*a2b0*/  BAR.SYNC.DEFER_BLOCKING 0x0 ;  /* 0x0000000000007b1d */ /* 0x000fe20000010000 */
[----:B---3--:R-:W-:-:S04]  /*a2c0*/  LOP3.LUT R9, R9, 0xfffffffd, RZ, 0xc0, !PT ;  /* 0xfffffffd09097812 */ /* 0x008fc800078ec0ff */
[----:B------:R-:W-:Y:S02]  /*a2d0*/  @P1 LOP3.LUT R9, R9, 0x2, RZ, 0xfc, !PT ;  /* 0x0000000209091812 */ /* 0x000fe400078efcff */
[----:B----4-:R-:W-:-:S03]  /*a2e0*/  ISETP.GE.AND P0, PT, R3, R52, PT ;  /* 0x000000340300720c */ /* 0x010fc60003f06270 */
[----:B------:R2:W-:Y:S01]  /*a2f0*/  STL [R1+0x8], R9 ;  /* 0x0000080901007387 */ /* 0x0005e20000100800 */
[----:B------:R-:W-:-:S03]  /*a300*/  ISETP.GT.OR P0, PT, R0, 0x6f, P0 ;  /* 0x0000006f0000780c */ /* 0x000fc60000704670 */
[----:B------:R-:W-:Y:S01]  /*a310*/  STL.64 [R1+0x30], R18 ;  /* 0x0000301201007387 */ /* 0x000fe20000100a00 */
        /* <DEDUP_REMOVED lines=8> */
[----:B------:R1:W-:Y:S01]  /*a3a0*/  STL [R1+0x38], R16 ;  /* 0x0000381001007387 */ /* 0x0003e20000100800 */
[----:B------:R-:W-:Y:S02]  /*a3b0*/  @!P0 LEA.HI.X.SX32 R5, R6, R16, 0x1, P1 ;  /* 0x0000001006058211 */ /* 0x000fe400008f0eff */
[----:B------:R-:W-:-:S04]  /*a3c0*/  @!P0 LEA R2, P1, R3, c[0x0][0x2a0], 0x2 ;  /* 0x0000a80003028a11 */ /* 0x000fc800078210ff */
[----:B------:R-:W-:-:S05]  /*a3d0*/  @!P0 LEA.HI.X R3, R3, c[0x0][0x2a4], R5, 0x2, P1 ;  /* 0x0000a90003038a11 */ /* 0x000fca00008f1405 */
[----:B------:R2:W3:Y:S04]  /*a3e0*/  @!P0 LDG.E R236, [R2.64] ;  /* 0x0000000802ec8981 */ /* 0x0004e8000c1e1900 */
[----:B-1----:R-:W4:Y:S01]  /*a3f0*/  LDL R16, [R1+0x44] ;  /* 0x0000440001107983 */ /* 0x002f220000100800 */
[----:B------:R-:W-:-:S04]  /*a400*/  IMAD.MOV.U32 R5, RZ, RZ, R10 ;  /* 0x000000ffff057224 */ /* 0x000fc800078e000a */
[----:B------:R-:W-:-:S04]  /*a410*/  IMAD.WIDE.U32 R4, R72, c[0x0][0x1b8], R4 ;  /* 0x00006e0048047a25 */ /* 0x000fc800078e0004 */
[----:B--2---:R-:W-:-:S04]  /*a420*/  IMAD.IADD R3, R0, 0x1, R99 ;  /* 0x0000000100037824 */ /* 0x004fc800078e0263 */
[----:B------:R-:W-:-:S04]  /*a430*/  @P3 IMAD.HI.U32 R10, R3, c[0x0][0x2c8], RZ ;  /* 0x0000b200030a3a27 */ /* 0x000fc800078e00ff */
        /* <DEDUP_REMOVED lines=8> */
[----:B------:R-:W-:Y:S02]  /*a4c0*/  IMAD R10, R10, c[0x0][0x1b0], RZ ;  /* 0x00006c000a0a7a24 */ /* 0x000fe400078e02ff */
[----:B------:R-:W-:Y:S02]  /*a4d0*/  IMAD.IADD R5, R5, 0x1, R11 ;  /* 0x0000000105057824 */ /* 0x000fe400078e020b */
[----:B------:R-:W-:Y:S02]  /*a4e0*/  IMAD R8, R8, c[0x0][0x2c4], R3 ;  /* 0x0000b10008087a24 */ /* 0x000fe400078e0203 */
[----:B------:R-:W-:-:S02]  /*a4f0*/  IMAD R10, R2, c[0x0][0x1b4], R10 ;  /* 0x00006d00020a7a24 */ /* 0x000fc400078e020a */
[----:B------:R-:W-:Y:S01]  /*a500*/  IMAD.WIDE.U32 R2, R2, c[0x0][0x1b0], R4 ;  /* 0x00006c0002027a25 */ /* 0x000fe200078e0004 */
[----:B------:R-:W-:-:S03]  /*a510*/  SHF.R.S32.HI R4, RZ, 0x1f, R8 ;  /* 0x0000001fff047819 */ /* 0x000fc60000011408 */
[----:B------:R-:W-:Y:S02]  /*a520*/  IMAD.IADD R3, R3, 0x1, R10 ;  /* 0x0000000103037824 */ /* 0x000fe400078e020a */
[----:B------:R-:W-:Y:S02]  /*a530*/  IMAD R5, R4, c[0x0][0x1a8], RZ ;  /* 0x00006a0004057a24 */ /* 0x000fe400078e02ff */
[----:B------:R-:W-:Y:S02]  /*a540*/  IMAD.MOV R4, RZ, RZ, -R6 ;  /* 0x000000ffff047224 */ /* 0x000fe400078e0a06 */
[C---:B------:R-:W-:Y:S02]  /*a550*/  IMAD R5, R8.reuse, c[0x0][0x1ac], R5 ;  /* 0x00006b0008057a24 */ /* 0x040fe400078e0205 */
[----:B------:R-:W-:-:S04]  /*a560*/  IMAD.WIDE.U32 R2, R8, c[0x0][0x1a8], R2 ;  /* 0x00006a0008027a25 */ /* 0x000fc800078e0002 */
[----:B------:R-:W-:Y:S02]  /*a570*/  IMAD R239, R4, c[0x0][0x2b8], R9 ;  /* 0x0000ae0004ef7a24 */ /* 0x000fe400078e0209 */
[----:B------:R-:W-:Y:S01]  /*a580*/  IMAD.IADD R4, R3, 0x1, R5 ;  /* 0x0000000103047824 */ /* 0x000fe200078e0205 */
[C---:B------:R-:W-:Y:S02]  /*a590*/  LEA R3, P0, R2.reuse, c[0x0][0x160], 0x1 ;  /* 0x0000580002037a11 */ /* 0x040fe400078008ff */
[----:B------:R-:W-:Y:S02]  /*a5a0*/  SHF.R.S32.HI R85, RZ, 0x1f, R239 ;  /* 0x0000001fff557819 */ /* 0x000fe400000114ef */
[----:B------:R-:W-:Y:S01]  /*a5b0*/  LEA.HI.X R2, R2, c[0x0][0x164], R4, 0x1, P0 ;  /* 0x0000590002027a11 */ /* 0x000fe200000f0c04 */
[----:B------:R-:W1:Y:S02]  /*a5c0*/  SHFL.IDX PT, R8, R3, RZ, 0x181f ;  /* 0x00181fff03087589 */ /* 0x000e6400000e0000 */
[----:B------:R-:W-:-:S02]  /*a5d0*/  IMAD R10, R85, c[0x0][0x1e0], RZ ;  /* 0x00007800550a7a24 */ /* 0x000fc400078e02ff */
[----:B------:R-:W2:Y:S01]  /*a5e0*/  SHFL.IDX PT, R9, R2, RZ, 0x181f ;  /* 0x00181fff02097589 */ /* 0x000ea200000e0000 */
[----:B------:R-:W-:Y:S02]  /*a5f0*/  IMAD.MOV.U32 R98, RZ, RZ, R15 ;  /* 0x000000ffff627224 */ /* 0x000fe400078e000f */
[----:B------:R-:W-:Y:S01]  /*a600*/  IMAD.IADD R15, R82, 0x1, R99 ;  /* 0x00000001520f7824 */ /* 0x000fe200078e0263 */
[----:B------:R-:W1:Y:S04]  /*a610*/  SHFL.IDX PT, R6, R3, 0x1, 0x181f ;  /* 0x00381f0003067f89 */ /* 0x000e6800000e0000 */
[----:B------:R-:W1:Y:S01]  /*a620*/  SHFL.IDX PT, R11, R2, 0x1, 0x181f ;  /* 0x00381f00020b7f89 */ /* 0x000e6200000e0000 */
[----:B------:R-:W-:-:S03]  /*a630*/  IADD3 R19, R15, 0x20, RZ ;  /* 0x000000200f137810 */ /* 0x000fc60007ffe0ff */
[----:B------:R-:W-:Y:S01]  /*a640*/  SHFL.IDX PT, R17, R2, 0x2, 0x181f ;  /* 0x00581f0002117f89 */ /* 0x000fe200000e0000 */
[----:B------:R-:W-:Y:S01]  /*a650*/  IADD3 R18, R15, 0x40, RZ ;  /* 0x000000400f127810 */ /* 0x000fe20007ffe0ff */
[----:B------:R-:W-:Y:S02]  /*a660*/  IMAD.WIDE.U32 R4, R239, c[0x0][0x1e0], RZ ;  /* 0x00007800ef047a25 */ /* 0x000fe400078e00ff */
[----:B------:R-:W-:Y:S02]  /*a670*/  SHFL.IDX PT, R29, R3, 0x3, 0x181f ;  /* 0x00781f00031d7f89 */ /* 0x000fe400000e0000 */
[----:B------:R-:W-:-:S04]  /*a680*/  IMAD.WIDE.U32 R32, R72, c[0x0][0x1e8], RZ ;  /* 0x00007a0048207a25 */ /* 0x000fc800078e00ff */
[----:B------:R-:W-:Y:S01]  /*a690*/  IMAD R31, R72, c[0x0][0x1ec], R33 ;  /* 0x00007b00481f7a24 */ /* 0x000fe200078e0221 */
[----:B------:R-:W-:Y:S01]  /*a6a0*/  IADD3 R30, R15, 0x60, RZ ;  /* 0x000000600f1e7810 */ /* 0x000fe20007ffe0ff */
[----:B------:R-:W-:Y:S02]  /*a6b0*/  IMAD R124, R126, -0x70, R52 ;  /* 0xffffff907e7c7824 */ /* 0x000fe400078e0234 */
[----:B----4-:R-:W-:Y:S02]  /*a6c0*/  IMAD R60, R16, c[0x0][0x2c4], RZ ;  /* 0x0000b100103c7a24 */ /* 0x010fe400078e02ff */
[----:B------:R-:W-:Y:S02]  /*a6d0*/  IMAD R16, R239, c[0x0][0x1e4], R10 ;  /* 0x00007900ef107a24 */ /* 0x000fe400078e020a */
[----:B------:R-:W4:Y:S01]  /*a6e0*/  SHFL.IDX PT, R10, R3, 0x2, 0x181f ;  /* 0x00581f00030a7f89 */ /* 0x000f2200000e0000 */
[-C--:B------:R-:W-:Y:S02]  /*a6f0*/  ISETP.GE.AND P3, PT, R15, R60.reuse, PT ;  /* 0x0000003c0f00720c */ /* 0x080fe40003f66270 */
[----:B------:R-:W-:-:S02]  /*a700*/  ISETP.GE.AND P4, PT, R19, R60, PT ;  /* 0x0000003c1300720c */ /* 0x000fc40003f86270 */
[----:B------:R-:W-:Y:S01]  /*a710*/  ISETP.GE.AND P6, PT, R18, R60, PT ;  /* 0x0000003c1200720c */ /* 0x000fe20003fc6270 */
[----:B------:R-:W-:Y:S01]  /*a720*/  IMAD.IADD R5, R5, 0x1, R16 ;  /* 0x0000000105057824 */ /* 0x000fe200078e0210 */
[----:B---3--:R-:W-:-:S07]  /*a730*/  SHF.R.S32.HI R84, RZ, 0x1f, R236 ;  /* 0x0000001fff547819 */ /* 0x008fce00000114ec */
[-C--:B-1----:R-:W-:Y:S02]  /*a740*/  @!P3 LEA R26, P0, R76, R8.reuse, 0x1 ;  /* 0x000000084c1ab211 */ /* 0x082fe400078008ff */
[----:B------:R-:W-:Y:S02]  /*a750*/  @!P3 LEA R24, P1, R226, R8, 0x1 ;  /* 0x00000008e218b211 */ /* 0x000fe400078208ff */
[CCC-:B--2---:R-:W-:Y:S02]  /*a760*/  @!P3 LEA.HI.X R27, R76.reuse, R9.reuse, R77.reuse, 0x1, P0 ;  /* 0x000000094c1bb211 */ /* 0x1c4fe400000f0c4d */
[----:B------:R-:W-:Y:S01]  /*a770*/  @!P4 LEA R22, P0, R76, R6, 0x1 ;  /* 0x000000064c16c211 */ /* 0x000fe200078008ff */
[----:B------:R1:W2:Y:S01]  /*a780*/  SHFL.IDX PT, R8, R2, 0x3, 0x181f ;  /* 0x00781f0002087f89 */ /* 0x0002a200000e0000 */
[----:B------:R-:W-:Y:S01]  /*a790*/  @!P3 LEA.HI.X R25, R226, R9, R98, 0x1, P1 ;  /* 0x00000009e219b211 */ /* 0x000fe200008f0c62 */
[----:B------:R-:W-:Y:S01]  /*a7a0*/  IMAD R28, R84, c[0x0][0x1f0], RZ ;  /* 0x00007c00541c7a24 */ /* 0x000fe200078e02ff */
[----:B------:R-:W-:-:S02]  /*a7b0*/  @!P4 LEA.HI.X R23, R76, R11, R77, 0x1, P0 ;  /* 0x0000000b4c17c211 */ /* 0x000fc400000f0c4d */
[-C--:B----4-:R-:W-:Y:S02]  /*a7c0*/  @!P6 LEA R18, P1, R76, R10.reuse, 0x1 ;  /* 0x0000000a4c12e211 */ /* 0x090fe400078208ff */
[----:B------:R-:W-:Y:S02]  /*a7d0*/  @!P6 LEA R16, P0, R226, R10, 0x1 ;  /* 0x0000000ae210e211 */ /* 0x000fe400078008ff */
[-C--:B------:R-:W-:Y:S02]  /*a7e0*/  @!P6 LEA.HI.X R19, R76, R17.reuse, R77, 0x1, P1 ;  /* 0x000000114c13e211 */ /* 0x080fe400008f0c4d */
[----:B------:R-:W-:Y:S01]  /*a7f0*/  @!P6 LEA.HI.X R17, R226, R17, R98, 0x1, P0 ;  /* 0x00000011e211e211 */ /* 0x000fe200000f0c62 */
[----:B-1----:R-:W-:-:S04]  /*a800*/  IMAD.WIDE.U32 R2, R236, c[0x0][0x1f0], R4 ;  /* 0x00007c00ec027a25 */ /* 0x002fc800078e0004 */
[----:B------:R-:W-:Y:S01]  /*a810*/  IMAD R4, R236, c[0x0][0x1f4], R28 ;  /* 0x00007d00ec047a24 */ /* 0x000fe200078e021c */
[----:B------:R-:W-:-:S04]  /*a820*/  IADD3 R2, P0, R2, R32, RZ ;  /* 0x0000002002027210 */ /* 0x000fc80007f1e0ff */
[----:B------:R-:W-:Y:S02]  /*a830*/  IADD3.X R4, R31, R3, R4, P0, !PT ;  /* 0x000000031f047210 */ /* 0x000fe400007fe404 */
[----:B------:R-:W-:Y:S02]  /*a840*/  LEA R3, P0, R2, c[0x0][0x1c8], 0x1 ;  /* 0x0000720002037a11 */ /* 0x000fe400078008ff */
[----:B------:R-:W-:Y:S02]  /*a850*/  ISETP.GE.AND P5, PT, R30, R60, PT ;  /* 0x0000003c1e00720c */ /* 0x000fe40003fa6270 */
[----:B------:R-:W-:Y:S02]  /*a860*/  @!P4 LEA R20, P2, R226, R6, 0x1 ;  /* 0x00000006e214c211 */ /* 0x000fe400078408ff */
[----:B------:R-:W-:Y:S01]  /*a870*/  LEA.HI.X R30, R2, c[0x0][0x1cc], R4, 0x1, P0 ;  /* 0x00007300021e7a11 */ /* 0x000fe200000f0c04 */
[----:B------:R-:W1:Y:S01]  /*a880*/  SHFL.IDX PT, R6, R3, RZ, 0x181f ;  /* 0x00181fff03067589 */ /* 0x000e6200000e0000 */
[----:B------:R-:W-:-:S03]  /*a890*/  IMNMX R2, R124, 0x70, PT ;  /* 0x000000707c027817 */ /* 0x000fc60003800200 */
[----:B------:R-:W3:Y:S02]  /*a8a0*/  SHFL.IDX PT, R28, R30, RZ, 0x181f ;  /* 0x00181fff1e1c7589 */ /* 0x000ee400000e0000 */
[----:B------:R-:W-:Y:S01]  /*a8b0*/  IMAD.IADD R2, R2, 0x1, -R82 ;  /* 0x0000000102027824 */ /* 0x000fe200078e0a52 */
[----:B------:R-:W-:-:S04]  /*a8c0*/  @!P4 LEA.HI.X R21, R226, R11, R98, 0x1, P2 ;  /* 0x0000000be215c211 */ /* 0x000fc800010f0c62 */
[----:B------:R-:W-:Y:S02]  /*a8d0*/  ISETP.GE.AND P2, PT, R2, 0x1, PT ;  /* 0x000000010200780c */ /* 0x000fe40003f46270 */
[----:B------:R-:W-:-:S04]  /*a8e0*/  @!P5 LEA R4, P0, R76, R29, 0x1 ;  /* 0x0000001d4c04d211 */ /* 0x000fc800078008ff */
[----:B--2---:R-:W-:Y:S02]  /*a8f0*/  @!P5 LEA.HI.X R5, R76, R8, R77, 0x1, P0 ;  /* 0x000000084c05d211 */ /* 0x004fe400000f0c4d */
[----:B------:R-:W-:-:S04]  /*a900*/  @!P5 LEA R10, P0, R226, R29, 0x1 ;  /* 0x0000001de20ad211 */ /* 0x000fc800078008ff */
[----:B------:R-:W-:Y:S02]  /*a910*/  @!P5 LEA.HI.X R11, R226, R8, R98, 0x1, P0 ;  /* 0x00000008e20bd211 */ /* 0x000fe400000f0c62 */
[C---:B-1----:R-:W-:Y:S02]  /*a920*/  @P2 LEA R8, P0, R76.reuse, R6, 0x1 ;  /* 0x000000064c082211 */ /* 0x042fe400078008ff */
[C---:B------:R-:W-:Y:S02]  /*a930*/  ISETP.GE.AND P1, PT, R76.reuse, c[0x0][0x198], PT ;  /* 0x000066004c007a0c */ /* 0x040fe40003f26270 */
[----:B---3--:R-:W-:Y:S02]  /*a940*/  @P2 LEA.HI.X R9, R76, R28, R77, 0x1, P0 ;  /* 0x0000001c4c092211 */ /* 0x008fe400000f0c4d */
[----:B------:R-:W-:-:S09]  /*a950*/  ISETP.GE.AND P0, PT, R226, c[0x0][0x198], PT ;  /* 0x00006600e2007a0c */ /* 0x000fd20003f06270 */
[----:B------:R1:W-:Y:S04]  /*a960*/  @!P3 LDGSTS.E.BYPASS.LTC128B.128 [R227+0x100], [R26.64], !P1 ;  /* 0x001000001ae3bfae */ /* 0x0003e8000c901d48 */
        /* <DEDUP_REMOVED lines=12> */
[----:B------:R-:W-:-:S07]  /*aa30*/  @P2 LEA.HI.X R5, R226, R28, R98, 0x1, P1 ;  /* 0x0000001ce2052211 */ /* 0x000fce00008f0c62 */
[----:B------:R2:W-:Y:S01]  /*aa40*/  @P2 LDGSTS.E.BYPASS.LTC128B.128 [R227+0xb900], [R4.64], !P0 ;  /* 0x0b90000004e32fae */ /* 0x0005e2000c101d48 */
[----:B------:R-:W-:-:S03]  /*aa50*/  ISETP.GE.AND P0, PT, R2, 0x21, PT ;  /* 0x000000210200780c */ /* 0x000fc60003f06270 */
[----:B--2---:R-:W3:Y:S04]  /*aa60*/  SHFL.IDX PT, R4, R3, 0x1, 0x181f ;  /* 0x00381f0003047f89 */ /* 0x004ee800000e0000 */
[----:B------:R-:W2:Y:S06]  /*aa70*/  SHFL.IDX PT, R5, R30, 0x1, 0x181f ;  /* 0x00381f001e057f89 */ /* 0x000eac00000e0000 */
        /* <DEDUP_REMOVED lines=15> */
[----:B------:R-:W-:Y:S01]  /*ab70*/  @P0 ISETP.GE.AND P1, PT, R76, c[0x0][0x1d4], PT ;  /* 0x000075004c000a0c */ /* 0x000fe20003f26270 */
[----:B------:R-:W2:Y:S04]  /*ab80*/  SHFL.IDX PT, R3, R3, 0x3, 0x181f ;  /* 0x00781f0003037f89 */ /* 0x000ea800000e0000 */
[----:B------:R-:W3:Y:S08]  /*ab90*/  SHFL.IDX PT, R6, R30, 0x3, 0x181f ;  /* 0x00781f001e067f89 */ /* 0x000ef000000e0000 */
[----:B------:R1:W-:Y:S01]  /*aba0*/  @P0 LDGSTS.E.BYPASS.LTC128B.128 [R229+0xa100], [R8.64], !P1 ;  /* 0x0a10000008e50fae */ /* 0x0003e2000c901d48 */
[----:B------:R-:W-:-:S13]  /*abb0*/  @P0 ISETP.GE.AND P1, PT, R226, c[0x0][0x1d4], PT ;  /* 0x00007500e2000a0c */ /* 0x000fda0003f26270 */
[----:B------:R2:W-:Y:S01]  /*abc0*/  @P0 LDGSTS.E.BYPASS.LTC128B.128 [R229+0xd900], [R4.64], !P1 ;  /* 0x0d90000004e50fae */ /* 0x0005e2000c901d48 */
[----:B------:R-:W-:-:S13]  /*abd0*/  ISETP.GE.AND P0, PT, R2, 0x61, PT ;  /* 0x000000610200780c */ /* 0x000fda0003f06270 */
[----:B--2---:R-:W-:-:S04]  /*abe0*/  @P0 LEA R4, P1, R76, R3, 0x1 ;  /* 0x000000034c040211 */ /* 0x004fc800078208ff */
[----:B---3--:R-:W-:Y:S02]  /*abf0*/  @P0 LEA.HI.X R5, R76, R6, R77, 0x1, P1 ;  /* 0x000000064c050211 */ /* 0x008fe400008f0c4d */
[----:B------:R-:W-:-:S04]  /*ac00*/  @P0 LEA R2, P1, R226, R3, 0x1 ;  /* 0x00000003e2020211 */ /* 0x000fc800078208ff */
[----:B------:R-:W-:Y:S02]  /*ac10*/  @P0 LEA.HI.X R3, R226, R6, R98, 0x1, P1 ;  /* 0x00000006e2030211 */ /* 0x000fe400008f0c62 */
[----:B------:R-:W-:Y:S01]  /*ac20*/  @P0 ISETP.GE.AND P1, PT, R76, c[0x0][0x1d4], PT ;  /* 0x000075004c000a0c */ /* 0x000fe20003f26270 */
[----:B------:R1:W-:-:S12]  /*ac30*/  STL.64 [R1+0x28], R32 ;  /* 0x0000282001007387 */ /* 0x0003d80000100a00 */
[----:B------:R1:W-:Y:S01]  /*ac40*/  @P0 LDGSTS.E.BYPASS.LTC128B.128 [R229+0xb100], [R4.64], !P1 ;  /* 0x0b10000004e50fae */ /* 0x0003e2000c901d48 */
[----:B------:R-:W-:-:S03]  /*ac50*/  @P0 ISETP.GE.AND P1, PT, R226, c[0x0][0x1d4], PT ;  /* 0x00007500e2000a0c */ /* 0x000fc60003f26270 */
[----:B------:R1:W-:Y:S10]  /*ac60*/  STL [R1+0x24], R31 ;  /* 0x0000241f01007387 */ /* 0x0003f40000100800 */
[----:B------:R1:W-:Y:S01]  /*ac70*/  @P0 LDGSTS.E.BYPASS.LTC128B.128 [R229+0xe900], [R2.64], !P1 ;  /* 0x0e90000002e50fae */ /* 0x0003e2000c901d48 */
[----:B------:R-:W-:-:S03]  /*ac80*/  ISETP.LT.AND P0, PT, RZ, c[0x0][0x27c], PT ;  /* 0x00009f00ff007a0c */ /* 0x000fc60003f01270 */
[----:B------:R-:W0:Y:S01]  /*ac90*/  LDGDEPBAR ;  /* 0x00000000000079af */ /* 0x000e220000000000 */
[----:B------:R-:W-:Y:S02]  /*aca0*/  P2R R46, PR, RZ, 0x20 ;  /* 0x00000020ff2e7803 */ /* 0x000fe40000000000 */
[----:B------:R-:W-:-:S07]  /*acb0*/  ISETP.GT.AND P5, PT, R0, 0x6f, PT ;  /* 0x0000006f0000780c */ /* 0x000fce0003fa4270 */
[----:B------:R-:W-:Y:S05]  /*acc0*/  @P0 BRA `(.L_x_1573) ;  /* 0x0000002000000947 */ /* 0x000fea0003800000 */
[----:B------:R-:W-:-:S04]  /*acd0*/  DEPBAR.LE SB0, 0x1 ;  /* 0x000080400000791a */ /* 0x000fc80000000000 */
[----:B------:R-:W-:Y:S05]  /*ace0*/  BRA `(.L_x_1574) ;  /* 0x00004d9000007947 */ /* 0x000fea0003800000 */
.L_x_1573:
        /* <DEDUP_REMOVED lines=8> */
[----:B------:R-:W-:Y:S01]  /*ad70*/  IMAD R6, R137, c[0x0][0x294], R2 ;  /* 0x0000a50089067a24 */ /* 0x000fe200078e0202 */
        /* <DEDUP_REMOVED lines=57> */
.L_x_1577:
[----:B--2---:R-:W-:Y:S05]  /*b110*/  BSYNC B0 ;  /* 0x0000000000007941 */ /* 0x004fea0003800000 */
.L_x_1576:
        /* <DEDUP_REMOVED lines=15> */
[----:B---3--:R2:W3:Y:S01]  /*b210*/  SHFL.IDX PT, R21, R28, 0x1, 0x181f ;  /* 0x00381f001c157f89 */ /* 0x0084e200000e0000 */
        /* <DEDUP_REMOVED lines=9> */
[----:B-1----:R-:W-:-:S05]  /*b2b0*/  @!P1 IADD3 R24, P0, R6, R2, RZ ;  /* 0x0000000206189210 */ /* 0x002fca0007f1e0ff */
[----:B----4-:R-:W-:Y:S01]  /*b2c0*/  @!P1 IMAD.X R25, R20, 0x1, R3, P0 ;  /* 0x0000000114199824 */ /* 0x010fe200000e0603 */
[----:B------:R-:W-:-:S05]  /*b2d0*/  @!P1 IADD3 R22, P0, R15, R2, RZ ;  /* 0x000000020f169210 */ /* 0x000fca0007f1e0ff */
[----:B---3--:R-:W-:Y:S01]  /*b2e0*/  @!P1 IMAD.X R23, R21, 0x1, R3, P0 ;  /* 0x0000000115179824 */ /* 0x008fe200000e0603 */
[----:B------:R-:W-:-:S13]  /*b2f0*/  ISETP.GE.AND P0, PT, R81, c[0x0][0x27c], PT ;  /* 0x00009f0051007a0c */ /* 0x000fda0003f06270 */
[C---:B------:R-:W-:Y:S01]  /*b300*/  @!P0 IMAD.SHL.U32 R4, R81.reuse, 0x2, RZ ;  /* 0x0000000251048824 */ /* 0x040fe200078e00ff */
[----:B------:R-:W-:-:S04]  /*b310*/  @!P0 SHF.L.U64.HI R5, R81, 0x1, R65 ;  /* 0x0000000151058819 */ /* 0x000fc80000010241 */
[----:B------:R-:W-:-:S05]  /*b320*/  @!P0 IADD3 R2, P2, R6, R4, RZ ;  /* 0x0000000406028210 */ /* 0x000fca0007f5e0ff */
[----:B------:R-:W-:Y:S01]  /*b330*/  @!P0 IMAD.X R3, R20, 0x1, R5, P2 ;  /* 0x0000000114038824 */ /* 0x000fe200010e0605 */
[----:B------:R-:W-:Y:S01]  /*b340*/  @!P0 IADD3 R20, P2, R15, R4, RZ ;  /* 0x000000040f148210 */ /* 0x000fe20007f5e0ff */
[----:B------:R-:W-:-:S03]  /*b350*/  CS2R R34, SRZ ;  /* 0x0000000000227805 */ /* 0x000fc6000001ff00 */
[----:B------:R1:W5:Y:S01]  /*b360*/  @!P0 LD.E.64 R40, [R2.64] ;  /* 0x0000000802288980 */ /* 0x000362000c101b00 */
[----:B------:R-:W-:Y:S02]  /*b370*/  @!P0 IMAD.X R21, R21, 0x1, R5, P2 ;  /* 0x0000000115158824 */ /* 0x000fe400010e0605 */
[----:B------:R-:W-:-:S03]  /*b380*/  CS2R R4, SRZ ;  /* 0x0000000000047805 */ /* 0x000fc6000001ff00 */
[----:B------:R3:W5:Y:S04]  /*b390*/  @!P0 LD.E.64 R34, [R20.64] ;  /* 0x0000000814228980 */ /* 0x000768000c101b00 */
[----:B------:R3:W5:Y:S01]  /*b3a0*/  @!P1 LD.E.64 R4, [R24.64] ;  /* 0x0000000818049980 */ /* 0x000762000c101b00 */
[----:B-1----:R-:W-:-:S06]  /*b3b0*/  CS2R R2, SRZ ;  /* 0x0000000000027805 */ /* 0x002fcc000001ff00 */
[----:B------:R3:W5:Y:S02]  /*b3c0*/  @!P1 LD.E.64 R2, [R22.64] ;  /* 0x0000000816029980 */ /* 0x000764000c101b00 */
.L_x_1579:
[----:B------:R-:W-:Y:S05]  /*b3d0*/  BSYNC B0 ;  /* 0x0000000000007941 */ /* 0x000fea0003800000 */
.L_x_1578:
[----:B-1-3-5:R-:W-:Y:S01]  /*b3e0*/  IMAD.MOV.U32 R24, RZ, RZ, R40 ;  /* 0x000000ffff187224 */ /* 0x02afe200078e0028 */
[----:B------:R-:W-:Y:S01]  /*b3f0*/  MOV R15, R4 ;  /* 0x00000004000f7202 */ /* 0x000fe20000000f00 */
[----:B------:R-:W-:Y:S01]  /*b400*/  IMAD.MOV.U32 R23, RZ, RZ, R41 ;  /* 0x000000ffff177224 */ /* 0x000fe200078e0029 */
[----:B------:R1:W3:Y:S01]  /*b410*/  SHFL.IDX PT, R21, R32, 0x2, 0x181f ;  /* 0x00581f0020157f89 */ /* 0x0002e200000e0000 */
        /* <DEDUP_REMOVED lines=8> */
[----:B------:R1:W2:Y:S01]  /*b4a0*/  SHFL.IDX PT, R22, R33, 0x2, 0x181f ;  /* 0x00581f0021167f89 */ /* 0x0002a200000e0000 */
[----:B------:R-:W-:Y:S01]  /*b4b0*/  MOV R6, R3 ;  /* 0x0000000300067202 */ /* 0x000fe20000000f00 */
[----:B------:R-:W-:Y:S01]  /*b4c0*/  CS2R R44, SRZ ;  /* 0x00000000002c7805 */ /* 0x000fe2000001ff00 */
[----:B------:R-:W-:Y:S01]  /*b4d0*/  PRMT R58, R23, 0x5410, R24 ;  /* 0x00005410173a7816 */ /* 0x000fe20000000018 */
[----:B------:R1:W4:Y:S01]  /*b4e0*/  SHFL.IDX PT, R30, R28, 0x2, 0x181f ;  /* 0x00581f001c1e7f89 */ /* 0x00032200000e0000 */
[----:B------:R-:W-:Y:S01]  /*b4f0*/  PRMT R56, R6, 0x5410, R15 ;  /* 0x0000541006387816 */ /* 0x000fe2000000000f */
[----:B------:R-:W-:Y:S01]  /*b500*/  CS2R R36, SRZ ;  /* 0x0000000000247805 */ /* 0x000fe2000001ff00 */
[----:B------:R-:W-:Y:S01]  /*b510*/  CS2R R42, SRZ ;  /* 0x00000000002a7805 */ /* 0x000fe2000001ff00 */
[----:B----4-:R1:W4:Y:S01]  /*b520*/  SHFL.IDX PT, R20, R31, 0x2, 0x181f ;  /* 0x00581f001f147f89 */ /* 0x01032200000e0000 */
[----:B------:R-:W-:Y:S01]  /*b530*/  CS2R R38, SRZ ;  /* 0x0000000000267805 */ /* 0x000fe2000001ff00 */
[----:B------:R-:W-:Y:S05]  /*b540*/  @P6 BRA `(.L_x_1581) ;  /* 0x0000016000006947 */ /* 0x000fea0003800000 */
[----:B------:R-:W-:Y:S01]  /*b550*/  ISETP.GE.AND P1, PT, R78, c[0x0][0x27c], PT ;  /* 0x00009f004e007a0c */ /* 0x000fe20003f26270 */
[----:B------:R-:W-:Y:S01]  /*b560*/  CS2R R44, SRZ ;  /* 0x00000000002c7805 */ /* 0x000fe2000001ff00 */
[----:B------:R-:W-:Y:S01]  /*b570*/  ISETP.GE.AND P0, PT, R81, c[0x0][0x27c], PT ;  /* 0x00009f0051007a0c */ /* 0x000fe20003f06270 */
[----:B------:R-:W-:-:S10]  /*b580*/  CS2R R36, SRZ ;  /* 0x0000000000247805 */ /* 0x000fd4000001ff00 */
[C---:B------:R-:W-:Y:S01]  /*b590*/  @!P1 IMAD.SHL.U32 R6, R78.reuse, 0x2, RZ ;  /* 0x000000024e069824 */ /* 0x040fe200078e00ff */
[----:B------:R-:W-:Y:S02]  /*b5a0*/  @!P1 SHF.L.U64.HI R15, R78, 0x1, R79 ;  /* 0x000000014e0f9819 */ /* 0x000fe4000001024f */
[----:B------:R-:W-:Y:S02]  /*b5b0*/  @!P0 SHF.L.U64.HI R29, R81, 0x1, R65 ;  /* 0x00000001511d8819 */ /* 0x000fe40000010241 */
[----:B--2---:R-:W-:-:S05]  /*b5c0*/  @!P1 IADD3 R26, P2, R22, R6, RZ ;  /* 0x00000006161a9210 */ /* 0x004fca0007f5e0ff */
[--C-:B---3--:R-:W-:Y:S01]  /*b5d0*/  @!P1 IMAD.X R27, R21, 0x1, R15.reuse, P2 ;  /* 0x00000001151b9824 */ /* 0x108fe200010e060f */
[----:B----4-:R-:W-:Y:S01]  /*b5e0*/  @!P1 IADD3 R24, P2, R20, R6, RZ ;  /* 0x0000000614189210 */ /* 0x010fe20007f5e0ff */
        /* <DEDUP_REMOVED lines=12> */
.L_x_1581:
[----:B------:R-:W-:Y:S05]  /*b6b0*/  BSYNC B0 ;  /* 0x0000000000007941 */ /* 0x000fea0003800000 */
.L_x_1580:
[----:B------:R-:W-:Y:S01]  /*b6c0*/  ISETP.NE.AND P0, PT, R46, RZ, PT ;  /* 0x000000ff2e00720c */ /* 0x000fe20003f05270 */
[----:B--2--5:R-:W-:Y:S01]  /*b6d0*/  IMAD.MOV.U32 R22, RZ, RZ, R44 ;  /* 0x000000ffff167224 */ /* 0x024fe200078e002c */
[----:B----4-:R-:W-:Y:S01]  /*b6e0*/  MOV R20, R36 ;  /* 0x0000002400147202 */ /* 0x010fe20000000f00 */
[----:B---3--:R-:W-:Y:S01]  /*b6f0*/  IMAD.MOV.U32 R21, RZ, RZ, R45 ;  /* 0x000000ffff157224 */ /* 0x008fe200078e002d */
[----:B------:R-:W2:Y:S01]  /*b700*/  SHFL.IDX PT, R30, R32, 0x3, 0x181f ;  /* 0x00781f00201e7f89 */ /* 0x000ea200000e0000 */
        /* <DEDUP_REMOVED lines=8> */
[----:B------:R3:W4:Y:S01]  /*b790*/  SHFL.IDX PT, R15, R33, 0x3, 0x181f ;  /* 0x00781f00210f7f89 */ /* 0x00072200000e0000 */
[----:B------:R-:W-:Y:S01]  /*b7a0*/  MOV R6, R39 ;  /* 0x0000002700067202 */ /* 0x000fe20000000f00 */
[----:B------:R-:W-:Y:S01]  /*b7b0*/  CS2R R46, SRZ ;  /* 0x00000000002e7805 */ /* 0x000fe2000001ff00 */
[----:B------:R-:W-:Y:S01]  /*b7c0*/  PRMT R63, R21, 0x5410, R22 ;  /* 0x00005410153f7816 */ /* 0x000fe20000000016 */
[----:B------:R1:W1:Y:S01]  /*b7d0*/  SHFL.IDX PT, R29, R28, 0x3, 0x181f ;  /* 0x00781f001c1d7f89 */ /* 0x00026200000e0000 */
[----:B------:R-:W-:-:S03]  /*b7e0*/  PRMT R61, R6, 0x5410, R20 ;  /* 0x00005410063d7816 */ /* 0x000fc60000000014 */
[----:B------:R1:W1:Y:S02]  /*b7f0*/  SHFL.IDX PT, R23, R31, 0x3, 0x181f ;  /* 0x00781f001f177f89 */ /* 0x00026400000e0000 */
[----:B-1-3--:R-:W-:Y:S01]  /*b800*/  CS2R R32, SRZ ;  /* 0x0000000000207805 */ /* 0x00afe2000001ff00 */
[----:B------:R-:W-:Y:S05]  /*b810*/  @P0 BRA `(.L_x_1583) ;  /* 0x0000016000000947 */ /* 0x000fea0003800000 */
[----:B--2-4-:R-:W-:Y:S01]  /*b820*/  ISETP.GE.AND P1, PT, R78, c[0x0][0x27c], PT ;  /* 0x00009f004e007a0c */ /* 0x014fe20003f26270 */
[----:B------:R-:W-:Y:S01]  /*b830*/  CS2R R50, SRZ ;  /* 0x0000000000327805 */ /* 0x000fe2000001ff00 */
[----:B------:R-:W-:Y:S01]  /*b840*/  ISETP.GE.AND P0, PT, R81, c[0x0][0x27c], PT ;  /* 0x00009f0051007a0c */ /* 0x000fe20003f06270 */
[----:B------:R-:W-:-:S10]  /*b850*/  CS2R R32, SRZ ;  /* 0x0000000000207805 */ /* 0x000fd4000001ff00 */
[C---:B------:R-:W-:Y:S01]  /*b860*/  @!P1 IMAD.SHL.U32 R6, R78.reuse, 0x2, RZ ;  /* 0x000000024e069824 */ /* 0x040fe200078e00ff */
[----:B------:R-:W-:Y:S01]  /*b870*/  @!P1 SHF.L.U64.HI R21, R78, 0x1, R79 ;  /* 0x000000014e159819 */ /* 0x000fe2000001024f */
[C---:B------:R-:W-:Y:S01]  /*b880*/  @!P0 IMAD.SHL.U32 R20, R81.reuse, 0x2, RZ ;  /* 0x0000000251148824 */ /* 0x040fe200078e00ff */
[----:B------:R-:W-:Y:S02]  /*b890*/  @!P0 SHF.L.U64.HI R28, R81, 0x1, R65 ;  /* 0x00000001511c8819 */ /* 0x000fe40000010241 */
[-C--:B------:R-:W-:Y:S02]  /*b8a0*/  @!P1 IADD3 R26, P2, R15, R6.reuse, RZ ;  /* 0x000000060f1a9210 */ /* 0x080fe40007f5e0ff */
[----:B------:R-:W-:Y:S02]  /*b8b0*/  @!P1 IADD3 R24, P4, R23, R6, RZ ;  /* 0x0000000617189210 */ /* 0x000fe40007f9e0ff */
[-C--:B------:R-:W-:Y:S01]  /*b8c0*/  @!P0 IADD3 R22, P3, R15, R20.reuse, RZ ;  /* 0x000000140f168210 */ /* 0x080fe20007f7e0ff */
[C-C-:B------:R-:W-:Y:S01]  /*b8d0*/  @!P1 IMAD.X R27, R30.reuse, 0x1, R21.reuse, P2 ;  /* 0x000000011e1b9824 */ /* 0x140fe200010e0615 */
[----:B------:R-:W-:Y:S01]  /*b8e0*/  @!P0 IADD3 R20, P2, R23, R20, RZ ;  /* 0x0000001417148210 */ /* 0x000fe20007f5e0ff */
[C---:B------:R-:W-:Y:S01]  /*b8f0*/  @!P1 IMAD.X R25, R29.reuse, 0x1, R21, P4 ;  /* 0x000000011d199824 */ /* 0x040fe200020e0615 */
[----:B------:R-:W-:Y:S01]  /*b900*/  CS2R R46, SRZ ;  /* 0x00000000002e7805 */ /* 0x000fe2000001ff00 */
[----:B------:R-:W-:Y:S01]  /*b910*/  CS2R R48, SRZ ;  /* 0x0000000000307805 */ /* 0x000fe2000001ff00 */
[--C-:B------:R-:W-:Y:S01]  /*b920*/  @!P0 IMAD.X R23, R30, 0x1, R28.reuse, P3 ;  /* 0x000000011e178824 */ /* 0x100fe200018e061c */
[----:B------:R1:W5:Y:S01]  /*b930*/  @!P1 LD.E.64 R32, [R26.64] ;  /* 0x000000081a209980 */ /* 0x000362000c101b00 */
[----:B------:R-:W-:-:S03]  /*b940*/  @!P0 IMAD.X R21, R29, 0x1, R28, P2 ;  /* 0x000000011d158824 */ /* 0x000fc600010e061c */
[----:B------:R1:W5:Y:S04]  /*b950*/  @!P0 LD.E.64 R50, [R22.64] ;  /* 0x0000000816328980 */ /* 0x000368000c101b00 */
[----:B------:R1:W5:Y:S04]  /*b960*/  @!P1 LD.E.64 R46, [R24.64] ;  /* 0x00000008182e9980 */ /* 0x000368000c101b00 */
[----:B------:R1:W5:Y:S02]  /*b970*/  @!P0 LD.E.64 R48, [R20.64] ;  /* 0x0000000814308980 */ /* 0x000364000c101b00 */
.L_x_1583:
[----:B--2-4-:R-:W-:Y:S05]  /*b980*/  BSYNC B0 ;  /* 0x0000000000007941 */ /* 0x014fea0003800000 */
.L_x_1582:
        /* <DEDUP_REMOVED lines=41> */
[C---:B------:R-:W-:Y:S01]  /*bc20*/  FMUL.FTZ R20, R22.reuse, R28 ;  /* 0x0000001c16147220 */ /* 0x040fe20000410000 */
[C---:B------:R-:W-:Y:S01]  /*bc30*/  SHF.L.U32 R9, R21.reuse, 0x10, RZ ;  /* 0x0000001015097819 */ /* 0x040fe200000006ff */
[-C--:B------:R-:W-:Y:S01]  /*bc40*/  FMUL.FTZ R22, R22, R23.reuse ;  /* 0x0000001716167220 */ /* 0x080fe20000410000 */
[----:B------:R-:W-:Y:S01]  /*bc50*/  LOP3.LUT R6, R21, 0xffff0000, RZ, 0xc0, !PT ;  /* 0xffff000015067812 */ /* 0x000fe200078ec0ff */
[----:B------:R-:W-:Y:S02]  /*bc60*/  FMUL.FTZ R17, R8, R30 ;  /* 0x0000001e08117220 */ /* 0x000fe40000410000 */
[C---:B------:R-:W-:Y:S02]  /*bc70*/  FFMA.FTZ R22, R27.reuse, R28, R22 ;  /* 0x0000001c1b167223 */ /* 0x040fe40000010016 */
[----:B------:R-:W-:Y:S01]  /*bc80*/  FFMA.FTZ R21, R27, R23, -R20 ;  /* 0x000000171b157223 */ /* 0x000fe20000010814 */
[C---:B------:R-:W-:Y:S01]  /*bc90*/  SHF.L.U32 R27, R25.reuse, 0x10, RZ ;  /* 0x00000010191b7819 */ /* 0x040fe200000006ff */
[C---:B------:R-:W-:Y:S01]  /*bca0*/  IMAD.U32 R28, R24.reuse, 0x10000, RZ ;  /* 0x00010000181c7824 */ /* 0x040fe200078e00ff */
[----:B------:R-:W-:Y:S01]  /*bcb0*/  LOP3.LUT R24, R24, 0xffff0000, RZ, 0xc0, !PT ;  /* 0xffff000018187812 */ /* 0x000fe200078ec0ff */
[-C--:B------:R-:W-:Y:S01]  /*bcc0*/  FMUL.FTZ R8, R8, R29.reuse ;  /* 0x0000001d08087220 */ /* 0x080fe20000410000 */
[----:B------:R-:W-:Y:S01]  /*bcd0*/  LOP3.LUT R25, R25, 0xffff0000, RZ, 0xc0, !PT ;  /* 0xffff000019197812 */ /* 0x000fe200078ec0ff */
[----:B------:R-:W-:Y:S01]  /*bce0*/  FFMA.FTZ R20, R26, R29, -R17 ;  /* 0x0000001d1a147223 */ /* 0x000fe20000010811 */
[----:B------:R-:W-:Y:S01]  /*bcf0*/  F2FP.BF16.PACK_AB R22, R22, R21 ;  /* 0x000000151616723e */ /* 0x000fe200000010ff */
[----:B------:R-:W-:-:S02]  /*bd00*/  FFMA.FTZ R23, R26, R30, R8 ;  /* 0x0000001e1a177223 */ /* 0x000fc40000010008 */
[----:B------:R-:W-:Y:S02]  /*bd10*/  FMUL.FTZ R17, R15, R28 ;  /* 0x0000001c0f117220 */ /* 0x000fe40000410000 */
[C---:B------:R-:W-:Y:S01]  /*bd20*/  FMUL.FTZ R8, R6.reuse, R24 ;  /* 0x0000001806087220 */ /* 0x040fe20000410000 */
[----:B------:R-:W-:Y:S01]  /*bd30*/  F2FP.BF16.PACK_AB R23, R23, R20 ;  /* 0x000000141717723e */ /* 0x000fe200000010ff */
[----:B------:R-:W-:Y:S02]  /*bd40*/  FMUL.FTZ R15, R15, R27 ;  /* 0x0000001b0f0f7220 */ /* 0x000fe40000410000 */
        /* <DEDUP_REMOVED lines=8> */
.L_x_1587:
[----:B------:R-:W-:Y:S05]  /*bdd0*/  BSYNC B0 ;  /* 0x0000000000007941 */ /* 0x000fea0003800000 */
.L_x_1586:
        /* <DEDUP_REMOVED lines=21> */
[C---:B------:R-:W-:Y:S01]  /*bf30*/  SHF.L.U32 R9, R21.reuse, 0x10, RZ ;  /* 0x0000001015097819 */ /* 0x040fe200000006ff */
[C---:B------:R-:W-:Y:S01]  /*bf40*/  FMUL.FTZ R20, R16.reuse, R23 ;  /* 0x0000001710147220 */ /* 0x040fe20000410000 */
[----:B------:R-:W-:Y:S01]  /*bf50*/  LOP3.LUT R6, R21, 0xffff0000, RZ, 0xc0, !PT ;  /* 0xffff000015067812 */ /* 0x000fe200078ec0ff */
[----:B------:R-:W-:-:S02]  /*bf60*/  FMUL.FTZ R16, R16, R22 ;  /* 0x0000001610107220 */ /* 0x000fc40000410000 */
[----:B------:R-:W-:Y:S02]  /*bf70*/  FMUL.FTZ R15, R8, R26 ;  /* 0x0000001a080f7220 */ /* 0x000fe40000410000 */
[C---:B------:R-:W-:Y:S02]  /*bf80*/  FFMA.FTZ R22, R24.reuse, R22, -R20 ;  /* 0x0000001618167223 */ /* 0x040fe40000010814 */
[----:B------:R-:W-:Y:S01]  /*bf90*/  FFMA.FTZ R21, R24, R23, R16 ;  /* 0x0000001718157223 */ /* 0x000fe20000010010 */
[----:B------:R-:W-:Y:S01]  /*bfa0*/  SHF.L.U32 R16, R18, 0x10, RZ ;  /* 0x0000001012107819 */ /* 0x000fe200000006ff */
        /* <DEDUP_REMOVED lines=13> */
[----:B------:R-:W-:Y:S01]  /*c080*/  FFMA.FTZ R15, R9, R18, -R8 ;  /* 0x00000012090f7223 */ /* 0x000fe20000010808 */
[----:B------:R-:W-:Y:S01]  /*c090*/  F2FP.BF16.PACK_AB R11, R19, R20 ;  /* 0x00000014130b723e */ /* 0x000fe200000010ff */
[----:B------:R-:W-:Y:S01]  /*c0a0*/  FFMA.FTZ R6, R9, R24, R6 ;  /* 0x0000001809067223 */ /* 0x000fe20000010006 */
[----:B------:R-:W-:-:S04]  /*c0b0*/  F2FP.BF16.PACK_AB R8, R16, R17 ;  /* 0x000000111008723e */ /* 0x000fc800000010ff */
[----:B------:R-:W-:-:S05]  /*c0c0*/  F2FP.BF16.PACK_AB R9, R6, R15 ;  /* 0x0000000f0609723e */ /* 0x000fca00000010ff */
[----:B------:R1:W-:Y:S02]  /*c0d0*/  STS.128 [R227+0x4100], R8 ;  /* 0x00410008e3007388 */ /* 0x0003e40000000c00 */
.L_x_1585:
[----:B------:R-:W-:Y:S05]  /*c0e0*/  BSYNC B1 ;  /* 0x0000000000017941 */ /* 0x000fea0003800000 */
.L_x_1584:
        /* <DEDUP_REMOVED lines=15> */
[C---:B------:R-:W-:Y:S01]  /*c1e0*/  IMAD.U32 R20, R15.reuse, 0x10000, RZ ;  /* 0x000100000f147824 */ /* 0x040fe200078e00ff */
        /* <DEDUP_REMOVED lines=13> */
[----:B------:R-:W-:Y:S01]  /*c2c0*/  FFMA.FTZ R15, R19, R20, -R11 ;  /* 0x00000014130f7223 */ /* 0x000fe2000001080b */
[----:B------:R-:W-:Y:S01]  /*c2d0*/  SHF.L.U32 R4, R9, 0x10, RZ ;  /* 0x0000001009047819 */ /* 0x000fe200000006ff */
[----:B------:R-:W-:Y:S02]  /*c2e0*/  FMUL.FTZ R8, R3, R23 ;  /* 0x0000001703087220 */ /* 0x000fe40000410000 */
[----:B------:R-:W-:Y:S01]  /*c2f0*/  FFMA.FTZ R10, R19, R21, R10 ;  /* 0x00000015130a7223 */ /* 0x000fe2000001000a */
[----:B------:R-:W-:Y:S01]  /*c300*/  SHF.L.U32 R19, R17, 0x10, RZ ;  /* 0x0000001011137819 */ /* 0x000fe200000006ff */
        /* <DEDUP_REMOVED lines=19> */
.L_x_1591:
[----:B------:R-:W-:Y:S05]  /*c440*/  BSYNC B0 ;  /* 0x0000000000007941 */ /* 0x000fea0003800000 */
.L_x_1590:
        /* <DEDUP_REMOVED lines=48> */
.L_x_1589:
[----:B------:R-:W-:Y:S05]  /*c750*/  BSYNC B1 ;  /* 0x0000000000017941 */ /* 0x000fea0003800000 */
.L_x_1588:
        /* <DEDUP_REMOVED lines=53> */
.L_x_1595:
[----:B------:R-:W-:Y:S05]  /*cab0*/  BSYNC B0 ;  /* 0x0000000000007941 */ /* 0x000fea0003800000 */
.L_x_1594:
        /* <DEDUP_REMOVED lines=48> */
.L_x_1593:
[----:B------:R-:W-:Y:S05]  /*cdc0*/  BSYNC B1 ;  /* 0x0000000000017941 */ /* 0x000fea0003800000 */
.L_x_1592:
        /* <DEDUP_REMOVED lines=52> */
.L_x_1598:
[----:B------:R-:W-:Y:S05]  /*d110*/  BSYNC B0 ;  /* 0x0000000000007941 */ /* 0x000fea0003800000 */
.L_x_1597:
        /* <DEDUP_REMOVED lines=49> */
.L_x_1575:
        /* <DEDUP_REMOVED lines=34> */
[----:B------:R1:W2:Y:S01]  /*d650*/  @!P0 LD.E.128 R20, [R4.64] ;  /* 0x0000000804148980 */ /* 0x0002a2000c101d00 */
[----:B------:R-:W-:Y:S03]  /*d660*/  BSSY B0, `(.L_x_1599) ;  /* 0x0000025000007945 */ /* 0x000fe60003800000 */
[----:B------:R4:W1:Y:S01]  /*d670*/  SHFL.IDX PT, R30, R29, 0x1, 0x181f ;  /* 0x00381f001d1e7f89 */ /* 0x00086200000e0000 */
[----:B------:R-:W-:-:S03]  /*d680*/  ISETP.GE.AND P2, PT, R76, c[0x0][0x27c], PT ;  /* 0x00009f004c007a0c */ /* 0x000fc60003f46270 */
[----:B------:R4:W1:Y:S01]  /*d690*/  SHFL.IDX PT, R31, R15, 0x1, 0x181f ;  /* 0x00381f000f1f7f89 */ /* 0x00086200000e0000 */
[----:B------:R-:W-:-:S03]  /*d6a0*/  CS2R R18, SRZ ;  /* 0x0000000000127805 */ /* 0x000fc6000001ff00 */
[----:B------:R4:W1:Y:S01]  /*d6b0*/  SHFL.IDX PT, R32, R28, 0x1, 0x181f ;  /* 0x00381f001c207f89 */ /* 0x00086200000e0000 */
[----:B------:R-:W-:-:S03]  /*d6c0*/  CS2R R16, SRZ ;  /* 0x0000000000107805 */ /* 0x000fc6000001ff00 */
[----:B------:R4:W1:Y:S01]  /*d6d0*/  SHFL.IDX PT, R33, R6, 0x1, 0x181f ;  /* 0x00381f0006217f89 */ /* 0x00086200000e0000 */
[----:B------:R-:W-:Y:S01]  /*d6e0*/  CS2R R10, SRZ ;  /* 0x00000000000a7805 */ /* 0x000fe2000001ff00 */
[----:B---3--:R-:W-:Y:S01]  /*d6f0*/  IMAD.MOV.U32 R8, RZ, RZ, R26 ;  /* 0x000000ffff087224 */ /* 0x008fe200078e001a */
[----:B-1----:R-:W-:Y:S01]  /*d700*/  MOV R4, R24 ;  /* 0x0000001800047202 */ /* 0x002fe20000000f00 */
[----:B------:R-:W-:-:S03]  /*d710*/  IMAD.MOV.U32 R3, RZ, RZ, R25 ;  /* 0x000000ffff037224 */ /* 0x000fc600078e0019 */
[----:B------:R-:W-:Y:S01]  /*d720*/  PRMT R42, R8, 0x7610, R42 ;  /* 0x00007610082a7816 */ /* 0x000fe2000000002a */
[----:B--2---:R-:W-:Y:S02]  /*d730*/  IMAD.MOV.U32 R2, RZ, RZ, R22 ;  /* 0x000000ffff027224 */ /* 0x004fe400078e0016 */
[----:B------:R-:W-:Y:S01]  /*d740*/  IMAD.MOV.U32 R8, RZ, RZ, R27 ;  /* 0x000000ffff087224 */ /* 0x000fe200078e001b */
[----:B------:R-:W-:Y:S01]  /*d750*/  PRMT R36, R4, 0x7610, R36 ;  /* 0x0000761004247816 */ /* 0x000fe20000000024 */
[----:B------:R-:W-:Y:S01]  /*d760*/  IMAD.MOV.U32 R4, RZ, RZ, R23 ;  /* 0x000000ffff047224 */ /* 0x000fe200078e0017 */
[----:B------:R-:W-:Y:S01]  /*d770*/  PRMT R38, R3, 0x5410, R2 ;  /* 0x0000541003267816 */ /* 0x000fe20000000002 */
[----:B------:R-:W-:Y:S01]  /*d780*/  IMAD.MOV.U32 R2, RZ, RZ, R21 ;  /* 0x000000ffff027224 */ /* 0x000fe200078e0015 */
[----:B------:R-:W-:Y:S02]  /*d790*/  PRMT R39, R39, 0x5410, R8 ;  /* 0x0000541027277816 */ /* 0x000fe40000000008 */
[----:B------:R-:W-:Y:S01]  /*d7a0*/  MOV R3, R20 ;  /* 0x0000001400037202 */ /* 0x000fe20000000f00 */
[----:B------:R-:W-:Y:S01]  /*d7b0*/  CS2R R8, SRZ ;  /* 0x0000000000087805 */ /* 0x000fe2000001ff00 */
[----:B------:R-:W-:-:S02]  /*d7c0*/  PRMT R39, R4, 0x7610, R39 ;  /* 0x0000761004277816 */ /* 0x000fc40000000027 */
[----:B------:R-:W-:Y:S01]  /*d7d0*/  PRMT R37, R2, 0x5410, R3 ;  /* 0x0000541002257816 */ /* 0x000fe20000000003 */
[----:B------:R-:W-:Y:S05]  /*d7e0*/  @P4 BRA `(.L_x_1600) ;  /* 0x000000c000004947 */ /* 0x000fea0003800000 */
[----:B----4-:R-:W-:Y:S01]  /*d7f0*/  CS2R R16, SRZ ;  /* 0x0000000000107805 */ /* 0x010fe2000001ff00 */
        /* <DEDUP_REMOVED lines=11> */
.L_x_1600:
[----:B----4-:R-:W-:Y:S05]  /*d8b0*/  BSYNC B0 ;  /* 0x0000000000007941 */ /* 0x010fea0003800000 */
.L_x_1599:
[----:B-1----:R-:W1:Y:S01]  /*d8c0*/  SHFL.IDX PT, R4, R29, 0x2, 0x181f ;  /* 0x00581f001d047f89 */ /* 0x002e6200000e0000 */
[----:B------:R-:W-:Y:S01]  /*d8d0*/  ISETP.GE.OR P0, PT, R76, c[0x0][0x27c], P6 ;  /* 0x00009f004c007a0c */ /* 0x000fe20003706670 */
[----:B------:R-:W-:Y:S01]  /*d8e0*/  CS2R R50, SRZ ;  /* 0x0000000000327805 */ /* 0x000fe2000001ff00 */
[----:B------:R-:W-:Y:S01]  /*d8f0*/  CS2R R48, SRZ ;  /* 0x0000000000307805 */ /* 0x000fe2000001ff00 */
[----:B------:R-:W2:Y:S01]  /*d900*/  SHFL.IDX PT, R5, R28, 0x2, 0x181f ;  /* 0x00581f001c057f89 */ /* 0x000ea200000e0000 */
[----:B------:R-:W-:-:S03]  /*d910*/  ISETP.NE.AND P3, PT, R46, RZ, PT ;  /* 0x000000ff2e00720c */ /* 0x000fc60003f65270 */
        /* <DEDUP_REMOVED lines=12> */
[----:B------:R-:W-:Y:S01]  /*d9e0*/  BSSY B0, `(.L_x_1601) ;  /* 0x000002e000007945 */ /* 0x000fe20003800000 */
[----:B------:R-:W-:Y:S01]  /*d9f0*/  CS2R R58, SRZ ;  /* 0x00000000003a7805 */ /* 0x000fe2000001ff00 */
[----:B------:R-:W-:Y:S01]  /*da00*/  CS2R R56, SRZ ;  /* 0x0000000000387805 */ /* 0x000fe2000001ff00 */
[----:B------:R-:W2:Y:S01]  /*da10*/  SHFL.IDX PT, R28, R28, 0x3, 0x181f ;  /* 0x00781f001c1c7f89 */ /* 0x000ea200000e0000 */
[----:B------:R-:W-:Y:S01]  /*da20*/  CS2R R54, SRZ ;  /* 0x0000000000367805 */ /* 0x000fe2000001ff00 */
[----:B------:R-:W-:Y:S02]  /*da30*/  CS2R R52, SRZ ;  /* 0x0000000000347805 */ /* 0x000fe4000001ff00 */
[----:B------:R-:W2:Y:S04]  /*da40*/  SHFL.IDX PT, R29, R29, 0x3, 0x181f ;  /* 0x00781f001d1d7f89 */ /* 0x000ea800000e0000 */
[----:B------:R-:W2:Y:S04]  /*da50*/  SHFL.IDX PT, R15, R15, 0x3, 0x181f ;  /* 0x00781f000f0f7f89 */ /* 0x000ea800000e0000 */
[----:B------:R-:W2:Y:S01]  /*da60*/  SHFL.IDX PT, R6, R6, 0x3, 0x181f ;  /* 0x00781f0006067f89 */ /* 0x000ea200000e0000 */
[----:B-1---5:R-:W-:Y:S01]  /*da70*/  IMAD.MOV.U32 R5, RZ, RZ, R18 ;  /* 0x000000ffff057224 */ /* 0x022fe200078e0012 */
[----:B------:R-:W-:-:S04]  /*da80*/  MOV R4, R19 ;  /* 0x0000001300047202 */ /* 0x000fc80000000f00 */
[----:B------:R-:W-:Y:S01]  /*da90*/  PRMT R67, R4, 0x5410, R5 ;  /* 0x0000541004437816 */ /* 0x000fe20000000005 */
[----:B------:R-:W-:Y:S01]  /*daa0*/  IMAD.MOV.U32 R5, RZ, RZ, R10 ;  /* 0x000000ffff057224 */ /* 0x000fe200078e000a */
[----:B------:R-:W-:Y:S01]  /*dab0*/  MOV R4, R11 ;  /* 0x0000000b00047202 */ /* 0x000fe20000000f00 */
[----:B---3--:R-:W-:Y:S02]  /*dac0*/  IMAD.MOV.U32 R3, RZ, RZ, R16 ;  /* 0x000000ffff037224 */ /* 0x008fe400078e0010 */
[----:B------:R-:W-:Y:S01]  /*dad0*/  IMAD.MOV.U32 R2, RZ, RZ, R17 ;  /* 0x000000ffff027224 */ /* 0x000fe200078e0011 */
[----:B------:R-:W-:-:S04]  /*dae0*/  PRMT R66, R4, 0x5410, R5 ;  /* 0x0000541004427816 */ /* 0x000fc80000000005 */
[----:B------:R-:W-:Y:S01]  /*daf0*/  PRMT R65, R2, 0x5410, R3 ;  /* 0x0000541002417816 */ /* 0x000fe20000000003 */
[----:B------:R-:W-:Y:S02]  /*db00*/  IMAD.MOV.U32 R3, RZ, RZ, R8 ;  /* 0x000000ffff037224 */ /* 0x000fe400078e0008 */
[----:B------:R-:W-:-:S05]  /*db10*/  IMAD.MOV.U32 R2, RZ, RZ, R9 ;  /* 0x000000ffff027224 */ /* 0x000fca00078e0009 */
[----:B------:R-:W-:Y:S01]  /*db20*/  PRMT R64, R2, 0x5410, R3 ;  /* 0x0000541002407816 */ /* 0x000fe20000000003 */
[----:B--2---:R-:W-:Y:S01]  /*db30*/  IMAD.MOV.U32 R5, RZ, RZ, R50 ;  /* 0x000000ffff057224 */ /* 0x004fe200078e0032 */
[----:B------:R-:W-:Y:S01]  /*db40*/  MOV R4, R51 ;  /* 0x0000003300047202 */ /* 0x000fe20000000f00 */
[----:B------:R-:W-:Y:S02]  /*db50*/  IMAD.MOV.U32 R3, RZ, RZ, R48 ;  /* 0x000000ffff037224 */ /* 0x000fe400078e0030 */
[----:B------:R-:W-:Y:S01]  /*db60*/  IMAD.MOV.U32 R2, RZ, RZ, R49 ;  /* 0x000000ffff027224 */ /* 0x000fe200078e0031 */
[----:B------:R-:W-:Y:S01]  /*db70*/  PRMT R71, R4, 0x5410, R5 ;  /* 0x0000541004477816 */ /* 0x000fe20000000005 */
[----:B----4-:R-:W-:-:S03]  /*db80*/  IMAD.MOV.U32 R5, RZ, RZ, R46 ;  /* 0x000000ffff057224 */ /* 0x010fc600078e002e */
[----:B------:R-:W-:Y:S01]  /*db90*/  PRMT R69, R2, 0x5410, R3 ;  /* 0x0000541002457816 */ /* 0x000fe20000000003 */
[----:B------:R-:W-:Y:S01]  /*dba0*/  IMAD.MOV.U32 R3, RZ, RZ, R44 ;  /* 0x000000ffff037224 */ /* 0x000fe200078e002c */
[----:B------:R-:W-:Y:S01]  /*dbb0*/  MOV R4, R47 ;  /* 0x0000002f00047202 */ /* 0x000fe20000000f00 */
[----:B------:R-:W-:-:S03]  /*dbc0*/  IMAD.MOV.U32 R2, RZ, RZ, R45 ;  /* 0x000000ffff027224 */ /* 0x000fc600078e002d */
[----:B------:R-:W-:Y:S02]  /*dbd0*/  PRMT R70, R4, 0x5410, R5 ;  /* 0x0000541004467816 */ /* 0x000fe40000000005 */
[----:B------:R-:W-:Y:S01]  /*dbe0*/  PRMT R68, R2, 0x5410, R3 ;  /* 0x0000541002447816 */ /* 0x000fe20000000003 */
[----:B------:R-:W-:Y:S05]  /*dbf0*/  @P3 BRA `(.L_x_1602) ;  /* 0x000000c000003947 */ /* 0x000fea0003800000 */
[----:B------:R-:W-:Y:S01]  /*dc00*/  CS2R R56, SRZ ;  /* 0x0000000000387805 */ /* 0x000fe2000001ff00 */
        /* <DEDUP_REMOVED lines=11> */
.L_x_1602:
[----:B------:R-:W-:Y:S05]  /*dcc0*/  BSYNC B0 ;  /* 0x0000000000007941 */ /* 0x000fea0003800000 */
.L_x_1601:
        /* <DEDUP_REMOVED lines=21> */
[----:B------:R-:W-:Y:S01]  /*de20*/  IMAD.SHL.U32 R6, R82, 0x40, RZ ;  /* 0x0000004052067824 */ /* 0x000fe200078e00ff */
        /* <DEDUP_REMOVED lines=16> */
[----:B------:R-:W-:Y:S02]  /*df30*/  SHF.R.U64 R15, R26, 0x10, R27 ;  /* 0x000000101a0f7819 */ /* 0x000fe4000000121b */
[----:B------:R-:W-:Y:S01]  /*df40*/  SHF.R.U64 R21, R22, 0x10, R23 ;  /* 0x0000001016157819 */ /* 0x000fe20000001217 */
[----:B------:R-:W-:Y:S01]  /*df50*/  IMAD.SHL.U32 R43, R2, 0x2, RZ ;  /* 0x00000002022b7824 */ /* 0x000fe200078e00ff */
[----:B------:R-:W-:-:S02]  /*df60*/  SHF.R.U32.HI R2, RZ, 0x10, R25 ;  /* 0x00000010ff027819 */ /* 0x000fc40000011619 */
[C---:B------:R-:W-:Y:S02]  /*df70*/  PRMT R26, R37.reuse, 0x5432, R20 ;  /* 0x00005432251a7816 */ /* 0x040fe40000000014 */
[----:B------:R-:W2:Y:S01]  /*df80*/  LDS.128 R28, [R43+0x100] ;  /* 0x000100002b1c7984 */ /* 0x000ea20000000c00 */
[----:B------:R-:W-:Y:S02]  /*df90*/  PRMT R36, R36, 0x5410, R6 ;  /* 0x0000541024247816 */ /* 0x000fe40000000006 */
[----:B------:R-:W-:Y:S01]  /*dfa0*/  PRMT R25, R37, 0x5410, R4 ;  /* 0x0000541025197816 */ /* 0x000fe20000000004 */
[----:B-1----:R-:W-:Y:S01]  /*dfb0*/  IMAD.U32 R22, R35, 0x10000, RZ ;  /* 0x0001000023167824 */ /* 0x002fe200078e00ff */
[----:B------:R-:W-:Y:S02]  /*dfc0*/  SHF.R.U32.HI R3, RZ, 0x10, R27 ;  /* 0x00000010ff037819 */ /* 0x000fe4000001161b */
[----:B------:R-:W-:Y:S01]  /*dfd0*/  SHF.R.U32.HI R5, RZ, 0x10, R23 ;  /* 0x00000010ff057819 */ /* 0x000fe20000011617 */
[----:B------:R-:W-:Y:S01]  /*dfe0*/  IMAD.U32 R23, R34, 0x10000, RZ ;  /* 0x0001000022177824 */ /* 0x000fe200078e00ff */
[----:B------:R-:W-:Y:S01]  /*dff0*/  SHF.L.U32 R37, R33, 0x10, RZ ;  /* 0x0000001021257819 */ /* 0x000fe200000006ff */
[----:B------:R-:W-:Y:S01]  /*e000*/  IMAD.U32 R63, R25, 0x10000, RZ ;  /* 0x00010000193f7824 */ /* 0x000fe200078e00ff */
[----:B------:R-:W-:-:S02]  /*e010*/  LOP3.LUT R24, R33, 0xffff0000, RZ, 0xc0, !PT ;  /* 0xffff000021187812 */ /* 0x000fc400078ec0ff */
[----:B------:R-:W-:Y:S02]  /*e020*/  PRMT R42, R42, 0x5410, R15 ;  /* 0x000054102a2a7816 */ /* 0x000fe4000000000f */
        /* <DEDUP_REMOVED lines=12> */
[----:B------:R-:W-:Y:S01]  /*e0f0*/  IMAD.U32 R21, R28, 0x10000, RZ ;  /* 0x000100001c157824 */ /* 0x000fe200078e00ff */
[----:B------:R-:W-:Y:S01]  /*e100*/  SHF.L.U32 R29, R36, 0x10, RZ ;  /* 0x00000010241d7819 */ /* 0x000fe200000006ff */
[----:B------:R-:W-:Y:S01]  /*e110*/  IMAD.U32 R3, R31, 0x10000, RZ ;  /* 0x000100001f037824 */ /* 0x000fe200078e00ff */
[----:B------:R-:W-:Y:S01]  /*e120*/  LOP3.LUT R20, R28, 0xffff0000, RZ, 0xc0, !PT ;  /* 0xffff00001c147812 */ /* 0x000fe200078ec0ff */
[----:B------:R-:W-:Y:S01]  /*e130*/  FMUL.FTZ R28, R21, R35 ;  /* 0x00000023151c7220 */ /* 0x000fe20000410000 */
        /* <DEDUP_REMOVED lines=13> */
[C---:B------:R-:W-:Y:S02]  /*e210*/  FFMA.FTZ R31, R37.reuse, R31, -R28 ;  /* 0x0000001f251f7223 */ /* 0x040fe4000001081c */
[----:B------:R-:W-:Y:S01]  /*e220*/  FFMA.FTZ R29, R37, R63, R21 ;  /* 0x0000003f251d7223 */ /* 0x000fe20000010015 */
[----:B------:R-:W-:Y:S01]  /*e230*/  LOP3.LUT R21, R36, 0xffff0000, RZ, 0xc0, !PT ;  /* 0xffff000024157812 */ /* 0x000fe200078ec0ff */
[C---:B------:R-:W-:Y:S01]  /*e240*/  FFMA.FTZ R30, R22.reuse, R30, -R15 ;  /* 0x0000001e161e7223 */ /* 0x040fe2000001080f */
[----:B------:R-:W-:Y:S01]  /*e250*/  LOP3.LUT R36, R25, 0xffff0000, RZ, 0xc0, !PT ;  /* 0xffff000019247812 */ /* 0x000fe200078ec0ff */
[----:B------:R-:W-:Y:S01]  /*e260*/  FFMA.FTZ R28, R22, R61, R3 ;  /* 0x0000003d161c7223 */ /* 0x000fe20000010003 */
[----:B------:R-:W-:Y:S01]  /*e270*/  LOP3.LUT R22, R27, 0xffff0000, RZ, 0xc0, !PT ;  /* 0xffff00001b167812 */ /* 0x000fe200078ec0ff */
[----:B------:R-:W-:-:S02]  /*e280*/  FMUL.FTZ R3, R20, R38 ;  /* 0x0000002614037220 */ /* 0x000fc40000410000 */
[----:B------:R-:W-:Y:S02]  /*e290*/  IMAD.U32 R37, R40, 0x10000, RZ ;  /* 0x0001000028257824 */ /* 0x000fe400078e00ff */
[-C--:B------:R-:W-:Y:S02]  /*e2a0*/  FMUL.FTZ R15, R20, R21.reuse ;  /* 0x00000015140f7220 */ /* 0x080fe40000410000 */
[----:B------:R-:W-:Y:S02]  /*e2b0*/  FFMA.FTZ R26, R32, R21, -R3 ;  /* 0x00000015201a7223 */ /* 0x000fe40000010803 */
[C---:B------:R-:W-:Y:S02]  /*e2c0*/  FMUL.FTZ R20, R6.reuse, R36 ;  /* 0x0000002406147220 */ /* 0x040fe40000410000 */
[----:B------:R-:W-:Y:S02]  /*e2d0*/  FMUL.FTZ R3, R6, R22 ;  /* 0x0000001606037220 */ /* 0x000fe40000410000 */
[----:B------:R-:W-:-:S02]  /*e2e0*/  IMAD.U32 R27, R42, 0x10000, RZ ;  /* 0x000100002a1b7824 */ /* 0x000fc400078e00ff */
[C---:B------:R-:W-:Y:S02]  /*e2f0*/  FMUL.FTZ R6, R5.reuse, R37 ;  /* 0x0000002505067220 */ /* 0x040fe40000410000 */
[----:B------:R-:W-:Y:S01]  /*e300*/  FFMA.FTZ R25, R32, R38, R15 ;  /* 0x0000002620197223 */ /* 0x000fe2000001000f */
[----:B------:R-:W-:Y:S01]  /*e310*/  LOP3.LUT R32, R40, 0xffff0000, RZ, 0xc0, !PT ;  /* 0xffff000028207812 */ /* 0x000fe200078ec0ff */
[C---:B------:R-:W-:Y:S02]  /*e320*/  FFMA.FTZ R21, R24.reuse, R36, R3 ;  /* 0x0000002418157223 */ /* 0x040fe40000010003 */
[-C--:B------:R-:W-:Y:S02]  /*e330*/  FMUL.FTZ R3, R5, R27.reuse ;  /* 0x0000001b05037220 */ /* 0x080fe40000410000 */
[----:B------:R-:W-:Y:S01]  /*e340*/  FFMA.FTZ R15, R23, R27, -R6 ;  /* 0x0000001b170f7223 */ /* 0x000fe20000010806 */
[----:B------:R-:W-:Y:S01]  /*e350*/  LOP3.LUT R27, R39, 0xffff0000, RZ, 0xc0, !PT ;  /* 0xffff0000271b7812 */ /* 0x000fe200078ec0ff */
[----:B------:R-:W-:Y:S01]  /*e360*/  FFMA.FTZ R22, R24, R22, -R20 ;  /* 0x0000001618167223 */ /* 0x000fe20000010814 */
[----:B------:R-:W-:Y:S01]  /*e370*/  LOP3.LUT R24, R42, 0xffff0000, RZ, 0xc0, !PT ;  /* 0xffff00002a187812 */ /* 0x000fe200078ec0ff */
[----:B------:R-:W-:Y:S01]  /*e380*/  FFMA.FTZ R6, R23, R37, R3 ;  /* 0x0000002517067223 */ /* 0x000fe20000010003 */
[----:B------:R-:W-:Y:S01]  /*e390*/  LOP3.LUT R20, R41, 0xffff0000, RZ, 0xc0, !PT ;  /* 0xffff000029147812 */ /* 0x000fe200078ec0ff */
[----:B------:R-:W-:Y:S01]  /*e3a0*/  FMUL.FTZ R5, R4, R32 ;  /* 0x0000002004057220 */ /* 0x000fe20000410000 */
[----:B------:R-:W-:Y:S01]  /*e3b0*/  F2FP.BF16.PACK_AB R21, R21, R29 ;  /* 0x0000001d1515723e */ /* 0x000fe200000010ff */
[----:B------:R-:W-:-:S02]  /*e3c0*/  FMUL.FTZ R3, R2, R27 ;  /* 0x0000001b02037220 */ /* 0x000fc40000410000 */
        /* <DEDUP_REMOVED lines=13> */
[----:B------:R1:W-:Y:S04]  /*e4a0*/  STS.128 [R227+0x100], R24 ;  /* 0x00010018e3007388 */ /* 0x0003e80000000c00 */
[----:B------:R1:W-:Y:S02]  /*e4b0*/  STS.128 [R43+0x100], R20 ;  /* 0x000100142b007388 */ /* 0x0003e40000000c00 */
.L_x_1604:
[----:B------:R-:W-:Y:S05]  /*e4c0*/  BSYNC B0 ;  /* 0x0000000000007941 */ /* 0x000fea0003800000 */
.L_x_1603:
        /* <DEDUP_REMOVED lines=23> */
[----:B------:R-:W-:Y:S02]  /*e640*/  PRMT R16, R64, 0x5432, R8 ;  /* 0x0000543240107816 */ /* 0x000fe40000000008 */
[----:B------:R-:W-:Y:S02]  /*e650*/  IADD3 R2, R3, R2, R12 ;  /* 0x0000000203027210 */ /* 0x000fe40007ffe00c */
[----:B------:R-:W-:Y:S01]  /*e660*/  SHF.R.U64 R15, R18, 0x10, R19 ;  /* 0x00000010120f7819 */ /* 0x000fe20000001213 */
[----:B------:R-:W-:Y:S01]  /*e670*/  IMAD.U32 R36, R16, 0x10000, RZ ;  /* 0x0001000010247824 */ /* 0x000fe200078e00ff */
[----:B------:R-:W-:Y:S01]  /*e680*/  SHF.R.U32.HI R4, RZ, 0x10, R9 ;  /* 0x00000010ff047819 */ /* 0x000fe20000011609 */
[----:B------:R-:W-:Y:S01]  /*e690*/  IMAD.SHL.U32 R35, R2, 0x2, RZ ;  /* 0x0000000202237824 */ /* 0x000fe200078e00ff */
[----:B------:R-:W-:-:S02]  /*e6a0*/  PRMT R18, R65, 0x5432, R6 ;  /* 0x0000543241127816 */ /* 0x000fc40000000006 */
[----:B------:R-:W-:Y:S02]  /*e6b0*/  SHF.R.U32.HI R2, RZ, 0x10, R17 ;  /* 0x00000010ff027819 */ /* 0x000fe40000011611 */
[----:B-1----:R-:W1:Y:S01]  /*e6c0*/  LDS.128 R20, [R35+0x100] ;  /* 0x0001000023147984 */ /* 0x002e620000000c00 */
[--C-:B------:R-:W-:Y:S02]  /*e6d0*/  SHF.R.U64 R9, R10, 0x10, R11.reuse ;  /* 0x000000100a097819 */ /* 0x100fe4000000120b */
[----:B------:R-:W-:Y:S02]  /*e6e0*/  SHF.R.U32.HI R5, RZ, 0x10, R11 ;  /* 0x00000010ff057819 */ /* 0x000fe4000001160b */
[----:B------:R-:W-:Y:S02]  /*e6f0*/  SHF.R.U32.HI R3, RZ, 0x10, R19 ;  /* 0x00000010ff037819 */ /* 0x000fe40000011613 */
[----:B------:R-:W-:Y:S02]  /*e700*/  PRMT R33, R67, 0x5432, R15 ;  /* 0x0000543243217816 */ /* 0x000fe4000000000f */
[----:B------:R-:W-:-:S02]  /*e710*/  PRMT R17, R65, 0x5410, R2 ;  /* 0x0000541041117816 */ /* 0x000fc40000000002 */
[----:B------:R-:W-:Y:S02]  /*e720*/  PRMT R15, R64, 0x5410, R4 ;  /* 0x00005410400f7816 */ /* 0x000fe40000000004 */
[C---:B------:R-:W-:Y:S02]  /*e730*/  PRMT R31, R66.reuse, 0x5432, R9 ;  /* 0x00005432421f7816 */ /* 0x040fe40000000009 */
[----:B------:R-:W-:Y:S01]  /*e740*/  PRMT R30, R66, 0x5410, R5 ;  /* 0x00005410421e7816 */ /* 0x000fe20000000005 */
[----:B------:R-:W-:Y:S01]  /*e750*/  IMAD.U32 R38, R15, 0x10000, RZ ;  /* 0x000100000f267824 */ /* 0x000fe200078e00ff */
[----:B------:R-:W-:-:S03]  /*e760*/  PRMT R32, R67, 0x5410, R3 ;  /* 0x0000541043207816 */ /* 0x000fc60000000003 */
[----:B------:R-:W-:Y:S02]  /*e770*/  IMAD.U32 R37, R30, 0x10000, RZ ;  /* 0x000100001e257824 */ /* 0x000fe400078e00ff */
[----:B-1----:R-:W-:Y:S01]  /*e780*/  IMAD.U32 R10, R20, 0x10000, RZ ;  /* 0x00010000140a7824 */ /* 0x002fe200078e00ff */
[C---:B------:R-:W-:Y:S01]  /*e790*/  SHF.L.U32 R8, R21.reuse, 0x10, RZ ;  /* 0x0000001015087819 */ /* 0x040fe200000006ff */
[----:B------:R-:W-:Y:S01]  /*e7a0*/  IMAD.U32 R5, R22, 0x10000, RZ ;  /* 0x0001000016057824 */ /* 0x000fe200078e00ff */
[----:B------:R-:W-:Y:S01]  /*e7b0*/  LOP3.LUT R6, R21, 0xffff0000, RZ, 0xc0, !PT ;  /* 0xffff000015067812 */ /* 0x000fe200078ec0ff */
[----:B------:R-:W-:Y:S01]  /*e7c0*/  IMAD.U32 R21, R18, 0x10000, RZ ;  /* 0x0001000012157824 */ /* 0x000fe200078e00ff */
[----:B------:R-:W-:Y:S01]  /*e7d0*/  LOP3.LUT R9, R20, 0xffff0000, RZ, 0xc0, !PT ;  /* 0xffff000014097812 */ /* 0x000fe200078ec0ff */
[----:B------:R-:W-:Y:S01]  /*e7e0*/  FMUL.FTZ R20, R10, R36 ;  /* 0x000000240a147220 */ /* 0x000fe20000410000 */
[----:B------:R-:W-:Y:S01]  /*e7f0*/  LOP3.LUT R4, R22, 0xffff0000, RZ, 0xc0, !PT ;  /* 0xffff000016047812 */ /* 0x000fe200078ec0ff */
[-C--:B------:R-:W-:Y:S01]  /*e800*/  FMUL.FTZ R10, R10, R21.reuse ;  /* 0x000000150a0a7220 */ /* 0x080fe20000410000 */
[----:B------:R-:W-:Y:S01]  /*e810*/  SHF.L.U32 R22, R17, 0x10, RZ ;  /* 0x0000001011167819 */ /* 0x000fe200000006ff */
[C---:B------:R-:W-:Y:S01]  /*e820*/  IMAD.U32 R3, R23.reuse, 0x10000, RZ ;  /* 0x0001000017037824 */ /* 0x040fe200078e00ff */
        /* <DEDUP_REMOVED lines=10> */
[----:B------:R-:W-:-:S02]  /*e8d0*/  FFMA.FTZ R27, R28, R21, -R20 ;  /* 0x000000151c1b7223 */ /* 0x000fc40000010814 */
[----:B------:R-:W-:Y:S02]  /*e8e0*/  IMAD.U32 R21, R32, 0x10000, RZ ;  /* 0x0001000020157824 */ /* 0x000fe400078e00ff */
[----:B------:R-:W-:Y:S01]  /*e8f0*/  FFMA.FTZ R23, R28, R36, R10 ;  /* 0x000000241c177223 */ /* 0x000fe2000001000a */
[----:B------:R-:W-:Y:S01]  /*e900*/  LOP3.LUT R36, R16, 0xffff0000, RZ, 0xc0, !PT ;  /* 0xffff000010247812 */ /* 0x000fe200078ec0ff */
[C---:B------:R-:W-:Y:S02]  /*e910*/  FMUL.FTZ R20, R8.reuse, R38 ;  /* 0x0000002608147220 */ /* 0x040fe40000410000 */
[----:B------:R-:W-:Y:S02]  /*e920*/  FMUL.FTZ R10, R8, R22 ;  /* 0x00000016080a7220 */ /* 0x000fe40000410000 */
[C---:B------:R-:W-:Y:S02]  /*e930*/  FMUL.FTZ R8, R3.reuse, R37 ;  /* 0x0000002503087220 */ /* 0x040fe40000410000 */
[----:B------:R-:W-:-:S02]  /*e940*/  FMUL.FTZ R3, R3, R21 ;  /* 0x0000001503037220 */ /* 0x000fc40000410000 */
[----:B------:R-:W-:Y:S02]  /*e950*/  FFMA.FTZ R22, R19, R22, -R20 ;  /* 0x0000001613167223 */ /* 0x000fe40000010814 */
[C---:B------:R-:W-:Y:S01]  /*e960*/  FFMA.FTZ R21, R11.reuse, R21, -R8 ;  /* 0x000000150b157223 */ /* 0x040fe20000010808 */
[----:B------:R-:W-:Y:S01]  /*e970*/  LOP3.LUT R8, R18, 0xffff0000, RZ, 0xc0, !PT ;  /* 0xffff000012087812 */ /* 0x000fe200078ec0ff */
[----:B------:R-:W-:Y:S01]  /*e980*/  FFMA.FTZ R20, R11, R37, R3 ;  /* 0x000000250b147223 */ /* 0x000fe20000010003 */
[----:B------:R-:W-:Y:S01]  /*e990*/  LOP3.LUT R11, R17, 0xffff0000, RZ, 0xc0, !PT ;  /* 0xffff0000110b7812 */ /* 0x000fe200078ec0ff */
[----:B------:R-:W-:Y:S01]  /*e9a0*/  FMUL.FTZ R3, R9, R36 ;  /* 0x0000002409037220 */ /* 0x000fe20000410000 */
[----:B------:R-:W-:Y:S01]  /*e9b0*/  LOP3.LUT R17, R15, 0xffff0000, RZ, 0xc0, !PT ;  /* 0xffff00000f117812 */ /* 0x000fe200078ec0ff */
[-C--:B------:R-:W-:Y:S01]  /*e9c0*/  FMUL.FTZ R9, R9, R8.reuse ;  /* 0x0000000809097220 */ /* 0x080fe20000410000 */
[----:B------:R-:W-:Y:S01]  /*e9d0*/  LOP3.LUT R18, R30, 0xffff0000, RZ, 0xc0, !PT ;  /* 0xffff00001e127812 */ /* 0x000fe200078ec0ff */
[----:B------:R-:W-:-:S02]  /*e9e0*/  FFMA.FTZ R16, R29, R8, -R3 ;  /* 0x000000081d107223 */ /* 0x000fc40000010803 */
[----:B------:R-:W-:Y:S02]  /*e9f0*/  FFMA.FTZ R19, R19, R38, R10 ;  /* 0x0000002613137223 */ /* 0x000fe4000001000a */
[----:B------:R-:W-:Y:S01]  /*ea00*/  IMAD.U32 R28, R31, 0x10000, RZ ;  /* 0x000100001f1c7824 */ /* 0x000fe200078e00ff */
[----:B------:R-:W-:Y:S01]  /*ea10*/  F2FP.BF16.PACK_AB R16, R16, R27 ;  /* 0x0000001b1010723e */ /* 0x000fe200000010ff */
[C---:B------:R-:W-:Y:S02]  /*ea20*/  FMUL.FTZ R8, R6.reuse, R17 ;  /* 0x0000001106087220 */ /* 0x040fe40000410000 */
[----:B------:R-:W-:Y:S02]  /*ea30*/  FMUL.FTZ R3, R6, R11 ;  /* 0x0000000b06037220 */ /* 0x000fe40000410000 */
[----:B------:R-:W-:Y:S02]  /*ea40*/  IMAD.U32 R10, R33, 0x10000, RZ ;  /* 0x00010000210a7824 */ /* 0x000fe400078e00ff */
[----:B------:R-:W-:-:S02]  /*ea50*/  FFMA.FTZ R15, R29, R36, R9 ;  /* 0x000000241d0f7223 */ /* 0x000fc40000010009 */
[----:B------:R-:W-:Y:S02]  /*ea60*/  FMUL.FTZ R6, R5, R28 ;  /* 0x0000001c05067220 */ /* 0x000fe40000410000 */
[----:B------:R-:W-:Y:S01]  /*ea70*/  FFMA.FTZ R11, R24, R11, -R8 ;  /* 0x0000000b180b7223 */ /* 0x000fe20000010808 */
        /* <DEDUP_REMOVED lines=10> */
[-C--:B------:R-:W-:Y:S02]  /*eb20*/  FMUL.FTZ R4, R4, R17.reuse ;  /* 0x0000001104047220 */ /* 0x080fe40000410000 */
        /* <DEDUP_REMOVED lines=11> */
[----:B------:R1:W-:Y:S04]  /*ebe0*/  STS.128 [R39], R16 ;  /* 0x0000001027007388 */ /* 0x0003e80000000c00 */
[----:B------:R1:W-:Y:S02]  /*ebf0*/  STS.128 [R35+0x100], R8 ;  /* 0x0001000823007388 */ /* 0x0003e40000000c00 */
.L_x_1606:
[----:B------:R-:W-:Y:S05]  /*ec00*/  BSYNC B0 ;  /* 0x0000000000007941 */ /* 0x000fea0003800000 */
.L_x_1605:
        /* <DEDUP_REMOVED lines=10> */
[----:B-1----:R-:W-:Y:S01]  /*ecb0*/  SHF.R.U32.HI R25, RZ, 0x10, R47 ;  /* 0x00000010ff197819 */ /* 0x002fe2000001162f */
        /* <DEDUP_REMOVED lines=16> */
[----:B------:R-:W-:Y:S01]  /*edc0*/  SHF.R.U64 R4, R50, 0x10, R51 ;  /* 0x0000001032047819 */ /* 0x000fe20000001233 */
[----:B------:R-:W-:Y:S01]  /*edd0*/  IMAD.SHL.U32 R34, R2, 0x2, RZ ;  /* 0x0000000202227824 */ /* 0x000fe200078e00ff */
[----:B------:R-:W-:-:S02]  /*ede0*/  SHF.R.U64 R2, R48, 0x10, R49 ;  /* 0x0000001030027819 */ /* 0x000fc40000001231 */
[----:B------:R-:W-:Y:S02]  /*edf0*/  SHF.R.U32.HI R5, RZ, 0x10, R51 ;  /* 0x00000010ff057819 */ /* 0x000fe40000011633 */
[----:B------:R-:W1:Y:S01]  /*ee00*/  LDS.128 R8, [R34+0x100] ;  /* 0x0001000022087984 */ /* 0x000e620000000c00 */
[----:B------:R-:W-:Y:S02]  /*ee10*/  PRMT R23, R69, 0x5432, R2 ;  /* 0x0000543245177816 */ /* 0x000fe40000000002 */
[C---:B------:R-:W-:Y:S02]  /*ee20*/  PRMT R29, R70.reuse, 0x5410, R25 ;  /* 0x00005410461d7816 */ /* 0x040fe40000000019 */
[----:B------:R-:W-:Y:S02]  /*ee30*/  SHF.R.U32.HI R15, RZ, 0x10, R45 ;  /* 0x00000010ff0f7819 */ /* 0x000fe4000001162d */
[----:B------:R-:W-:Y:S01]  /*ee40*/  PRMT R30, R70, 0x5432, R24 ;  /* 0x00005432461e7816 */ /* 0x000fe20000000018 */
[----:B------:R-:W-:Y:S01]  /*ee50*/  IMAD.U32 R37, R29, 0x10000, RZ ;  /* 0x000100001d257824 */ /* 0x000fe200078e00ff */
[----:B------:R-:W-:-:S02]  /*ee60*/  SHF.R.U32.HI R3, RZ, 0x10, R49 ;  /* 0x00000010ff037819 */ /* 0x000fc40000011631 */
[C---:B------:R-:W-:Y:S02]  /*ee70*/  PRMT R32, R71.reuse, 0x5432, R4 ;  /* 0x0000543247207816 */ /* 0x040fe40000000004 */
[----:B------:R-:W-:Y:S02]  /*ee80*/  PRMT R31, R71, 0x5410, R5 ;  /* 0x00005410471f7816 */ /* 0x000fe40000000005 */
[----:B------:R-:W-:Y:S02]  /*ee90*/  PRMT R20, R68, 0x5410, R15 ;  /* 0x0000541044147816 */ /* 0x000fe4000000000f */
[----:B------:R-:W-:Y:S01]  /*eea0*/  PRMT R22, R69, 0x5410, R3 ;  /* 0x0000541045167816 */ /* 0x000fe20000000003 */
[----:B------:R-:W-:Y:S01]  /*eeb0*/  IMAD.U32 R36, R31, 0x10000, RZ ;  /* 0x000100001f247824 */ /* 0x000fe200078e00ff */
[----:B------:R-:W-:Y:S01]  /*eec0*/  LOP3.LUT R39, R21, 0xffff0000, RZ, 0xc0, !PT ;  /* 0xffff000015277812 */ /* 0x000fe200078ec0ff */
[----:B------:R-:W-:Y:S02]  /*eed0*/  IMAD.U32 R38, R20, 0x10000, RZ ;  /* 0x0001000014267824 */ /* 0x000fe400078e00ff */
[C---:B-1----:R-:W-:Y:S01]  /*eee0*/  IMAD.U32 R5, R10.reuse, 0x10000, RZ ;  /* 0x000100000a057824 */ /* 0x042fe200078e00ff */
[----:B------:R-:W-:Y:S01]  /*eef0*/  LOP3.LUT R4, R10, 0xffff0000, RZ, 0xc0, !PT ;  /* 0xffff00000a047812 */ /* 0x000fe200078ec0ff */
[----:B------:R-:W-:Y:S01]  /*ef00*/  IMAD.U32 R3, R11, 0x10000, RZ ;  /* 0x000100000b037824 */ /* 0x000fe200078e00ff */
[----:B------:R-:W-:-:S02]  /*ef10*/  SHF.L.U32 R15, R9, 0x10, RZ ;  /* 0x00000010090f7819 */ /* 0x000fc400000006ff */
[----:B------:R-:W-:Y:S02]  /*ef20*/  LOP3.LUT R6, R9, 0xffff0000, RZ, 0xc0, !PT ;  /* 0xffff000009067812 */ /* 0x000fe400078ec0ff */
[----:B------:R-:W-:Y:S01]  /*ef30*/  LOP3.LUT R2, R11, 0xffff0000, RZ, 0xc0, !PT ;  /* 0xffff00000b027812 */ /* 0x000fe200078ec0ff */
[----:B------:R-:W-:Y:S01]  /*ef40*/  FMUL.FTZ R11, R15, R38 ;  /* 0x000000260f0b7220 */ /* 0x000fe20000410000 */
[----:B--2---:R-:W1:Y:S02]  /*ef50*/  LDS.128 R16, [R40] ;  /* 0x0000000028107984 */ /* 0x004e640000000c00 */
[C---:B-1----:R-:W-:Y:S01]  /*ef60*/  IMAD.U32 R25, R16.reuse, 0x10000, RZ ;  /* 0x0001000010197824 */ /* 0x042fe200078e00ff */
[----:B------:R-:W-:Y:S01]  /*ef70*/  LOP3.LUT R28, R16, 0xffff0000, RZ, 0xc0, !PT ;  /* 0xffff0000101c7812 */ /* 0x000fe200078ec0ff */
[----:B------:R-:W-:Y:S01]  /*ef80*/  IMAD.U32 R16, R8, 0x10000, RZ ;  /* 0x0001000008107824 */ /* 0x000fe200078e00ff */
[C---:B------:R-:W-:Y:S01]  /*ef90*/  LOP3.LUT R26, R17.reuse, 0xffff0000, RZ, 0xc0, !PT ;  /* 0xffff0000111a7812 */ /* 0x040fe200078ec0ff */
[----:B------:R-:W-:Y:S01]  /*efa0*/  IMAD.U32 R24, R17, 0x10000, RZ ;  /* 0x0001000011187824 */ /* 0x000fe200078e00ff */
[C---:B------:R-:W-:Y:S01]  /*efb0*/  LOP3.LUT R33, R18.reuse, 0xffff0000, RZ, 0xc0, !PT ;  /* 0xffff000012217812 */ /* 0x040fe200078ec0ff */
[----:B------:R-:W-:Y:S01]  /*efc0*/  IMAD.U32 R27, R18, 0x10000, RZ ;  /* 0x00010000121b7824 */ /* 0x000fe200078e00ff */
[C---:B------:R-:W-:Y:S01]  /*efd0*/  LOP3.LUT R18, R19.reuse, 0xffff0000, RZ, 0xc0, !PT ;  /* 0xffff000013127812 */ /* 0x040fe200078ec0ff */
[----:B------:R-:W-:Y:S01]  /*efe0*/  IMAD.U32 R17, R19, 0x10000, RZ ;  /* 0x0001000013117824 */ /* 0x000fe200078e00ff */
[----:B------:R-:W-:Y:S01]  /*eff0*/  LOP3.LUT R8, R8, 0xffff0000, RZ, 0xc0, !PT ;  /* 0xffff000008087812 */ /* 0x000fe200078ec0ff */
[----:B------:R-:W-:-:S02]  /*f000*/  IMAD.U32 R19, R23, 0x10000, RZ ;  /* 0x0001000017137824 */ /* 0x000fc400078e00ff */
[C---:B------:R-:W-:Y:S02]  /*f010*/  FMUL.FTZ R10, R16.reuse, R35 ;  /* 0x00000023100a7220 */ /* 0x040fe40000410000 */
[-C--:B------:R-:W-:Y:S02]  /*f020*/  FMUL.FTZ R9, R16, R19.reuse ;  /* 0x0000001310097220 */ /* 0x080fe40000410000 */
[C---:B------:R-:W-:Y:S01]  /*f030*/  FFMA.FTZ R16, R25.reuse, R19, -R10 ;  /* 0x0000001319107223 */ /* 0x040fe2000001080a */
[----:B------:R-:W-:Y:S01]  /*f040*/  SHF.L.U32 R19, R22, 0x10, RZ ;  /* 0x0000001016137819 */ /* 0x000fe200000006ff */
[----:B------:R-:W-:Y:S02]  /*f050*/  FFMA.FTZ R35, R25, R35, R9 ;  /* 0x0000002319237223 */ /* 0x000fe40000010009 */
[----:B------:R-:W-:Y:S02]  /*f060*/  FMUL.FTZ R9, R3, R37 ;  /* 0x0000002503097220 */ /* 0x000fe40000410000 */
[----:B------:R-:W-:-:S02]  /*f070*/  FMUL.FTZ R10, R15, R19 ;  /* 0x000000130f0a7220 */ /* 0x000fc40000410000 */
[----:B------:R-:W-:Y:S02]  /*f080*/  FMUL.FTZ R3, R3, R36 ;  /* 0x0000002403037220 */ /* 0x000fe40000410000 */
[----:B------:R-:W-:Y:S01]  /*f090*/  FFMA.FTZ R25, R24, R19, -R11 ;  /* 0x0000001318197223 */ /* 0x000fe2000001080b */
[----:B------:R-:W-:Y:S01]  /*f0a0*/  LOP3.LUT R11, R22, 0xffff0000, RZ, 0xc0, !PT ;  /* 0xffff0000160b7812 */ /* 0x000fe200078ec0ff */
[----:B------:R-:W-:Y:S01]  /*f0b0*/  FFMA.FTZ R19, R24, R38, R10 ;  /* 0x0000002618137223 */ /* 0x000fe2000001000a */
[----:B------:R-:W-:Y:S01]  /*f0c0*/  LOP3.LUT R22, R29, 0xffff0000, RZ, 0xc0, !PT ;  /* 0xffff00001d167812 */ /* 0x000fe200078ec0ff */
[----:B------:R-:W-:Y:S01]  /*f0d0*/  FFMA.FTZ R24, R17, R36, -R9 ;  /* 0x0000002411187223 */ /* 0x000fe20000010809 */
        /* <DEDUP_REMOVED lines=8> */
[----:B------:R-:W-:Y:S02]  /*f160*/  FMUL.FTZ R9, R6, R17 ;  /* 0x0000001106097220 */ /* 0x000fe40000410000 */
[----:B------:R-:W-:Y:S01]  /*f170*/  IMAD.U32 R36, R30, 0x10000, RZ ;  /* 0x000100001e247824 */ /* 0x000fe200078e00ff */
[----:B------:R-:W-:Y:S01]  /*f180*/  F2FP.BF16.PACK_AB R16, R15, R16 ;  /* 0x000000100f10723e */ /* 0x000fe200000010ff */
[-C--:B------:R-:W-:Y:S02]  /*f190*/  FMUL.FTZ R3, R6, R11.reuse ;  /* 0x0000000b06037220 */ /* 0x080fe40000410000 */
[----:B------:R-:W-:Y:S02]  /*f1a0*/  IMAD.U32 R10, R32, 0x10000, RZ ;  /* 0x00010000200a7824 */ /* 0x000fe400078e00ff */
[----:B------:R-:W-:Y:S02]  /*f1b0*/  FFMA.FTZ R11, R26, R11, -R9 ;  /* 0x0000000b1a0b7223 */ /* 0x000fe40000010809 */
[----:B------:R-:W-:-:S02]  /*f1c0*/  FMUL.FTZ R6, R5, R36 ;  /* 0x0000002405067220 */ /* 0x000fc40000410000 */
[----:B------:R-:W-:Y:S01]  /*f1d0*/  FFMA.FTZ R9, R26, R17, R3 ;  /* 0x000000111a097223 */ /* 0x000fe20000010003 */
[----:B------:R-:W-:Y:S01]  /*f1e0*/  LOP3.LUT R17, R31, 0xffff0000, RZ, 0xc0, !PT ;  /* 0xffff00001f117812 */ /* 0x000fe200078ec0ff */
[-C--:B------:R-:W-:Y:S02]  /*f1f0*/  FMUL.FTZ R3, R5, R10.reuse ;  /* 0x0000000a05037220 */ /* 0x080fe40000410000 */
[----:B------:R-:W-:Y:S01]  /*f200*/  FFMA.FTZ R10, R27, R10, -R6 ;  /* 0x0000000a1b0a7223 */ /* 0x000fe20000010806 */
[----:B------:R-:W-:Y:S01]  /*f210*/  F2FP.BF16.PACK_AB R9, R9, R19 ;  /* 0x000000130909723e */ /* 0x000fe200000010ff */
[----:B------:R-:W-:Y:S02]  /*f220*/  FFMA.FTZ R6, R27, R36, R3 ;  /* 0x000000241b067223 */ /* 0x000fe40000010003 */
[----:B------:R-:W-:Y:S02]  /*f230*/  FMUL.FTZ R5, R4, R23 ;  /* 0x0000001704057220 */ /* 0x000fe40000410000 */
[----:B------:R-:W-:-:S02]  /*f240*/  FMUL.FTZ R3, R2, R22 ;  /* 0x0000001602037220 */ /* 0x000fc40000410000 */
[-C--:B------:R-:W-:Y:S02]  /*f250*/  FMUL.FTZ R4, R4, R20.reuse ;  /* 0x0000001404047220 */ /* 0x080fe40000410000 */
[-C--:B------:R-:W-:Y:S02]  /*f260*/  FMUL.FTZ R2, R2, R17.reuse ;  /* 0x0000001102027220 */ /* 0x080fe40000410000 */
[----:B------:R-:W-:Y:S02]  /*f270*/  FFMA.FTZ R5, R33, R20, -R5 ;  /* 0x0000001421057223 */ /* 0x000fe40000010805 */
[----:B------:R-:W-:Y:S01]  /*f280*/  FFMA.FTZ R3, R18, R17, -R3 ;  /* 0x0000001112037223 */ /* 0x000fe20000010803 */
[----:B------:R-:W-:Y:S01]  /*f290*/  F2FP.BF16.PACK_AB R17, R11, R25 ;  /* 0x000000190b11723e */ /* 0x000fe200000010ff */
[----:B------:R-:W-:Y:S02]  /*f2a0*/  FFMA.FTZ R8, R28, R39, R8 ;  /* 0x000000271c087223 */ /* 0x000fe40000010008 */
[----:B------:R-:W-:Y:S01]  /*f2b0*/  FFMA.FTZ R4, R33, R23, R4 ;  /* 0x0000001721047223 */ /* 0x000fe20000010004 */
[----:B------:R-:W-:Y:S01]  /*f2c0*/  F2FP.BF16.PACK_AB R19, R3, R24 ;  /* 0x000000180313723e */ /* 0x000fe200000010ff */
[----:B------:R-:W-:Y:S01]  /*f2d0*/  FFMA.FTZ R2, R18, R22, R2 ;  /* 0x0000001612027223 */ /* 0x000fe20000010002 */
[----:B------:R-:W-:-:S02]  /*f2e0*/  F2FP.BF16.PACK_AB R18, R5, R10 ;  /* 0x0000000a0512723e */ /* 0x000fc400000010ff */
[----:B------:R-:W-:Y:S02]  /*f2f0*/  F2FP.BF16.PACK_AB R8, R8, R35 ;  /* 0x000000230808723e */ /* 0x000fe400000010ff */
[----:B------:R-:W-:Y:S01]  /*f300*/  F2FP.BF16.PACK_AB R10, R4, R6 ;  /* 0x00000006040a723e */ /* 0x000fe200000010ff */
[----:B------:R1:W-:Y:S01]  /*f310*/  STS.128 [R40], R16 ;  /* 0x0000001028007388 */ /* 0x0003e20000000c00 */
[----:B------:R-:W-:-:S05]  /*f320*/  F2FP.BF16.PACK_AB R11, R2, R21 ;  /* 0x00000015020b723e */ /* 0x000fca00000010ff */
[----:B------:R1:W-:Y:S02]  /*f330*/  STS.128 [R34+0x100], R8 ;  /* 0x0001000822007388 */ /* 0x0003e40000000c00 */
.L_x_1608:
[----:B------:R-:W-:Y:S05]  /*f340*/  BSYNC B0 ;  /* 0x0000000000007941 */ /* 0x000fea0003800000 */
.L_x_1607:
[----:B------:R-:W-:-:S04]  /*f350*/  IADD3 R2, R82, 0x60, RZ ;  /* 0x0000006052027810 */ /* 0x000fc80007ffe0ff */
        /* <DEDUP_REMOVED lines=8> */
[----:B------:R-:W-:Y:S01]  /*f3e0*/  SHF.R.U32.HI R25, RZ, 0x10, R55 ;  /* 0x00000010ff197819 */ /* 0x000fe20000011637 */
        /* <DEDUP_REMOVED lines=104> */
.L_x_1596:
[----:B------:R-:W-:Y:S05]  /*fa70*/  BSYNC B2 ;  /* 0x0000000000027941 */ /* 0x000fea0003800000 */
.L_x_1574:
[----:B------:R-:W-:Y:S01]  /*fa80*/  BAR.SYNC.DEFER_BLOCKING 0x0 ;  /* 0x0000000000007b1d */ /* 0x000fe20000010000 */
[----:B-1----:R-:W-:Y:S01]  /*fa90*/  IMAD R4, R85, c[0x0][0x208], RZ ;  /* 0x0000820055047a24 */ /* 0x002fe200078e02ff */
[----:B------:R-:W-:Y:S01]  /*faa0*/  ISETP.GE.AND P1, PT, R76, c[0x0][0x1d4], PT ;  /* 0x000075004c007a0c */ /* 0x000fe20003f26270 */
[C---:B------:R-:W-:Y:S01]  /*fab0*/  IMAD.WIDE.U32 R2, R239.reuse, c[0x0][0x208], RZ ;  /* 0x00008200ef027a25 */ /* 0x040fe200078e00ff */
[----:B------:R-:W-:Y:S02]  /*fac0*/  IADD3 R207, R202, 0x20, RZ ;  /* 0x00000020cacf7810 */ /* 0x000fe40007ffe0ff */
[----:B------:R-:W-:Y:S01]  /*fad0*/  SHF.L.U64.HI R231, R76, 0x1, R77 ;  /* 0x000000014ce77819 */ /* 0x000fe2000001024d */
[----:B------:R-:W-:Y:S01]  /*fae0*/  IMAD R4, R239, c[0x0][0x20c], R4 ;  /* 0x00008300ef047a24 */ /* 0x000fe200078e0204 */
[----:B------:R-:W-:Y:S01]  /*faf0*/  ISETP.GE.AND P2, PT, R226, c[0x0][0x1d4], PT ;  /* 0x00007500e2007a0c */ /* 0x000fe20003f46270 */
[----:B------:R-:W-:Y:S01]  /*fb00*/  IMAD.WIDE.U32 R8, R72, c[0x0][0x210], RZ ;  /* 0x0000840048087a25 */ /* 0x000fe200078e00ff */
[----:B------:R-:W-:Y:S01]  /*fb10*/  SHF.L.U64.HI R232, R226, 0x1, R98 ;  /* 0x00000001e2e87819 */ /* 0x000fe20000010262 */
[----:B------:R-:W1:Y:S01]  /*fb20*/  S2R R15, SR_TID.X ;  /* 0x00000000000f7919 */ /* 0x000e620000002100 */
[----:B------:R-:W-:Y:S01]  /*fb30*/  BSSY B0, `(.L_x_1609) ;  /* 0x0000061000007945 */ /* 0x000fe20003800000 */
[----:B------:R-:W-:-:S02]  /*fb40*/  IMAD.IADD R3, R3, 0x1, R4 ;  /* 0x0000000103037824 */ /* 0x000fc400078e0204 */
[----:B------:R-:W-:Y:S01]  /*fb50*/  IMAD R4, R84, c[0x0][0x218], RZ ;  /* 0x0000860054047a24 */ /* 0x000fe200078e02ff */
[----:B------:R-:W-:Y:S01]  /*fb60*/  STL.64 [R1+0x18], R8 ;  /* 0x0000180801007387 */ /* 0x000fe20000100a00 */
        /* <DEDUP_REMOVED lines=9> */
[----:B------:R-:W-:Y:S02]  /*fc00*/  IMAD.IADD R4, R124, 0x1, -R82 ;  /* 0x000000017c047824 */ /* 0x000fe400078e0a52 */
[----:B------:R-:W-:Y:S03]  /*fc10*/  LDSM.16.M88.4 R176, [R224] ;  /* 0x00000000e0b0783b */ /* 0x000fe60000000200 */
[----:B------:R-:W-:Y:S01]  /*fc20*/  ISETP.LT.OR P4, PT, R4, 0x1, P2 ;  /* 0x000000010400780c */ /* 0x000fe20001781670 */
[----:B------:R-:W-:Y:S04]  /*fc30*/  LDSM.16.M88.4 R180, [R223] ;  /* 0x00000000dfb4783b */ /* 0x000fe80000000200 */
[----:B------:R-:W-:Y:S04]  /*fc40*/  LDSM.16.M88.4 R184, [R221+0x4000] ;  /* 0x00400000ddb8783b */ /* 0x000fe80000000200 */
[----:B------:R-:W-:Y:S04]  /*fc50*/  LDSM.16.M88.4 R188, [R222+0x4000] ;  /* 0x00400000debc783b */ /* 0x000fe80000000200 */
[----:B------:R-:W-:Y:S04]  /*fc60*/  LDSM.16.M88.4 R192, [R224+0x4000] ;  /* 0x00400000e0c0783b */ /* 0x000fe80000000200 */
[----:B------:R-:W-:Y:S04]  /*fc70*/  LDSM.16.M88.4 R196, [R223+0x4000] ;  /* 0x00400000dfc4783b */ /* 0x000fe80000000200 */
[----:B------:R-:W-:Y:S06]  /*fc80*/  BAR.SYNC.DEFER_BLOCKING 0x0 ;  /* 0x0000000000007b1d */ /* 0x000fec0000010000 */
[----:B------:R2:W-:Y:S01]  /*fc90*/  STL [R1+0x20], R5 ;  /* 0x0000200501007387 */ /* 0x0005e20000100800 */
[----:B------:R-:W-:-:S04]  /*fca0*/  DEPBAR.LE SB0, 0x0 ;  /* 0x000080000000791a */ /* 0x000fc80000000000 */
[----:B------:R-:W-:Y:S01]  /*fcb0*/  BAR.SYNC.DEFER_BLOCKING 0x0 ;  /* 0x0000000000007b1d */ /* 0x000fe20000010000 */
[----:B--2---:R-:W-:-:S04]  /*fcc0*/  LEA R5, P0, R2, c[0x0][0x1f8], 0x1 ;  /* 0x00007e0002057a11 */ /* 0x004fc800078008ff */
[----:B------:R-:W-:Y:S01]  /*fcd0*/  LEA.HI.X R2, R2, c[0x0][0x1fc], R3, 0x1, P0 ;  /* 0x00007f0002027a11 */ /* 0x000fe200000f0c03 */
[----:B------:R-:W-:Y:S01]  /*fce0*/  SHFL.IDX PT, R10, R5, 0x1, 0x181f ;  /* 0x00381f00050a7f89 */ /* 0x000fe200000e0000 */
[----:B------:R-:W-:-:S03]  /*fcf0*/  LOP3.LUT P0, RZ, R83, 0x2, RZ, 0xc0, !PT ;  /* 0x0000000253ff7812 */ /* 0x000fc6000780c0ff */
[----:B------:R-:W2:Y:S04]  /*fd00*/  SHFL.IDX PT, R3, R5, RZ, 0x181f ;  /* 0x00181fff05037589 */ /* 0x000ea800000e0000 */
[----:B------:R-:W3:Y:S04]  /*fd10*/  SHFL.IDX PT, R6, R2, RZ, 0x181f ;  /* 0x00181fff02067589 */ /* 0x000ee800000e0000 */
[----:B------:R-:W4:Y:S02]  /*fd20*/  SHFL.IDX PT, R11, R2, 0x1, 0x181f ;  /* 0x00381f00020b7f89 */ /* 0x000f2400000e0000 */
[----:B------:R-:W-:-:S02]  /*fd30*/  @P0 IADD3 R207, R202, -0x20, RZ ;  /* 0xffffffe0cacf0810 */ /* 0x000fc40007ffe0ff */
[----:B------:R-:W-:Y:S01]  /*fd40*/  ISETP.LT.OR P0, PT, R4, 0x1, P1 ;  /* 0x000000010400780c */ /* 0x000fe20000f01670 */
[----:B------:R-:W-:Y:S01]  /*fd50*/  LDSM.16.M88.4 R24, [R202] ;  /* 0x00000000ca18783b */ /* 0x000fe20000000200 */
[C---:B------:R-:W-:Y:S02]  /*fd60*/  IADD3 R220, R207.reuse, 0x3000, RZ ;  /* 0x00003000cfdc7810 */ /* 0x040fe40007ffe0ff */
[C---:B------:R-:W-:Y:S01]  /*fd70*/  IADD3 R219, R207.reuse, 0x2800, RZ ;  /* 0x00002800cfdb7810 */ /* 0x040fe20007ffe0ff */
[----:B------:R-:W-:Y:S01]  /*fd80*/  LDSM.16.M88.4 R16, [R202+0x800] ;  /* 0x00080000ca10783b */ /* 0x000fe20000000200 */
[C---:B------:R-:W-:Y:S02]  /*fd90*/  IADD3 R218, R207.reuse, 0x2000, RZ ;  /* 0x00002000cfda7810 */ /* 0x040fe40007ffe0ff */
[C---:B------:R-:W-:Y:S01]  /*fda0*/  IADD3 R217, R207.reuse, 0x1800, RZ ;  /* 0x00001800cfd97810 */ /* 0x040fe20007ffe0ff */
[----:B------:R-:W-:Y:S01]  /*fdb0*/  LDSM.16.M88.4 R56, [R202+0x1000] ;  /* 0x00100000ca38783b */ /* 0x000fe20000000200 */
[----:B------:R-:W-:-:S02]  /*fdc0*/  IADD3 R216, R207, 0x1000, RZ ;  /* 0x00001000cfd87810 */ /* 0x000fc40007ffe0ff */
[----:B--2---:R-:W-:Y:S01]  /*fdd0*/  IADD3 R8, P3, R3, R230, RZ ;  /* 0x000000e603087210 */ /* 0x004fe20007f7e0ff */
[----:B------:R-:W-:Y:S01]  /*fde0*/  LDSM.16.M88.4 R60, [R202+0x1800] ;  /* 0x00180000ca3c783b */ /* 0x000fe20000000200 */
[----:B------:R-:W-:-:S03]  /*fdf0*/  IADD3 R215, R207, 0x800, RZ ;  /* 0x00000800cfd77810 */ /* 0x000fc60007ffe0ff */
[----:B---3--:R-:W-:Y:S01]  /*fe00*/  IMAD.X R9, R6, 0x1, R231, P3 ;  /* 0x0000000106097824 */ /* 0x008fe200018e06e7 */
[----:B------:R-:W-:Y:S01]  /*fe10*/  LDSM.16.M88.4 R84, [R202+0x2000] ;  /* 0x00200000ca54783b */ /* 0x000fe20000000200 */
[----:B------:R-:W-:-:S03]  /*fe20*/  ISETP.LT.OR P3, PT, R4, 0x21, P1 ;  /* 0x000000210400780c */ /* 0x000fc60000f61670 */
[----:B------:R-:W-:Y:S04]  /*fe30*/  LDSM.16.M88.4 R88, [R202+0x2800] ;  /* 0x00280000ca58783b */ /* 0x000fe80000000200 */
[----:B------:R-:W-:Y:S04]  /*fe40*/  LDSM.16.M88.4 R112, [R202+0x3000] ;  /* 0x00300000ca70783b */ /* 0x000fe80000000200 */
[----:B------:R-:W-:Y:S04]  /*fe50*/  LDSM.16.M88.4 R36, [R207] ;  /* 0x00000000cf24783b */ /* 0x000fe80000000200 */
[----:B------:R-:W-:Y:S04]  /*fe60*/  LDSM.16.M88.4 R28, [R207+0x800] ;  /* 0x00080000cf1c783b */ /* 0x000fe80000000200 */
[----:B------:R-:W-:Y:S04]  /*fe70*/  LDSM.16.M88.4 R68, [R207+0x1000] ;  /* 0x00100000cf44783b */ /* 0x000fe80000000200 */
[----:B------:R-:W-:Y:S04]  /*fe80*/  LDSM.16.M88.4 R72, [R207+0x1800] ;  /* 0x00180000cf48783b */ /* 0x000fe80000000200 */
[----:B------:R-:W-:Y:S04]  /*fe90*/  LDSM.16.M88.4 R100, [R207+0x2000] ;  /* 0x00200000cf64783b */ /* 0x000fe80000000200 */
[----:B------:R-:W-:Y:S04]  /*fea0*/  LDSM.16.M88.4 R108, [R207+0x2800] ;  /* 0x00280000cf6c783b */ /* 0x000fe80000000200 */
[----:B------:R-:W-:Y:S04]  /*feb0*/  LDSM.16.M88.4 R116, [R207+0x3000] ;  /* 0x00300000cf74783b */ /* 0x000fe80000000200 */
[----:B------:R-:W-:Y:S01]  /*fec0*/  @!PT LDS RZ, [RZ] ;  /* 0x00000000fffff984 */ /* 0x000fe20000000800 */
[----:B------:R-:W-:Y:S01]  /*fed0*/  @!PT LDS RZ, [RZ] ;  /* 0x00000000fffff984 */ /* 0x000fe20000000800 */
[----:B------:R-:W-:Y:S01]  /*fee0*/  @!PT LDS RZ, [RZ] ;  /* 0x00000000fffff984 */ /* 0x000fe20000000800 */
[----:B------:R2:W-:Y:S02]  /*fef0*/  LDGSTS.E.BYPASS.LTC128B.128 [R227+0x100], [R8.64], !P0 ;  /* 0x0010000008e37fae */ /* 0x0005e4000c101d48 */
[----:B--2---:R-:W-:-:S02]  /*ff00*/  IADD3 R8, P0, R3, R233, RZ ;  /* 0x000000e903087210 */ /* 0x004fc40007f1e0ff */
[----:B------:R-:W2:Y:S03]  /*ff10*/  SHFL.IDX PT, R3, R5, 0x2, 0x181f ;  /* 0x00581f0005037f89 */ /* 0x000ea600000e0000 */
[----:B------:R-:W-:Y:S02]  /*ff20*/  IMAD.X R9, R6, 0x1, R232, P0 ;  /* 0x0000000106097824 */ /* 0x000fe400000e06e8 */
[----:B------:R-:W3:Y:S04]  /*ff30*/  SHFL.IDX PT, R6, R2, 0x2, 0x181f ;  /* 0x00581f0002067f89 */ /* 0x000ee800000e0000 */
[----:B------:R5:W-:Y:S01]  /*ff40*/  LDGSTS.E.BYPASS.LTC128B.128 [R227+0x3900], [R8.64], !P4 ;  /* 0x0390000008e37fae */ /* 0x000be2000e101d48 */
[----:B------:R-:W-:-:S02]  /*ff50*/  ISETP.LT.OR P4, PT, R4, 0x21, P2 ;  /* 0x000000210400780c */ /* 0x000fc40001781670 */
[----:B-----5:R-:W-:-:S05]  /*ff60*/  IADD3 R8, P0, R10, R230, RZ ;  /* 0x000000e60a087210 */ /* 0x020fca0007f1e0ff */
[----:B----4-:R-:W-:-:S05]  /*ff70*/  IMAD.X R9, R11, 0x1, R231, P0 ;  /* 0x000000010b097824 */ /* 0x010fca00000e06e7 */
[----:B------:R4:W-:Y:S02]  /*ff80*/  LDGSTS.E.BYPASS.LTC128B.128 [R227+0x1100], [R8.64], !P3 ;  /* 0x0110000008e37fae */ /* 0x0009e4000d901d48 */
[----:B----4-:R-:W-:Y:S02]  /*ff90*/  IADD3 R8, P0, R10, R233, RZ ;  /* 0x000000e90a087210 */ /* 0x010fe40007f1e0ff */
[----:B--2---:R-:W-:-:S03]  /*ffa0*/  IADD3 R10, P3, R3, R230, RZ ;  /* 0x000000e6030a7210 */ /* 0x004fc60007f7e0ff */
[----:B------:R-:W-:Y:S02]  /*ffb0*/  IMAD.X R9, R11, 0x1, R232, P0 ;  /* 0x000000010b097824 */ /* 0x000fe400000e06e8 */
[----:B---3--:R-:W-:Y:S01]  /*ffc0*/  IMAD.X R11, R6, 0x1, R231, P3 ;  /* 0x00000001060b7824 */ /* 0x008fe200018e06e7 */
[----:B------:R-:W-:Y:S02]  /*ffd0*/  ISETP.LT.OR P3, PT, R4, 0x41, P1 ;  /* 0x000000410400780c */ /* 0x000fe40000f61670 */
[----:B------:R2:W-:Y:S11]  /*ffe0*/  LDGSTS.E.BYPASS.LTC128B.128 [R227+0x4900], [R8.64], !P4 ;  /* 0x0490000008e37fae */ /* 0x0005f6000e101d48 */
[----:B------:R3:W-:Y:S01]  /*fff0*/  LDGSTS.E.BYPASS.LTC128B.128 [R227+0x2100], [R10.64], !P3 ;  /* 0x021000000ae37fae */ /* 0x0007e2000d901d48 */
[----:B--2---:R-:W-:-:S05]  /*10000*/  IADD3 R8, P0, R3, R233, RZ ;  /* 0x000000e903087210 */ /* 0x004fca0007f1e0ff */
[----:B------:R-:W-:Y:S01]  /*10010*/  IMAD.X R9, R6, 0x1, R232, P0 ;  /* 0x0000000106097824 */ /* 0x000fe200000e06e8 */
[----:B------:R-:W-:-:S13]  /*10020*/  ISETP.LT.OR P0, PT, R4, 0x41, P2 ;  /* 0x000000410400780c */ /* 0x000fda0001701670 */
[----:B------:R3:W-:Y:S01]  /*10030*/  LDGSTS.E.BYPASS.LTC128B.128 [R227+0x5900], [R8.64], !P0 ;  /* 0x0590000008e37fae */ /* 0x0007e2000c101d48 */
[----:B-1----:R-:W-:-:S13]  /*10040*/  ISETP.GT.AND P0, PT, R15, 0x7f, PT ;  /* 0x0000007f0f00780c */ /* 0x002fda0003f04270 */
[----:B------:R-:W-:Y:S05]  /*10050*/  @P0 BRA `(.L_x_1610) ;  /* 0x000000e000000947 */ /* 0x000fea0003800000 */
[----:B------:R-:W-:Y:S05]  /*10060*/  BRA.DIV ~URZ, `(.L_x_1611) ;  /* 0x00010d427f007947 */ /* 0x000fea000b800000 */
[----:B------:R1:W2:Y:S04]  /*10070*/  SHFL.IDX PT, R6, R2, 0x3, 0x181f ;  /* 0x00781f0002067f89 */ /* 0x0002a800000e0000 */
[----:B------:R1:W4:Y:S02]  /*10080*/  SHFL.IDX PT, R2, R5, 0x3, 0x181f ;  /* 0x00781f0005027f89 */ /* 0x00032400000e0000 */
.L_x_1728:
[C---:B------:R-:W-:Y:S02]  /*10090*/  ISETP.LT.OR P3, PT, R4.reuse, 0x61, P1 ;  /* 0x000000610400780c */ /* 0x040fe40000f61670 */
[----:B------:R-:W-:Y:S02]  /*100a0*/  ISETP.LT.OR P2, PT, R4, 0x61, P2 ;  /* 0x000000610400780c */ /* 0x000fe40001741670 */
[C---:B----4-:R-:W-:Y:S02]  /*100b0*/  IADD3 R4, P1, R2.reuse, R230, RZ ;  /* 0x000000e602047210 */ /* 0x050fe40007f3e0ff */
[----:B-1----:R-:W-:-:S03]  /*100c0*/  IADD3 R2, P0, R2, R233, RZ ;  /* 0x000000e902027210 */ /* 0x002fc60007f1e0ff */
[C---:B--2---:R-:W-:Y:S02]  /*100d0*/  IMAD.X R5, R6.reuse, 0x1, R231, P1 ;  /* 0x0000000106057824 */ /* 0x044fe400008e06e7 */
[----:B------:R-:W-:-:S03]  /*100e0*/  IMAD.X R3, R6, 0x1, R232, P0 ;  /* 0x0000000106037824 */ /* 0x000fc600000e06e8 */
[----:B------:R-:W-:Y:S01]  /*100f0*/  @!PT LDS RZ, [RZ] ;  /* 0x00000000fffff984 */ /* 0x000fe20000000800 */
[----:B------:R-:W-:Y:S01]  /*10100*/  @!PT LDS RZ, [RZ] ;  /* 0x00000000fffff984 */ /* 0x000fe20000000800 */
[----:B------:R-:W-:Y:S01]  /*10110*/  @!PT LDS RZ, [RZ] ;  /* 0x00000000fffff984 */ /* 0x000fe20000000800 */
[----:B------:R1:W-:Y:S04]  /*10120*/  LDGSTS.E.BYPASS.LTC128B.128 [R229+0x3100], [R4.64], !P3 ;  /* 0x0310000004e57fae */ /* 0x0003e8000d901d48 */
[----:B------:R1:W-:Y:S02]  /*10130*/  LDGSTS.E.BYPASS.LTC128B.128 [R229+0x6900], [R2.64], !P2 ;  /* 0x0690000002e57fae */ /* 0x0003e4000d101d48 */
.L_x_1610:
[----:B------:R-:W-:Y:S05]  /*10140*/  BSYNC B0 ;  /* 0x0000000000007941 */ /* 0x000fea0003800000 */
.L_x_1609:
[----:B------:R-:W0:Y:S01]  /*10150*/  LDGDEPBAR ;  /* 0x00000000000079af */ /* 0x000e220000000000 */
[----:B------:R-:W-:Y:S01]  /*10160*/  WARPSYNC 0xffffffff ;  /* 0xffffffff00007948 */ /* 0x000fe20003800000 */
[----:B---3--:R-:W-:Y:S01]  /*10170*/  HMMA.16816.F32.BF16 R8, R140, R24, RZ ;  /* 0x000000188c08723c */ /* 0x008fe200000418ff */
[----:B------:R-:W-:Y:S01]  /*10180*/  LOP3.LUT P0, RZ, R83, 0x4, RZ, 0xc0, !PT ;  /* 0x0000000453ff7812 */ /* 0x000fe2000780c0ff */
[----:B-1----:R-:W2:Y:S01]  /*10190*/  LDL R3, [R1+0xc] ;  /* 0x00000c0001037983 */ /* 0x002ea20000100800 */
[----:B------:R-:W-:Y:S01]  /*101a0*/  MOV R2, 0x40 ;  /* 0x0000004000027802 */ /* 0x000fe20000000f00 */
[----:B------:R-:W-:Y:S01]  /*101b0*/  BSSY B1, `(.L_x_1612) ;  /* 0x0000184000017945 */ /* 0x000fe20003800000 */
[----:B------:R-:W-:-:S02]  /*101c0*/  IADD3 R214, R207, 0x3800, RZ ;  /* 0x00003800cfd67810 */ /* 0x000fc40007ffe0ff */
[----:B------:R-:W-:Y:S01]  /*101d0*/  SEL R2, R2, 0xffffffc0, !P0 ;  /* 0xffffffc002027807 */ /* 0x000fe20004000000 */
[C---:B------:R-:W-:Y:S01]  /*101e0*/  HMMA.16816.F32.BF16 R24, R140.reuse, R26, RZ ;  /* 0x0000001a8c18723c */ /* 0x040fe200000418ff */
[C---:B------:R-:W-:Y:S02]  /*101f0*/  IADD3 R213, R207.reuse, 0x6800, RZ ;  /* 0x00006800cfd57810 */ /* 0x040fe40007ffe0ff */
[-C--:B------:R-:W-:Y:S02]  /*10200*/  IADD3 R201, R202, R2.reuse, RZ ;  /* 0x00000002cac97210 */ /* 0x080fe40007ffe0ff */
[C---:B------:R-:W-:Y:S02]  /*10210*/  IADD3 R200, R207.reuse, R2, RZ ;  /* 0x00000002cfc87210 */ /* 0x040fe40007ffe0ff */
[C---:B------:R-:W-:Y:S01]  /*10220*/  IADD3 R212, R207.reuse, 0x6000, RZ ;  /* 0x00006000cfd47810 */ /* 0x040fe20007ffe0ff */
[----:B------:R-:W-:Y:S01]  /*10230*/  HMMA.16816.F32.BF16 R20, R140, R16, RZ ;  /* 0x000000108c14723c */ /* 0x000fe200000418ff */
[----:B------:R-:W1:Y:S01]  /*10240*/  LDSM.16.M88.4 R40, [R201+0x800] ;  /* 0x00080000c928783b */ /* 0x000e620000000200 */
[----:B------:R-:W-:-:S02]  /*10250*/  IADD3 R211, R207, 0x5800, RZ ;  /* 0x00005800cfd37810 */ /* 0x000fc40007ffe0ff */
[C---:B------:R-:W-:Y:S01]  /*10260*/  IADD3 R210, R207.reuse, 0x5000, RZ ;  /* 0x00005000cfd27810 */ /* 0x040fe20007ffe0ff */
[----:B------:R-:W3:Y:S01]  /*10270*/  LDSM.16.M88.4 R48, [R201] ;  /* 0x00000000c930783b */ /* 0x000ee20000000200 */
[C---:B------:R-:W-:Y:S02]  /*10280*/  IADD3 R209, R207.reuse, 0x4800, RZ ;  /* 0x00004800cfd17810 */ /* 0x040fe40007ffe0ff */
[----:B------:R-:W-:Y:S01]  /*10290*/  HMMA.16816.F32.BF16 R16, R140, R18, RZ ;  /* 0x000000128c10723c */ /* 0x000fe200000418ff */
[----:B------:R-:W-:-:S07]  /*102a0*/  IADD3 R208, R207, 0x4000, RZ ;  /* 0x00004000cfd07810 */ /* 0x000fce0007ffe0ff */
[C---:B------:R-:W-:Y:S08]  /*102b0*/  HMMA.16816.F32.BF16 R44, R144.reuse, R36, R8 ;  /* 0x00000024902c723c */ /* 0x040ff00000041808 */
[----:B------:R-:W-:Y:S08]  /*102c0*/  HMMA.16816.F32.BF16 R36, R144, R38, R24 ;  /* 0x000000269024723c */ /* 0x000ff00000041818 */
[----:B------:R-:W-:Y:S08]  /*102d0*/  HMMA.16816.F32.BF16 R24, R140, R58, RZ ;  /* 0x0000003a8c18723c */ /* 0x000ff000000418ff */
[C---:B------:R-:W-:Y:S08]  /*102e0*/  HMMA.16816.F32.BF16 R8, R144.reuse, R30, R16 ;  /* 0x0000001e9008723c */ /* 0x040ff00000041810 */
[----:B------:R-:W-:Y:S08]  /*102f0*/  HMMA.16816.F32.BF16 R32, R144, R28, R20 ;  /* 0x0000001c9020723c */ /* 0x000ff00000041814 */
[C---:B------:R-:W-:Y:S08]  /*10300*/  HMMA.16816.F32.BF16 R20, R140.reuse, R60, RZ ;  /* 0x0000003c8c14723c */ /* 0x040ff000000418ff */
[C---:B------:R-:W-:Y:S08]  /*10310*/  HMMA.16816.F32.BF16 R28, R140.reuse, R56, RZ ;  /* 0x000000388c1c723c */ /* 0x040ff000000418ff */
[----:B------:R-:W-:Y:S08]  /*10320*/  HMMA.16816.F32.BF16 R16, R140, R62, RZ ;  /* 0x0000003e8c10723c */ /* 0x000ff000000418ff */
[----:B------:R-:W-:Y:S08]  /*10330*/  HMMA.16816.F32.BF16 R60, R144, R70, R24 ;  /* 0x00000046903c723c */ /* 0x000ff00000041818 */
[----:B------:R-:W-:Y:S08]  /*10340*/  HMMA.16816.F32.BF16 R24, R140, R90, RZ ;  /* 0x0000005a8c18723c */ /* 0x000ff000000418ff */
[----:B-1----:R-:W-:Y:S08]  /*10350*/  HMMA.16816.F32.BF16 R104, R176, R42, R8 ;  /* 0x0000002ab068723c */ /* 0x002ff00000041808 */
[----:B------:R-:W-:Y:S08]  /*10360*/  HMMA.16816.F32.BF16 R8, R140, R84, RZ ;  /* 0x000000548c08723c */ /* 0x000ff000000418ff */
[C---:B---3--:R-:W-:Y:S08]  /*10370*/  HMMA.16816.F32.BF16 R92, R176.reuse, R48, R44 ;  /* 0x00000030b05c723c */ /* 0x048ff0000004182c */
[C---:B------:R-:W-:Y:S01]  /*10380*/  HMMA.16816.F32.BF16 R48, R176.reuse, R50, R36 ;  /* 0x00000032b030723c */ /* 0x040fe20000041824 */
[----:B------:R-:W1:Y:S07]  /*10390*/  LDSM.16.M88.4 R36, [R201+0x2000] ;  /* 0x00200000c924783b */ /* 0x000e6e0000000200 */
[----:B------:R-:W-:Y:S08]  /*103a0*/  HMMA.16816.F32.BF16 R96, R176, R40, R32 ;  /* 0x00000028b060723c */ /* 0x000ff00000041820 */
[----:B------:R-:W-:Y:S01]  /*103b0*/  HMMA.16816.F32.BF16 R56, R144, R72, R20 ;  /* 0x000000489038723c */ /* 0x000fe20000041814 */
[----:B------:R-:W3:Y:S07]  /*103c0*/  LDSM.16.M88.4 R20, [R201+0x1000] ;  /* 0x00100000c914783b */ /* 0x000eee0000000200 */
[----:B------:R-:W-:Y:S08]  /*103d0*/  HMMA.16816.F32.BF16 R32, R140, R86, RZ ;  /* 0x000000568c20723c */ /* 0x000ff000000418ff */
[----:B------:R-:W-:Y:S08]  /*103e0*/  HMMA.16816.F32.BF16 R64, R144, R68, R28 ;  /* 0x000000449040723c */ /* 0x000ff0000004181c */
[----:B------:R-:W-:Y:S08]  /*103f0*/  HMMA.16816.F32.BF16 R28, R140, R88, RZ ;  /* 0x000000588c1c723c */ /* 0x000ff000000418ff */
[C---:B------:R-:W-:Y:S01]  /*10400*/  HMMA.16816.F32.BF16 R52, R144.reuse, R74, R16 ;  /* 0x0000004a9034723c */ /* 0x040fe20000041810 */
[----:B------:R-:W4:Y:S07]  /*10410*/  LDSM.16.M88.4 R16, [R201+0x1800] ;  /* 0x00180000c910783b */ /* 0x000f2e0000000200 */
[C---:B------:R-:W-:Y:S01]  /*10420*/  HMMA.16816.F32.BF16 R40, R144.reuse, R110, R24 ;  /* 0x0000006e9028723c */ /* 0x040fe20000041818 */
[----:B------:R-:W5:Y:S07]  /*10430*/  LDSM.16.M88.4 R24, [R201+0x2800] ;  /* 0x00280000c918783b */ /* 0x000f6e0000000200 */
[C---:B------:R-:W-:Y:S08]  /*10440*/  HMMA.16816.F32.BF16 R8, R144.reuse, R100, R8 ;  /* 0x000000649008723c */ /* 0x040ff00000041808 */
[C---:B------:R-:W-:Y:S08]  /*10450*/  HMMA.16816.F32.BF16 R32, R144.reuse, R102, R32 ;  /* 0x000000669020723c */ /* 0x040ff00000041820 */
[----:B------:R-:W-:Y:S01]  /*10460*/  HMMA.16816.F32.BF16 R44, R144, R108, R28 ;  /* 0x0000006c902c723c */ /* 0x000fe2000004181c */
[----:B------:R-:W2:Y:S07]  /*10470*/  LDSM.16.M88.4 R28, [R200] ;  /* 0x00000000c81c783b */ /* 0x000eae0000000200 */
[C---:B-1----:R-:W-:Y:S08]  /*10480*/  HMMA.16816.F32.BF16 R72, R176.reuse, R36, R8 ;  /* 0x00000024b048723c */ /* 0x042ff00000041808 */
[C---:B---3--:R-:W-:Y:S08]  /*10490*/  HMMA.16816.F32.BF16 R88, R176.reuse, R20, R64 ;  /* 0x00000014b058723c */ /* 0x048ff00000041840 */
[----:B------:R-:W-:Y:S08]  /*104a0*/  HMMA.16816.F32.BF16 R84, R176, R22, R60 ;  /* 0x00000016b054723c */ /* 0x000ff0000004183c */
[C---:B------:R-:W-:Y:S08]  /*104b0*/  HMMA.16816.F32.BF16 R8, R140.reuse, R112, RZ ;  /* 0x000000708c08723c */ /* 0x040ff000000418ff */
[----:B------:R-:W-:Y:S08]  /*104c0*/  HMMA.16816.F32.BF16 R20, R140, R114, RZ ;  /* 0x000000728c14723c */ /* 0x000ff000000418ff */
[C---:B------:R-:W-:Y:S01]  /*104d0*/  HMMA.16816.F32.BF16 R68, R176.reuse, R38, R32 ;  /* 0x00000026b044723c */ /* 0x040fe20000041820 */
[----:B------:R-:W1:Y:S04]  /*104e0*/  LDSM.16.M88.4 R32, [R201+0x3000] ;  /* 0x00300000c920783b */ /* 0x000e680000000200 */
[----:B------:R-:W-:Y:S03]  /*104f0*/  LDSM.16.M88.4 R36, [R202+0x4000] ;  /* 0x00400000ca24783b */ /* 0x000fe60000000200 */
[C---:B----4-:R-:W-:Y:S08]  /*10500*/  HMMA.16816.F32.BF16 R100, R176.reuse, R16, R56 ;  /* 0x00000010b064723c */ /* 0x050ff00000041838 */
[C---:B-----5:R-:W-:Y:S08]  /*10510*/  HMMA.16816.F32.BF16 R64, R176.reuse, R24, R44 ;  /* 0x00000018b040723c */ /* 0x060ff0000004182c */
[C---:B------:R-:W-:Y:S01]  /*10520*/  HMMA.16816.F32.BF16 R56, R176.reuse, R26, R40 ;  /* 0x0000001ab038723c */ /* 0x040fe20000041828 */
[----:B------:R-:W3:Y:S07]  /*10530*/  LDSM.16.M88.4 R24, [R200+0x800] ;  /* 0x00080000c818783b */ /* 0x000eee0000000200 */
[----:B------:R-:W-:Y:S01]  /*10540*/  HMMA.16816.F32.BF16 R60, R176, R18, R52 ;  /* 0x00000012b03c723c */ /* 0x000fe20000041834 */
[----:B--2---:R-:W-:-:S07]  /*10550*/  ISETP.GT.AND P0, PT, R126, R3, PT ;  /* 0x000000037e00720c */ /* 0x004fce0003f04270 */
[C---:B------:R-:W-:Y:S08]  /*10560*/  HMMA.16816.F32.BF16 R16, R144.reuse, R116, R8 ;  /* 0x000000749010723c */ /* 0x040ff00000041808 */
[----:B------:R-:W-:Y:S01]  /*10570*/  HMMA.16816.F32.BF16 R8, R144, R118, R20 ;  /* 0x000000769008723c */ /* 0x000fe20000041814 */
[----:B------:R-:W2:Y:S07]  /*10580*/  LDSM.16.M88.4 R20, [R200+0x1000] ;  /* 0x00100000c814783b */ /* 0x000eae0000000200 */
[----:B------:R-:W-:Y:S08]  /*10590*/  HMMA.16816.F32.BF16 R40, R180, R28, R92 ;  /* 0x0000001cb428723c */ /* 0x000ff0000004185c */
[C---:B-1----:R-:W-:Y:S01]  /*105a0*/  HMMA.16816.F32.BF16 R44, R176.reuse, R32, R16 ;  /* 0x00000020b02c723c */ /* 0x042fe20000041810 */
[----:B------:R-:W1:Y:S07]  /*105b0*/  LDSM.16.M88.4 R16, [R200+0x1800] ;  /* 0x00180000c810783b */ /* 0x000e6e0000000200 */
[----:B------:R-:W-:Y:S01]  /*105c0*/  HMMA.16816.F32.BF16 R32, R176, R34, R8 ;  /* 0x00000022b020723c */ /* 0x000fe20000041808 */
[----:B------:R-:W4:Y:S07]  /*105d0*/  LDSM.16.M88.4 R8, [R200+0x2000] ;  /* 0x00200000c808783b */ /* 0x000f2e0000000200 */
[C---:B---3--:R-:W-:Y:S08]  /*105e0*/  HMMA.16816.F32.BF16 R52, R180.reuse, R24, R96 ;  /* 0x00000018b434723c */ /* 0x048ff00000041860 */
[C---:B------:R-:W-:Y:S01]  /*105f0*/  HMMA.16816.F32.BF16 R104, R180.reuse, R26, R104 ;  /* 0x0000001ab468723c */ /* 0x040fe20000041868 */
[----:B------:R-:W3:Y:S07]  /*10600*/  LDSM.16.M88.4 R24, [R200+0x3000] ;  /* 0x00300000c818783b */ /* 0x000eee0000000200 */
[C---:B--2---:R-:W-:Y:S08]  /*10610*/  HMMA.16816.F32.BF16 R96, R180.reuse, R20, R88 ;  /* 0x00000014b460723c */ /* 0x044ff00000041858 */
[C---:B------:R-:W-:Y:S01]  /*10620*/  HMMA.16816.F32.BF16 R92, R180.reuse, R22, R84 ;  /* 0x00000016b45c723c */ /* 0x040fe20000041854 */
[----:B------:R-:W2:Y:S07]  /*10630*/  LDSM.16.M88.4 R20, [R202+0x3800] ;  /* 0x00380000ca14783b */ /* 0x000eae0000000200 */
[C---:B------:R-:W-:Y:S01]  /*10640*/  HMMA.16816.F32.BF16 R48, R180.reuse, R30, R48 ;  /* 0x0000001eb430723c */ /* 0x040fe20000041830 */
[----:B------:R-:W5:Y:S07]  /*10650*/  LDSM.16.M88.4 R28, [R200+0x2800] ;  /* 0x00280000c81c783b */ /* 0x000f6e0000000200 */
[C---:B-1----:R-:W-:Y:S08]  /*10660*/  HMMA.16816.F32.BF16 R88, R180.reuse, R16, R100 ;  /* 0x00000010b458723c */ /* 0x042ff00000041864 */
[C---:B------:R-:W-:Y:S01]  /*10670*/  HMMA.16816.F32.BF16 R60, R180.reuse, R18, R60 ;  /* 0x00000012b43c723c */ /* 0x040fe2000004183c */
[----:B------:R-:W1:Y:S07]  /*10680*/  LDSM.16.M88.4 R16, [R202+0x4800] ;  /* 0x00480000ca10783b */ /* 0x000e6e0000000200 */
[C---:B----4-:R-:W-:Y:S08]  /*10690*/  HMMA.16816.F32.BF16 R72, R180.reuse, R8, R72 ;  /* 0x00000008b448723c */ /* 0x050ff00000041848 */
[C---:B------:R-:W-:Y:S01]  /*106a0*/  HMMA.16816.F32.BF16 R68, R180.reuse, R10, R68 ;  /* 0x0000000ab444723c */ /* 0x040fe20000041844 */
[----:B------:R-:W4:Y:S07]  /*106b0*/  LDSM.16.M88.4 R8, [R202+0x5000] ;  /* 0x00500000ca08783b */ /* 0x000f2e0000000200 */
[C---:B---3--:R-:W-:Y:S01]  /*106c0*/  HMMA.16816.F32.BF16 R112, R180.reuse, R26, R32 ;  /* 0x0000001ab470723c */ /* 0x048fe20000041820 */
[----:B------:R-:W3:Y:S07]  /*106d0*/  LDSM.16.M88.4 R32, [R207+0x3800] ;  /* 0x00380000cf20783b */ /* 0x000eee0000000200 */
[----:B------:R-:W-:Y:S01]  /*106e0*/  HMMA.16816.F32.BF16 R108, R180, R24, R44 ;  /* 0x00000018b46c723c */ /* 0x000fe2000004182c */
[----:B------:R-:W-:Y:S07]  /*106f0*/  LDSM.16.M88.4 R24, [R202+0x6000] ;  /* 0x00600000ca18783b */ /* 0x000fee0000000200 */
[C---:B--2---:R-:W-:Y:S08]  /*10700*/  HMMA.16816.F32.BF16 R40, R184.reuse, R20, R40 ;  /* 0x00000014b828723c */ /* 0x044ff00000041828 */
[----:B------:R-:W-:Y:S01]  /*10710*/  HMMA.16816.F32.BF16 R44, R184, R22, R48 ;  /* 0x00000016b82c723c */ /* 0x000fe20000041830 */
[----:B------:R-:W-:Y:S07]  /*10720*/  LDSM.16.M88.4 R20, [R201+0x3800] ;  /* 0x00380000c914783b */ /* 0x000fee0000000200 */
[C---:B-----5:R-:W-:Y:S08]  /*10730*/  HMMA.16816.F32.BF16 R84, R180.reuse, R28, R64 ;  /* 0x0000001cb454723c */ /* 0x060ff00000041840 */
[----:B------:R-:W-:Y:S01]  /*10740*/  HMMA.16816.F32.BF16 R56, R180, R30, R56 ;  /* 0x0000001eb438723c */ /* 0x000fe20000041838 */
[----:B------:R-:W2:Y:S07]  /*10750*/  LDSM.16.M88.4 R28, [R202+0x5800] ;  /* 0x00580000ca1c783b */ /* 0x000eae0000000200 */
[C---:B-1----:R-:W-:Y:S08]  /*10760*/  HMMA.16816.F32.BF16 R64, R184.reuse, R16, R96 ;  /* 0x00000010b840723c */ /* 0x042ff00000041860 */
[C---:B------:R-:W-:Y:S08]  /*10770*/  HMMA.16816.F32.BF16 R92, R184.reuse, R18, R92 ;  /* 0x00000012b85c723c */ /* 0x040ff0000004185c */
[C---:B----4-:R-:W-:Y:S08]  /*10780*/  HMMA.16816.F32.BF16 R88, R184.reuse, R8, R88 ;  /* 0x00000008b858723c */ /* 0x050ff00000041858 */
[----:B------:R-:W-:Y:S01]  /*10790*/  HMMA.16816.F32.BF16 R96, R184, R10, R60 ;  /* 0x0000000ab860723c */ /* 0x000fe2000004183c */
[----:B------:R-:W-:Y:S07]  /*107a0*/  LDSM.16.M88.4 R60, [R207+0x5000] ;  /* 0x00500000cf3c783b */ /* 0x000fee0000000200 */
[C---:B---3--:R-:W-:Y:S01]  /*107b0*/  HMMA.16816.F32.BF16 R16, R188.reuse, R32, R40 ;  /* 0x00000020bc10723c */ /* 0x048fe20000041828 */
[----:B------:R-:W-:Y:S07]  /*107c0*/  LDSM.16.M88.4 R40, [R207+0x4800] ;  /* 0x00480000cf28783b */ /* 0x000fee0000000200 */
[----:B------:R-:W-:Y:S01]  /*107d0*/  HMMA.16816.F32.BF16 R8, R188, R34, R44 ;  /* 0x00000022bc08723c */ /* 0x000fe2000004182c */
[----:B------:R-:W1:Y:S07]  /*107e0*/  LDSM.16.M88.4 R32, [R207+0x4000] ;  /* 0x00400000cf20783b */ /* 0x000e6e0000000200 */
[C---:B------:R-:W-:Y:S08]  /*107f0*/  HMMA.16816.F32.BF16 R52, R184.reuse, R36, R52 ;  /* 0x00000024b834723c */ /* 0x040ff00000041834 */
[C---:B------:R-:W-:Y:S01]  /*10800*/  HMMA.16816.F32.BF16 R48, R184.reuse, R38, R104 ;  /* 0x00000026b830723c */ /* 0x040fe20000041868 */
[----:B------:R-:W3:Y:S07]  /*10810*/  LDSM.16.M88.4 R36, [R200+0x3800] ;  /* 0x00380000c824783b */ /* 0x000eee0000000200 */
[C---:B--2---:R-:W-:Y:S08]  /*10820*/  HMMA.16816.F32.BF16 R72, R184.reuse, R28, R72 ;  /* 0x0000001cb848723c */ /* 0x044ff00000041848 */
[----:B------:R-:W-:Y:S08]  /*10830*/  HMMA.16816.F32.BF16 R68, R184, R30, R68 ;  /* 0x0000001eb844723c */ /* 0x000ff00000041844 */
[C---:B------:R-:W-:Y:S08]  /*10840*/  HMMA.16816.F32.BF16 R28, R192.reuse, R20, R16 ;  /* 0x00000014c01c723c */ /* 0x040ff00000041810 */
[----:B------:R-:W-:Y:S01]  /*10850*/  HMMA.16816.F32.BF16 R8, R192, R22, R8 ;  /* 0x00000016c008723c */ /* 0x000fe20000041808 */
[----:B------:R-:W2:Y:S07]  /*10860*/  LDSM.16.M88.4 R20, [R201+0x4000] ;  /* 0x00400000c914783b */ /* 0x000eae0000000200 */
[C---:B------:R-:W-:Y:S08]  /*10870*/  HMMA.16816.F32.BF16 R100, R184.reuse, R24, R84 ;  /* 0x00000018b864723c */ /* 0x040ff00000041854 */
[----:B------:R-:W-:Y:S08]  /*10880*/  HMMA.16816.F32.BF16 R84, R184, R26, R56 ;  /* 0x0000001ab854723c */ /* 0x000ff00000041838 */
[C---:B-1----:R-:W-:Y:S01]  /*10890*/  HMMA.16816.F32.BF16 R24, R188.reuse, R34, R48 ;  /* 0x00000022bc18723c */ /* 0x042fe20000041830 */
[----:B------:R-:W-:Y:S07]  /*108a0*/  LDSM.16.M88.4 R48, [R201+0x5000] ;  /* 0x00500000c930783b */ /* 0x000fee0000000200 */
[----:B------:R-:W-:Y:S08]  /*108b0*/  HMMA.16816.F32.BF16 R16, R188, R32, R52 ;  /* 0x00000020bc10723c */ /* 0x000ff00000041834 */
[C---:B---3--:R-:W-:Y:S08]  /*108c0*/  HMMA.16816.F32.BF16 R28, R196.reuse, R36, R28 ;  /* 0x00000024c41c723c */ /* 0x048ff0000004181c */
[----:B------:R-:W-:Y:S01]  /*108d0*/  HMMA.16816.F32.BF16 R52, R196, R38, R8 ;  /* 0x00000026c434723c */ /* 0x000fe20000041808 */
[----:B------:R-:W1:Y:S07]  /*108e0*/  LDSM.16.M88.4 R36, [R200+0x4000] ;  /* 0x00400000c824783b */ /* 0x000e6e0000000200 */
[C---:B--2---:R-:W-:Y:S01]  /*108f0*/  HMMA.16816.F32.BF16 R8, R192.reuse, R22, R24 ;  /* 0x00000016c008723c */ /* 0x044fe20000041818 */
[----:B------:R-:W2:Y:S07]  /*10900*/  LDSM.16.M88.4 R24, [R201+0x4800] ;  /* 0x00480000c918783b */ /* 0x000eae0000000200 */
[----:B------:R-:W-:Y:S01]  /*10910*/  HMMA.16816.F32.BF16 R16, R192, R20, R16 ;  /* 0x00000014c010723c */ /* 0x000fe20000041810 */
[----:B------:R-:W-:Y:S01]  /*10920*/  FMUL.FTZ R2, R28, c[0x0][0x320] ;  /* 0x0000c8001c027a20 */ /* 0x000fe20000410000 */
[----:B------:R-:W3:Y:S03]  /*10930*/  LDSM.16.M88.4 R20, [R200+0x4800] ;  /* 0x00480000c814783b */ /* 0x000ee60000000200 */
[----:B------:R4:W1:Y:S03]  /*10940*/  MUFU.TANH R121, R2 ;  /* 0x0000000200797308 */ /* 0x0008660000002400 */
[C---:B------:R-:W-:Y:S08]  /*10950*/  HMMA.16816.F32.BF16 R56, R188.reuse, R40, R64 ;  /* 0x00000028bc38723c */ /* 0x040ff00000041840 */
[----:B------:R-:W-:Y:S01]  /*10960*/  HMMA.16816.F32.BF16 R32, R188, R42, R92 ;  /* 0x0000002abc20723c */ /* 0x000fe2000004185c */
[----:B----4-:R-:W-:-:S07]  /*10970*/  FMUL.FTZ R2, R29, c[0x0][0x320] ;  /* 0x0000c8001d027a20 */ /* 0x010fce0000410000 */
[----:B------:R-:W-:Y:S01]  /*10980*/  HMMA.16816.F32.BF16 R44, R188, R60, R88 ;  /* 0x0000003cbc2c723c */ /* 0x000fe20000041858 */
[----:B------:R4:W3:Y:S07]  /*10990*/  MUFU.TANH R118, R2 ;  /* 0x0000000200767308 */ /* 0x0008ee0000002400 */
[----:B-1----:R-:W-:Y:S08]  /*109a0*/  HMMA.16816.F32.BF16 R40, R196, R38, R8 ;  /* 0x00000026c428723c */ /* 0x002ff00000041808 */
[----:B--2---:R-:W-:Y:S01]  /*109b0*/  HMMA.16816.F32.BF16 R8, R192, R26, R32 ;  /* 0x0000001ac008723c */ /* 0x004fe20000041820 */
[----:B----4-:R-:W-:-:S04]  /*109c0*/  FMUL.FTZ R2, R30, c[0x0][0x320] ;  /* 0x0000c8001e027a20 */ /* 0x010fc80000410000 */
[----:B------:R1:W2:Y:S03]  /*109d0*/  MUFU.TANH R123, R2 ;  /* 0x00000002007b7308 */ /* 0x0002a60000002400 */
[----:B------:R-:W-:Y:S08]  /*109e0*/  HMMA.16816.F32.BF16 R32, R188, R62, R96 ;  /* 0x0000003ebc20723c */ /* 0x000ff00000041860 */
[----:B------:R-:W-:Y:S01]  /*109f0*/  HMMA.16816.F32.BF16 R44, R192, R48, R44 ;  /* 0x00000030c02c723c */ /* 0x000fe2000004182c */
[----:B-1----:R-:W-:-:S07]  /*10a00*/  FMUL.FTZ R2, R31, c[0x0][0x320] ;  /* 0x0000c8001f027a20 */ /* 0x002fce0000410000 */
[----:B------:R-:W-:Y:S01]  /*10a10*/  HMMA.16816.F32.BF16 R28, R196, R36, R16 ;  /* 0x00000024c41c723c */ /* 0x000fe20000041810 */
[----:B------:R1:W4:Y:S01]  /*10a20*/  MUFU.TANH R122, R2 ;  /* 0x00000002007a7308 */ /* 0x0003220000002400 */
[----:B------:R-:W5:Y:S06]  /*10a30*/  LDSM.16.M88.4 R36, [R207+0x5800] ;  /* 0x00580000cf24783b */ /* 0x000f6c0000000200 */
[----:B------:R-:W-:Y:S01]  /*10a40*/  HMMA.16816.F32.BF16 R16, R192, R24, R56 ;  /* 0x00000018c010723c */ /* 0x000fe20000041838 */
[----:B------:R-:W2:Y:S07]  /*10a50*/  LDSM.16.M88.4 R56, [R202+0x6800] ;  /* 0x00680000ca38783b */ /* 0x000eae0000000200 */
[----:B---3--:R-:W-:Y:S01]  /*10a60*/  HMMA.16816.F32.BF16 R8, R196, R22, R8 ;  /* 0x00000016c408723c */ /* 0x008fe20000041808 */
[----:B-1----:R-:W-:-:S04]  /*10a70*/  FMUL.FTZ R2, R52, c[0x0][0x320] ;  /* 0x0000c80034027a20 */ /* 0x002fc80000410000 */
[----:B------:R1:W3:Y:S11]  /*10a80*/  MUFU.TANH R116, R2 ;  /* 0x0000000200747308 */ /* 0x0002f60000002400 */
[----:B------:R-:W-:Y:S01]  /*10a90*/  HMMA.16816.F32.BF16 R24, R196, R20, R16 ;  /* 0x00000014c418723c */ /* 0x000fe20000041810 */
[----:B-1----:R-:W-:-:S07]  /*10aa0*/  FMUL.FTZ R2, R53, c[0x0][0x320] ;  /* 0x0000c80035027a20 */ /* 0x002fce0000410000 */
[----:B------:R-:W-:Y:S01]  /*10ab0*/  HMMA.16816.F32.BF16 R16, R192, R50, R32 ;  /* 0x00000032c010723c */ /* 0x000fe20000041820 */
[----:B------:R1:W1:Y:S01]  /*10ac0*/  MUFU.TANH R106, R2 ;  /* 0x00000002006a7308 */ /* 0x0002620000002400 */
[----:B------:R-:W-:Y:S06]  /*10ad0*/  LDSM.16.M88.4 R48, [R207+0x6800] ;  /* 0x00680000cf30783b */ /* 0x000fec0000000200 */
[----:B-----5:R-:W-:Y:S08]  /*10ae0*/  HMMA.16816.F32.BF16 R20, R188, R36, R72 ;  /* 0x00000024bc14723c */ /* 0x020ff00000041848 */
[----:B--2---:R-:W-:Y:S01]  /*10af0*/  HMMA.16816.F32.BF16 R64, R184, R56, R108 ;  /* 0x00000038b840723c */ /* 0x004fe2000004186c */
[----:B-1----:R-:W-:-:S04]  /*10b00*/  FMUL.FTZ R2, R54, c[0x0][0x320] ;  /* 0x0000c80036027a20 */ /* 0x002fc80000410000 */
[----:B------:R1:W2:Y:S03]  /*10b10*/  MUFU.TANH R119, R2 ;  /* 0x0000000200777308 */ /* 0x0002a60000002400 */
[----:B------:R-:W-:Y:S01]  /*10b20*/  HMMA.16816.F32.BF16 R60, R184, R58, R112 ;  /* 0x0000003ab83c723c */ /* 0x000fe20000041870 */
[----:B------:R-:W-:Y:S01]  /*10b30*/  LDSM.16.M88.4 R56, [R200+0x6000] ;  /* 0x00600000c838783b */ /* 0x000fe20000000200 */
[----:B-1----:R-:W-:-:S03]  /*10b40*/  FMUL.FTZ R2, R55, c[0x0][0x320] ;  /* 0x0000c80037027a20 */ /* 0x002fc60000410000 */
[----:B------:R-:W-:Y:S01]  /*10b50*/  LDSM.16.M88.4 R52, [R200+0x5800] ;  /* 0x00580000c834783b */ /* 0x000fe20000000200 */
        /* <DEDUP_REMOVED lines=8> */
[----:B------:R-:W1:Y:S04]  /*10be0*/  LDSM.16.M88.4 R28, [R200+0x5000] ;  /* 0x00500000c81c783b */ /* 0x000e680000000200 */
[----:B------:R5:W1:Y:S02]  /*10bf0*/  MUFU.TANH R107, R2 ;  /* 0x00000002006b7308 */ /* 0x000a640000002400 */
[----:B-----5:R-:W-:-:S06]  /*10c00*/  FMUL.FTZ R2, R40, c[0x0][0x320] ;  /* 0x0000c80028027a20 */ /* 0x020fcc0000410000 */
[----:B------:R5:W1:Y:S02]  /*10c10*/  MUFU.TANH R95, R2 ;  /* 0x00000002005f7308 */ /* 0x000a640000002400 */
[----:B-----5:R-:W-:Y:S01]  /*10c20*/  FMUL.FTZ R2, R41, c[0x0][0x320] ;  /* 0x0000c80029027a20 */ /* 0x020fe20000410000 */
[C---:B-1----:R-:W-:Y:S05]  /*10c30*/  HMMA.16816.F32.BF16 R32, R196.reuse, R28, R44 ;  /* 0x0000001cc420723c */ /* 0x042fea000004182c */
[----:B------:R1:W1:Y:S03]  /*10c40*/  MUFU.TANH R94, R2 ;  /* 0x00000002005e7308 */ /* 0x0002660000002400 */
[----:B------:R-:W-:Y:S01]  /*10c50*/  HMMA.16816.F32.BF16 R44, R196, R30, R16 ;  /* 0x0000001ec42c723c */ /* 0x000fe20000041810 */
[----:B------:R-:W-:Y:S01]  /*10c60*/  LDSM.16.M88.4 R28, [R207+0x6000] ;  /* 0x00600000cf1c783b */ /* 0x000fe20000000200 */
[----:B-1----:R-:W-:-:S04]  /*10c70*/  FMUL.FTZ R2, R42, c[0x0][0x320] ;  /* 0x0000c8002a027a20 */ /* 0x002fc80000410000 */
[----:B------:R1:W1:Y:S02]  /*10c80*/  MUFU.TANH R98, R2 ;  /* 0x0000000200627308 */ /* 0x0002640000002400 */
[----:B-1----:R-:W-:Y:S02]  /*10c90*/  FMUL.FTZ R2, R43, c[0x0][0x320] ;  /* 0x0000c8002b027a20 */ /* 0x002fe40000410000 */
[----:B------:R-:W1:Y:S04]  /*10ca0*/  LDSM.16.M88.4 R40, [R201+0x5800] ;  /* 0x00580000c928783b */ /* 0x000e680000000200 */
[----:B------:R5:W1:Y:S02]  /*10cb0*/  MUFU.TANH R99, R2 ;  /* 0x0000000200637308 */ /* 0x000a640000002400 */
[----:B-----5:R-:W-:-:S06]  /*10cc0*/  FMUL.FTZ R2, R24, c[0x0][0x320] ;  /* 0x0000c80018027a20 */ /* 0x020fcc0000410000 */
[----:B------:R5:W1:Y:S02]  /*10cd0*/  MUFU.TANH R91, R2 ;  /* 0x00000002005b7308 */ /* 0x000a640000002400 */
[----:B-----5:R-:W-:-:S06]  /*10ce0*/  FMUL.FTZ R2, R25, c[0x0][0x320] ;  /* 0x0000c80019027a20 */ /* 0x020fcc0000410000 */
[----:B------:R5:W1:Y:S02]  /*10cf0*/  MUFU.TANH R90, R2 ;  /* 0x00000002005a7308 */ /* 0x000a640000002400 */
[----:B-----5:R-:W-:-:S06]  /*10d00*/  FMUL.FTZ R2, R26, c[0x0][0x320] ;  /* 0x0000c8001a027a20 */ /* 0x020fcc0000410000 */
[----:B------:R5:W1:Y:S02]  /*10d10*/  MUFU.TANH R97, R2 ;  /* 0x0000000200617308 */ /* 0x000a640000002400 */
[----:B-----5:R-:W-:Y:S02]  /*10d20*/  FMUL.FTZ R2, R27, c[0x0][0x320] ;  /* 0x0000c8001b027a20 */ /* 0x020fe40000410000 */
[----:B------:R-:W-:Y:S01]  /*10d30*/  HMMA.16816.F32.BF16 R24, R188, R38, R68 ;  /* 0x00000026bc18723c */ /* 0x000fe20000041844 */
[----:B------:R-:W5:Y:S03]  /*10d40*/  LDSM.16.M88.4 R36, [R201+0x6000] ;  /* 0x00600000c924783b */ /* 0x000f660000000200 */
        /* <DEDUP_REMOVED lines=8> */
[C---:B------:R-:W-:Y:S04]  /*10dd0*/  HMMA.16816.F32.BF16 R8, R192.reuse, R40, R20 ;  /* 0x00000028c008723c */ /* 0x040fe80000041814 */
[----:B------:R1:W1:Y:S04]  /*10de0*/  MUFU.TANH R93, R2 ;  /* 0x00000002005d7308 */ /* 0x0002680000002400 */
[----:B------:R-:W-:Y:S08]  /*10df0*/  HMMA.16816.F32.BF16 R20, R192, R42, R24 ;  /* 0x0000002ac014723c */ /* 0x000ff00000041818 */
[----:B------:R-:W-:Y:S01]  /*10e00*/  HMMA.16816.F32.BF16 R24, R188, R30, R84 ;  /* 0x0000001ebc18723c */ /* 0x000fe20000041854 */
[----:B-1----:R-:W-:-:S04]  /*10e10*/  FMUL.FTZ R2, R32, c[0x0][0x320] ;  /* 0x0000c80020027a20 */ /* 0x002fc80000410000 */
[----:B------:R1:W1:Y:S03]  /*10e20*/  MUFU.TANH R71, R2 ;  /* 0x0000000200477308 */ /* 0x0002660000002400 */
[----:B------:R-:W-:Y:S08]  /*10e30*/  HMMA.16816.F32.BF16 R16, R196, R52, R8 ;  /* 0x00000034c410723c */ /* 0x000ff00000041808 */
[----:B------:R-:W-:Y:S01]  /*10e40*/  HMMA.16816.F32.BF16 R8, R188, R28, R100 ;  /* 0x0000001cbc08723c */ /* 0x000fe20000041864 */
[----:B-1----:R-:W-:-:S07]  /*10e50*/  FMUL.FTZ R2, R33, c[0x0][0x320] ;  /* 0x0000c80021027a20 */ /* 0x002fce0000410000 */
[----:B------:R-:W-:Y:S01]  /*10e60*/  HMMA.16816.F32.BF16 R40, R196, R54, R20 ;  /* 0x00000036c428723c */ /* 0x000fe20000041814 */
[----:B------:R1:W1:Y:S07]  /*10e70*/  MUFU.TANH R70, R2 ;  /* 0x0000000200467308 */ /* 0x00026e0000002400 */
[----:B------:R-:W-:Y:S08]  /*10e80*/  HMMA.16816.F32.BF16 R28, R188, R48, R64 ;  /* 0x00000030bc1c723c */ /* 0x000ff00000041840 */
[----:B-----5:R-:W-:Y:S01]  /*10e90*/  HMMA.16816.F32.BF16 R8, R192, R36, R8 ;  /* 0x00000024c008723c */ /* 0x020fe20000041808 */
[----:B-1----:R-:W-:-:S04]  /*10ea0*/  FMUL.FTZ R2, R34, c[0x0][0x320] ;  /* 0x0000c80022027a20 */ /* 0x002fc80000410000 */
[----:B------:R1:W1:Y:S03]  /*10eb0*/  MUFU.TANH R88, R2 ;  /* 0x0000000200587308 */ /* 0x0002660000002400 */
[----:B------:R-:W-:Y:S01]  /*10ec0*/  HMMA.16816.F32.BF16 R20, R192, R38, R24 ;  /* 0x00000026c014723c */ /* 0x000fe20000041818 */
[----:B-1----:R-:W-:Y:S02]  /*10ed0*/  FMUL.FTZ R2, R35, c[0x0][0x320] ;  /* 0x0000c80023027a20 */ /* 0x002fe40000410000 */
[----:B------:R-:W-:Y:S02]  /*10ee0*/  LDSM.16.M88.4 R32, [R200+0x6800] ;  /* 0x00680000c820783b */ /* 0x000fe40000000200 */
[----:B------:R1:W1:Y:S11]  /*10ef0*/  MUFU.TANH R89, R2 ;  /* 0x0000000200597308 */ /* 0x0002760000002400 */
[----:B------:R-:W-:Y:S08]  /*10f00*/  @!UPT UIADD3 URZ, URZ, URZ, URZ ;  /* 0x0000003f3f3ff290 */ /* 0x000ff0000fffe03f */
        /* <DEDUP_REMOVED lines=8> */
[----:B------:R-:W1:Y:S01]  /*10f90*/  LDSM.16.M88.4 R44, [R201+0x6800] ;  /* 0x00680000c92c783b */ /* 0x000e620000000200 */
[----:B------:R-:W-:-:S04]  /*10fa0*/  DEPBAR.LE SB0, 0x0 ;  /* 0x000080000000791a */ /* 0x000fc80000000000 */
[----:B------:R5:W1:Y:S02]  /*10fb0*/  MUFU.TANH R85, R2 ;  /* 0x0000000200557308 */ /* 0x000a640000002400 */
[----:B-----5:R-:W-:-:S06]  /*10fc0*/  FMUL.FTZ R2, R16, c[0x0][0x320] ;  /* 0x0000c80010027a20 */ /* 0x020fcc0000410000 */
[----:B------:R5:W2:Y:S01]  /*10fd0*/  MUFU.TANH R55, R2 ;  /* 0x0000000200377308 */ /* 0x000aa20000002400 */
[----:B-1----:R-:W-:Y:S01]  /*10fe0*/  HMMA.16816.F32.BF16 R24, R192, R44, R28 ;  /* 0x0000002cc018723c */ /* 0x002fe2000004181c */
[----:B-----5:R-:W-:-:S06]  /*10ff0*/  FMUL.FTZ R2, R17, c[0x0][0x320] ;  /* 0x0000c80011027a20 */ /* 0x020fcc0000410000 */
[----:B------:R1:W1:Y:S02]  /*11000*/  MUFU.TANH R54, R2 ;  /* 0x0000000200367308 */ /* 0x0002640000002400 */
        /* <DEDUP_REMOVED lines=54> */
[----:B------:R-:W3:Y:S01]  /*11370*/  LDL.64 R128, [R1+0x30] ;  /* 0x0000300001807983 */ /* 0x000ee20000100a00 */
[----:B------:R-:W-:-:S03]  /*11380*/  IMAD.MOV.U32 R4, RZ, RZ, c[0x0][0x2b8] ;  /* 0x0000ae00ff047624 */ /* 0x000fc600078e00ff */
[----:B------:R-:W4:Y:S02]  /*11390*/  LDL R6, [R1+0x38] ;  /* 0x0000380001067983 */ /* 0x000f240000100800 */
[----:B------:R-:W-:Y:S01]  /*113a0*/  ISETP.NE.AND P1, PT, R4, 0x1, PT ;  /* 0x000000010400780c */ /* 0x000fe20003f25270 */
[----:B------:R-:W-:Y:S01]  /*113b0*/  IMAD.MOV.U32 R236, RZ, RZ, RZ ;  /* 0x000000ffffec7224 */ /* 0x000fe200078e00ff */
[----:B------:R-:W5:Y:S04]  /*113c0*/  LDL.64 R10, [R1+0x28] ;  /* 0x00002800010a7983 */ /* 0x000f680000100a00 */
[----:B------:R-:W3:Y:S01]  /*113d0*/  LDL R8, [R1+0x24] ;  /* 0x0000240001087983 */ /* 0x000ee20000100800 */
[----:B--2---:R-:W-:-:S04]  /*113e0*/  IADD3 R3, R0, R125, R3 ;  /* 0x0000007d00037210 */ /* 0x004fc80007ffe003 */
[----:B------:R-:W-:-:S05]  /*113f0*/  IADD3 R3, R3, -0x70, RZ ;  /* 0xffffff9003037810 */ /* 0x000fca0007ffe0ff */
[----:B------:R-:W-:-:S04]  /*11400*/  @P1 IMAD.HI.U32 R4, R3, c[0x0][0x2bc], RZ ;  /* 0x0000af0003041a27 */ /* 0x000fc800078e00ff */
[----:B-1----:R-:W-:Y:S01]  /*11410*/  IMAD.MOV.U32 R2, RZ, RZ, R3 ;  /* 0x000000ffff027224 */ /* 0x002fe200078e0003 */
        /* <DEDUP_REMOVED lines=23> */
.L_x_1729:
[----:B------:R-:W-:Y:S05]  /*11590*/  BRA.DIV ~URZ, `(.L_x_1615) ;  /* 0x0000f9527f007947 */ /* 0x000fea000b800000 */
[----:B------:R3:W4:Y:S02]  /*115a0*/  SHFL.IDX PT, R2, R5, RZ, 0x181f ;  /* 0x00181fff05027589 */ /* 0x00072400000e0000 */
.L_x_1730:
[----:B------:R-:W-:Y:S01]  /*115b0*/  ISETP.GE.AND P0, PT, R237, 0x1, PT ;  /* 0x00000001ed00780c */ /* 0x000fe20003f06270 */
[----:B------:R-:W-:-:S12]  /*115c0*/  BSSY B0, `(.L_x_1616) ;  /* 0x000000d000007945 */ /* 0x000fd80003800000 */
[----:B------:R-:W-:Y:S05]  /*115d0*/  @!P0 BRA `(.L_x_1617) ;  /* 0x000000b000008947 */ /* 0x000fea0003800000 */
[----:B------:R-:W-:Y:S02]  /*115e0*/  ISETP.GE.AND P1, PT, R76, c[0x0][0x1d4], PT ;  /* 0x000075004c007a0c */ /* 0x000fe40003f26270 */
        /* <DEDUP_REMOVED lines=10> */
.L_x_1617:
[----:B------:R-:W-:Y:S05]  /*11690*/  BSYNC B0 ;  /* 0x0000000000007941 */ /* 0x000fea0003800000 */
.L_x_1616:
[----:B------:R-:W-:Y:S05]  /*116a0*/  BRA.DIV ~URZ, `(.L_x_1618) ;  /* 0x0000f8b27f007947 */ /* 0x000fea000b800000 */
[----:B--2---:R2:W1:Y:S04]  /*116b0*/  SHFL.IDX PT, R6, R4, 0x1, 0x181f ;  /* 0x00381f0004067f89 */ /* 0x00446800000e0000 */
[----:B----4-:R2:W4:Y:S02]  /*116c0*/  SHFL.IDX PT, R2, R5, 0x1, 0x181f ;  /* 0x00381f0005027f89 */ /* 0x01052400000e0000 */
.L_x_1731:
[----:B------:R-:W-:Y:S01]  /*116d0*/  ISETP.GE.AND P0, PT, R237, 0x21, PT ;  /* 0x00000021ed00780c */ /* 0x000fe20003f06270 */
[----:B------:R-:W-:-:S12]  /*116e0*/  BSSY B0, `(.L_x_1619) ;  /* 0x000000d000007945 */ /* 0x000fd80003800000 */
[----:B------:R-:W-:Y:S05]  /*116f0*/  @!P0 BRA `(.L_x_1620) ;  /* 0x000000b000008947 */ /* 0x000fea0003800000 */
[----:B------:R-:W-:Y:S02]  /*11700*/  ISETP.GE.AND P1, PT, R76, c[0x0][0x1d4], PT ;  /* 0x000075004c007a0c */ /* 0x000fe40003f26270 */
        /* <DEDUP_REMOVED lines=10> */
.L_x_1620:
[----:B------:R-:W-:Y:S05]  /*117b0*/  BSYNC B0 ;  /* 0x0000000000007941 */ /* 0x000fea0003800000 */
.L_x_1619:
[----:B------:R-:W-:Y:S05]  /*117c0*/  BRA.DIV ~URZ, `(.L_x_1621) ;  /* 0x0000f8627f007947 */ /* 0x000fea000b800000 */
[----:B-1----:R1:W2:Y:S02]  /*117d0*/  SHFL.IDX PT, R6, R4, 0x2, 0x181f ;  /* 0x00581f0004067f89 */ /* 0x0022a400000e0000 */
.L_x_1732:
[----:B------:R-:W-:Y:S05]  /*117e0*/  BRA.DIV ~URZ, `(.L_x_1622) ;  /* 0x0000f8b27f007947 */ /* 0x000fea000b800000 */
[----:B----4-:R4:W1:Y:S02]  /*117f0*/  SHFL.IDX PT, R2, R5, 0x2, 0x181f ;  /* 0x00581f0005027f89 */ /* 0x01086400000e0000 */
.L_x_1733:
[----:B------:R-:W-:Y:S01]  /*11800*/  ISETP.GE.AND P0, PT, R237, 0x41, PT ;  /* 0x00000041ed00780c */ /* 0x000fe20003f06270 */
[----:B------:R-:W-:-:S12]  /*11810*/  BSSY B0, `(.L_x_1623) ;  /* 0x000000d000007945 */ /* 0x000fd80003800000 */
[----:B------:R-:W-:Y:S05]  /*11820*/  @!P0 BRA `(.L_x_1624) ;  /* 0x000000b000008947 */ /* 0x000fea0003800000 */
[----:B------:R-:W-:Y:S02]  /*11830*/  ISETP.GE.AND P1, PT, R76, c[0x0][0x1d4], PT ;  /* 0x000075004c007a0c */ /* 0x000fe40003f26270 */
        /* <DEDUP_REMOVED lines=10> */
.L_x_1624:
[----:B------:R-:W-:Y:S05]  /*118e0*/  BSYNC B0 ;  /* 0x0000000000007941 */ /* 0x000fea0003800000 */
.L_x_1623:
[----:B------:R-:W-:Y:S05]  /*118f0*/  BRA.DIV ~URZ, `(.L_x_1625) ;  /* 0x0000f8127f007947 */ /* 0x000fea000b800000 */
[----:B--2---:R2:W3:Y:S04]  /*11900*/  SHFL.IDX PT, R6, R4, 0x3, 0x181f ;  /* 0x00781f0004067f89 */ /* 0x0044e800000e0000 */
[----:B-1----:R2:W1:Y:S02]  /*11910*/  SHFL.IDX PT, R2, R5, 0x3, 0x181f ;  /* 0x00781f0005027f89 */ /* 0x00246400000e0000 */
.L_x_1734:
[----:B------:R-:W-:-:S13]  /*11920*/  ISETP.GE.AND P0, PT, R237, 0x61, PT ;  /* 0x00000061ed00780c */ /* 0x000fda0003f06270 */
[----:B------:R-:W-:Y:S05]  /*11930*/  @!P0 BRA `(.L_x_1613) ;  /* 0x000000b000008947 */ /* 0x000fea0003800000 */
[----:B------:R-:W-:Y:S02]  /*11940*/  ISETP.GE.AND P1, PT, R76, c[0x0][0x1d4], PT ;  /* 0x000075004c007a0c */ /* 0x000fe40003f26270 */
[----:B------:R-:W-:Y:S02]  /*11950*/  ISETP.GE.AND P0, PT, R226, c[0x0][0x1d4], PT ;  /* 0x00007500e2007a0c */ /* 0x000fe40003f06270 */
[C---:B-12---:R-:W-:Y:S02]  /*11960*/  IADD3 R4, P3, R2.reuse, R230, RZ ;  /* 0x000000e602047210 */ /* 0x046fe40007f7e0ff */
[----:B------:R-:W-:-:S03]  /*11970*/  IADD3 R2, P2, R2, R233, RZ ;  /* 0x000000e902027210 */ /* 0x000fc60007f5e0ff */
[C---:B---34-:R-:W-:Y:S02]  /*11980*/  IMAD.X R5, R6.reuse, 0x1, R231, P3 ;  /* 0x0000000106057824 */ /* 0x058fe400018e06e7 */
[----:B------:R-:W-:-:S03]  /*11990*/  IMAD.X R3, R6, 0x1, R232, P2 ;  /* 0x0000000106037824 */ /* 0x000fc600010e06e8 */
[----:B------:R-:W-:Y:S01]  /*119a0*/  @!PT LDS RZ, [RZ] ;  /* 0x00000000fffff984 */ /* 0x000fe20000000800 */
[----:B------:R-:W-:Y:S01]  /*119b0*/  @!PT LDS RZ, [RZ] ;  /* 0x00000000fffff984 */ /* 0x000fe20000000800 */
[----:B------:R-:W-:Y:S01]  /*119c0*/  @!PT LDS RZ, [RZ] ;  /* 0x00000000fffff984 */ /* 0x000fe20000000800 */
[----:B------:R1:W-:Y:S04]  /*119d0*/  LDGSTS.E.BYPASS.LTC128B.128 [R229+0xb100], [R4.64], !P1 ;  /* 0x0b10000004e57fae */ /* 0x0003e8000c901d48 */
[----:B------:R1:W-:Y:S02]  /*119e0*/  LDGSTS.E.BYPASS.LTC128B.128 [R229+0xe900], [R2.64], !P0 ;  /* 0x0e90000002e57fae */ /* 0x0003e4000c101d48 */
.L_x_1613:
[----:B--234-:R-:W-:Y:S05]  /*119f0*/  BSYNC B1 ;  /* 0x0000000000017941 */ /* 0x01cfea0003800000 */
.L_x_1612:
[----:B-1----:R-:W2:Y:S01]  /*11a00*/  LDL R3, [R1+0x40] ;  /* 0x0000400001037983 */ /* 0x002ea20000100800 */
[----:B------:R-:W-:-:S03]  /*11a10*/  IMAD.MOV.U32 R4, RZ, RZ, c[0x0][0x2c4] ;  /* 0x0000b100ff047624 */ /* 0x000fc600078e00ff */
[----:B------:R-:W2:Y:S04]  /*11a20*/  LDL R2, [R1+0x64] ;  /* 0x0000640001027983 */ /* 0x000ea80000100800 */
[----:B------:R-:W3:Y:S04]  /*11a30*/  LDL R6, [R1+0x60] ;  /* 0x0000600001067983 */ /* 0x000ee80000100800 */
[----:B------:R-:W4:Y:S01]  /*11a40*/  LDL R5, [R1+0x44] ;  /* 0x0000440001057983 */ /* 0x000f220000100800 */
[----:B------:R-:W-:-:S03]  /*11a50*/  ISETP.NE.AND P0, PT, R4, 0x1, PT ;  /* 0x000000010400780c */ /* 0x000fc60003f05270 */
[----:B------:R-:W0:Y:S01]  /*11a60*/  LDGDEPBAR ;  /* 0x00000000000079af */ /* 0x000e220000000000 */
[----:B--2---:R-:W-:-:S09]  /*11a70*/  IADD3 R2, R2, R3, RZ ;  /* 0x0000000302027210 */ /* 0x004fd20007ffe0ff */
[----:B------:R-:W-:-:S04]  /*11a80*/  @P0 IMAD.HI.U32 R3, R2, c[0x0][0x2c8], RZ ;  /* 0x0000b20002030a27 */ /* 0x000fc800078e00ff */
[----:B------:R-:W-:Y:S01]  /*11a90*/  IMAD.MOV.U32 R4, RZ, RZ, R2 ;  /* 0x000000ffff047224 */ /* 0x000fe200078e0002 */
[C---:B---3--:R-:W-:Y:S02]  /*11aa0*/  IADD3 R2, -R6.reuse, 0x1, R124 ;  /* 0x0000000106027810 */ /* 0x048fe40007ffe17c */
[----:B------:R-:W-:Y:S02]  /*11ab0*/  @P0 SHF.R.U32.HI R4, RZ, c[0x0][0x2cc], R3 ;  /* 0x0000b300ff040a19 */ /* 0x000fe40000011603 */
[----:B------:R-:W-:Y:S01]  /*11ac0*/  IADD3 R6, -R6, R124, RZ ;  /* 0x0000007c06067210 */ /* 0x000fe20007ffe1ff */
[----:B----4-:R-:W-:Y:S01]  /*11ad0*/  IMAD.IADD R5, R2, 0x1, -R5 ;  /* 0x0000000102057824 */ /* 0x010fe200078e0a05 */
[----:B------:R-:W-:Y:S05]  /*11ae0*/  BRA.DIV ~URZ, `(.L_x_1626) ;  /* 0x0000f6f27f007947 */ /* 0x000fea000b800000 */
[----:B------:R1:W2:Y:S02]  /*11af0*/  SHFL.IDX PT, R2, R4, RZ, 0x1c1f ;  /* 0x001c1fff04027589 */ /* 0x0002a400000e0000 */
.L_x_1735:
[----:B--2---:R-:W-:-:S05]  /*11b00*/  IMAD.IADD R2, R5, 0x1, R2 ;  /* 0x0000000105027824 */ /* 0x004fca00078e0202 */
[----:B------:R-:W-:-:S04]  /*11b10*/  IMNMX R2, R6, R2, PT ;  /* 0x0000000206027217 */ /* 0x000fc80003800200 */
[C---:B------:R-:W-:Y:S02]  /*11b20*/  ISETP.GT.AND P0, PT, R2.reuse, RZ, PT ;  /* 0x000000ff0200720c */ /* 0x040fe40003f04270 */
[C---:B------:R-:W-:Y:S02]  /*11b30*/  ISETP.GT.AND P1, PT, R2.reuse, 0x1, PT ;  /* 0x000000010200780c */ /* 0x040fe40003f24270 */
[----:B------:R-:W-:Y:S02]  /*11b40*/  FSEL R9, R121, -INF , P0 ;  /* 0xff80000079097808 */ /* 0x000fe40000000000 */
[----:B------:R-:W-:Y:S02]  /*11b50*/  ISETP.GT.AND P0, PT, R2, 0x10, PT ;  /* 0x000000100200780c */ /* 0x000fe40003f04270 */
[----:B------:R-:W-:Y:S02]  /*11b60*/  FSEL R10, R118, -INF , P1 ;  /* 0xff800000760a7808 */ /* 0x000fe40000800000 */
[----:B------:R-:W-:-:S02]  /*11b70*/  FSEL R21, R105, -INF , P0 ;  /* 0xff80000069157808 */ /* 0x000fc40000000000 */
[C---:B------:R-:W-:Y:S02]  /*11b80*/  ISETP.GT.AND P2, PT, R2.reuse, 0x8, PT ;  /* 0x000000080200780c */ /* 0x040fe40003f44270 */
        /* <DEDUP_REMOVED lines=8> */
[----:B------:R-:W-:Y:S02]  /*11c10*/  FSEL R39, R91, -INF , P0 ;  /* 0xff8000005b277808 */ /* 0x000fe40000000000 */
[C---:B------:R-:W-:Y:S02]  /*11c20*/  ISETP.GT.AND P2, PT, R2.reuse, 0x18, PT ;  /* 0x000000180200780c */ /* 0x040fe40003f44270 */
[----:B------:R-:W-:-:S02]  /*11c30*/  ISETP.GT.AND P1, PT, R2, 0x21, PT ;  /* 0x000000210200780c */ /* 0x000fc40003f24270 */
[C---:B------:R-:W-:Y:S02]  /*11c40*/  ISETP.GT.AND P3, PT, R2.reuse, 0x28, PT ;  /* 0x000000280200780c */ /* 0x040fe40003f64270 */
[C---:B------:R-:W-:Y:S02]  /*11c50*/  ISETP.GT.AND P4, PT, R2.reuse, 0x29, PT ;  /* 0x000000290200780c */ /* 0x040fe40003f84270 */
[----:B------:R-:W-:Y:S02]  /*11c60*/  ISETP.GT.AND P0, PT, R2, 0x30, PT ;  /* 0x000000300200780c */ /* 0x000fe40003f04270 */
[----:B------:R-:W-:Y:S02]  /*11c70*/  FSEL R23, R95, -INF , P2 ;  /* 0xff8000005f177808 */ /* 0x000fe40001000000 */
        /* <DEDUP_REMOVED lines=53> */
[----:B-1----:R-:W-:Y:S02]  /*11fd0*/  FMNMX.FTZ R4, R8, R15, !PT ;  /* 0x0000000f08047209 */ /* 0x002fe40007810000 */
        /* <DEDUP_REMOVED lines=93> */
[----:B------:R-:W1:Y:S02]  /*125b0*/  SHFL.BFLY PT, R4, R2, 0x2, 0x1f ;  /* 0x0c401f0002047f89 */ /* 0x000e6400000e0000 */
[----:B------:R-:W-:-:S05]  /*125c0*/  FMNMX.FTZ R3, R45, R3, !PT ;  /* 0x000000032d037209 */ /* 0x000fca0007810000 */
[----:B------:R-:W2:Y:S01]  /*125d0*/  SHFL.BFLY PT, R5, R3, 0x2, 0x1f ;  /* 0x0c401f0003057f89 */ /* 0x000ea200000e0000 */
[----:B-1----:R-:W-:-:S05]  /*125e0*/  FMNMX.FTZ R2, R4, R2, !PT ;  /* 0x0000000204027209 */ /* 0x002fca0007810000 */
[----:B------:R-:W1:Y:S01]  /*125f0*/  SHFL.BFLY PT, R6, R2, 0x1, 0x1f ;  /* 0x0c201f0002067f89 */ /* 0x000e6200000e0000 */
[----:B--2---:R-:W-:-:S05]  /*12600*/  FMNMX.FTZ R5, R3, R5, !PT ;  /* 0x0000000503057209 */ /* 0x004fca0007810000 */
[----:B------:R2:W3:Y:S01]  /*12610*/  SHFL.BFLY PT, R4, R5, 0x1, 0x1f ;  /* 0x0c201f0005047f89 */ /* 0x0004e200000e0000 */
[----:B-1----:R-:W-:-:S05]  /*12620*/  FMNMX.FTZ R6, R2, R6, !PT ;  /* 0x0000000602067209 */ /* 0x002fca0007810000 */
.L_x_1736:
[C---:B------:R-:W-:Y:S01]  /*12630*/  FMUL.FTZ R3, R6.reuse, c[0x0][0x2d0] ;  /* 0x0000b40006037a20 */ /* 0x040fe20000410000 */
[----:B------:R-:W-:Y:S01]  /*12640*/  FSETP.NEU.FTZ.AND P0, PT, R6, -INF , PT ;  /* 0xff8000000600780b */ /* 0x000fe20003f1d000 */
[----:B------:R-:W-:Y:S01]  /*12650*/  WARPSYNC 0xffffffff ;  /* 0xffffffff00007948 */ /* 0x000fe20003800000 */
[----:B--23--:R-:W-:Y:S01]  /*12660*/  FMNMX.FTZ R5, R4, R5, !PT ;  /* 0x0000000504057209 */ /* 0x00cfe20007810000 */
[----:B------:R-:W2:Y:S01]  /*12670*/  LDL R149, [R1+0x40] ;  /* 0x0000400001957983 */ /* 0x000ea20000100800 */
[----:B------:R-:W-:Y:S02]  /*12680*/  FSEL R3, R3, RZ, P0 ;  /* 0x000000ff03037208 */ /* 0x000fe40000000000 */
[----:B------:R-:W-:Y:S01]  /*12690*/  FSETP.NEU.FTZ.AND P0, PT, R5, -INF , PT ;  /* 0xff8000000500780b */ /* 0x000fe20003f1d000 */
[----:B------:R-:W3:Y:S02]  /*126a0*/  LDL R148, [R1+0x44] ;  /* 0x0000440001947983 */ /* 0x000ee40000100800 */
        /* <DEDUP_REMOVED lines=10> */
[--C-:B------:R-:W-:Y:S02]  /*12750*/  FFMA.FTZ R70, R70, c[0x0][0x2d0], -R3.reuse ;  /* 0x0000b40046467a23 */ /* 0x100fe40000010803 */
[--C-:B------:R-:W-:Y:S02]  /*12760*/  FFMA.FTZ R68, R68, c[0x0][0x2d0], -R3.reuse ;  /* 0x0000b40044447a23 */ /* 0x100fe40000010803 */
[----:B-1----:R-:W-:-:S04]  /*12770*/  FFMA.FTZ R2, R10, c[0x0][0x2d0], -R3 ;  /* 0x0000b4000a027a23 */ /* 0x002fc80000010803 */
[----:B------:R1:W5:Y:S01]  /*12780*/  MUFU.EX2 R86, R2 ;  /* 0x0000000200567308 */ /* 0x0003620000000800 */
[----:B----4-:R-:W-:-:S07]  /*12790*/  FFMA.FTZ R4, R26, c[0x0][0x2d0], -R3 ;  /* 0x0000b4001a047a23 */ /* 0x010fce0000010803 */
[----:B------:R-:W4:Y:S01]  /*127a0*/  MUFU.EX2 R96, R4 ;  /* 0x0000000400607308 */ /* 0x000f220000000800 */
[----:B-1----:R-:W-:Y:S01]  /*127b0*/  FFMA.FTZ R2, R11, c[0x0][0x2d0], -R3 ;  /* 0x0000b4000b027a23 */ /* 0x002fe20000010803 */
[----:B-----5:R-:W-:-:S06]  /*127c0*/  F2FP.BF16.PACK_AB R32, R86, R87 ;  /* 0x000000575620723e */ /* 0x020fcc00000010ff */
[----:B------:R1:W-:Y:S01]  /*127d0*/  MUFU.EX2 R89, R2 ;  /* 0x0000000200597308 */ /* 0x0003e20000000800 */
[----:B----4-:R-:W-:Y:S01]  /*127e0*/  F2FP.BF16.PACK_AB R30, R96, R94 ;  /* 0x0000005e601e723e */ /* 0x010fe200000010ff */
[----:B-1----:R-:W-:-:S06]  /*127f0*/  FFMA.FTZ R2, R20, c[0x0][0x2d0], -R3 ;  /* 0x0000b40014027a23 */ /* 0x002fcc0000010803 */
[----:B------:R1:W4:Y:S02]  /*12800*/  MUFU.EX2 R88, R2 ;  /* 0x0000000200587308 */ /* 0x0003240000000800 */
[----:B-1----:R-:W-:Y:S01]  /*12810*/  FFMA.FTZ R2, R21, c[0x0][0x2d0], -R3 ;  /* 0x0000b40015027a23 */ /* 0x002fe20000010803 */
[----:B----4-:R-:W-:-:S05]  /*12820*/  F2FP.BF16.PACK_AB R34, R88, R89 ;  /* 0x000000595822723e */ /* 0x010fca00000010ff */
[----:B------:R1:W-:Y:S02]  /*12830*/  MUFU.EX2 R91, R2 ;  /* 0x00000002005b7308 */ /* 0x0003e40000000800 */
[----:B-1----:R-:W-:Y:S02]  /*12840*/  FFMA.FTZ R2, R22, c[0x0][0x2d0], -R3 ;  /* 0x0000b40016027a23 */ /* 0x002fe40000010803 */
[----:B------:R-:W-:Y:S04]  /*12850*/  LDSM.16.MT88.4 R20, [R203+0x800] ;  /* 0x00080000cb14783b */ /* 0x000fe80000004200 */
[----:B------:R1:W4:Y:S02]  /*12860*/  MUFU.EX2 R92, R2 ;  /* 0x00000002005c7308 */ /* 0x0003240000000800 */
[----:B-1----:R-:W-:Y:S01]  /*12870*/  FMUL.FTZ R2, R5, c[0x0][0x2d0] ;  /* 0x0000b40005027a20 */ /* 0x002fe20000410000 */
[----:B----4-:R-:W-:-:S04]  /*12880*/  F2FP.BF16.PACK_AB R28, R92, R91 ;  /* 0x0000005b5c1c723e */ /* 0x010fc800000010ff */
[----:B------:R-:W-:-:S05]  /*12890*/  FSEL R2, R2, RZ, P0 ;  /* 0x000000ff02027208 */ /* 0x000fca0000000000 */
[--C-:B------:R-:W-:Y:S02]  /*128a0*/  FFMA.FTZ R4, R8, c[0x0][0x2d0], -R2.reuse ;  /* 0x0000b40008047a23 */ /* 0x100fe40000010802 */
[----:B------:R-:W1:Y:S01]  /*128b0*/  LDSM.16.MT88.4 R8, [R203] ;  /* 0x00000000cb08783b */ /* 0x000e620000004200 */
[--C-:B------:R-:W-:Y:S01]  /*128c0*/  FFMA.FTZ R64, R64, c[0x0][0x2d0], -R2.reuse ;  /* 0x0000b40040407a23 */ /* 0x100fe20000010802 */
[----:B------:R4:W-:Y:S01]  /*128d0*/  MUFU.EX2 R84, R4 ;  /* 0x0000000400547308 */ /* 0x0009e20000000800 */
[--C-:B------:R-:W-:Y:S02]  /*128e0*/  FFMA.FTZ R63, R63, c[0x0][0x2d0], -R2.reuse ;  /* 0x0000b4003f3f7a23 */ /* 0x100fe40000010802 */
[--C-:B------:R-:W-:Y:S02]  /*128f0*/  FFMA.FTZ R62, R62, c[0x0][0x2d0], -R2.reuse ;  /* 0x0000b4003e3e7a23 */ /* 0x100fe40000010802 */
[--C-:B------:R-:W-:Y:S02]  /*12900*/  FFMA.FTZ R61, R61, c[0x0][0x2d0], -R2.reuse ;  /* 0x0000b4003d3d7a23 */ /* 0x100fe40000010802 */
[----:B------:R-:W-:-:S02]  /*12910*/  FFMA.FTZ R60, R60, c[0x0][0x2d0], -R2 ;  /* 0x0000b4003c3c7a23 */ /* 0x000fc40000010802 */
[--C-:B------:R-:W-:Y:S02]  /*12920*/  FFMA.FTZ R58, R58, c[0x0][0x2d0], -R2.reuse ;  /* 0x0000b4003a3a7a23 */ /* 0x100fe40000010802 */
[--C-:B------:R-:W-:Y:S02]  /*12930*/  FFMA.FTZ R59, R59, c[0x0][0x2d0], -R2.reuse ;  /* 0x0000b4003b3b7a23 */ /* 0x100fe40000010802 */
[--C-:B------:R-:W-:Y:S02]  /*12940*/  FFMA.FTZ R57, R57, c[0x0][0x2d0], -R2.reuse ;  /* 0x0000b40039397a23 */ /* 0x100fe40000010802 */
[--C-:B------:R-:W-:Y:S02]  /*12950*/  FFMA.FTZ R56, R56, c[0x0][0x2d0], -R2.reuse ;  /* 0x0000b40038387a23 */ /* 0x100fe40000010802 */
[--C-:B----4-:R-:W-:Y:S02]  /*12960*/  FFMA.FTZ R4, R15, c[0x0][0x2d0], -R2.reuse ;  /* 0x0000b4000f047a23 */ /* 0x110fe40000010802 */
[----:B------:R-:W-:-:S02]  /*12970*/  FFMA.FTZ R55, R55, c[0x0][0x2d0], -R2 ;  /* 0x0000b40037377a23 */ /* 0x000fc40000010802 */
[----:B------:R4:W5:Y:S01]  /*12980*/  MUFU.EX2 R80, R4 ;  /* 0x0000000400507308 */ /* 0x0009620000000800 */
[--C-:B------:R-:W-:Y:S02]  /*12990*/  FFMA.FTZ R54, R54, c[0x0][0x2d0], -R2.reuse ;  /* 0x0000b40036367a23 */ /* 0x100fe40000010802 */
[--C-:B------:R-:W-:Y:S02]  /*129a0*/  FFMA.FTZ R53, R53, c[0x0][0x2d0], -R2.reuse ;  /* 0x0000b40035357a23 */ /* 0x100fe40000010802 */
[--C-:B------:R-:W-:Y:S02]  /*129b0*/  FFMA.FTZ R52, R52, c[0x0][0x2d0], -R2.reuse ;  /* 0x0000b40034347a23 */ /* 0x100fe40000010802 */
[--C-:B------:R-:W-:Y:S02]  /*129c0*/  FFMA.FTZ R51, R51, c[0x0][0x2d0], -R2.reuse ;  /* 0x0000b40033337a23 */ /* 0x100fe40000010802 */
[--C-:B------:R-:W-:Y:S02]  /*129d0*/  FFMA.FTZ R50, R50, c[0x0][0x2d0], -R2.reuse ;  /* 0x0000b40032327a23 */ /* 0x100fe40000010802 */
[----:B------:R-:W-:-:S02]  /*129e0*/  FFMA.FTZ R49, R49, c[0x0][0x2d0], -R2 ;  /* 0x0000b40031317a23 */ /* 0x000fc40000010802 */
[--C-:B------:R-:W-:Y:S02]  /*129f0*/  FFMA.FTZ R48, R48, c[0x0][0x2d0], -R2.reuse ;  /* 0x0000b40030307a23 */ /* 0x100fe40000010802 */
[----:B----4-:R-:W-:Y:S01]  /*12a00*/  FFMA.FTZ R4, R19, c[0x0][0x2d0], -R2 ;  /* 0x0000b40013047a23 */ /* 0x010fe20000010802 */
[----:B-----5:R-:W-:-:S03]  /*12a10*/  F2FP.BF16.PACK_AB R33, R80, R84 ;  /* 0x000000545021723e */ /* 0x020fc600000010ff */
[----:B------:R4:W-:Y:S02]  /*12a20*/  MUFU.EX2 R15, R4 ;  /* 0x00000004000f7308 */ /* 0x0009e40000000800 */
[----:B----4-:R-:W-:-:S06]  /*12a30*/  FFMA.FTZ R4, R18, c[0x0][0x2d0], -R2 ;  /* 0x0000b40012047a23 */ /* 0x010fcc0000010802 */
[----:B------:R4:W5:Y:S02]  /*12a40*/  MUFU.EX2 R85, R4 ;  /* 0x0000000400557308 */ /* 0x0009640000000800 */
[----:B----4-:R-:W-:Y:S01]  /*12a50*/  FFMA.FTZ R4, R17, c[0x0][0x2d0], -R2 ;  /* 0x0000b40011047a23 */ /* 0x010fe20000010802 */
[----:B-----5:R-:W-:-:S05]  /*12a60*/  F2FP.BF16.PACK_AB R35, R85, R15 ;  /* 0x0000000f5523723e */ /* 0x020fca00000010ff */
[----:B------:R4:W-:Y:S02]  /*12a70*/  MUFU.EX2 R90, R4 ;  /* 0x00000004005a7308 */ /* 0x0009e40000000800 */
[--C-:B----4-:R-:W-:Y:S02]  /*12a80*/  FFMA.FTZ R4, R16, c[0x0][0x2d0], -R2.reuse ;  /* 0x0000b40010047a23 */ /* 0x110fe40000010802 */
[C---:B-1----:R-:W-:Y:S04]  /*12a90*/  HMMA.16816.F32.BF16 R16, R32.reuse, R8, RZ ;  /* 0x000000082010723c */ /* 0x042fe800000418ff */
[----:B------:R1:W4:Y:S04]  /*12aa0*/  MUFU.EX2 R93, R4 ;  /* 0x00000004005d7308 */ /* 0x0003280000000800 */
[----:B------:R-:W-:Y:S01]  /*12ab0*/  HMMA.16816.F32.BF16 R8, R32, R10, RZ ;  /* 0x0000000a2008723c */ /* 0x000fe200000418ff */
[----:B-1----:R-:W-:Y:S01]  /*12ac0*/  FFMA.FTZ R4, R24, c[0x0][0x2d0], -R2 ;  /* 0x0000b40018047a23 */ /* 0x002fe20000010802 */
[----:B----4-:R-:W-:-:S03]  /*12ad0*/  F2FP.BF16.PACK_AB R29, R93, R90 ;  /* 0x0000005a5d1d723e */ /* 0x010fc600000010ff */
[----:B------:R1:W-:Y:S02]  /*12ae0*/  MUFU.EX2 R95, R4 ;  /* 0x00000004005f7308 */ /* 0x0003e40000000800 */
[----:B-1----:R-:W-:Y:S02]  /*12af0*/  FFMA.FTZ R4, R25, c[0x0][0x2d0], -R2 ;  /* 0x0000b40019047a23 */ /* 0x002fe40000010802 */
[----:B------:R-:W1:Y:S04]  /*12b00*/  LDSM.16.MT88.4 R24, [R204] ;  /* 0x00000000cc18783b */ /* 0x000e680000004200 */
[----:B------:R-:W4:Y:S02]  /*12b10*/  MUFU.EX2 R97, R4 ;  /* 0x0000000400617308 */ /* 0x000f240000000800 */
[----:B----4-:R-:W-:Y:S01]  /*12b20*/  F2FP.BF16.PACK_AB R31, R97, R95 ;  /* 0x0000005f611f723e */ /* 0x010fe200000010ff */
[----:B------:R-:W-:-:S04]  /*12b30*/  FADD.FTZ R4, R87, R86 ;  /* 0x0000005657047221 */ /* 0x000fc80000010000 */
[----:B------:R-:W-:Y:S02]  /*12b40*/  FADD.FTZ R4, R89, R4 ;  /* 0x0000000459047221 */ /* 0x000fe40000010000 */
[----:B------:R-:W-:Y:S02]  /*12b50*/  HMMA.16816.F32.BF16 R136, R28, R20, R16 ;  /* 0x000000141c88723c */ /* 0x000fe40000041810 */
[----:B------:R-:W-:-:S04]  /*12b60*/  FADD.FTZ R4, R88, R4 ;  /* 0x0000000458047221 */ /* 0x000fc80000010000 */
[----:B------:R-:W-:Y:S02]  /*12b70*/  FADD.FTZ R4, R91, R4 ;  /* 0x000000045b047221 */ /* 0x000fe40000010000 */
[----:B------:R-:W-:Y:S01]  /*12b80*/  HMMA.16816.F32.BF16 R132, R28, R22, R8 ;  /* 0x000000161c84723c */ /* 0x000fe20000041808 */
[----:B------:R-:W4:Y:S01]  /*12b90*/  LDSM.16.MT88.4 R20, [R204+0x800] ;  /* 0x00080000cc14783b */ /* 0x000f220000004200 */
[----:B------:R-:W-:-:S06]  /*12ba0*/  FADD.FTZ R4, R92, R4 ;  /* 0x000000045c047221 */ /* 0x000fcc0000010000 */
[C---:B-1----:R-:W-:Y:S08]  /*12bb0*/  HMMA.16816.F32.BF16 R16, R32.reuse, R24, RZ ;  /* 0x000000182010723c */ /* 0x042ff000000418ff */
[----:B------:R-:W-:Y:S01]  /*12bc0*/  HMMA.16816.F32.BF16 R8, R32, R26, RZ ;  /* 0x0000001a2008723c */ /* 0x000fe200000418ff */
[----:B------:R-:W1:Y:S11]  /*12bd0*/  LDSM.16.MT88.4 R24, [R206] ;  /* 0x00000000ce18783b */ /* 0x000e760000004200 */
[----:B------:R-:W-:Y:S04]  /*12be0*/  @!UPT UIADD3 URZ, URZ, URZ, URZ ;  /* 0x0000003f3f3ff290 */ /* 0x000fe8000fffe03f */
[C---:B----4-:R-:W-:Y:S01]  /*12bf0*/  HMMA.16816.F32.BF16 R128, R28.reuse, R20, R16 ;  /* 0x000000141c80723c */ /* 0x050fe20000041810 */
[----:B------:R-:W4:Y:S07]  /*12c00*/  LDSM.16.MT88.4 R16, [R206+0x800] ;  /* 0x00080000ce10783b */ /* 0x000f2e0000004200 */
[----:B------:R-:W-:Y:S01]  /*12c10*/  HMMA.16816.F32.BF16 R124, R28, R22, R8 ;  /* 0x000000161c7c723c */ /* 0x000fe20000041808 */
[----:B------:R-:W5:Y:S07]  /*12c20*/  LDSM.16.MT88.4 R20, [R205] ;  /* 0x00000000cd14783b */ /* 0x000f6e0000004200 */
[----:B-1----:R-:W-:Y:S07]  /*12c30*/  HMMA.16816.F32.BF16 R8, R32, R24, RZ ;  /* 0x000000182008723c */ /* 0x002fee00000418ff */
[----:B------:R-:W-:-:S02]  /*12c40*/  FFMA.FTZ R25, R42, c[0x0][0x2d0], -R3 ;  /* 0x0000b4002a197a23 */ /* 0x000fc40000010803 */
[--C-:B------:R-:W-:Y:S02]  /*12c50*/  FFMA.FTZ R24, R43, c[0x0][0x2d0], -R3.reuse ;  /* 0x0000b4002b187a23 */ /* 0x100fe40000010803 */
[--C-:B------:R-:W-:Y:S02]  /*12c60*/  FFMA.FTZ R42, R75, c[0x0][0x2d0], -R3.reuse ;  /* 0x0000b4004b2a7a23 */ /* 0x100fe40000010803 */
[----:B------:R-:W-:Y:S01]  /*12c70*/  FFMA.FTZ R43, R74, c[0x0][0x2d0], -R3 ;  /* 0x0000b4004a2b7a23 */ /* 0x000fe20000010803 */
[----:B------:R-:W-:Y:S01]  /*12c80*/  MUFU.EX2 R25, R25 ;  /* 0x0000001900197308 */ /* 0x000fe20000000800 */
[----:B------:R-:W-:-:S09]  /*12c90*/  FFMA.FTZ R75, R45, c[0x0][0x2d0], -R2 ;  /* 0x0000b4002d4b7a23 */ /* 0x000fd20000010802 */
[----:B----4-:R-:W-:Y:S07]  /*12ca0*/  HMMA.16816.F32.BF16 R120, R28, R16, R8 ;  /* 0x000000101c78723c */ /* 0x010fee0000041808 */
[----:B------:R-:W-:Y:S02]  /*12cb0*/  FADD.FTZ R8, R84, R80 ;  /* 0x0000005054087221 */ /* 0x000fe40000010000 */
[----:B------:R-:W-:Y:S02]  /*12cc0*/  FFMA.FTZ R80, R46, c[0x0][0x2d0], -R2 ;  /* 0x0000b4002e507a23 */ /* 0x000fe40000010802 */
[----:B------:R-:W-:-:S02]  /*12cd0*/  FADD.FTZ R15, R15, R8 ;  /* 0x000000080f0f7221 */ /* 0x000fc40000010000 */
[----:B------:R-:W-:Y:S02]  /*12ce0*/  HMMA.16816.F32.BF16 R8, R32, R26, RZ ;  /* 0x0000001a2008723c */ /* 0x000fe400000418ff */
[----:B------:R-:W-:-:S05]  /*12cf0*/  FADD.FTZ R15, R85, R15 ;  /* 0x0000000f550f7221 */ /* 0x000fca0000010000 */
[--C-:B------:R-:W-:Y:S02]  /*12d00*/  FFMA.FTZ R27, R40, c[0x0][0x2d0], -R3.reuse ;  /* 0x0000b400281b7a23 */ /* 0x100fe40000010803 */
[--C-:B------:R-:W-:Y:S02]  /*12d10*/  FFMA.FTZ R26, R41, c[0x0][0x2d0], -R3.reuse ;  /* 0x0000b400291a7a23 */ /* 0x100fe40000010803 */
[--C-:B------:R-:W-:Y:S02]  /*12d20*/  FFMA.FTZ R40, R65, c[0x0][0x2d0], -R3.reuse ;  /* 0x0000b40041287a23 */ /* 0x100fe40000010803 */
[--C-:B------:R-:W-:Y:S02]  /*12d30*/  FFMA.FTZ R41, R66, c[0x0][0x2d0], -R3.reuse ;  /* 0x0000b40042297a23 */ /* 0x100fe40000010803 */
[--C-:B------:R-:W-:Y:S02]  /*12d40*/  FFMA.FTZ R65, R72, c[0x0][0x2d0], -R3.reuse ;  /* 0x0000b40048417a23 */ /* 0x100fe40000010803 */
[----:B------:R-:W-:-:S02]  /*12d50*/  FFMA.FTZ R66, R71, c[0x0][0x2d0], -R3 ;  /* 0x0000b40047427a23 */ /* 0x000fc40000010803 */
[----:B------:R-:W-:-:S05]  /*12d60*/  FFMA.FTZ R71, R47, c[0x0][0x2d0], -R2 ;  /* 0x0000b4002f477a23 */ /* 0x000fca0000010802 */
[----:B------:R-:W-:Y:S01]  /*12d70*/  HMMA.16816.F32.BF16 R116, R28, R18, R8 ;  /* 0x000000121c74723c */ /* 0x000fe20000041808 */
[----:B------:R-:W1:Y:S07]  /*12d80*/  LDSM.16.MT88.4 R16, [R205+0x800] ;  /* 0x00080000cd10783b */ /* 0x000e6e0000004200 */
[----:B-----5:R-:W-:Y:S11]  /*12d90*/  HMMA.16816.F32.BF16 R8, R32, R20, RZ ;  /* 0x000000142008723c */ /* 0x020ff600000418ff */
[----:B------:R-:W-:Y:S11]  /*12da0*/  @!UPT UIADD3 URZ, URZ, URZ, URZ ;  /* 0x0000003f3f3ff290 */ /* 0x000ff6000fffe03f */
[----:B------:R-:W-:Y:S02]  /*12db0*/  @!UPT UIADD3 URZ, URZ, URZ, URZ ;  /* 0x0000003f3f3ff290 */ /* 0x000fe4000fffe03f */
[----:B-1----:R-:W-:Y:S08]  /*12dc0*/  HMMA.16816.F32.BF16 R112, R28, R16, R8 ;  /* 0x000000101c70723c */ /* 0x002ff00000041808 */
[----:B------:R-:W-:Y:S01]  /*12dd0*/  HMMA.16816.F32.BF16 R8, R32, R22, RZ ;  /* 0x000000162008723c */ /* 0x000fe200000418ff */
[----:B------:R-:W-:Y:S11]  /*12de0*/  LDSM.16.MT88.4 R20, [R203+0x4000] ;  /* 0x00400000cb14783b */ /* 0x000ff60000004200 */
[----:B------:R-:W-:Y:S11]  /*12df0*/  @!UPT UIADD3 URZ, URZ, URZ, URZ ;  /* 0x0000003f3f3ff290 */ /* 0x000ff6000fffe03f */
[----:B------:R-:W-:Y:S01]  /*12e00*/  @!UPT UIADD3 URZ, URZ, URZ, URZ ;  /* 0x0000003f3f3ff290 */ /* 0x000fe2000fffe03f */
[----:B------:R-:W-:Y:S01]  /*12e10*/  HMMA.16816.F32.BF16 R108, R28, R18, R8 ;  /* 0x000000121c6c723c */ /* 0x000fe20000041808 */
[----:B------:R-:W1:Y:S06]  /*12e20*/  LDSM.16.MT88.4 R16, [R203+0x3800] ;  /* 0x00380000cb10783b */ /* 0x000e6c0000004200 */
[----:B------:R-:W-:Y:S02]  /*12e30*/  FADD.FTZ R8, R90, R15 ;  /* 0x0000000f5a087221 */ /* 0x000fe40000010000 */
[--C-:B------:R-:W-:Y:S02]  /*12e40*/  FFMA.FTZ R15, R44, c[0x0][0x2d0], -R3.reuse ;  /* 0x0000b4002c0f7a23 */ /* 0x100fe40000010803 */
[----:B------:R-:W-:-:S02]  /*12e50*/  FFMA.FTZ R44, R73, c[0x0][0x2d0], -R3 ;  /* 0x0000b400492c7a23 */ /* 0x000fc40000010803 */
[----:B------:R-:W-:Y:S02]  /*12e60*/  FADD.FTZ R3, R94, R4 ;  /* 0x000000045e037221 */ /* 0x000fe40000010000 */
[----:B------:R-:W-:Y:S01]  /*12e70*/  FADD.FTZ R4, R93, R8 ;  /* 0x000000085d047221 */ /* 0x000fe20000010000 */
[----:B------:R-:W-:Y:S01]  /*12e80*/  MUFU.EX2 R15, R15 ;  /* 0x0000000f000f7308 */ /* 0x000fe20000000800 */
[----:B------:R-:W-:Y:S02]  /*12e90*/  FADD.FTZ R2, R96, R3 ;  /* 0x0000000360027221 */ /* 0x000fe40000010000 */
[----:B------:R-:W-:-:S04]  /*12ea0*/  FADD.FTZ R3, R95, R4 ;  /* 0x000000045f037221 */ /* 0x000fc80000010000 */
[----:B------:R-:W-:Y:S01]  /*12eb0*/  FADD.FTZ R3, R97, R3 ;  /* 0x0000000361037221 */ /* 0x000fe20000010000 */
[----:B------:R-:W-:Y:S01]  /*12ec0*/  MUFU.EX2 R4, R38 ;  /* 0x0000002600047308 */ /* 0x000fe20000000800 */
[----:B-1----:R-:W-:Y:S07]  /*12ed0*/  HMMA.16816.F32.BF16 R8, R32, R16, RZ ;  /* 0x000000102008723c */ /* 0x002fee00000418ff */
[----:B------:R-:W1:Y:S08]  /*12ee0*/  MUFU.EX2 R16, R39 ;  /* 0x0000002700107308 */ /* 0x000e700000000800 */
[----:B------:R-:W-:Y:S01]  /*12ef0*/  MUFU.EX2 R17, R36 ;  /* 0x0000002400117308 */ /* 0x000fe20000000800 */
[----:B-1----:R-:W-:-:S04]  /*12f00*/  FADD.FTZ R2, R16, R2 ;  /* 0x0000000210027221 */ /* 0x002fc80000010000 */
[----:B------:R-:W-:-:S04]  /*12f10*/  FADD.FTZ R2, R4, R2 ;  /* 0x0000000204027221 */ /* 0x000fc80000010000 */
[----:B------:R-:W-:Y:S01]  /*12f20*/  HMMA.16816.F32.BF16 R88, R28, R20, R8 ;  /* 0x000000141c58723c */ /* 0x000fe20000041808 */
[----:B------:R-:W-:Y:S07]  /*12f30*/  MUFU.EX2 R20, R27 ;  /* 0x0000001b00147308 */ /* 0x000fee0000000800 */
[----:B------:R-:W-:Y:S01]  /*12f40*/  HMMA.16816.F32.BF16 R8, R32, R18, RZ ;  /* 0x000000122008723c */ /* 0x000fe200000418ff */
[----:B------:R-:W1:Y:S08]  /*12f50*/  MUFU.EX2 R18, R37 ;  /* 0x0000002500127308 */ /* 0x000e700000000800 */
[----:B------:R4:W5:Y:S08]  /*12f60*/  MUFU.EX2 R21, R24 ;  /* 0x0000001800157308 */ /* 0x0009700000000800 */
[----:B------:R-:W2:Y:S01]  /*12f70*/  MUFU.EX2 R19, R26 ;  /* 0x0000001a00137308 */ /* 0x000ea20000000800 */
[----:B-1----:R-:W-:-:S04]  /*12f80*/  FADD.FTZ R2, R18, R2 ;  /* 0x0000000212027221 */ /* 0x002fc80000010000 */
[----:B------:R-:W-:Y:S02]  /*12f90*/  FADD.FTZ R2, R17, R2 ;  /* 0x0000000211027221 */ /* 0x000fe40000010000 */
[----:B------:R-:W-:Y:S01]  /*12fa0*/  HMMA.16816.F32.BF16 R92, R28, R22, R8 ;  /* 0x000000161c5c723c */ /* 0x000fe20000041808 */
[----:B----4-:R-:W-:Y:S01]  /*12fb0*/  F2FP.BF16.PACK_AB R24, R4, R16 ;  /* 0x000000100418723e */ /* 0x010fe200000010ff */
[----:B------:R-:W-:Y:S01]  /*12fc0*/  FADD.FTZ R2, R20, R2 ;  /* 0x0000000214027221 */ /* 0x000fe20000010000 */
[----:B------:R1:W-:Y:S04]  /*12fd0*/  MUFU.EX2 R4, R44 ;  /* 0x0000002c00047308 */ /* 0x0003e80000000800 */
[----:B-----5:R-:W-:Y:S01]  /*12fe0*/  F2FP.BF16.PACK_AB R22, R21, R25 ;  /* 0x000000191516723e */ /* 0x020fe200000010ff */
[----:B--2---:R-:W-:Y:S01]  /*12ff0*/  FADD.FTZ R2, R19, R2 ;  /* 0x0000000213027221 */ /* 0x004fe20000010000 */
[----:B------:R-:W-:-:S02]  /*13000*/  F2FP.BF16.PACK_AB R26, R17, R18 ;  /* 0x00000012111a723e */ /* 0x000fc400000010ff */
[----:B------:R-:W2:Y:S01]  /*13010*/  MUFU.EX2 R11, R40 ;  /* 0x00000028000b7308 */ /* 0x000ea20000000800 */
[----:B------:R-:W-:Y:S01]  /*13020*/  F2FP.BF16.PACK_AB R20, R19, R20 ;  /* 0x000000141314723e */ /* 0x000fe200000010ff */
[----:B------:R-:W-:-:S04]  /*13030*/  FADD.FTZ R2, R25, R2 ;  /* 0x0000000219027221 */ /* 0x000fc80000010000 */
[----:B------:R-:W-:Y:S01]  /*13040*/  FADD.FTZ R2, R21, R2 ;  /* 0x0000000215027221 */ /* 0x000fe20000010000 */
[----:B-1----:R-:W1:Y:S01]  /*13050*/  LDSM.16.MT88.4 R44, [R204+0x3800] ;  /* 0x00380000cc2c783b */ /* 0x002e620000004200 */
[----:B------:R-:W4:Y:S02]  /*13060*/  MUFU.EX2 R10, R41 ;  /* 0x00000029000a7308 */ /* 0x000f240000000800 */
[----:B------:R-:W-:-:S04]  /*13070*/  FADD.FTZ R2, R15, R2 ;  /* 0x000000020f027221 */ /* 0x000fc80000010000 */
[C---:B--2---:R-:W-:Y:S02]  /*13080*/  FADD.FTZ R2, R11.reuse, R2 ;  /* 0x000000020b027221 */ /* 0x044fe40000010000 */
[----:B------:R-:W2:Y:S01]  /*13090*/  MUFU.EX2 R9, R42 ;  /* 0x0000002a00097308 */ /* 0x000ea20000000800 */
[----:B------:R-:W-:-:S07]  /*130a0*/  F2FP.BF16.PACK_AB R16, R11, R15 ;  /* 0x0000000f0b10723e */ /* 0x000fce00000010ff */
[----:B------:R5:W3:Y:S01]  /*130b0*/  MUFU.EX2 R8, R43 ;  /* 0x0000002b00087308 */ /* 0x000ae20000000800 */
[----:B----4-:R-:W-:-:S04]  /*130c0*/  FADD.FTZ R2, R10, R2 ;  /* 0x000000020a027221 */ /* 0x010fc80000010000 */
[C---:B--2---:R-:W-:Y:S01]  /*130d0*/  FADD.FTZ R2, R9.reuse, R2 ;  /* 0x0000000209027221 */ /* 0x044fe20000010000 */
[----:B------:R-:W-:Y:S02]  /*130e0*/  F2FP.BF16.PACK_AB R18, R9, R10 ;  /* 0x0000000a0912723e */ /* 0x000fe400000010ff */
[----:B------:R-:W-:Y:S01]  /*130f0*/  MUFU.EX2 R11, R67 ;  /* 0x00000043000b7308 */ /* 0x000fe20000000800 */
[----:B-----5:R-:W2:Y:S01]  /*13100*/  LDSM.16.MT88.4 R40, [R204+0x4000] ;  /* 0x00400000cc28783b */ /* 0x020ea20000004200 */
[----:B---3--:R-:W-:-:S06]  /*13110*/  FADD.FTZ R2, R8, R2 ;  /* 0x0000000208027221 */ /* 0x008fcc0000010000 */
[----:B------:R-:W3:Y:S01]  /*13120*/  MUFU.EX2 R10, R65 ;  /* 0x00000041000a7308 */ /* 0x000ee20000000800 */
[C---:B------:R-:W-:Y:S01]  /*13130*/  F2FP.BF16.PACK_AB R8, R4.reuse, R8 ;  /* 0x000000080408723e */ /* 0x040fe200000010ff */
[----:B------:R-:W-:Y:S01]  /*13140*/  FADD.FTZ R2, R4, R2 ;  /* 0x0000000204027221 */ /* 0x000fe20000010000 */
[----:B-1----:R-:W-:Y:S05]  /*13150*/  HMMA.16816.F32.BF16 R36, R32, R44, RZ ;  /* 0x0000002c2024723c */ /* 0x002fea00000418ff */
[----:B------:R-:W1:Y:S08]  /*13160*/  MUFU.EX2 R4, R66 ;  /* 0x0000004200047308 */ /* 0x000e700000000800 */
[----:B------:R-:W4:Y:S01]  /*13170*/  MUFU.EX2 R9, R69 ;  /* 0x0000004500097308 */ /* 0x000f220000000800 */
[----:B---3--:R-:W-:-:S07]  /*13180*/  FADD.FTZ R2, R10, R2 ;  /* 0x000000020a027221 */ /* 0x008fce0000010000 */
[----:B------:R-:W3:Y:S01]  /*13190*/  MUFU.EX2 R25, R64 ;  /* 0x0000004000197308 */ /* 0x000ee20000000800 */
[C---:B-1----:R-:W-:Y:S01]  /*131a0*/  FADD.FTZ R2, R4.reuse, R2 ;  /* 0x0000000204027221 */ /* 0x042fe20000010000 */
[----:B------:R-:W-:-:S03]  /*131b0*/  F2FP.BF16.PACK_AB R10, R4, R10 ;  /* 0x0000000a040a723e */ /* 0x000fc600000010ff */
[----:B------:R-:W-:-:S03]  /*131c0*/  FADD.FTZ R2, R11, R2 ;  /* 0x000000020b027221 */ /* 0x000fc60000010000 */
[----:B------:R-:W1:Y:S01]  /*131d0*/  MUFU.EX2 R19, R70 ;  /* 0x0000004600137308 */ /* 0x000e620000000800 */
[C---:B----4-:R-:W-:Y:S01]  /*131e0*/  FADD.FTZ R2, R9.reuse, R2 ;  /* 0x0000000209027221 */ /* 0x050fe20000010000 */
[----:B------:R-:W-:Y:S01]  /*131f0*/  F2FP.BF16.PACK_AB R72, R9, R11 ;  /* 0x0000000b0948723e */ /* 0x000fe200000010ff */
[----:B--2---:R-:W-:Y:S05]  /*13200*/  HMMA.16816.F32.BF16 R100, R28, R40, R36 ;  /* 0x000000281c64723c */ /* 0x004fea0000041824 */
[----:B------:R-:W2:Y:S01]  /*13210*/  MUFU.EX2 R23, R63 ;  /* 0x0000003f00177308 */ /* 0x000ea20000000800 */
[----:B---3--:R-:W-:Y:S02]  /*13220*/  FADD.FTZ R3, R25, R3 ;  /* 0x0000000319037221 */ /* 0x008fe40000010000 */
[----:B------:R-:W-:Y:S01]  /*13230*/  HMMA.16816.F32.BF16 R36, R32, R46, RZ ;  /* 0x0000002e2024723c */ /* 0x000fe200000418ff */
[----:B------:R-:W3:Y:S04]  /*13240*/  LDSM.16.MT88.4 R44, [R206+0x3800] ;  /* 0x00380000ce2c783b */ /* 0x000ee80000004200 */
[----:B------:R-:W4:Y:S01]  /*13250*/  MUFU.EX2 R17, R68 ;  /* 0x0000004400117308 */ /* 0x000f220000000800 */
[----:B-1----:R-:W-:-:S07]  /*13260*/  FADD.FTZ R2, R19, R2 ;  /* 0x0000000213027221 */ /* 0x002fce0000010000 */
[----:B------:R-:W1:Y:S01]  /*13270*/  MUFU.EX2 R41, R62 ;  /* 0x0000003e00297308 */ /* 0x000e620000000800 */
[C---:B--2---:R-:W-:Y:S01]  /*13280*/  FADD.FTZ R3, R23.reuse, R3 ;  /* 0x0000000317037221 */ /* 0x044fe20000010000 */
[----:B------:R-:W-:-:S06]  /*13290*/  F2FP.BF16.PACK_AB R25, R23, R25 ;  /* 0x000000191719723e */ /* 0x000fcc00000010ff */
[----:B------:R-:W2:Y:S01]  /*132a0*/  MUFU.EX2 R27, R61 ;  /* 0x0000003d001b7308 */ /* 0x000ea20000000800 */
[C---:B----4-:R-:W-:Y:S01]  /*132b0*/  FADD.FTZ R246, R17.reuse, R2 ;  /* 0x0000000211f67221 */ /* 0x050fe20000010000 */
[----:B------:R-:W-:Y:S01]  /*132c0*/  F2FP.BF16.PACK_AB R74, R17, R19 ;  /* 0x00000013114a723e */ /* 0x000fe200000010ff */
[----:B------:R-:W-:Y:S05]  /*132d0*/  HMMA.16816.F32.BF16 R104, R28, R42, R36 ;  /* 0x0000002a1c68723c */ /* 0x000fea0000041824 */
[----:B------:R-:W4:Y:S01]  /*132e0*/  MUFU.EX2 R40, R60 ;  /* 0x0000003c00287308 */ /* 0x000f220000000800 */
[----:B-1----:R-:W-:-:S07]  /*132f0*/  FADD.FTZ R2, R41, R3 ;  /* 0x0000000329027221 */ /* 0x002fce0000010000 */
[----:B------:R-:W1:Y:S01]  /*13300*/  MUFU.EX2 R21, R58 ;  /* 0x0000003a00157308 */ /* 0x000e620000000800 */
[C---:B--2---:R-:W-:Y:S01]  /*13310*/  FADD.FTZ R2, R27.reuse, R2 ;  /* 0x000000021b027221 */ /* 0x044fe20000010000 */
[----:B------:R-:W-:Y:S01]  /*13320*/  F2FP.BF16.PACK_AB R27, R27, R41 ;  /* 0x000000291b1b723e */ /* 0x000fe200000010ff */
[----:B---3--:R-:W-:Y:S02]  /*13330*/  HMMA.16816.F32.BF16 R36, R32, R44, RZ ;  /* 0x0000002c2024723c */ /* 0x008fe400000418ff */
[----:B----4-:R-:W-:-:S03]  /*13340*/  FADD.FTZ R2, R40, R2 ;  /* 0x0000000228027221 */ /* 0x010fc60000010000 */
[----:B------:R-:W2:Y:S01]  /*13350*/  MUFU.EX2 R15, R59 ;  /* 0x0000003b000f7308 */ /* 0x000ea20000000800 */
[C---:B-1----:R-:W-:Y:S01]  /*13360*/  FADD.FTZ R2, R21.reuse, R2 ;  /* 0x0000000215027221 */ /* 0x042fe20000010000 */
[----:B------:R-:W-:-:S06]  /*13370*/  F2FP.BF16.PACK_AB R21, R21, R40 ;  /* 0x000000281515723e */ /* 0x000fcc00000010ff */
[----:B------:R-:W1:Y:S01]  /*13380*/  MUFU.EX2 R9, R57 ;  /* 0x0000003900097308 */ /* 0x000e620000000800 */
[----:B------:R-:W3:Y:S01]  /*13390*/  LDSM.16.MT88.4 R40, [R206+0x4000] ;  /* 0x00400000ce28783b */ /* 0x000ee20000004200 */
[----:B--2---:R-:W-:-:S06]  /*133a0*/  FADD.FTZ R2, R15, R2 ;  /* 0x000000020f027221 */ /* 0x004fcc0000010000 */
[----:B------:R-:W2:Y:S08]  /*133b0*/  MUFU.EX2 R4, R56 ;  /* 0x0000003800047308 */ /* 0x000eb00000000800 */
[----:B------:R-:W4:Y:S01]  /*133c0*/  MUFU.EX2 R3, R55 ;  /* 0x0000003700037308 */ /* 0x000f220000000800 */
[C---:B-1----:R-:W-:Y:S01]  /*133d0*/  FADD.FTZ R2, R9.reuse, R2 ;  /* 0x0000000209027221 */ /* 0x042fe20000010000 */
[----:B------:R-:W-:-:S06]  /*133e0*/  F2FP.BF16.PACK_AB R23, R9, R15 ;  /* 0x0000000f0917723e */ /* 0x000fcc00000010ff */
[----:B------:R-:W1:Y:S01]  /*133f0*/  MUFU.EX2 R11, R54 ;  /* 0x00000036000b7308 */ /* 0x000e620000000800 */
[----:B--2---:R-:W-:-:S07]  /*13400*/  FADD.FTZ R2, R4, R2 ;  /* 0x0000000204027221 */ /* 0x004fce0000010000 */
[----:B------:R-:W2:Y:S01]  /*13410*/  MUFU.EX2 R9, R53 ;  /* 0x0000003500097308 */ /* 0x000ea20000000800 */
[C---:B----4-:R-:W-:Y:S01]  /*13420*/  FADD.FTZ R2, R3.reuse, R2 ;  /* 0x0000000203027221 */ /* 0x050fe20000010000 */
[----:B------:R-:W-:-:S06]  /*13430*/  F2FP.BF16.PACK_AB R17, R3, R4 ;  /* 0x000000040311723e */ /* 0x000fcc00000010ff */
[----:B------:R-:W-:Y:S01]  /*13440*/  MUFU.EX2 R15, R51 ;  /* 0x00000033000f7308 */ /* 0x000fe20000000800 */
[----:B---3--:R-:W-:Y:S01]  /*13450*/  HMMA.16816.F32.BF16 R96, R28, R40, R36 ;  /* 0x000000281c60723c */ /* 0x008fe20000041824 */
[----:B-1----:R-:W-:-:S06]  /*13460*/  FADD.FTZ R2, R11, R2 ;  /* 0x000000020b027221 */ /* 0x002fcc0000010000 */
[----:B------:R-:W1:Y:S01]  /*13470*/  MUFU.EX2 R40, R52 ;  /* 0x0000003400287308 */ /* 0x000e620000000800 */
[----:B------:R-:W-:Y:S01]  /*13480*/  HMMA.16816.F32.BF16 R36, R32, R46, RZ ;  /* 0x0000002e2024723c */ /* 0x000fe200000418ff */
[C---:B--2---:R-:W-:Y:S01]  /*13490*/  FADD.FTZ R2, R9.reuse, R2 ;  /* 0x0000000209027221 */ /* 0x044fe20000010000 */
[----:B------:R-:W-:-:S05]  /*134a0*/  F2FP.BF16.PACK_AB R19, R9, R11 ;  /* 0x0000000b0913723e */ /* 0x000fca00000010ff */
[----:B------:R-:W2:Y:S08]  /*134b0*/  MUFU.EX2 R44, R50 ;  /* 0x00000032002c7308 */ /* 0x000eb00000000800 */
[----:B------:R-:W3:Y:S01]  /*134c0*/  MUFU.EX2 R41, R49 ;  /* 0x0000003100297308 */ /* 0x000ee20000000800 */
[----:B-1----:R-:W-:Y:S01]  /*134d0*/  FADD.FTZ R2, R40, R2 ;  /* 0x0000000228027221 */ /* 0x002fe20000010000 */
[----:B------:R-:W-:-:S03]  /*134e0*/  F2FP.BF16.PACK_AB R9, R15, R40 ;  /* 0x000000280f09723e */ /* 0x000fc600000010ff */
[----:B------:R-:W-:-:S03]  /*134f0*/  FADD.FTZ R2, R15, R2 ;  /* 0x000000020f027221 */ /* 0x000fc60000010000 */
[----:B------:R-:W-:Y:S01]  /*13500*/  MUFU.EX2 R3, R71 ;  /* 0x0000004700037308 */ /* 0x000fe20000000800 */
[----:B------:R-:W-:Y:S01]  /*13510*/  HMMA.16816.F32.BF16 R84, R28, R42, R36 ;  /* 0x0000002a1c54723c */ /* 0x000fe20000041824 */
[----:B------:R-:W1:Y:S01]  /*13520*/  LDSM.16.MT88.4 R36, [R205+0x3800] ;  /* 0x00380000cd24783b */ /* 0x000e620000004200 */
[----:B--2---:R-:W-:-:S04]  /*13530*/  FADD.FTZ R2, R44, R2 ;  /* 0x000000022c027221 */ /* 0x004fc80000010000 */
[C---:B---3--:R-:W-:Y:S01]  /*13540*/  FADD.FTZ R2, R41.reuse, R2 ;  /* 0x0000000229027221 */ /* 0x048fe20000010000 */
[----:B------:R-:W-:Y:S01]  /*13550*/  F2FP.BF16.PACK_AB R11, R41, R44 ;  /* 0x0000002c290b723e */ /* 0x000fe200000010ff */
[----:B------:R-:W2:Y:S02]  /*13560*/  MUFU.EX2 R4, R48 ;  /* 0x0000003000047308 */ /* 0x000ea40000000800 */
[----:B--2---:R-:W-:Y:S01]  /*13570*/  FADD.FTZ R2, R4, R2 ;  /* 0x0000000204027221 */ /* 0x004fe20000010000 */
[----:B------:R-:W-:-:S05]  /*13580*/  F2FP.BF16.PACK_AB R73, R3, R4 ;  /* 0x000000040349723e */ /* 0x000fca00000010ff */
[----:B------:R-:W2:Y:S01]  /*13590*/  MUFU.EX2 R4, R80 ;  /* 0x0000005000047308 */ /* 0x000ea20000000800 */
[----:B------:R-:W-:-:S07]  /*135a0*/  FADD.FTZ R2, R3, R2 ;  /* 0x0000000203027221 */ /* 0x000fce0000010000 */
[----:B------:R-:W3:Y:S01]  /*135b0*/  MUFU.EX2 R3, R75 ;  /* 0x0000004b00037308 */ /* 0x000ee20000000800 */
[----:B-1----:R-:W-:Y:S01]  /*135c0*/  HMMA.16816.F32.BF16 R40, R32, R36, RZ ;  /* 0x000000242028723c */ /* 0x002fe200000418ff */
[----:B--2---:R-:W-:-:S07]  /*135d0*/  FADD.FTZ R2, R4, R2 ;  /* 0x0000000204027221 */ /* 0x004fce0000010000 */
[----:B------:R-:W-:Y:S01]  /*135e0*/  HMMA.16816.F32.BF16 R32, R32, R38, RZ ;  /* 0x000000262020723c */ /* 0x000fe200000418ff */
[----:B------:R-:W1:Y:S01]  /*135f0*/  LDSM.16.MT88.4 R36, [R205+0x4000] ;  /* 0x00400000cd24783b */ /* 0x000e620000004200 */
[----:B---3--:R-:W-:Y:S11]  /*13600*/  FADD.FTZ R2, R3, R2 ;  /* 0x0000000203027221 */ /* 0x008ff60000010000 */
[----:B------:R-:W-:Y:S03]  /*13610*/  @!UPT UIADD3 URZ, URZ, URZ, URZ ;  /* 0x0000003f3f3ff290 */ /* 0x000fe6000fffe03f */
        /* <DEDUP_REMOVED lines=39> */
[----:B------:R-:W2:Y:S04]  /*13890*/  LDSM.16.MT88.4 R28, [R203+0x5000] ;  /* 0x00500000cb1c783b */ /* 0x000ea80000004200 */
[----:B------:R-:W-:Y:S04]  /*138a0*/  STL [R1], R2 ;  /* 0x0000000201007387 */ /* 0x000fe80000100800 */
[----:B------:R-:W3:Y:S04]  /*138b0*/  LDL R80, [R1+0x48] ;  /* 0x0000480001507983 */ /* 0x000ee80000100800 */
[----:B------:R-:W4:Y:S01]  /*138c0*/  LDL R15, [R1+0xc] ;  /* 0x00000c00010f7983 */ /* 0x000f220000100800 */
[C---:B-1----:R-:W-:Y:S08]  /*138d0*/  HMMA.16816.F32.BF16 R64, R20.reuse, R24, R100 ;  /* 0x000000181440723c */ /* 0x042ff00000041864 */
[C---:B------:R-:W-:Y:S01]  /*138e0*/  HMMA.16816.F32.BF16 R56, R20.reuse, R26, R104 ;  /* 0x0000001a1438723c */ /* 0x040fe20000041868 */
[----:B------:R-:W1:Y:S07]  /*138f0*/  LDSM.16.MT88.4 R24, [R205+0x5000] ;  /* 0x00500000cd18783b */ /* 0x000e6e0000004200 */
[C---:B--2---:R-:W-:Y:S08]  /*13900*/  HMMA.16816.F32.BF16 R36, R20.reuse, R28, R88 ;  /* 0x0000001c1424723c */ /* 0x044ff00000041858 */
[C---:B------:R-:W-:Y:S01]  /*13910*/  HMMA.16816.F32.BF16 R32, R20.reuse, R30, R92 ;  /* 0x0000001e1420723c */ /* 0x040fe2000004185c */
[----:B------:R-:W2:Y:S07]  /*13920*/  LDSM.16.MT88.4 R28, [R206+0x5000] ;  /* 0x00500000ce1c783b */ /* 0x000eae0000004200 */
[C---:B-1----:R-:W-:Y:S01]  /*13930*/  HMMA.16816.F32.BF16 R60, R20.reuse, R24, R116 ;  /* 0x00000018143c723c */ /* 0x042fe20000041874 */
[----:B------:R-:W-:Y:S01]  /*13940*/  MOV R150, c[0x0][0x2c4] ;  /* 0x0000b10000967a02 */ /* 0x000fe20000000f00 */
[----:B------:R-:W-:Y:S06]  /*13950*/  LDSM.16.MT88.4 R116, [R206+0x3000] ;  /* 0x00300000ce74783b */ /* 0x000fec0000004200 */
[C---:B------:R-:W-:Y:S01]  /*13960*/  HMMA.16816.F32.BF16 R40, R20.reuse, R26, R40 ;  /* 0x0000001a1428723c */ /* 0x040fe20000041828 */
[----:B------:R-:W1:Y:S07]  /*13970*/  LDSM.16.MT88.4 R24, [R203+0x2000] ;  /* 0x00200000cb18783b */ /* 0x000e6e0000004200 */
[C---:B--2---:R-:W-:Y:S08]  /*13980*/  HMMA.16816.F32.BF16 R48, R20.reuse, R28, R132 ;  /* 0x0000001c1430723c */ /* 0x044ff00000041884 */
[----:B------:R-:W-:Y:S01]  /*13990*/  HMMA.16816.F32.BF16 R52, R20, R30, R120 ;  /* 0x0000001e1434723c */ /* 0x000fe20000041878 */
[----:B------:R-:W2:Y:S04]  /*139a0*/  LDSM.16.MT88.4 R20, [R204+0x2000] ;  /* 0x00200000cc14783b */ /* 0x000ea80000004200 */
[----:B------:R-:W5:Y:S01]  /*139b0*/  LDSM.16.MT88.4 R28, [R206+0x2000] ;  /* 0x00200000ce1c783b */ /* 0x000f620000004200 */
[----:B------:R-:W-:-:S02]  /*139c0*/  ISETP.NE.AND P1, PT, R150, 0x1, PT ;  /* 0x000000019600780c */ /* 0x000fc40003f25270 */
[----:B------:R-:W-:Y:S01]  /*139d0*/  F2FP.BF16.PACK_AB R75, R3, R4 ;  /* 0x00000004034b723e */ /* 0x000fe200000010ff */
[----:B------:R-:W-:Y:S01]  /*139e0*/  LDSM.16.MT88.4 R132, [R203+0x3000] ;  /* 0x00300000cb84783b */ /* 0x000fe20000004200 */
[C---:B-1----:R-:W-:Y:S08]  /*139f0*/  HMMA.16816.F32.BF16 R112, R16.reuse, R24, R112 ;  /* 0x000000181070723c */ /* 0x042ff00000041870 */
[C---:B------:R-:W-:Y:S01]  /*13a00*/  HMMA.16816.F32.BF16 R108, R16.reuse, R26, R108 ;  /* 0x0000001a106c723c */ /* 0x040fe2000004186c */
[----:B------:R-:W1:Y:S07]  /*13a10*/  LDSM.16.MT88.4 R24, [R205+0x2000] ;  /* 0x00200000cd18783b */ /* 0x000e6e0000004200 */
[C---:B--2---:R-:W-:Y:S08]  /*13a20*/  HMMA.16816.F32.BF16 R96, R16.reuse, R20, R96 ;  /* 0x000000141060723c */ /* 0x044ff00000041860 */
[C---:B------:R-:W-:Y:S01]  /*13a30*/  HMMA.16816.F32.BF16 R84, R16.reuse, R22, R84 ;  /* 0x000000161054723c */ /* 0x040fe20000041854 */
[----:B------:R-:W2:Y:S07]  /*13a40*/  LDSM.16.MT88.4 R20, [R203+0x5800] ;  /* 0x00580000cb14783b */ /* 0x000eae0000004200 */
[C---:B-----5:R-:W-:Y:S08]  /*13a50*/  HMMA.16816.F32.BF16 R120, R16.reuse, R28, R128 ;  /* 0x0000001c1078723c */ /* 0x060ff00000041880 */
[----:B------:R-:W-:Y:S01]  /*13a60*/  HMMA.16816.F32.BF16 R88, R16, R30, R124 ;  /* 0x0000001e1058723c */ /* 0x000fe2000004187c */
[----:B------:R-:W5:Y:S01]  /*13a70*/  LDSM.16.MT88.4 R28, [R204+0x5800] ;  /* 0x00580000cc1c783b */ /* 0x000f620000004200 */
[----:B------:R-:W-:Y:S01]  /*13a80*/  @P1 IMAD.HI.U32 R3, R149, c[0x0][0x2c8], RZ ;  /* 0x0000b20095031a27 */ /* 0x000fe200078e00ff */
[----:B------:R-:W-:-:S02]  /*13a90*/  MOV R2, R149 ;  /* 0x0000009500027202 */ /* 0x000fc40000000f00 */
[----:B------:R-:W-:Y:S03]  /*13aa0*/  LDSM.16.MT88.4 R124, [R204+0x3000] ;  /* 0x00300000cc7c783b */ /* 0x000fe60000004200 */
[C---:B-1----:R-:W-:Y:S08]  /*13ab0*/  HMMA.16816.F32.BF16 R104, R16.reuse, R24, R68 ;  /* 0x000000181068723c */ /* 0x042ff00000041844 */
[C---:B------:R-:W-:Y:S01]  /*13ac0*/  HMMA.16816.F32.BF16 R100, R16.reuse, R26, R44 ;  /* 0x0000001a1064723c */ /* 0x040fe2000004182c */
[----:B------:R-:W1:Y:S07]  /*13ad0*/  LDSM.16.MT88.4 R24, [R206+0x5800] ;  /* 0x00580000ce18783b */ /* 0x000e6e0000004200 */
        /* <DEDUP_REMOVED lines=8> */
[----:B------:R-:W-:Y:S07]  /*13b60*/  LDSM.16.MT88.4 R24, [R203+0x2800] ;  /* 0x00280000cb18783b */ /* 0x000fee0000004200 */
[C---:B--2---:R-:W-:Y:S08]  /*13b70*/  HMMA.16816.F32.BF16 R60, R16.reuse, R20, R60 ;  /* 0x00000014103c723c */ /* 0x044ff0000004183c */
[----:B------:R-:W-:Y:S01]  /*13b80*/  HMMA.16816.F32.BF16 R44, R16, R22, R40 ;  /* 0x00000016102c723c */ /* 0x000fe20000041828 */
[----:B------:R-:W1:Y:S04]  /*13b90*/  LDSM.16.MT88.4 R16, [R206+0x2800] ;  /* 0x00280000ce10783b */ /* 0x000e680000004200 */
[----:B------:R-:W2:Y:S03]  /*13ba0*/  LDSM.16.MT88.4 R20, [R204+0x2800] ;  /* 0x00280000cc14783b */ /* 0x000ea60000004200 */
[C---:B-1----:R-:W-:Y:S08]  /*13bb0*/  HMMA.16816.F32.BF16 R120, R8.reuse, R16, R120 ;  /* 0x000000100878723c */ /* 0x042ff00000041878 */
[C---:B------:R-:W-:Y:S01]  /*13bc0*/  HMMA.16816.F32.BF16 R52, R8.reuse, R18, R88 ;  /* 0x000000120834723c */ /* 0x040fe20000041858 */
[----:B------:R-:W1:Y:S07]  /*13bd0*/  LDSM.16.MT88.4 R16, [R206+0x6000] ;  /* 0x00600000ce10783b */ /* 0x000e6e0000004200 */
[C---:B------:R-:W-:Y:S08]  /*13be0*/  HMMA.16816.F32.BF16 R136, R8.reuse, R24, R112 ;  /* 0x000000180888723c */ /* 0x040ff00000041870 */
[----:B------:R-:W-:Y:S01]  /*13bf0*/  HMMA.16816.F32.BF16 R40, R8, R26, R108 ;  /* 0x0000001a0828723c */ /* 0x000fe2000004186c */
[----:B------:R-:W5:Y:S01]  /*13c00*/  LDSM.16.MT88.4 R24, [R203+0x6000] ;  /* 0x00600000cb18783b */ /* 0x000f620000004200 */
[----:B------:R-:W-:-:S03]  /*13c10*/  @P1 SHF.R.U32.HI R2, RZ, c[0x0][0x2cc], R3 ;  /* 0x0000b300ff021a19 */ /* 0x000fc60000011603 */
[----:B------:R-:W-:Y:S03]  /*13c20*/  LDSM.16.MT88.4 R108, [R205+0x3000] ;  /* 0x00300000cd6c783b */ /* 0x000fe60000004200 */
[C---:B--2---:R-:W-:Y:S08]  /*13c30*/  HMMA.16816.F32.BF16 R128, R8.reuse, R20, R96 ;  /* 0x000000140880723c */ /* 0x044ff00000041860 */
[C---:B------:R-:W-:Y:S01]  /*13c40*/  HMMA.16816.F32.BF16 R48, R8.reuse, R22, R84 ;  /* 0x000000160830723c */ /* 0x040fe20000041854 */
[----:B------:R-:W2:Y:S07]  /*13c50*/  LDSM.16.MT88.4 R20, [R204+0x6000] ;  /* 0x00600000cc14783b */ /* 0x000eae0000004200 */
[C---:B-1----:R-:W-:Y:S01]  /*13c60*/  HMMA.16816.F32.BF16 R36, R8.reuse, R16, R36 ;  /* 0x000000100824723c */ /* 0x042fe20000041824 */
[----:B------:R-:W-:Y:S07]  /*13c70*/  LDSM.16.MT88.4 R84, [R206+0x6800] ;  /* 0x00680000ce54783b */ /* 0x000fee0000004200 */
[----:B------:R-:W-:Y:S01]  /*13c80*/  HMMA.16816.F32.BF16 R32, R8, R18, R32 ;  /* 0x000000120820723c */ /* 0x000fe20000041820 */
[----:B------:R-:W1:Y:S01]  /*13c90*/  LDSM.16.MT88.4 R16, [R205+0x6000] ;  /* 0x00600000cd10783b */ /* 0x000e620000004200 */
[----:B---3--:R-:W-:-:S06]  /*13ca0*/  IADD3 R3, R2, R80, -R148 ;  /* 0x0000005002037210 */ /* 0x008fcc0007ffe894 */
[----:B------:R-:W-:Y:S01]  /*13cb0*/  HMMA.16816.F32.BF16 R112, R8, R28, R104 ;  /* 0x0000001c0870723c */ /* 0x000fe20000041868 */
[----:B------:R-:W-:-:S07]  /*13cc0*/  MOV R2, RZ ;  /* 0x000000ff00027202 */ /* 0x000fce0000000f00 */
[C---:B------:R-:W-:Y:S01]  /*13cd0*/  HMMA.16816.F32.BF16 R28, R8.reuse, R30, R100 ;  /* 0x0000001e081c723c */ /* 0x040fe20000041864 */
[----:B------:R-:W3:Y:S07]  /*13ce0*/  LDSM.16.MT88.4 R100, [R203+0x6800] ;  /* 0x00680000cb64783b */ /* 0x000eee0000004200 */
[C---:B-----5:R-:W-:Y:S01]  /*13cf0*/  HMMA.16816.F32.BF16 R104, R8.reuse, R24, R92 ;  /* 0x000000180868723c */ /* 0x060fe2000004185c */
[----:B------:R-:W5:Y:S07]  /*13d00*/  LDSM.16.MT88.4 R92, [R204+0x6800] ;  /* 0x00680000cc5c783b */ /* 0x000f6e0000004200 */
[----:B------:R-:W-:Y:S01]  /*13d10*/  HMMA.16816.F32.BF16 R68, R8, R26, R68 ;  /* 0x0000001a0844723c */ /* 0x000fe20000041844 */
[----:B------:R-:W-:-:S07]  /*13d20*/  IMAD.HI R2, R3, -0x6db6db6d, R2 ;  /* 0x9249249303027827 */ /* 0x000fce00078e0202 */
[C---:B--2---:R-:W-:Y:S08]  /*13d30*/  HMMA.16816.F32.BF16 R64, R8.reuse, R20, R64 ;  /* 0x000000140840723c */ /* 0x044ff00000041840 */
[C---:B------:R-:W-:Y:S08]  /*13d40*/  HMMA.16816.F32.BF16 R56, R8.reuse, R22, R56 ;  /* 0x000000160838723c */ /* 0x040ff00000041838 */
[C---:B-1----:R-:W-:Y:S08]  /*13d50*/  HMMA.16816.F32.BF16 R60, R8.reuse, R16, R60 ;  /* 0x00000010083c723c */ /* 0x042ff0000004183c */
[----:B------:R-:W-:Y:S01]  /*13d60*/  HMMA.16816.F32.BF16 R44, R8, R18, R44 ;  /* 0x00000012082c723c */ /* 0x000fe2000004182c */
[----:B------:R-:W1:Y:S01]  /*13d70*/  LDSM.16.MT88.4 R8, [R205+0x6800] ;  /* 0x00680000cd08783b */ /* 0x000e620000004200 */
[----:B------:R-:W-:-:S04]  /*13d80*/  SHF.R.U32.HI R3, RZ, 0x1f, R2 ;  /* 0x0000001fff037819 */ /* 0x000fc80000011602 */
[----:B------:R-:W-:-:S04]  /*13d90*/  LEA.HI.SX32 R2, R2, R3, 0x1a ;  /* 0x0000000302027211 */ /* 0x000fc800078fd2ff */
[----:B----4-:R-:W-:Y:S02]  /*13da0*/  IMNMX R4, R15, R2, !PT ;  /* 0x000000020f047217 */ /* 0x010fe40007800200 */
[----:B------:R-:W-:-:S03]  /*13db0*/  IADD3 R234, R234, -0x2, RZ ;  /* 0xfffffffeeaea7810 */ /* 0x000fc60007ffe0ff */
[----:B------:R2:W-:Y:S01]  /*13dc0*/  STL [R1+0x10], R4 ;  /* 0x0000100401007387 */ /* 0x0005e20000100800 */
[----:B------:R-:W-:Y:S01]  /*13dd0*/  ISETP.GE.AND P0, PT, R234, R4, PT ;  /* 0x00000004ea00720c */ /* 0x000fe20003f06270 */
[C---:B---3--:R-:W-:Y:S08]  /*13de0*/  HMMA.16816.F32.BF16 R104, R72.reuse, R100, R104 ;  /* 0x000000644868723c */ /* 0x048ff00000041868 */
[C---:B------:R-:W-:Y:S08]  /*13df0*/  HMMA.16816.F32.BF16 R136, R72.reuse, R132, R136 ;  /* 0x000000844888723c */ /* 0x040ff00000041888 */
[C---:B------:R-:W-:Y:S08]  /*13e00*/  HMMA.16816.F32.BF16 R128, R72.reuse, R124, R128 ;  /* 0x0000007c4880723c */ /* 0x040ff00000041880 */
[C---:B------:R-:W-:Y:S08]  /*13e10*/  HMMA.16816.F32.BF16 R120, R72.reuse, R116, R120 ;  /* 0x000000744878723c */ /* 0x040ff00000041878 */
[C---:B------:R-:W-:Y:S08]  /*13e20*/  HMMA.16816.F32.BF16 R112, R72.reuse, R108, R112 ;  /* 0x0000006c4870723c */ /* 0x040ff00000041870 */
        /* <DEDUP_REMOVED lines=13> */
[----:B--2---:R-:W-:Y:S02]  /*13f00*/  MOV R80, R5 ;  /* 0x0000000500507202 */ /* 0x004fe40000000f00 */
[----:B------:R-:W-:-:S02]  /*13f10*/  MOV R15, R6 ;  /* 0x00000006000f7202 */ /* 0x000fc40000000f00 */
[----:B------:R-:W-:-:S07]  /*13f20*/  MOV R238, R234 ;  /* 0x000000ea00ee7202 */ /* 0x000fce0000000f00 */
.L_x_1644:
        /* <DEDUP_REMOVED lines=22> */
[----:B-1-34-:R-:W2:Y:S01]  /*14090*/  LDL.64 R8, [R1+0x18] ;  /* 0x0000180001087983 */ /* 0x01aea20000100a00 */
[----:B------:R-:W-:Y:S05]  /*140a0*/  SHF.R.S32.HI R2, RZ, 0x1f, R239 ;  /* 0x0000001fff027819 */ /* 0x000fea00000114ef */
[----:B------:R-:W-:Y:S01]  /*140b0*/  IMAD R4, R2, c[0x0][0x208], RZ ;  /* 0x0000820002047a24 */ /* 0x000fe200078e02ff */
[----:B------:R-:W3:Y:S01]  /*140c0*/  LDL R5, [R1+0x20] ;  /* 0x0000200001057983 */ /* 0x000ee20000100800 */
[C---:B------:R-:W-:Y:S04]  /*140d0*/  IMAD.WIDE.U32 R2, R239.reuse, c[0x0][0x208], RZ ;  /* 0x00008200ef027a25 */ /* 0x040fe800078e00ff */
[----:B------:R-:W-:Y:S05]  /*140e0*/  IMAD R4, R239, c[0x0][0x20c], R4 ;  /* 0x00008300ef047a24 */ /* 0x000fea00078e0204 */
[----:B------:R-:W-:Y:S02]  /*140f0*/  IADD3 R3, R3, R4, RZ ;  /* 0x0000000403037210 */ /* 0x000fe40007ffe0ff */
[----:B------:R-:W-:Y:S03]  /*14100*/  SHF.R.S32.HI R4, RZ, 0x1f, R236 ;  /* 0x0000001fff047819 */ /* 0x000fe600000114ec */
[----:B------:R-:W-:Y:S04]  /*14110*/  IMAD.WIDE.U32 R2, R236, c[0x0][0x218], R2 ;  /* 0x00008600ec027a25 */ /* 0x000fe800078e0002 */
        /* <DEDUP_REMOVED lines=8> */
.L_x_1737:
[----:B------:R-:W-:-:S05]  /*141a0*/  BRA.DIV ~URZ, `(.L_x_1632) ;  /* 0x0000d9b27f007947 */ /* 0x000fca000b800000 */
[----:B------:R-:W3:Y:S01]  /*141b0*/  SHFL.IDX PT, R2, R8, RZ, 0x181f ;  /* 0x00181fff08027589 */ /* 0x000ee200000e0000 */
[----:B------:R-:W-:Y:S02]  /*141c0*/  ISETP.GE.AND P2, PT, R76, c[0x0][0x1d4], PT ;  /* 0x000075004c007a0c */ /* 0x000fe40003f46270 */
[----:B------:R-:W-:Y:S01]  /*141d0*/  ISETP.GE.AND P1, PT, R226, c[0x0][0x1d4], PT ;  /* 0x00007500e2007a0c */ /* 0x000fe20003f26270 */
[----:B------:R-:W-:Y:S01]  /*141e0*/  SHFL.IDX PT, R10, R6, 0x2, 0x181f ;  /* 0x00581f00060a7f89 */ /* 0x000fe200000e0000 */
[CC--:B---3--:R-:W-:Y:S05]  /*141f0*/  IADD3 R4, P0, R2.reuse, R230.reuse, RZ ;  /* 0x000000e602047210 */ /* 0x0c8fea0007f1e0ff */
[C-C-:B--2---:R-:W-:Y:S01]  /*14200*/  IMAD.X R5, R9.reuse, 0x1, R231.reuse, P0 ;  /* 0x0000000109057824 */ /* 0x144fe200000e06e7 */
[-C--:B------:R-:W-:Y:S04]  /*14210*/  IADD3 R2, P0, R2, R233.reuse, RZ ;  /* 0x000000e902027210 */ /* 0x080fe80007f1e0ff */
[----:B------:R-:W-:Y:S01]  /*14220*/  @!PT LDS RZ, [RZ] ;  /* 0x00000000fffff984 */ /* 0x000fe20000000800 */
[----:B------:R2:W-:Y:S01]  /*14230*/  LDGSTS.E.BYPASS.LTC128B.128 [R227+0x100], [R4.64], !P2 ;  /* 0x0010000004e37fae */ /* 0x0005e2000d101d48 */
[--C-:B------:R-:W-:Y:S03]  /*14240*/  IMAD.X R3, R9, 0x1, R232.reuse, P0 ;  /* 0x0000000109037824 */ /* 0x100fe600000e06e8 */
[----:B------:R-:W-:Y:S04]  /*14250*/  SHFL.IDX PT, R9, R8, 0x2, 0x181f ;  /* 0x00581f0008097f89 */ /* 0x000fe800000e0000 */
        /* <DEDUP_REMOVED lines=11> */
.L_x_1738:
[C---:B---3--:R-:W-:Y:S01]  /*14310*/  IADD3 R2, -R5.reuse, 0x10, RZ ;  /* 0x0000001005027810 */ /* 0x048fe20007ffe1ff */
[----:B------:R-:W2:Y:S01]  /*14320*/  S2R R11, SR_TID.X ;  /* 0x00000000000b7919 */ /* 0x000ea20000002100 */
        /* <DEDUP_REMOVED lines=9> */
[----:B---3--:R-:W-:Y:S04]  /*143c0*/  IADD3 R2, -R4, 0x10, RZ ;  /* 0x0000001004027810 */ /* 0x008fe80007ffe1ff */
[----:B------:R-:W-:Y:S04]  /*143d0*/  LOP3.LUT R2, R2, 0xf, RZ, 0xc0, !PT ;  /* 0x0000000f02027812 */ /* 0x000fe800078ec0ff */
[----:B------:R-:W-:Y:S04]  /*143e0*/  IADD3 R2, P1, P0, R2, R9, R233 ;  /* 0x0000000902027210 */ /* 0x000fe8000783e0e9 */
[----:B------:R-:W-:Y:S02]  /*143f0*/  IADD3.X R3, RZ, R10, R232, P1, P0 ;  /* 0x0000000aff037210 */ /* 0x000fe40000fe04e8 */
[----:B--2---:R-:W-:Y:S03]  /*14400*/  ISETP.GT.AND P0, PT, R11, 0x7f, PT ;  /* 0x0000007f0b00780c */ /* 0x004fe60003f04270 */
[----:B------:R2:W-:Y:S10]  /*14410*/  LDGSTS.E.BYPASS.LTC128B.128.ZFILL [R227+0x5900], [R2.64], P2 ;  /* 0x0590000002e37fae */ /* 0x0005f40009141d48 */
[----:B------:R-:W-:-:S05]  /*14420*/  @P0 BRA `(.L_x_1630) ;  /* 0x0000012000000947 */ /* 0x000fca0003800000 */
[----:B------:R-:W-:-:S05]  /*14430*/  BRA.DIV ~URZ, `(.L_x_1633) ;  /* 0x0000dab27f007947 */ /* 0x000fca000b800000 */
[----:B------:R3:W4:Y:S04]  /*14440*/  SHFL.IDX PT, R9, R6, 0x3, 0x181f ;  /* 0x00781f0006097f89 */ /* 0x00072800000e0000 */
[----:B-1----:R3:W1:Y:S02]  /*14450*/  SHFL.IDX PT, R6, R8, 0x3, 0x181f ;  /* 0x00781f0008067f89 */ /* 0x00266400000e0000 */
.L_x_1739:
        /* <DEDUP_REMOVED lines=15> */
.L_x_1630:
[----:B-1-34-:R-:W-:Y:S05]  /*14550*/  BSYNC B0 ;  /* 0x0000000000007941 */ /* 0x01afea0003800000 */
.L_x_1629:
[----:B------:R-:W0:Y:S01]  /*14560*/  LDGDEPBAR ;  /* 0x00000000000079af */ /* 0x000e220000000000 */
[----:B------:R-:W-:Y:S01]  /*14570*/  WARPSYNC 0xffffffff ;  /* 0xffffffff00007948 */ /* 0x000fe20003800000 */
[C---:B------:R-:W-:Y:S01]  /*14580*/  HMMA.16816.F32.BF16 R8, R140.reuse, R16, RZ ;  /* 0x000000108c08723c */ /* 0x040fe200000418ff */
[----:B------:R-:W-:Y:S05]  /*14590*/  BSSY B0, `(.L_x_1634) ;  /* 0x0000173000007945 */ /* 0x000fea0003800000 */
[----:B------:R-:W3:Y:S02]  /*145a0*/  LDL R5, [R1+0xc] ;  /* 0x00000c0001057983 */ /* 0x000ee40000100800 */
        /* <DEDUP_REMOVED lines=24> */
[----:B------:R-:W2:Y:S07]  /*14730*/  LDSM.16.M88.4 R160, [R201+0x1800] ;  /* 0x00180000c9a0783b */ /* 0x000eae0000000200 */
[C---:B------:R-:W-:Y:S08]  /*14740*/  HMMA.16816.F32.BF16 R44, R144.reuse, R164, R44 ;  /* 0x000000a4902c723c */ /* 0x040ff0000004182c */
[C---:B------:R-:W-:Y:S01]  /*14750*/  HMMA.16816.F32.BF16 R48, R144.reuse, R166, R48 ;  /* 0x000000a69030723c */ /* 0x040fe20000041830 */
[----:B------:R-:W2:Y:S07]  /*14760*/  LDSM.16.M88.4 R164, [R201+0x2000] ;  /* 0x00200000c9a4783b */ /* 0x000eae0000000200 */
[C---:B------:R-:W-:Y:S08]  /*14770*/  HMMA.16816.F32.BF16 R52, R144.reuse, R168, R52 ;  /* 0x000000a89034723c */ /* 0x040ff00000041834 */
[C---:B------:R-:W-:Y:S01]  /*14780*/  HMMA.16816.F32.BF16 R56, R144.reuse, R170, R56 ;  /* 0x000000aa9038723c */ /* 0x040fe20000041838 */
[----:B------:R-:W2:Y:S07]  /*14790*/  LDSM.16.M88.4 R168, [R201+0x2800] ;  /* 0x00280000c9a8783b */ /* 0x000eae0000000200 */
[C---:B------:R-:W-:Y:S08]  /*147a0*/  HMMA.16816.F32.BF16 R60, R144.reuse, R172, R60 ;  /* 0x000000ac903c723c */ /* 0x040ff0000004183c */
[----:B------:R-:W-:Y:S01]  /*147b0*/  HMMA.16816.F32.BF16 R64, R144, R174, R64 ;  /* 0x000000ae9040723c */ /* 0x000fe20000041840 */
[----:B------:R-:W-:Y:S07]  /*147c0*/  LDSM.16.M88.4 R172, [R200+0x1000] ;  /* 0x00100000c8ac783b */ /* 0x000fee0000000200 */
[C---:B-1----:R-:W-:Y:S08]  /*147d0*/  HMMA.16816.F32.BF16 R8, R176.reuse, R148, R8 ;  /* 0x00000094b008723c */ /* 0x042ff00000041808 */
[C---:B------:R-:W-:Y:S01]  /*147e0*/  HMMA.16816.F32.BF16 R16, R176.reuse, R150, R16 ;  /* 0x00000096b010723c */ /* 0x040fe20000041810 */
[----:B------:R-:W1:Y:S07]  /*147f0*/  LDSM.16.M88.4 R148, [R201+0x3000] ;  /* 0x00300000c994783b */ /* 0x000e6e0000000200 */
[C---:B----4-:R-:W-:Y:S08]  /*14800*/  HMMA.16816.F32.BF16 R20, R176.reuse, R152, R20 ;  /* 0x00000098b014723c */ /* 0x050ff00000041814 */
[C---:B------:R-:W-:Y:S01]  /*14810*/  HMMA.16816.F32.BF16 R24, R176.reuse, R154, R24 ;  /* 0x0000009ab018723c */ /* 0x040fe20000041818 */
[----:B------:R-:W4:Y:S07]  /*14820*/  LDSM.16.M88.4 R152, [R200] ;  /* 0x00000000c898783b */ /* 0x000f2e0000000200 */
[C---:B-----5:R-:W-:Y:S08]  /*14830*/  HMMA.16816.F32.BF16 R28, R176.reuse, R156, R28 ;  /* 0x0000009cb01c723c */ /* 0x060ff0000004181c */
[C---:B------:R-:W-:Y:S01]  /*14840*/  HMMA.16816.F32.BF16 R32, R176.reuse, R158, R32 ;  /* 0x0000009eb020723c */ /* 0x040fe20000041820 */
[----:B------:R-:W5:Y:S07]  /*14850*/  LDSM.16.M88.4 R156, [R200+0x800] ;  /* 0x00080000c89c783b */ /* 0x000f6e0000000200 */
[C---:B--2---:R-:W-:Y:S08]  /*14860*/  HMMA.16816.F32.BF16 R36, R176.reuse, R160, R36 ;  /* 0x000000a0b024723c */ /* 0x044ff00000041824 */
[C---:B------:R-:W-:Y:S01]  /*14870*/  HMMA.16816.F32.BF16 R40, R176.reuse, R162, R40 ;  /* 0x000000a2b028723c */ /* 0x040fe20000041828 */
[----:B------:R-:W-:Y:S07]  /*14880*/  LDSM.16.M88.4 R160, [R200+0x3000] ;  /* 0x00300000c8a0783b */ /* 0x000fee0000000200 */
[C---:B------:R-:W-:Y:S08]  /*14890*/  HMMA.16816.F32.BF16 R44, R176.reuse, R164, R44 ;  /* 0x000000a4b02c723c */ /* 0x040ff0000004182c */
[C---:B------:R-:W-:Y:S01]  /*148a0*/  HMMA.16816.F32.BF16 R48, R176.reuse, R166, R48 ;  /* 0x000000a6b030723c */ /* 0x040fe20000041830 */
[----:B------:R-:W-:Y:S07]  /*148b0*/  LDSM.16.M88.4 R164, [R202+0x3800] ;  /* 0x00380000caa4783b */ /* 0x000fee0000000200 */
[C---:B------:R-:W-:Y:S03]  /*148c0*/  HMMA.16816.F32.BF16 R52, R176.reuse, R168, R52 ;  /* 0x000000a8b034723c */ /* 0x040fe60000041834 */
[----:B---3--:R-:W-:Y:S05]  /*148d0*/  ISETP.GT.AND P0, PT, R238, R5, PT ;  /* 0x00000005ee00720c */ /* 0x008fea0003f04270 */
[C---:B------:R-:W-:Y:S01]  /*148e0*/  HMMA.16816.F32.BF16 R56, R176.reuse, R170, R56 ;  /* 0x000000aab038723c */ /* 0x040fe20000041838 */
[----:B------:R-:W-:Y:S07]  /*148f0*/  LDSM.16.M88.4 R168, [R202+0x4000] ;  /* 0x00400000caa8783b */ /* 0x000fee0000000200 */
[C---:B-1----:R-:W-:Y:S08]  /*14900*/  HMMA.16816.F32.BF16 R60, R176.reuse, R148, R60 ;  /* 0x00000094b03c723c */ /* 0x042ff0000004183c */
[----:B------:R-:W-:Y:S01]  /*14910*/  HMMA.16816.F32.BF16 R64, R176, R150, R64 ;  /* 0x00000096b040723c */ /* 0x000fe20000041840 */
[----:B------:R-:W1:Y:S07]  /*14920*/  LDSM.16.M88.4 R148, [R200+0x1800] ;  /* 0x00180000c894783b */ /* 0x000e6e0000000200 */
[C---:B----4-:R-:W-:Y:S08]  /*14930*/  HMMA.16816.F32.BF16 R8, R180.reuse, R152, R8 ;  /* 0x00000098b408723c */ /* 0x050ff00000041808 */
[C---:B------:R-:W-:Y:S01]  /*14940*/  HMMA.16816.F32.BF16 R16, R180.reuse, R154, R16 ;  /* 0x0000009ab410723c */ /* 0x040fe20000041810 */
[----:B------:R-:W2:Y:S07]  /*14950*/  LDSM.16.M88.4 R152, [R200+0x2000] ;  /* 0x00200000c898783b */ /* 0x000eae0000000200 */
[C---:B-----5:R-:W-:Y:S08]  /*14960*/  HMMA.16816.F32.BF16 R20, R180.reuse, R156, R20 ;  /* 0x0000009cb414723c */ /* 0x060ff00000041814 */
[C---:B------:R-:W-:Y:S01]  /*14970*/  HMMA.16816.F32.BF16 R24, R180.reuse, R158, R24 ;  /* 0x0000009eb418723c */ /* 0x040fe20000041818 */
[----:B------:R-:W3:Y:S07]  /*14980*/  LDSM.16.M88.4 R156, [R200+0x2800] ;  /* 0x00280000c89c783b */ /* 0x000eee0000000200 */
        /* <DEDUP_REMOVED lines=12> */
[C---:B------:R-:W-:Y:S08]  /*14a50*/  HMMA.16816.F32.BF16 R60, R180.reuse, R160, R60 ;  /* 0x000000a0b43c723c */ /* 0x040ff0000004183c */
[----:B------:R-:W-:Y:S01]  /*14a60*/  HMMA.16816.F32.BF16 R64, R180, R162, R64 ;  /* 0x000000a2b440723c */ /* 0x000fe20000041840 */
[----:B------:R-:W5:Y:S07]  /*14a70*/  LDSM.16.M88.4 R160, [R202+0x6800] ;  /* 0x00680000caa0783b */ /* 0x000f6e0000000200 */
[C---:B------:R-:W-:Y:S08]  /*14a80*/  HMMA.16816.F32.BF16 R8, R184.reuse, R164, R8 ;  /* 0x000000a4b808723c */ /* 0x040ff00000041808 */
[C---:B------:R-:W-:Y:S01]  /*14a90*/  HMMA.16816.F32.BF16 R16, R184.reuse, R166, R16 ;  /* 0x000000a6b810723c */ /* 0x040fe20000041810 */
[----:B------:R-:W2:Y:S07]  /*14aa0*/  LDSM.16.M88.4 R164, [R214] ;  /* 0x00000000d6a4783b */ /* 0x000eae0000000200 */
[C---:B------:R-:W-:Y:S08]  /*14ab0*/  HMMA.16816.F32.BF16 R20, R184.reuse, R168, R20 ;  /* 0x000000a8b814723c */ /* 0x040ff00000041814 */
[C---:B------:R-:W-:Y:S01]  /*14ac0*/  HMMA.16816.F32.BF16 R24, R184.reuse, R170, R24 ;  /* 0x000000aab818723c */ /* 0x040fe20000041818 */
[----:B------:R-:W3:Y:S07]  /*14ad0*/  LDSM.16.M88.4 R168, [R208] ;  /* 0x00000000d0a8783b */ /* 0x000eee0000000200 */
[C---:B----4-:R-:W-:Y:S08]  /*14ae0*/  HMMA.16816.F32.BF16 R28, R184.reuse, R172, R28 ;  /* 0x000000acb81c723c */ /* 0x050ff0000004181c */
        /* <DEDUP_REMOVED lines=11> */
[C---:B-----5:R-:W-:Y:S08]  /*14ba0*/  HMMA.16816.F32.BF16 R60, R184.reuse, R160, R60 ;  /* 0x000000a0b83c723c */ /* 0x060ff0000004183c */
[----:B------:R-:W-:Y:S01]  /*14bb0*/  HMMA.16816.F32.BF16 R64, R184, R162, R64 ;  /* 0x000000a2b840723c */ /* 0x000fe20000041840 */
[----:B------:R-:W5:Y:S07]  /*14bc0*/  LDSM.16.M88.4 R160, [R213] ;  /* 0x00000000d5a0783b */ /* 0x000f6e0000000200 */
[C---:B------:R-:W-:Y:S08]  /*14bd0*/  HMMA.16816.F32.BF16 R8, R188.reuse, R164, R8 ;  /* 0x000000a4bc08723c */ /* 0x040ff00000041808 */
[C---:B------:R-:W-:Y:S01]  /*14be0*/  HMMA.16816.F32.BF16 R16, R188.reuse, R166, R16 ;  /* 0x000000a6bc10723c */ /* 0x040fe20000041810 */
[----:B------:R-:W2:Y:S07]  /*14bf0*/  LDSM.16.M88.4 R164, [R201+0x3800] ;  /* 0x00380000c9a4783b */ /* 0x000eae0000000200 */
[C---:B------:R-:W-:Y:S08]  /*14c00*/  HMMA.16816.F32.BF16 R20, R188.reuse, R168, R20 ;  /* 0x000000a8bc14723c */ /* 0x040ff00000041814 */
[C---:B------:R-:W-:Y:S01]  /*14c10*/  HMMA.16816.F32.BF16 R24, R188.reuse, R170, R24 ;  /* 0x000000aabc18723c */ /* 0x040fe20000041818 */
[----:B------:R-:W3:Y:S07]  /*14c20*/  LDSM.16.M88.4 R168, [R201+0x4000] ;  /* 0x00400000c9a8783b */ /* 0x000eee0000000200 */
[C---:B----4-:R-:W-:Y:S08]  /*14c30*/  HMMA.16816.F32.BF16 R28, R188.reuse, R172, R28 ;  /* 0x000000acbc1c723c */ /* 0x050ff0000004181c */
        /* <DEDUP_REMOVED lines=11> */
[C---:B-----5:R-:W-:Y:S08]  /*14cf0*/  HMMA.16816.F32.BF16 R60, R188.reuse, R160, R60 ;  /* 0x000000a0bc3c723c */ /* 0x060ff0000004183c */
[----:B------:R-:W-:Y:S01]  /*14d00*/  HMMA.16816.F32.BF16 R64, R188, R162, R64 ;  /* 0x000000a2bc40723c */ /* 0x000fe20000041840 */
[----:B------:R-:W4:Y:S07]  /*14d10*/  LDSM.16.M88.4 R160, [R201+0x6000] ;  /* 0x00600000c9a0783b */ /* 0x000f2e0000000200 */
[C---:B------:R-:W-:Y:S08]  /*14d20*/  HMMA.16816.F32.BF16 R8, R192.reuse, R164, R8 ;  /* 0x000000a4c008723c */ /* 0x040ff00000041808 */
[C---:B------:R-:W-:Y:S01]  /*14d30*/  HMMA.16816.F32.BF16 R16, R192.reuse, R166, R16 ;  /* 0x000000a6c010723c */ /* 0x040fe20000041810 */
[----:B------:R-:W5:Y:S07]  /*14d40*/  LDSM.16.M88.4 R164, [R201+0x6800] ;  /* 0x00680000c9a4783b */ /* 0x000f6e0000000200 */
[C---:B------:R-:W-:Y:S08]  /*14d50*/  HMMA.16816.F32.BF16 R20, R192.reuse, R168, R20 ;  /* 0x000000a8c014723c */ /* 0x040ff00000041814 */
[C---:B------:R-:W-:Y:S08]  /*14d60*/  HMMA.16816.F32.BF16 R24, R192.reuse, R170, R24 ;  /* 0x000000aac018723c */ /* 0x040ff00000041818 */
        /* <DEDUP_REMOVED lines=56> */
[----:B------:R5:W4:Y:S02]  /*150f0*/  MUFU.TANH R175, R2 ;  /* 0x0000000200af7308 */ /* 0x000b240000002400 */
[----:B------:R-:W-:Y:S01]  /*15100*/  FMUL.FTZ R4, R50, c[0x0][0x320] ;  /* 0x0000c80032047a20 */ /* 0x000fe20000410000 */
[C---:B-1----:R-:W-:Y:S07]  /*15110*/  HMMA.16816.F32.BF16 R52, R196.reuse, R16, R52 ;  /* 0x00000010c434723c */ /* 0x042fee0000041834 */
[----:B------:R-:W1:Y:S01]  /*15120*/  MUFU.TANH R50, R4 ;  /* 0x0000000400327308 */ /* 0x000e620000002400 */
[C---:B------:R-:W-:Y:S04]  /*15130*/  HMMA.16816.F32.BF16 R56, R196.reuse, R18, R56 ;  /* 0x00000012c438723c */ /* 0x040fe80000041838 */
[----:B---3--:R-:W-:Y:S04]  /*15140*/  FMUL.FTZ R3, R51, c[0x0][0x320] ;  /* 0x0000c80033037a20 */ /* 0x008fe80000410000 */
[C---:B--2---:R-:W-:Y:S04]  /*15150*/  HMMA.16816.F32.BF16 R60, R196.reuse, R8, R60 ;  /* 0x00000008c43c723c */ /* 0x044fe8000004183c */
[----:B-----5:R-:W-:Y:S04]  /*15160*/  FMUL.FTZ R2, R23, c[0x0][0x320] ;  /* 0x0000c80017027a20 */ /* 0x020fe80000410000 */
[----:B------:R-:W-:Y:S01]  /*15170*/  HMMA.16816.F32.BF16 R64, R196, R10, R64 ;  /* 0x0000000ac440723c */ /* 0x000fe20000041840 */
[----:B------:R2:W3:Y:S03]  /*15180*/  MUFU.TANH R174, R2 ;  /* 0x0000000200ae7308 */ /* 0x0004e60000002400 */
        /* <DEDUP_REMOVED lines=45> */
[----:B------:R-:W2:Y:S10]  /*15460*/  MUFU.TANH R49, R3 ;  /* 0x0000000300317308 */ /* 0x000eb40000002400 */
        /* <DEDUP_REMOVED lines=35> */
[----:B------:R-:W-:Y:S02]  /*156a0*/  IMAD.MOV.U32 R243, RZ, RZ, c[0x0][0x2b8] ;  /* 0x0000ae00fff37624 */ /* 0x000fe400078e00ff */
[----:B------:R-:W-:Y:S01]  /*156b0*/  IMAD.MOV.U32 R236, RZ, RZ, RZ ;  /* 0x000000ffffec7224 */ /* 0x000fe200078e00ff */
[----:B------:R-:W3:Y:S02]  /*156c0*/  LDL.64 R244, [R1+0x30] ;  /* 0x0000300001f47983 */ /* 0x000ee40000100a00 */
[----:B------:R-:W-:Y:S02]  /*156d0*/  ISETP.NE.AND P1, PT, R243, 0x1, PT ;  /* 0x00000001f300780c */ /* 0x000fe40003f25270 */
[----:B------:R-:W4:Y:S04]  /*156e0*/  LDL R242, [R1+0x38] ;  /* 0x0000380001f27983 */ /* 0x000f280000100800 */
[----:B------:R-:W5:Y:S04]  /*156f0*/  LDL.64 R240, [R1+0x28] ;  /* 0x0000280001f07983 */ /* 0x000f680000100a00 */
[----:B------:R-:W3:Y:S01]  /*15700*/  LDL R6, [R1+0x24] ;  /* 0x0000240001067983 */ /* 0x000ee20000100800 */
[----:B--2---:R-:W-:Y:S05]  /*15710*/  IMAD R3, R238, 0x70, R5 ;  /* 0x00000070ee037824 */ /* 0x004fea00078e0205 */
[----:B------:R-:W-:Y:S05]  /*15720*/  IADD3 R3, R3, -0x70, R0 ;  /* 0xffffff9003037810 */ /* 0x000fea0007ffe000 */
[----:B------:R-:W-:Y:S04]  /*15730*/  @P1 IMAD.HI.U32 R4, R3, c[0x0][0x2bc], RZ ;  /* 0x0000af0003041a27 */ /* 0x000fe800078e00ff */
[--C-:B-1----:R-:W-:Y:S01]  /*15740*/  IMAD.MOV.U32 R2, RZ, RZ, R3.reuse ;  /* 0x000000ffff027224 */ /* 0x102fe200078e0003 */
[----:B------:R-:W-:Y:S04]  /*15750*/  @P1 SHF.R.U32.HI R2, RZ, c[0x0][0x2c0], R4 ;  /* 0x0000b000ff021a19 */ /* 0x000fe80000011604 */
[C---:B------:R-:W-:Y:S02]  /*15760*/  IADD3 R5, -R2.reuse, RZ, RZ ;  /* 0x000000ff02057210 */ /* 0x040fe40007ffe1ff */
[C---:B---3--:R-:W-:Y:S03]  /*15770*/  @!P5 IADD3 R4, P0, R2.reuse, R244, RZ ;  /* 0x000000f40204d210 */ /* 0x048fe60007f1e0ff */
        /* <DEDUP_REMOVED lines=8> */
[----:B------:R-:W-:Y:S05]  /*15800*/  IMAD R4, R239, c[0x0][0x1e4], R4 ;  /* 0x00007900ef047a24 */ /* 0x000fea00078e0204 */
[----:B------:R-:W-:Y:S02]  /*15810*/  IADD3 R3, R3, R4, RZ ;  /* 0x0000000403037210 */ /* 0x000fe40007ffe0ff */
        /* <DEDUP_REMOVED lines=10> */
.L_x_1740:
[----:B------:R-:W-:-:S05]  /*158c0*/  BRA.DIV ~URZ, `(.L_x_1637) ;  /* 0x0000c7627f007947 */ /* 0x000fca000b800000 */
[----:B------:R3:W4:Y:S02]  /*158d0*/  SHFL.IDX PT, R2, R5, RZ, 0x181f ;  /* 0x00181fff05027589 */ /* 0x00072400000e0000 */
.L_x_1741:
[----:B------:R-:W-:Y:S11]  /*158e0*/  ISETP.GE.AND P0, PT, R237, 0x1, PT ;  /* 0x00000001ed00780c */ /* 0x000ff60003f06270 */
[----:B------:R-:W-:Y:S02]  /*158f0*/  @!UPT UIADD3 URZ, URZ, URZ, URZ ;  /* 0x0000003f3f3ff290 */ /* 0x000fe4000fffe03f */
[----:B------:R-:W-:Y:S02]  /*15900*/  @P0 ISETP.GE.AND P3, PT, R76, c[0x0][0x1d4], PT ;  /* 0x000075004c000a0c */ /* 0x000fe40003f66270 */
[----:B----4-:R-:W-:Y:S02]  /*15910*/  @P0 IADD3 R8, P1, R2, R230, RZ ;  /* 0x000000e602080210 */ /* 0x010fe40007f3e0ff */
[----:B------:R-:W-:Y:S03]  /*15920*/  @P0 ISETP.GE.AND P2, PT, R226, c[0x0][0x1d4], PT ;  /* 0x00007500e2000a0c */ /* 0x000fe60003f46270 */
[----:B--2---:R-:W-:Y:S01]  /*15930*/  @P0 IMAD.X R9, R6, 0x1, R231, P1 ;  /* 0x0000000106090824 */ /* 0x004fe200008e06e7 */
        /* <DEDUP_REMOVED lines=10> */
.L_x_1742:
[----:B------:R-:W-:Y:S11]  /*159e0*/  ISETP.GE.AND P0, PT, R237, 0x21, PT ;  /* 0x00000021ed00780c */ /* 0x000ff60003f06270 */
[----:B------:R-:W-:Y:S02]  /*159f0*/  @!UPT UIADD3 URZ, URZ, URZ, URZ ;  /* 0x0000003f3f3ff290 */ /* 0x000fe4000fffe03f */
[----:B------:R-:W-:Y:S02]  /*15a00*/  @P0 ISETP.GE.AND P3, PT, R76, c[0x0][0x1d4], PT ;  /* 0x000075004c000a0c */ /* 0x000fe40003f66270 */
[----:B--2---:R-:W-:Y:S02]  /*15a10*/  @P0 IADD3 R8, P1, R2, R230, RZ ;  /* 0x000000e602080210 */ /* 0x004fe40007f3e0ff */
[----:B------:R-:W-:Y:S03]  /*15a20*/  @P0 ISETP.GE.AND P2, PT, R226, c[0x0][0x1d4], PT ;  /* 0x00007500e2000a0c */ /* 0x000fe60003f46270 */
[----:B-1----:R-:W-:Y:S01]  /*15a30*/  @P0 IMAD.X R9, R6, 0x1, R231, P1 ;  /* 0x0000000106090824 */ /* 0x002fe200008e06e7 */
        /* <DEDUP_REMOVED lines=9> */
.L_x_1743:
[----:B------:R-:W-:-:S05]  /*15ad0*/  BRA.DIV ~URZ, `(.L_x_1640) ;  /* 0x0000c7027f007947 */ /* 0x000fca000b800000 */
[----:B-1----:R1:W2:Y:S02]  /*15ae0*/  SHFL.IDX PT, R2, R5, 0x2, 0x181f ;  /* 0x00581f0005027f89 */ /* 0x0022a400000e0000 */
.L_x_1744:
[----:B------:R-:W-:Y:S11]  /*15af0*/  ISETP.GE.AND P0, PT, R237, 0x41, PT ;  /* 0x00000041ed00780c */ /* 0x000ff60003f06270 */
[----:B------:R-:W-:Y:S02]  /*15b00*/  @!UPT UIADD3 URZ, URZ, URZ, URZ ;  /* 0x0000003f3f3ff290 */ /* 0x000fe4000fffe03f */
[----:B------:R-:W-:Y:S02]  /*15b10*/  @P0 ISETP.GE.AND P3, PT, R76, c[0x0][0x1d4], PT ;  /* 0x000075004c000a0c */ /* 0x000fe40003f66270 */
[----:B--2---:R-:W-:Y:S02]  /*15b20*/  @P0 IADD3 R8, P1, R2, R230, RZ ;  /* 0x000000e602080210 */ /* 0x004fe40007f3e0ff */
        /* <DEDUP_REMOVED lines=10> */
[----:B------:R1:W2:Y:S04]  /*15bd0*/  SHFL.IDX PT, R6, R4, 0x3, 0x181f ;  /* 0x00781f0004067f89 */ /* 0x0002a800000e0000 */
[----:B--2---:R1:W2:Y:S02]  /*15be0*/  SHFL.IDX PT, R2, R5, 0x3, 0x181f ;  /* 0x00781f0005027f89 */ /* 0x0042a400000e0000 */
.L_x_1745:
[----:B------:R-:W-:Y:S11]  /*15bf0*/  ISETP.GE.AND P0, PT, R237, 0x61, PT ;  /* 0x00000061ed00780c */ /* 0x000ff60003f06270 */
[----:B------:R-:W-:Y:S02]  /*15c00*/  @!UPT UIADD3 URZ, URZ, URZ, URZ ;  /* 0x0000003f3f3ff290 */ /* 0x000fe4000fffe03f */
[----:B------:R-:W-:Y:S02]  /*15c10*/  @P0 ISETP.GE.AND P3, PT, R76, c[0x0][0x1d4], PT ;  /* 0x000075004c000a0c */ /* 0x000fe40003f66270 */
[----:B-12-4-:R-:W-:Y:S02]  /*15c20*/  @P0 IADD3 R4, P1, R2, R230, RZ ;  /* 0x000000e602040210 */ /* 0x016fe40007f3e0ff */
[----:B------:R-:W-:Y:S03]  /*15c30*/  @P0 ISETP.GE.AND P2, PT, R226, c[0x0][0x1d4], PT ;  /* 0x00007500e2000a0c */ /* 0x000fe60003f46270 */
[----:B---3--:R-:W-:Y:S01]  /*15c40*/  @P0 IMAD.X R5, R6, 0x1, R231, P1 ;  /* 0x0000000106050824 */ /* 0x008fe200008e06e7 */
[----:B------:R-:W-:Y:S05]  /*15c50*/  @P0 IADD3 R2, P1, R2, R233, RZ ;  /* 0x000000e902020210 */ /* 0x000fea0007f3e0ff */
[----:B------:R-:W-:Y:S01]  /*15c60*/  @!PT LDS RZ, [RZ] ;  /* 0x00000000fffff984 */ /* 0x000fe20000000800 */
[----:B------:R-:W-:Y:S01]  /*15c70*/  @!PT LDS RZ, [RZ] ;  /* 0x00000000fffff984 */ /* 0x000fe20000000800 */
[----:B------:R-:W-:Y:S01]  /*15c80*/  @!PT LDS RZ, [RZ] ;  /* 0x00000000fffff984 */ /* 0x000fe20000000800 */
[----:B------:R1:W-:Y:S01]  /*15c90*/  @P0 LDGSTS.E.BYPASS.LTC128B.128 [R229+0xb100], [R4.64], !P3 ;  /* 0x0b10000004e50fae */ /* 0x0003e2000d901d48 */
[----:B------:R-:W-:Y:S05]  /*15ca0*/  @P0 IMAD.X R3, R6, 0x1, R232, P1 ;  /* 0x0000000106030824 */ /* 0x000fea00008e06e8 */
[----:B------:R1:W-:Y:S02]  /*15cb0*/  @P0 LDGSTS.E.BYPASS.LTC128B.128 [R229+0xe900], [R2.64], !P2 ;  /* 0x0e90000002e50fae */ /* 0x0003e4000d101d48 */
.L_x_1635:
[----:B--234-:R-:W-:Y:S05]  /*15cc0*/  BSYNC B0 ;  /* 0x0000000000007941 */ /* 0x01cfea0003800000 */
.L_x_1634:
[----:B-1----:R-:W2:Y:S01]  /*15cd0*/  LDL R4, [R1+0x40] ;  /* 0x0000400001047983 */ /* 0x002ea20000100800 */
[----:B------:R-:W-:Y:S03]  /*15ce0*/  IMAD.MOV.U32 R8, RZ, RZ, c[0x0][0x2c4] ;  /* 0x0000b100ff087624 */ /* 0x000fe600078e00ff */
[----:B------:R-:W2:Y:S02]  /*15cf0*/  LDL R2, [R1+0x64] ;  /* 0x0000640001027983 */ /* 0x000ea40000100800 */
[----:B------:R-:W-:Y:S02]  /*15d00*/  ISETP.NE.AND P0, PT, R8, 0x1, PT ;  /* 0x000000010800780c */ /* 0x000fe40003f05270 */
[----:B------:R-:W3:Y:S04]  /*15d10*/  LDL R6, [R1+0x60] ;  /* 0x0000600001067983 */ /* 0x000ee80000100800 */
[----:B------:R-:W4:Y:S04]  /*15d20*/  LDL R5, [R1+0x48] ;  /* 0x0000480001057983 */ /* 0x000f280000100800 */
[----:B------:R-:W4:Y:S04]  /*15d30*/  LDL R3, [R1+0x44] ;  /* 0x0000440001037983 */ /* 0x000f280000100800 */
[----:B------:R-:W0:Y:S01]  /*15d40*/  LDGDEPBAR ;  /* 0x00000000000079af */ /* 0x000e220000000000 */
[----:B--2---:R-:W-:Y:S04]  /*15d50*/  IMAD.IADD R4, R2, 0x1, R4 ;  /* 0x0000000102047824 */ /* 0x004fe800078e0204 */
[----:B------:R-:W-:Y:S05]  /*15d60*/  @P0 IMAD.HI.U32 R2, R4, c[0x0][0x2c8], RZ ;  /* 0x0000b20004020a27 */ /* 0x000fea00078e00ff */
[----:B------:R-:W-:Y:S01]  /*15d70*/  @P0 SHF.R.U32.HI R4, RZ, c[0x0][0x2cc], R2 ;  /* 0x0000b300ff040a19 */ /* 0x000fe20000011602 */
[----:B------:R-:W-:Y:S05]  /*15d80*/  IMAD R2, R238, -0x70, RZ ;  /* 0xffffff90ee027824 */ /* 0x000fea00078e02ff */
[----:B---3--:R-:W-:Y:S04]  /*15d90*/  IADD3 R2, -R6, 0x1, R2 ;  /* 0x0000000106027810 */ /* 0x008fe80007ffe102 */
[----:B----4-:R-:W-:Y:S01]  /*15da0*/  IADD3 R5, -R3, R2, R5 ;  /* 0x0000000203057210 */ /* 0x010fe20007ffe105 */
[----:B------:R-:W-:-:S05]  /*15db0*/  BRA.DIV ~URZ, `(.L_x_1642) ;  /* 0x0000c5627f007947 */ /* 0x000fca000b800000 */
[----:B------:R1:W2:Y:S02]  /*15dc0*/  SHFL.IDX PT, R2, R4, RZ, 0x1c1f ;  /* 0x001c1fff04027589 */ /* 0x0002a400000e0000 */
.L_x_1746:
[----:B--2---:R-:W-:Y:S05]  /*15dd0*/  IMAD.IADD R2, R5, 0x1, R2 ;  /* 0x0000000105027824 */ /* 0x004fea00078e0202 */
[C---:B------:R-:W-:Y:S02]  /*15de0*/  ISETP.GT.AND P0, PT, R2.reuse, RZ, PT ;  /* 0x000000ff0200720c */ /* 0x040fe40003f04270 */
[C---:B------:R-:W-:Y:S02]  /*15df0*/  ISETP.GT.AND P1, PT, R2.reuse, 0x1, PT ;  /* 0x000000010200780c */ /* 0x040fe40003f24270 */
[----:B------:R-:W-:Y:S02]  /*15e00*/  FSEL R8, R173, -INF , P0 ;  /* 0xff800000ad087808 */ /* 0x000fe40000000000 */
[C---:B------:R-:W-:Y:S02]  /*15e10*/  ISETP.GT.AND P0, PT, R2.reuse, 0x10, PT ;  /* 0x000000100200780c */ /* 0x040fe40003f04270 */
[C---:B------:R-:W-:Y:S02]  /*15e20*/  ISETP.GT.AND P2, PT, R2.reuse, 0x8, PT ;  /* 0x000000080200780c */ /* 0x040fe40003f44270 */
[----:B------:R-:W-:Y:S02]  /*15e30*/  ISETP.GT.AND P3, PT, R2, 0x9, PT ;  /* 0x000000090200780c */ /* 0x000fe40003f64270 */
[----:B------:R-:W-:Y:S02]  /*15e40*/  FSEL R44, R172, -INF , P1 ;  /* 0xff800000ac2c7808 */ /* 0x000fe40000800000 */
[C---:B------:R-:W-:Y:S02]  /*15e50*/  ISETP.GT.AND P1, PT, R2.reuse, 0x11, PT ;  /* 0x000000110200780c */ /* 0x040fe40003f24270 */
[C---:B------:R-:W-:Y:S02]  /*15e60*/  ISETP.GT.AND P4, PT, R2.reuse, 0x19, PT ;  /* 0x000000190200780c */ /* 0x040fe40003f84270 */
[----:B------:R-:W-:Y:S02]  /*15e70*/  FSEL R41, R165, -INF , P0 ;  /* 0xff800000a5297808 */ /* 0x000fe40000000000 */
[C---:B------:R-:W-:Y:S02]  /*15e80*/  ISETP.GT.AND P0, PT, R2.reuse, 0x20, PT ;  /* 0x000000200200780c */ /* 0x040fe40003f04270 */
        /* <DEDUP_REMOVED lines=8> */
[----:B------:R-:W-:Y:S02]  /*15f10*/  FSEL R37, R157, -INF , P0 ;  /* 0xff8000009d257808 */ /* 0x000fe40000000000 */
[----:B------:R-:W-:Y:S02]  /*15f20*/  ISETP.GT.AND P0, PT, R2, 0x30, PT ;  /* 0x000000300200780c */ /* 0x000fe40003f04270 */
[----:B------:R-:W-:Y:S02]  /*15f30*/  FSEL R39, R163, -INF , P2 ;  /* 0xff800000a3277808 */ /* 0x000fe40001000000 */
        /* <DEDUP_REMOVED lines=8> */
[----:B------:R-:W-:Y:S02]  /*15fc0*/  ISETP.GT.AND P0, PT, R2, 0x41, PT ;  /* 0x000000410200780c */ /* 0x000fe40003f04270 */
[----:B------:R-:W-:Y:S02]  /*15fd0*/  FSEL R32, R28, -INF , P2 ;  /* 0xff8000001c207808 */ /* 0x000fe40001000000 */
        /* <DEDUP_REMOVED lines=37> */
[----:B------:R-:W-:Y:S02]  /*16230*/  ISETP.GT.AND P0, PT, R2, 0x20, PT ;  /* 0x000000200200780c */ /* 0x000fe40003f04270 */
[----:B------:R-:W-:Y:S02]  /*16240*/  FSEL R66, R228, -INF , P2 ;  /* 0xff800000e4427808 */ /* 0x000fe40001000000 */
[----:B------:R-:W-:Y:S02]  /*16250*/  ISETP.GT.AND P2, PT, R2, 0x18, PT ;  /* 0x000000180200780c */ /* 0x000fe40003f44270 */
[----:B------:R-:W-:Y:S02]  /*16260*/  FSEL R65, R225, -INF , P3 ;  /* 0xff800000e1417808 */ /* 0x000fe40001800000 */
        /* <DEDUP_REMOVED lines=9> */
[----:B------:R-:W-:Y:S02]  /*16300*/  ISETP.GT.AND P2, PT, R2, 0x31, PT ;  /* 0x000000310200780c */ /* 0x000fe40003f44270 */
[----:B------:R-:W-:Y:S02]  /*16310*/  FSEL R58, R162, -INF , P3 ;  /* 0xff800000a23a7808 */ /* 0x000fe40001800000 */
[C---:B------:R-:W-:Y:S02]  /*16320*/  ISETP.GT.AND P3, PT, R2.reuse, 0x38, PT ;  /* 0x000000380200780c */ /* 0x040fe40003f64270 */
        /* <DEDUP_REMOVED lines=93> */
.L_x_1747:
[----:B------:R-:W3:Y:S01]  /*16900*/  LDL.LU R149, [R1] ;  /* 0x0000000001957983 */ /* 0x000ee20000300800 */
[C---:B------:R-:W-:Y:S01]  /*16910*/  FSETP.NEU.FTZ.AND P0, PT, R6.reuse, -INF , PT ;  /* 0xff8000000600780b */ /* 0x040fe20003f1d000 */
[----:B------:R-:W-:Y:S01]  /*16920*/  FMUL.FTZ R3, R6, c[0x0][0x2d0] ;  /* 0x0000b40006037a20 */ /* 0x000fe20000410000 */
        /* <DEDUP_REMOVED lines=39> */
[C---:B-1----:R-:W-:Y:S01]  /*16ba0*/  F2FP.BF16.PACK_AB R148, R5.reuse, R18 ;  /* 0x000000120594723e */ /* 0x042fe200000010ff */
[C---:B------:R-:W-:Y:S02]  /*16bb0*/  FFMA.FTZ R3, R2.reuse, R246, R18 ;  /* 0x000000f602037223 */ /* 0x040fe40000010012 */
[----:B------:R-:W-:Y:S01]  /*16bc0*/  FMUL.FTZ R28, R2, R120 ;  /* 0x00000078021c7220 */ /* 0x000fe20000410000 */
[----:B------:R-:W1:Y:S01]  /*16bd0*/  MUFU.EX2 R18, R42 ;  /* 0x0000002a00127308 */ /* 0x000e620000000800 */
[----:B------:R-:W-:Y:S01]  /*16be0*/  FADD.FTZ R15, R5, R3 ;  /* 0x00000003050f7221 */ /* 0x000fe20000010000 */
[C---:B------:R-:W-:Y:S01]  /*16bf0*/  FSEL R3, R4.reuse, RZ, P0 ;  /* 0x000000ff04037208 */ /* 0x040fe20000000000 */
[----:B------:R-:W-:Y:S02]  /*16c00*/  FMUL.FTZ R5, R4, c[0x0][0x2d0] ;  /* 0x0000b40004057a20 */ /* 0x000fe40000410000 */
[C---:B------:R-:W-:Y:S02]  /*16c10*/  FMUL.FTZ R29, R2.reuse, R121 ;  /* 0x00000079021d7220 */ /* 0x040fe40000410000 */
[----:B------:R-:W-:Y:S01]  /*16c20*/  FADD.FTZ R3, -R3, R80 ;  /* 0x0000005003037221 */ /* 0x000fe20000010100 */
[----:B------:R-:W-:Y:S01]  /*16c30*/  FSEL R5, R5, RZ, P0 ;  /* 0x000000ff05057208 */ /* 0x000fe20000000000 */
[----:B------:R-:W-:Y:S02]  /*16c40*/  FMUL.FTZ R20, R2, R128 ;  /* 0x0000008002147220 */ /* 0x000fe40000410000 */
[----:B------:R-:W-:Y:S02]  /*16c50*/  FMUL.FTZ R3, R3, c[0x0][0x2d0] ;  /* 0x0000b40003037a20 */ /* 0x000fe40000410000 */
[--C-:B------:R-:W-:Y:S02]  /*16c60*/  FFMA.FTZ R8, R67, c[0x0][0x2d0], -R5.reuse ;  /* 0x0000b40043087a23 */ /* 0x100fe40000010805 */
[--C-:B------:R-:W-:Y:S02]  /*16c70*/  FFMA.FTZ R80, R66, c[0x0][0x2d0], -R5.reuse ;  /* 0x0000b40042507a23 */ /* 0x100fe40000010805 */
[----:B------:R-:W2:Y:S01]  /*16c80*/  MUFU.EX2 R3, R3 ;  /* 0x0000000300037308 */ /* 0x000ea20000000800 */
[--C-:B------:R-:W-:Y:S02]  /*16c90*/  FFMA.FTZ R151, R65, c[0x0][0x2d0], -R5.reuse ;  /* 0x0000b40041977a23 */ /* 0x100fe40000010805 */
[----:B------:R-:W-:Y:S02]  /*16ca0*/  FMUL.FTZ R65, R2, R85 ;  /* 0x0000005502417220 */ /* 0x000fe40000410000 */
[--C-:B------:R-:W-:Y:S02]  /*16cb0*/  FFMA.FTZ R154, R64, c[0x0][0x2d0], -R5.reuse ;  /* 0x0000b400409a7a23 */ /* 0x100fe40000010805 */
[----:B------:R-:W-:Y:S01]  /*16cc0*/  FMUL.FTZ R64, R2, R84 ;  /* 0x0000005402407220 */ /* 0x000fe20000410000 */
[----:B-1----:R-:W-:Y:S01]  /*16cd0*/  F2FP.BF16.PACK_AB R150, R18, R19 ;  /* 0x000000131296723e */ /* 0x002fe200000010ff */
        /* <DEDUP_REMOVED lines=10> */
[C---:B--2---:R-:W-:Y:S02]  /*16d80*/  FMUL.FTZ R66, R3.reuse, R86 ;  /* 0x0000005603427220 */ /* 0x044fe40000410000 */
[----:B------:R-:W-:Y:S02]  /*16d90*/  FMUL.FTZ R67, R3, R87 ;  /* 0x0000005703437220 */ /* 0x000fe40000410000 */
[----:B------:R-:W2:Y:S01]  /*16da0*/  LDSM.16.MT88.4 R84, [R203] ;  /* 0x00000000cb54783b */ /* 0x000ea20000004200 */
        /* <DEDUP_REMOVED lines=10> */
[----:B-1----:R-:W-:Y:S01]  /*16e50*/  F2FP.BF16.PACK_AB R151, R121, R120 ;  /* 0x000000787997723e */ /* 0x002fe200000010ff */
        /* <DEDUP_REMOVED lines=8> */
[----:B------:R-:W-:Y:S01]  /*16ee0*/  FFMA.FTZ R5, R10, c[0x0][0x2d0], -R5 ;  /* 0x0000b4000a057a23 */ /* 0x000fe20000010805 */
[----:B------:R-:W-:Y:S01]  /*16ef0*/  MUFU.EX2 R11, R9 ;  /* 0x00000009000b7308 */ /* 0x000fe20000000800 */
[C---:B------:R-:W-:Y:S02]  /*16f00*/  FMUL.FTZ R16, R2.reuse, R132 ;  /* 0x0000008402107220 */ /* 0x040fe40000410000 */
[C---:B------:R-:W-:Y:S02]  /*16f10*/  FMUL.FTZ R17, R2.reuse, R133 ;  /* 0x0000008502117220 */ /* 0x040fe40000410000 */
[----:B------:R-:W-:Y:S01]  /*16f20*/  FMUL.FTZ R21, R2, R129 ;  /* 0x0000008102157220 */ /* 0x000fe20000410000 */
[----:B------:R-:W-:Y:S01]  /*16f30*/  MOV R129, R36 ;  /* 0x0000002400817202 */ /* 0x000fe20000000f00 */
[C---:B------:R-:W-:Y:S02]  /*16f40*/  FMUL.FTZ R22, R3.reuse, R130 ;  /* 0x0000008203167220 */ /* 0x040fe40000410000 */
[C---:B------:R-:W-:Y:S01]  /*16f50*/  FMUL.FTZ R23, R3.reuse, R131 ;  /* 0x0000008303177220 */ /* 0x040fe20000410000 */
[----:B------:R4:W-:Y:S01]  /*16f60*/  MUFU.EX2 R10, R8 ;  /* 0x00000008000a7308 */ /* 0x0009e20000000800 */
[C---:B------:R-:W-:Y:S02]  /*16f70*/  FMUL.FTZ R26, R3.reuse, R126 ;  /* 0x0000007e031a7220 */ /* 0x040fe40000410000 */
[C---:B------:R-:W-:Y:S01]  /*16f80*/  FMUL.FTZ R27, R3.reuse, R127 ;  /* 0x0000007f031b7220 */ /* 0x040fe20000410000 */
[----:B-1----:R-:W-:Y:S01]  /*16f90*/  IADD3 R234, R238, -0x1, RZ ;  /* 0xffffffffeeea7810 */ /* 0x002fe20007ffe0ff */
[C---:B------:R-:W-:Y:S01]  /*16fa0*/  FMUL.FTZ R24, R2.reuse, R124 ;  /* 0x0000007c02187220 */ /* 0x040fe20000410000 */
[----:B------:R-:W-:Y:S01]  /*16fb0*/  MOV R124, R37 ;  /* 0x00000025007c7202 */ /* 0x000fe20000000f00 */
[C---:B------:R-:W-:Y:S01]  /*16fc0*/  FMUL.FTZ R25, R2.reuse, R125 ;  /* 0x0000007d02197220 */ /* 0x040fe20000410000 */
[----:B------:R-:W-:Y:S01]  /*16fd0*/  MOV R125, R38 ;  /* 0x00000026007d7202 */ /* 0x000fe20000000f00 */
[C---:B------:R-:W-:Y:S01]  /*16fe0*/  FMUL.FTZ R30, R3.reuse, R122 ;  /* 0x0000007a031e7220 */ /* 0x040fe20000410000 */
[----:B------:R-:W1:Y:S01]  /*16ff0*/  MUFU.EX2 R132, R156 ;  /* 0x0000009c00847308 */ /* 0x000e620000000800 */
[C---:B------:R-:W-:Y:S02]  /*17000*/  FMUL.FTZ R31, R3.reuse, R123 ;  /* 0x0000007b031f7220 */ /* 0x040fe40000410000 */
[C---:B------:R-:W-:Y:S02]  /*17010*/  FMUL.FTZ R34, R3.reuse, R118 ;  /* 0x0000007603227220 */ /* 0x040fe40000410000 */
[----:B------:R-:W-:Y:S02]  /*17020*/  FMUL.FTZ R35, R3, R119 ;  /* 0x0000007703237220 */ /* 0x000fe40000410000 */
[C---:B------:R-:W-:Y:S01]  /*17030*/  FMUL.FTZ R32, R2.reuse, R116 ;  /* 0x0000007402207220 */ /* 0x040fe20000410000 */
[----:B------:R-:W-:Y:S01]  /*17040*/  MOV R116, R39 ;  /* 0x0000002700747202 */ /* 0x000fe20000000f00 */
[C---:B------:R-:W-:Y:S01]  /*17050*/  FMUL.FTZ R33, R2.reuse, R117 ;  /* 0x0000007502217220 */ /* 0x040fe20000410000 */
[----:B------:R-:W-:Y:S01]  /*17060*/  MOV R117, R40 ;  /* 0x0000002800757202 */ /* 0x000fe20000000f00 */
[C---:B------:R-:W-:Y:S01]  /*17070*/  FMUL.FTZ R36, R2.reuse, R112 ;  /* 0x0000007002247220 */ /* 0x040fe20000410000 */
[----:B------:R-:W-:Y:S01]  /*17080*/  MOV R112, R41 ;  /* 0x0000002900707202 */ /* 0x000fe20000000f00 */
[----:B------:R-:W-:Y:S01]  /*17090*/  FMUL.FTZ R37, R2, R113 ;  /* 0x0000007102257220 */ /* 0x000fe20000410000 */
[----:B------:R-:W-:Y:S01]  /*170a0*/  MOV R113, R44 ;  /* 0x0000002c00717202 */ /* 0x000fe20000000f00 */
[----:B----4-:R-:W-:Y:S01]  /*170b0*/  FADD.FTZ R8, R19, R15 ;  /* 0x0000000f13087221 */ /* 0x010fe20000010000 */
[----:B------:R-:W-:Y:S01]  /*170c0*/  MUFU.EX2 R133, R162 ;  /* 0x000000a200857308 */ /* 0x000fe20000000800 */
[C---:B------:R-:W-:Y:S02]  /*170d0*/  FMUL.FTZ R19, R3.reuse, R135 ;  /* 0x0000008703137220 */ /* 0x040fe40000410000 */
[----:B------:R-:W-:Y:S02]  /*170e0*/  FADD.FTZ R152, R18, R8 ;  /* 0x0000000812987221 */ /* 0x000fe40000010000 */
        /* <DEDUP_REMOVED lines=19> */
[C---:B------:R-:W-:Y:S01]  /*17220*/  FMUL.FTZ R53, R2.reuse, R97 ;  /* 0x0000006102357220 */ /* 0x040fe20000410000 */
        /* <DEDUP_REMOVED lines=10> */
[C---:B------:R-:W-:Y:S01]  /*172d0*/  FMUL.FTZ R60, R2.reuse, R88 ;  /* 0x00000058023c7220 */ /* 0x040fe20000410000 */
[----:B-1----:R-:W-:Y:S01]  /*172e0*/  MOV R174, R132 ;  /* 0x0000008400ae7202 */ /* 0x002fe20000000f00 */
[C---:B------:R-:W-:Y:S02]  /*172f0*/  FMUL.FTZ R61, R2.reuse, R89 ;  /* 0x00000059023d7220 */ /* 0x040fe40000410000 */
[C---:B------:R-:W-:Y:S02]  /*17300*/  FMUL.FTZ R62, R3.reuse, R90 ;  /* 0x0000005a033e7220 */ /* 0x040fe40000410000 */
[C---:B------:R-:W-:Y:S01]  /*17310*/  FMUL.FTZ R63, R3.reuse, R91 ;  /* 0x0000005b033f7220 */ /* 0x040fe20000410000 */
[----:B------:R-:W-:Y:S01]  /*17320*/  MUFU.EX2 R92, R158 ;  /* 0x0000009e005c7308 */ /* 0x000fe20000000800 */
[C---:B------:R-:W-:Y:S01]  /*17330*/  FMUL.FTZ R70, R3.reuse, R70 ;  /* 0x0000004603467220 */ /* 0x040fe20000410000 */
[----:B------:R-:W-:Y:S01]  /*17340*/  LDSM.16.MT88.4 R88, [R203+0x800] ;  /* 0x00080000cb58783b */ /* 0x000fe20000004200 */
[C---:B------:R-:W-:Y:S02]  /*17350*/  FMUL.FTZ R71, R3.reuse, R71 ;  /* 0x0000004703477220 */ /* 0x040fe40000410000 */
[C---:B------:R-:W-:Y:S02]  /*17360*/  FMUL.FTZ R74, R3.reuse, R74 ;  /* 0x0000004a034a7220 */ /* 0x040fe40000410000 */
[C---:B------:R-:W-:Y:S02]  /*17370*/  FMUL.FTZ R75, R3.reuse, R75 ;  /* 0x0000004b034b7220 */ /* 0x040fe40000410000 */
[C---:B------:R-:W-:Y:S01]  /*17380*/  FMUL.FTZ R68, R2.reuse, R68 ;  /* 0x0000004402447220 */ /* 0x040fe20000410000 */
[----:B------:R-:W-:Y:S01]  /*17390*/  MUFU.EX2 R114, R153 ;  /* 0x0000009900727308 */ /* 0x000fe20000000800 */
[C---:B------:R-:W-:Y:S02]  /*173a0*/  FMUL.FTZ R69, R2.reuse, R69 ;  /* 0x0000004502457220 */ /* 0x040fe40000410000 */
[C---:B------:R-:W-:Y:S02]  /*173b0*/  FMUL.FTZ R72, R2.reuse, R72 ;  /* 0x0000004802487220 */ /* 0x040fe40000410000 */
[----:B------:R-:W-:Y:S05]  /*173c0*/  FMUL.FTZ R73, R2, R73 ;  /* 0x0000004902497220 */ /* 0x000fea0000410000 */
[----:B------:R1:W-:Y:S10]  /*173d0*/  MUFU.EX2 R153, R124 ;  /* 0x0000007c00997308 */ /* 0x0003f40000000800 */
[----:B------:R-:W-:Y:S10]  /*173e0*/  MUFU.EX2 R166, R170 ;  /* 0x000000aa00a67308 */ /* 0x000ff40000000800 */
[----:B------:R-:W-:Y:S01]  /*173f0*/  MUFU.EX2 R108, R242 ;  /* 0x000000f2006c7308 */ /* 0x000fe20000000800 */
[----:B-1----:R-:W-:Y:S09]  /*17400*/  LDSM.16.MT88.4 R124, [R204+0x3000] ;  /* 0x00300000cc7c783b */ /* 0x002ff20000004200 */
[----:B------:R-:W-:Y:S01]  /*17410*/  MUFU.EX2 R5, R5 ;  /* 0x0000000500057308 */ /* 0x000fe20000000800 */
[C---:B---3--:R-:W-:Y:S01]  /*17420*/  FFMA.FTZ R9, R3.reuse, R149, R11 ;  /* 0x0000009503097223 */ /* 0x048fe2000001000b */
[C---:B------:R-:W-:Y:S01]  /*17430*/  F2FP.BF16.PACK_AB R149, R10.reuse, R11 ;  /* 0x0000000b0a95723e */ /* 0x040fe200000010ff */
[C---:B------:R-:W-:Y:S02]  /*17440*/  FMUL.FTZ R11, R3.reuse, R139 ;  /* 0x0000008b030b7220 */ /* 0x040fe40000410000 */
[----:B------:R-:W-:Y:S02]  /*17450*/  FADD.FTZ R15, R10, R9 ;  /* 0x000000090a0f7221 */ /* 0x000fe40000010000 */
[----:B------:R-:W-:Y:S02]  /*17460*/  FMUL.FTZ R9, R2, R137 ;  /* 0x0000008902097220 */ /* 0x000fe40000410000 */
[----:B------:R-:W-:Y:S01]  /*17470*/  FMUL.FTZ R10, R3, R138 ;  /* 0x0000008a030a7220 */ /* 0x000fe20000410000 */
[----:B------:R-:W-:Y:S01]  /*17480*/  MOV R136, R15 ;  /* 0x0000000f00887202 */ /* 0x000fe20000000f00 */
[----:B------:R-:W-:Y:S05]  /*17490*/  MUFU.EX2 R137, R155 ;  /* 0x0000009b00897308 */ /* 0x000fea0000000800 */
[C---:B--2---:R-:W-:Y:S05]  /*174a0*/  HMMA.16816.F32.BF16 R8, R148.reuse, R84, R8 ;  /* 0x000000549408723c */ /* 0x044fea0000041808 */
[----:B------:R-:W1:Y:S03]  /*174b0*/  MUFU.EX2 R15, R160 ;  /* 0x000000a0000f7308 */ /* 0x000e660000000800 */
[C---:B------:R-:W-:Y:S01]  /*174c0*/  HMMA.16816.F32.BF16 R16, R148.reuse, R86, R16 ;  /* 0x000000569410723c */ /* 0x040fe20000041810 */
[----:B------:R-:W2:Y:S06]  /*174d0*/  LDSM.16.MT88.4 R84, [R204] ;  /* 0x00000000cc54783b */ /* 0x000eac0000004200 */
[----:B------:R-:W-:Y:S10]  /*174e0*/  MUFU.EX2 R160, R235 ;  /* 0x000000eb00a07308 */ /* 0x000ff40000000800 */
[----:B------:R-:W3:Y:S01]  /*174f0*/  MUFU.EX2 R3, R159 ;  /* 0x0000009f00037308 */ /* 0x000ee20000000800 */
[----:B-1----:R-:W-:Y:S09]  /*17500*/  FADD.FTZ R2, R15, R152 ;  /* 0x000000980f027221 */ /* 0x002ff20000010000 */
[----:B------:R-:W-:Y:S10]  /*17510*/  MUFU.EX2 R159, R240 ;  /* 0x000000f0009f7308 */ /* 0x000ff40000000800 */
[----:B------:R-:W-:Y:S01]  /*17520*/  MUFU.EX2 R113, R113 ;  /* 0x0000007100717308 */ /* 0x000fe20000000800 */
[C---:B--2---:R-:W-:Y:S03]  /*17530*/  HMMA.16816.F32.BF16 R20, R148.reuse, R84, R20 ;  /* 0x000000549414723c */ /* 0x044fe60000041814 */
[C---:B---3--:R-:W-:Y:S06]  /*17540*/  FADD.FTZ R2, R3.reuse, R2 ;  /* 0x0000000203027221 */ /* 0x048fec0000010000 */
[----:B------:R-:W1:Y:S03]  /*17550*/  MUFU.EX2 R112, R112 ;  /* 0x0000007000707308 */ /* 0x000e660000000800 */
[----:B------:R-:W-:Y:S01]  /*17560*/  FADD.FTZ R2, R92, R2 ;  /* 0x000000025c027221 */ /* 0x000fe20000010000 */
[C---:B------:R-:W-:Y:S01]  /*17570*/  HMMA.16816.F32.BF16 R24, R148.reuse, R86, R24 ;  /* 0x000000569418723c */ /* 0x040fe20000041818 */
[----:B------:R-:W2:Y:S02]  /*17580*/  LDSM.16.MT88.4 R84, [R206] ;  /* 0x00000000ce54783b */ /* 0x000ea40000004200 */
[----:B------:R-:W-:Y:S03]  /*17590*/  FADD.FTZ R2, R80, R2 ;  /* 0x0000000250027221 */ /* 0x000fe60000010000 */
[----:B------:R-:W-:Y:S10]  /*175a0*/  MUFU.EX2 R157, R246 ;  /* 0x000000f6009d7308 */ /* 0x000ff40000000800 */
[----:B------:R-:W-:Y:S10]  /*175b0*/  MUFU.EX2 R158, R245 ;  /* 0x000000f5009e7308 */ /* 0x000ff40000000800 */
[----:B------:R-:W-:Y:S10]  /*175c0*/  MUFU.EX2 R156, R247 ;  /* 0x000000f7009c7308 */ /* 0x000ff40000000800 */
[----:B------:R-:W-:Y:S01]  /*175d0*/  MUFU.EX2 R155, R250 ;  /* 0x000000fa009b7308 */ /* 0x000fe20000000800 */
[C---:B--2---:R-:W-:Y:S09]  /*175e0*/  HMMA.16816.F32.BF16 R28, R148.reuse, R84, R28 ;  /* 0x00000054941c723c */ /* 0x044ff2000004181c */
[----:B------:R-:W2:Y:S01]  /*175f0*/  MUFU.EX2 R152, R129 ;  /* 0x0000008100987308 */ /* 0x000ea20000000800 */
[C---:B------:R-:W-:Y:S01]  /*17600*/  HMMA.16816.F32.BF16 R32, R148.reuse, R86, R32 ;  /* 0x000000569420723c */ /* 0x040fe20000041820 */
[----:B------:R-:W3:Y:S07]  /*17610*/  LDSM.16.MT88.4 R84, [R205] ;  /* 0x00000000cd54783b */ /* 0x000eee0000004200 */
[C---:B---3--:R-:W-:Y:S08]  /*17620*/  HMMA.16816.F32.BF16 R36, R148.reuse, R84, R36 ;  /* 0x000000549424723c */ /* 0x048ff00000041824 */
[C---:B------:R-:W-:Y:S01]  /*17630*/  HMMA.16816.F32.BF16 R40, R148.reuse, R86, R40 ;  /* 0x000000569428723c */ /* 0x040fe20000041828 */
[----:B------:R-:W3:Y:S07]  /*17640*/  LDSM.16.MT88.4 R84, [R203+0x3800] ;  /* 0x00380000cb54783b */ /* 0x000eee0000004200 */
        /* <DEDUP_REMOVED lines=9> */
[C---:B---3--:R-:W-:Y:S07]  /*176e0*/  HMMA.16816.F32.BF16 R68, R148.reuse, R84, R68 ;  /* 0x000000549444723c */ /* 0x048fee0000041844 */
[----:B------:R-:W-:Y:S01]  /*176f0*/  F2FP.BF16.PACK_AB R84, R3, R15 ;  /* 0x0000000f0354723e */ /* 0x000fe200000010ff */
[----:B------:R-:W-:Y:S01]  /*17700*/  HMMA.16816.F32.BF16 R72, R148, R86, R72 ;  /* 0x000000569448723c */ /* 0x000fe20000041848 */
[----:B------:R-:W3:Y:S03]  /*17710*/  MUFU.EX2 R15, R168 ;  /* 0x000000a8000f7308 */ /* 0x000ee60000000800 */
[----:B------:R-:W-:Y:S03]  /*17720*/  F2FP.BF16.PACK_AB R85, R114, R115 ;  /* 0x000000737255723e */ /* 0x000fe600000010ff */
[----:B------:R-:W-:Y:S02]  /*17730*/  F2FP.BF16.PACK_AB R86, R80, R92 ;  /* 0x0000005c5056723e */ /* 0x000fe400000010ff */
[----:B------:R-:W4:Y:S02]  /*17740*/  LDSM.16.MT88.4 R92, [R204+0x800] ;  /* 0x00080000cc5c783b */ /* 0x000f240000004200 */
[----:B------:R-:W5:Y:S01]  /*17750*/  MUFU.EX2 R3, R167 ;  /* 0x000000a700037308 */ /* 0x000f620000000800 */
[----:B------:R-:W-:Y:S02]  /*17760*/  F2FP.BF16.PACK_AB R87, R132, R137 ;  /* 0x000000898457723e */ /* 0x000fe400000010ff */
[----:B-1----:R-:W-:Y:S02]  /*17770*/  F2FP.BF16.PACK_AB R148, R112, R113 ;  /* 0x000000717094723e */ /* 0x002fe400000010ff */
[----:B------:R-:W-:Y:S02]  /*17780*/  F2FP.BF16.PACK_AB R149, R153, R154 ;  /* 0x0000009a9995723e */ /* 0x000fe400000010ff */
[----:B--2---:R-:W-:Y:S01]  /*17790*/  F2FP.BF16.PACK_AB R151, R5, R152 ;  /* 0x000000980597723e */ /* 0x004fe200000010ff */
[C---:B------:R-:W-:Y:S02]  /*177a0*/  HMMA.16816.F32.BF16 R8, R84.reuse, R88, R8 ;  /* 0x000000585408723c */ /* 0x040fe40000041808 */
[----:B------:R-:W1:Y:S03]  /*177b0*/  MUFU.EX2 R80, R165 ;  /* 0x000000a500507308 */ /* 0x000e660000000800 */
[----:B---3--:R-:W-:Y:S03]  /*177c0*/  FADD.FTZ R2, R15, R2 ;  /* 0x000000020f027221 */ /* 0x008fe60000010000 */
[C---:B------:R-:W-:Y:S01]  /*177d0*/  HMMA.16816.F32.BF16 R16, R84.reuse, R90, R16 ;  /* 0x0000005a5410723c */ /* 0x040fe20000041810 */
[----:B------:R-:W2:Y:S03]  /*177e0*/  LDSM.16.MT88.4 R88, [R206+0x800] ;  /* 0x00080000ce58783b */ /* 0x000ea60000004200 */
[----:B------:R-:W-:Y:S01]  /*177f0*/  MUFU.EX2 R168, R163 ;  /* 0x000000a300a87308 */ /* 0x000fe20000000800 */
[C---:B-----5:R-:W-:Y:S04]  /*17800*/  FADD.FTZ R2, R3.reuse, R2 ;  /* 0x0000000203027221 */ /* 0x060fe80000010000 */
[----:B------:R-:W-:Y:S05]  /*17810*/  FADD.FTZ R2, R96, R2 ;  /* 0x0000000260027221 */ /* 0x000fea0000010000 */
[----:B------:R-:W3:Y:S01]  /*17820*/  MUFU.EX2 R167, R164 ;  /* 0x000000a400a77308 */ /* 0x000ee20000000800 */
[C---:B-1----:R-:W-:Y:S01]  /*17830*/  FADD.FTZ R2, R80.reuse, R2 ;  /* 0x0000000250027221 */ /* 0x042fe20000010000 */
[C---:B----4-:R-:W-:Y:S08]  /*17840*/  HMMA.16816.F32.BF16 R20, R84.reuse, R92, R20 ;  /* 0x0000005c5414723c */ /* 0x050ff00000041814 */
[----:B------:R-:W-:Y:S01]  /*17850*/  MUFU.EX2 R165, R169 ;  /* 0x000000a900a57308 */ /* 0x000fe20000000800 */
[C---:B------:R-:W-:Y:S01]  /*17860*/  HMMA.16816.F32.BF16 R24, R84.reuse, R94, R24 ;  /* 0x0000005e5418723c */ /* 0x040fe20000041818 */
[----:B------:R-:W1:Y:S08]  /*17870*/  LDSM.16.MT88.4 R92, [R205+0x800] ;  /* 0x00080000cd5c783b */ /* 0x000e700000004200 */
[----:B------:R-:W-:Y:S01]  /*17880*/  MUFU.EX2 R164, R171 ;  /* 0x000000ab00a47308 */ /* 0x000fe20000000800 */
[C---:B--2---:R-:W-:Y:S09]  /*17890*/  HMMA.16816.F32.BF16 R28, R84.reuse, R88, R28 ;  /* 0x00000058541c723c */ /* 0x044ff2000004181c */
[----:B------:R-:W-:Y:S01]  /*178a0*/  MUFU.EX2 R163, R172 ;  /* 0x000000ac00a37308 */ /* 0x000fe20000000800 */
        /* <DEDUP_REMOVED lines=18> */
[----:B------:R-:W4:Y:S01]  /*179d0*/  LDSM.16.MT88.4 R96, [R206+0x1000] ;  /* 0x00100000ce60783b */ /* 0x000f220000004200 */
[----:B------:R5:W-:Y:S02]  /*179e0*/  MUFU.EX2 R80, R173 ;  /* 0x000000ad00507308 */ /* 0x000be40000000800 */
[----:B------:R-:W-:Y:S02]  /*179f0*/  F2FP.BF16.PACK_AB R84, R3, R15 ;  /* 0x0000000f0354723e */ /* 0x000fe400000010ff */
[----:B------:R-:W-:Y:S02]  /*17a00*/  F2FP.BF16.PACK_AB R85, R128, R133 ;  /* 0x000000858055723e */ /* 0x000fe400000010ff */
[----:B---3--:R-:W-:Y:S04]  /*17a10*/  F2FP.BF16.PACK_AB R87, R167, R168 ;  /* 0x000000a8a757723e */ /* 0x008fe800000010ff */
[----:B------:R-:W3:Y:S03]  /*17a20*/  MUFU.EX2 R15, R225 ;  /* 0x000000e1000f7308 */ /* 0x000ee60000000800 */
[C---:B--2---:R-:W-:Y:S07]  /*17a30*/  HMMA.16816.F32.BF16 R8, R84.reuse, R88, R8 ;  /* 0x000000585408723c */ /* 0x044fee0000041808 */
[----:B------:R2:W2:Y:S01]  /*17a40*/  MUFU.EX2 R3, R175 ;  /* 0x000000af00037308 */ /* 0x0004a20000000800 */
[C---:B------:R-:W-:Y:S01]  /*17a50*/  HMMA.16816.F32.BF16 R16, R84.reuse, R90, R16 ;  /* 0x0000005a5410723c */ /* 0x040fe20000041810 */
[----:B------:R-:W4:Y:S03]  /*17a60*/  LDSM.16.MT88.4 R88, [R205+0x1000] ;  /* 0x00100000cd58783b */ /* 0x000f260000004200 */
[----:B-----5:R-:W-:Y:S04]  /*17a70*/  MOV R173, R137 ;  /* 0x0000008900ad7202 */ /* 0x020fe80000000f00 */
[C---:B-1----:R-:W-:Y:S04]  /*17a80*/  HMMA.16816.F32.BF16 R20, R84.reuse, R92, R20 ;  /* 0x0000005c5414723c */ /* 0x042fe80000041814 */
[----:B---3--:R-:W-:Y:S01]  /*17a90*/  FADD.FTZ R2, R15, R2 ;  /* 0x000000020f027221 */ /* 0x008fe20000010000 */
[----:B------:R-:W-:Y:S03]  /*17aa0*/  MOV R225, R128 ;  /* 0x0000008000e17202 */ /* 0x000fe60000000f00 */
[C---:B------:R-:W-:Y:S01]  /*17ab0*/  HMMA.16816.F32.BF16 R24, R84.reuse, R94, R24 ;  /* 0x0000005e5418723c */ /* 0x040fe20000041818 */
[----:B------:R-:W1:Y:S03]  /*17ac0*/  LDSM.16.MT88.4 R92, [R203+0x4800] ;  /* 0x00480000cb5c783b */ /* 0x000e660000004200 */
[----:B--2---:R-:W-:Y:S01]  /*17ad0*/  MOV R175, R133 ;  /* 0x0000008500af7202 */ /* 0x004fe20000000f00 */
[C---:B------:R-:W-:Y:S03]  /*17ae0*/  FADD.FTZ R2, R3.reuse, R2 ;  /* 0x0000000203027221 */ /* 0x040fe60000010000 */
[C---:B----4-:R-:W-:Y:S01]  /*17af0*/  HMMA.16816.F32.BF16 R28, R84.reuse, R96, R28 ;  /* 0x00000060541c723c */ /* 0x050fe2000004181c */
[----:B------:R-:W-:Y:S03]  /*17b00*/  LDSM.16.MT88.4 R132, [R203+0x3000] ;  /* 0x00300000cb84783b */ /* 0x000fe60000004200 */
[----:B------:R-:W-:Y:S04]  /*17b10*/  FADD.FTZ R2, R104, R2 ;  /* 0x0000000268027221 */ /* 0x000fe80000010000 */
[C---:B------:R-:W-:Y:S01]  /*17b20*/  HMMA.16816.F32.BF16 R32, R84.reuse, R98, R32 ;  /* 0x000000625420723c */ /* 0x040fe20000041820 */
[----:B------:R-:W2:Y:S03]  /*17b30*/  LDSM.16.MT88.4 R96, [R204+0x4800] ;  /* 0x00480000cc60783b */ /* 0x000ea60000004200 */
[C---:B------:R-:W-:Y:S04]  /*17b40*/  FADD.FTZ R2, R80.reuse, R2 ;  /* 0x0000000250027221 */ /* 0x040fe80000010000 */
        /* <DEDUP_REMOVED lines=27> */
[C---:B-1----:R-:W-:Y:S04]  /*17d00*/  FADD.FTZ R2, R3.reuse, R2 ;  /* 0x0000000203027221 */ /* 0x042fe80000010000 */
[C---:B------:R-:W-:Y:S04]  /*17d10*/  HMMA.16816.F32.BF16 R20, R88.reuse, R100, R20 ;  /* 0x000000645814723c */ /* 0x040fe80000041814 */
[----:B------:R-:W-:Y:S04]  /*17d20*/  FADD.FTZ R2, R108, R2 ;  /* 0x000000026c027221 */ /* 0x000fe80000010000 */
[C---:B------:R-:W-:Y:S01]  /*17d30*/  HMMA.16816.F32.BF16 R24, R88.reuse, R102, R24 ;  /* 0x000000665818723c */ /* 0x040fe20000041818 */
[----:B------:R-:W-:Y:S03]  /*17d40*/  LDSM.16.MT88.4 R100, [R206+0x5000] ;  /* 0x00500000ce64783b */ /* 0x000fe60000004200 */
[C---:B-----5:R-:W-:Y:S04]  /*17d50*/  FADD.FTZ R2, R80.reuse, R2 ;  /* 0x0000000250027221 */ /* 0x060fe80000010000 */
        /* <DEDUP_REMOVED lines=44> */
[----:B------:R-:W5:Y:S01]  /*18020*/  MUFU.EX2 R80, R117 ;  /* 0x0000007500507308 */ /* 0x000f620000000800 */
[----:B------:R-:W-:Y:S02]  /*18030*/  LDSM.16.MT88.4 R108, [R204+0x6000] ;  /* 0x00600000cc6c783b */ /* 0x000fe40000004200 */
[----:B------:R-:W-:Y:S03]  /*18040*/  F2FP.BF16.PACK_AB R89, R157, R158 ;  /* 0x0000009e9d59723e */ /* 0x000fe600000010ff */
[----:B------:R-:W-:Y:S01]  /*18050*/  F2FP.BF16.PACK_AB R90, R3, R15 ;  /* 0x0000000f035a723e */ /* 0x000fe200000010ff */
[C---:B-1----:R-:W-:Y:S03]  /*18060*/  HMMA.16816.F32.BF16 R44, R84.reuse, R92, R44 ;  /* 0x0000005c542c723c */ /* 0x042fe6000004182c */
[----:B------:R-:W1:Y:S01]  /*18070*/  MUFU.EX2 R15, R116 ;  /* 0x00000074000f7308 */ /* 0x000e620000000800 */
[----:B------:R-:W-:Y:S01]  /*18080*/  FADD.FTZ R3, R120, R136 ;  /* 0x0000008878037221 */ /* 0x000fe20000010000 */
[----:B------:R-:W-:Y:S03]  /*18090*/  F2FP.BF16.PACK_AB R91, R155, R156 ;  /* 0x0000009c9b5b723e */ /* 0x000fe600000010ff */
[C---:B------:R-:W-:Y:S01]  /*180a0*/  HMMA.16816.F32.BF16 R48, R84.reuse, R94, R48 ;  /* 0x0000005e5430723c */ /* 0x040fe20000041830 */
[----:B------:R-:W4:Y:S07]  /*180b0*/  LDSM.16.MT88.4 R92, [R203+0x2800] ;  /* 0x00280000cb5c783b */ /* 0x000f2e0000004200 */
[C---:B---3--:R-:W-:Y:S04]  /*180c0*/  HMMA.16816.F32.BF16 R52, R84.reuse, R96, R52 ;  /* 0x000000605434723c */ /* 0x048fe80000041834 */
[----:B-----5:R-:W-:Y:S04]  /*180d0*/  FADD.FTZ R2, R80, R2 ;  /* 0x0000000250027221 */ /* 0x020fe80000010000 */
[C---:B------:R-:W-:Y:S01]  /*180e0*/  HMMA.16816.F32.BF16 R56, R84.reuse, R98, R56 ;  /* 0x000000625438723c */ /* 0x040fe20000041838 */
[----:B------:R-:W3:Y:S03]  /*180f0*/  LDSM.16.MT88.4 R96, [R204+0x2800] ;  /* 0x00280000cc60783b */ /* 0x000ee60000004200 */
[C---:B-1----:R-:W-:Y:S01]  /*18100*/  FADD.FTZ R246, R15.reuse, R2 ;  /* 0x000000020ff67221 */ /* 0x042fe20000010000 */
[----:B------:R-:W-:Y:S01]  /*18110*/  F2FP.BF16.PACK_AB R150, R15, R80 ;  /* 0x000000500f96723e */ /* 0x000fe200000010ff */
[----:B------:R-:W-:Y:S01]  /*18120*/  FADD.FTZ R2, R121, R3 ;  /* 0x0000000379027221 */ /* 0x000fe20000010000 */
[----:B------:R-:W-:Y:S01]  /*18130*/  MOV R15, R6 ;  /* 0x00000006000f7202 */ /* 0x000fe20000000f00 */
[C---:B--2---:R-:W-:Y:S01]  /*18140*/  HMMA.16816.F32.BF16 R60, R84.reuse, R104, R60 ;  /* 0x00000068543c723c */ /* 0x044fe2000004183c */
[----:B------:R-:W2:Y:S03]  /*18150*/  LDL R3, [R1+0x10] ;  /* 0x0000100001037983 */ /* 0x000ea60000100800 */
[----:B------:R-:W-:Y:S01]  /*18160*/  FADD.FTZ R2, R115, R2 ;  /* 0x0000000273027221 */ /* 0x000fe20000010000 */
[----:B------:R-:W-:Y:S01]  /*18170*/  LDSM.16.MT88.4 R116, [R206+0x3000] ;  /* 0x00300000ce74783b */ /* 0x000fe20000004200 */
[-C--:B------:R-:W-:Y:S02]  /*18180*/  MOV R80, R4.reuse ;  /* 0x0000000400507202 */ /* 0x080fe40000000f00 */
[C---:B------:R-:W-:Y:S04]  /*18190*/  HMMA.16816.F32.BF16 R64, R84.reuse, R106, R64 ;  /* 0x0000006a5440723c */ /* 0x040fe80000041840 */
[----:B------:R-:W-:Y:S01]  /*181a0*/  FADD.FTZ R2, R114, R2 ;  /* 0x0000000272027221 */ /* 0x000fe20000010000 */
[----:B------:R-:W1:Y:S03]  /*181b0*/  LDSM.16.MT88.4 R104, [R206+0x2800] ;  /* 0x00280000ce68783b */ /* 0x000e660000004200 */
        /* <DEDUP_REMOVED lines=70> */
.L_x_1628:
[----:B--2---:R-:W2:Y:S02]  /*18620*/  LDL R2, [R1+0xc] ;  /* 0x00000c0001027983 */ /* 0x004ea40000100800 */
[----:B--2---:R-:W-:-:S13]  /*18630*/  ISETP.GE.AND P0, PT, R234, R2, PT ;  /* 0x00000002ea00720c */ /* 0x004fda0003f06270 */
[----:B------:R-:W-:Y:S05]  /*18640*/  @!P0 BRA `(.L_x_1645) ;  /* 0x00003ec000008947 */ /* 0x000fea0003800000 */
.L_x_1660:
[----:B------:R-:W2:Y:S01]  /*18650*/  LDL.64 R10, [R1+0x18] ;  /* 0x00001800010a7983 */ /* 0x000ea20000100a00 */
[----:B------:R-:W-:Y:S04]  /*18660*/  DEPBAR.LE SB0, 0x0 ;  /* 0x000080000000791a */ /* 0x000fe80000000000 */
[----:B------:R-:W3:Y:S01]  /*18670*/  LDL R9, [R1+0x20] ;  /* 0x0000200001097983 */ /* 0x000ee20000100800 */
[----:B------:R-:W-:Y:S01]  /*18680*/  WARPSYNC 0xffffffff ;  /* 0xffffffff00007948 */ /* 0x000fe20003800000 */
[----:B------:R-:W-:Y:S02]  /*18690*/  SHF.R.S32.HI R2, RZ, 0x1f, R239 ;  /* 0x0000001fff027819 */ /* 0x000fe400000114ef */
[----:B------:R-:W-:Y:S01]  /*186a0*/  BAR.SYNC.DEFER_BLOCKING 0x0 ;  /* 0x0000000000007b1d */ /* 0x000fe20000010000 */
[----:B------:R-:W-:Y:S02]  /*186b0*/  SHF.R.S32.HI R8, RZ, 0x1f, R236 ;  /* 0x0000001fff087819 */ /* 0x000fe400000114ec */
[----:B------:R-:W-:Y:S01]  /*186c0*/  IMAD R4, R2, c[0x0][0x208], RZ ;  /* 0x0000820002047a24 */ /* 0x000fe200078e02ff */
[----:B------:R-:W-:Y:S01]  /*186d0*/  MOV R15, R6 ;  /* 0x00000006000f7202 */ /* 0x000fe20000000f00 */
[C---:B------:R-:W-:Y:S04]  /*186e0*/  IMAD.WIDE.U32 R2, R239.reuse, c[0x0][0x208], RZ ;  /* 0x00008200ef027a25 */ /* 0x040fe800078e00ff */
[----:B------:R-:W-:Y:S05]  /*186f0*/  IMAD R4, R239, c[0x0][0x20c], R4 ;  /* 0x00008300ef047a24 */ /* 0x000fea00078e0204 */
[----:B------:R-:W-:Y:S01]  /*18700*/  IADD3 R3, R3, R4, RZ ;  /* 0x0000000403037210 */ /* 0x000fe20007ffe0ff */
[----:B------:R-:W-:Y:S04]  /*18710*/  IMAD R4, R8, c[0x0][0x218], RZ ;  /* 0x0000860008047a24 */ /* 0x000fe800078e02ff */
[C---:B------:R-:W-:Y:S04]  /*18720*/  IMAD.WIDE.U32 R2, R236.reuse, c[0x0][0x218], R2 ;  /* 0x00008600ec027a25 */ /* 0x040fe800078e0002 */
[----:B------:R-:W-:Y:S01]  /*18730*/  IMAD R4, R236, c[0x0][0x21c], R4 ;  /* 0x00008700ec047a24 */ /* 0x000fe200078e0204 */
        /* <DEDUP_REMOVED lines=20> */
.L_x_1748:
[----:B------:R-:W3:Y:S01]  /*18880*/  SHFL.IDX PT, R9, R8, RZ, 0x181f ;  /* 0x00181fff08097589 */ /* 0x000ee200000e0000 */
[----:B------:R-:W-:Y:S01]  /*18890*/  ISETP.GE.AND P1, PT, R76, c[0x0][0x1d4], PT ;  /* 0x000075004c007a0c */ /* 0x000fe20003f26270 */
[----:B------:R-:W-:Y:S01]  /*188a0*/  BSSY B0, `(.L_x_1647) ;  /* 0x0000037000007945 */ /* 0x000fe20003800000 */
[----:B------:R-:W-:Y:S01]  /*188b0*/  ISETP.GE.AND P3, PT, R226, c[0x0][0x1d4], PT ;  /* 0x00007500e2007a0c */ /* 0x000fe20003f66270 */
[----:B------:R-:W4:Y:S01]  /*188c0*/  S2R R11, SR_TID.X ;  /* 0x00000000000b7919 */ /* 0x000f220000002100 */
[----:B------:R-:W-:Y:S02]  /*188d0*/  SEL R80, RZ, 0x10, P1 ;  /* 0x00000010ff507807 */ /* 0x000fe40000800000 */
[----:B------:R-:W-:Y:S02]  /*188e0*/  SEL R225, RZ, 0x10, P3 ;  /* 0x00000010ffe17807 */ /* 0x000fe40001800000 */
[----:B------:R-:W-:Y:S02]  /*188f0*/  ISETP.NE.U32.AND P2, PT, R80, RZ, PT ;  /* 0x000000ff5000720c */ /* 0x000fe40003f45070 */
[CC--:B---3--:R-:W-:Y:S05]  /*18900*/  IADD3 R2, P0, R9.reuse, R230.reuse, RZ ;  /* 0x000000e609027210 */ /* 0x0c8fea0007f1e0ff */
[C-C-:B--2---:R-:W-:Y:S05]  /*18910*/  IMAD.X R3, R10.reuse, 0x1, R231.reuse, P0 ;  /* 0x000000010a037824 */ /* 0x144fea00000e06e7 */
[----:B------:R-:W-:Y:S01]  /*18920*/  @!PT LDS RZ, [RZ] ;  /* 0x00000000fffff984 */ /* 0x000fe20000000800 */
[----:B------:R-:W-:Y:S01]  /*18930*/  @!PT LDS RZ, [RZ] ;  /* 0x00000000fffff984 */ /* 0x000fe20000000800 */
[----:B------:R2:W-:Y:S02]  /*18940*/  LDGSTS.E.BYPASS.LTC128B.128 [R229+0x100], [R2.64], !P1 ;  /* 0x0010000002e57fae */ /* 0x0005e4000c901d48 */
[-C--:B--2---:R-:W-:Y:S02]  /*18950*/  IADD3 R2, P0, R9, R233.reuse, RZ ;  /* 0x000000e909027210 */ /* 0x084fe40007f1e0ff */
[----:B------:R-:W2:Y:S03]  /*18960*/  SHFL.IDX PT, R9, R8, 0x1, 0x181f ;  /* 0x00381f0008097f89 */ /* 0x000ea600000e0000 */
[--C-:B------:R-:W-:Y:S02]  /*18970*/  IMAD.X R3, R10, 0x1, R232.reuse, P0 ;  /* 0x000000010a037824 */ /* 0x100fe400000e06e8 */
[----:B------:R-:W3:Y:S04]  /*18980*/  SHFL.IDX PT, R10, R4, 0x1, 0x181f ;  /* 0x00381f00040a7f89 */ /* 0x000ee800000e0000 */
[----:B------:R2:W-:Y:S02]  /*18990*/  LDGSTS.E.BYPASS.LTC128B.128 [R229+0x3900], [R2.64], !P3 ;  /* 0x0390000002e57fae */ /* 0x0005e4000d901d48 */
[C---:B--2---:R-:W-:Y:S05]  /*189a0*/  IADD3 R2, P0, R9.reuse, R230, RZ ;  /* 0x000000e609027210 */ /* 0x044fea0007f1e0ff */
[C-C-:B---3--:R-:W-:Y:S05]  /*189b0*/  IMAD.X R3, R10.reuse, 0x1, R231.reuse, P0 ;  /* 0x000000010a037824 */ /* 0x148fea00000e06e7 */
[----:B------:R2:W-:Y:S02]  /*189c0*/  LDGSTS.E.BYPASS.LTC128B.128 [R229+0x1100], [R2.64], !P1 ;  /* 0x0110000002e57fae */ /* 0x0005e4000c901d48 */
[----:B--2---:R-:W-:Y:S02]  /*189d0*/  IADD3 R2, P0, R9, R233, RZ ;  /* 0x000000e909027210 */ /* 0x004fe40007f1e0ff */
[----:B------:R-:W2:Y:S03]  /*189e0*/  SHFL.IDX PT, R9, R8, 0x2, 0x181f ;  /* 0x00581f0008097f89 */ /* 0x000ea600000e0000 */
[----:B------:R-:W-:Y:S02]  /*189f0*/  IMAD.X R3, R10, 0x1, R232, P0 ;  /* 0x000000010a037824 */ /* 0x000fe400000e06e8 */
[----:B------:R-:W3:Y:S04]  /*18a00*/  SHFL.IDX PT, R10, R4, 0x2, 0x181f ;  /* 0x00581f00040a7f89 */ /* 0x000ee800000e0000 */
[----:B------:R5:W-:Y:S02]  /*18a10*/  LDGSTS.E.BYPASS.LTC128B.128 [R229+0x4900], [R2.64], !P3 ;  /* 0x0490000002e57fae */ /* 0x000be4000d901d48 */
[----:B-----5:R-:W-:Y:S04]  /*18a20*/  IADD3 R2, -R80, 0x10, RZ ;  /* 0x0000001050027810 */ /* 0x020fe80007ffe1ff */
        /* <DEDUP_REMOVED lines=9> */
[----:B----4-:R-:W-:Y:S03]  /*18ac0*/  ISETP.GT.AND P0, PT, R11, 0x7f, PT ;  /* 0x0000007f0b00780c */ /* 0x010fe60003f04270 */
[----:B------:R2:W-:Y:S10]  /*18ad0*/  LDGSTS.E.BYPASS.LTC128B.128.ZFILL [R229+0x5900], [R2.64], P2 ;  /* 0x0590000002e57fae */ /* 0x0005f40009141d48 */
[----:B------:R-:W-:-:S05]  /*18ae0*/  @P0 BRA `(.L_x_1648) ;  /* 0x0000012000000947 */ /* 0x000fca0003800000 */
[----:B------:R-:W-:-:S05]  /*18af0*/  BRA.DIV ~URZ, `(.L_x_1649) ;  /* 0x0000a1827f007947 */ /* 0x000fca000b800000 */
[----:B------:R3:W4:Y:S04]  /*18b00*/  SHFL.IDX PT, R9, R4, 0x3, 0x181f ;  /* 0x00781f0004097f89 */ /* 0x00072800000e0000 */
[----:B-1----:R3:W1:Y:S02]  /*18b10*/  SHFL.IDX PT, R4, R8, 0x3, 0x181f ;  /* 0x00781f0008047f89 */ /* 0x00266400000e0000 */
.L_x_1749:
        /* <DEDUP_REMOVED lines=15> */
.L_x_1648:
[----:B------:R-:W-:Y:S05]  /*18c10*/  BSYNC B0 ;  /* 0x0000000000007941 */ /* 0x000fea0003800000 */
.L_x_1647:
[----:B------:R-:W0:Y:S01]  /*18c20*/  LDGDEPBAR ;  /* 0x00000000000079af */ /* 0x000e220000000000 */
[----:B------:R-:W-:Y:S01]  /*18c30*/  WARPSYNC 0xffffffff ;  /* 0xffffffff00007948 */ /* 0x000fe20003800000 */
[C---:B---3--:R-:W-:Y:S01]  /*18c40*/  HMMA.16816.F32.BF16 R8, R140.reuse, R16, RZ ;  /* 0x000000108c08723c */ /* 0x048fe200000418ff */
        /* <DEDUP_REMOVED lines=17> */
[----:B------:R-:W4:Y:S07]  /*18d60*/  LDSM.16.M88.4 R148, [R201] ;  /* 0x00000000c994783b */ /* 0x000f2e0000000200 */
        /* <DEDUP_REMOVED lines=11> */
[----:B------:R-:W1:Y:S07]  /*18e20*/  LDSM.16.M88.4 R164, [R201+0x2000] ;  /* 0x00200000c9a4783b */ /* 0x000e6e0000000200 */
[C---:B------:R-:W-:Y:S08]  /*18e30*/  HMMA.16816.F32.BF16 R52, R144.reuse, R168, R52 ;  /* 0x000000a89034723c */ /* 0x040ff00000041834 */
[C---:B------:R-:W-:Y:S01]  /*18e40*/  HMMA.16816.F32.BF16 R56, R144.reuse, R170, R56 ;  /* 0x000000aa9038723c */ /* 0x040fe20000041838 */
[----:B------:R-:W1:Y:S07]  /*18e50*/  LDSM.16.M88.4 R168, [R201+0x2800] ;  /* 0x00280000c9a8783b */ /* 0x000e6e0000000200 */
[C---:B------:R-:W-:Y:S08]  /*18e60*/  HMMA.16816.F32.BF16 R60, R144.reuse, R172, R60 ;  /* 0x000000ac903c723c */ /* 0x040ff0000004183c */
[----:B------:R-:W-:Y:S01]  /*18e70*/  HMMA.16816.F32.BF16 R64, R144, R174, R64 ;  /* 0x000000ae9040723c */ /* 0x000fe20000041840 */
[----:B------:R-:W-:Y:S07]  /*18e80*/  LDSM.16.M88.4 R172, [R200+0x1000] ;  /* 0x00100000c8ac783b */ /* 0x000fee0000000200 */
[C---:B----4-:R-:W-:Y:S08]  /*18e90*/  HMMA.16816.F32.BF16 R8, R176.reuse, R148, R8 ;  /* 0x00000094b008723c */ /* 0x050ff00000041808 */
[C---:B------:R-:W-:Y:S01]  /*18ea0*/  HMMA.16816.F32.BF16 R16, R176.reuse, R150, R16 ;  /* 0x00000096b010723c */ /* 0x040fe20000041810 */
[----:B------:R-:W4:Y:S07]  /*18eb0*/  LDSM.16.M88.4 R148, [R201+0x3000] ;  /* 0x00300000c994783b */ /* 0x000f2e0000000200 */
[C---:B-----5:R-:W-:Y:S08]  /*18ec0*/  HMMA.16816.F32.BF16 R20, R176.reuse, R152, R20 ;  /* 0x00000098b014723c */ /* 0x060ff00000041814 */
[C---:B------:R-:W-:Y:S01]  /*18ed0*/  HMMA.16816.F32.BF16 R24, R176.reuse, R154, R24 ;  /* 0x0000009ab018723c */ /* 0x040fe20000041818 */
[----:B------:R-:W5:Y:S07]  /*18ee0*/  LDSM.16.M88.4 R152, [R200] ;  /* 0x00000000c898783b */ /* 0x000f6e0000000200 */
[C---:B-1----:R-:W-:Y:S08]  /*18ef0*/  HMMA.16816.F32.BF16 R28, R176.reuse, R156, R28 ;  /* 0x0000009cb01c723c */ /* 0x042ff0000004181c */
[C---:B------:R-:W-:Y:S01]  /*18f00*/  HMMA.16816.F32.BF16 R32, R176.reuse, R158, R32 ;  /* 0x0000009eb020723c */ /* 0x040fe20000041820 */
[----:B------:R-:W1:Y:S07]  /*18f10*/  LDSM.16.M88.4 R156, [R200+0x800] ;  /* 0x00080000c89c783b */ /* 0x000e6e0000000200 */
        /* <DEDUP_REMOVED lines=10> */
[C---:B----4-:R-:W-:Y:S08]  /*18fc0*/  HMMA.16816.F32.BF16 R60, R176.reuse, R148, R60 ;  /* 0x00000094b03c723c */ /* 0x050ff0000004183c */
[----:B------:R-:W-:Y:S01]  /*18fd0*/  HMMA.16816.F32.BF16 R64, R176, R150, R64 ;  /* 0x00000096b040723c */ /* 0x000fe20000041840 */
[----:B------:R-:W2:Y:S07]  /*18fe0*/  LDSM.16.M88.4 R148, [R200+0x1800] ;  /* 0x00180000c894783b */ /* 0x000eae0000000200 */
[C---:B-----5:R-:W-:Y:S08]  /*18ff0*/  HMMA.16816.F32.BF16 R8, R180.reuse, R152, R8 ;  /* 0x00000098b408723c */ /* 0x060ff00000041808 */
[C---:B------:R-:W-:Y:S01]  /*19000*/  HMMA.16816.F32.BF16 R16, R180.reuse, R154, R16 ;  /* 0x0000009ab410723c */ /* 0x040fe20000041810 */
[----:B------:R-:W3:Y:S07]  /*19010*/  LDSM.16.M88.4 R152, [R200+0x2000] ;  /* 0x00200000c898783b */ /* 0x000eee0000000200 */
[C---:B-1----:R-:W-:Y:S08]  /*19020*/  HMMA.16816.F32.BF16 R20, R180.reuse, R156, R20 ;  /* 0x0000009cb414723c */ /* 0x042ff00000041814 */
[C---:B------:R-:W-:Y:S01]  /*19030*/  HMMA.16816.F32.BF16 R24, R180.reuse, R158, R24 ;  /* 0x0000009eb418723c */ /* 0x040fe20000041818 */
[----:B------:R-:W1:Y:S07]  /*19040*/  LDSM.16.M88.4 R156, [R200+0x2800] ;  /* 0x00280000c89c783b */ /* 0x000e6e0000000200 */
        /* <DEDUP_REMOVED lines=12> */
[C---:B------:R-:W-:Y:S08]  /*19110*/  HMMA.16816.F32.BF16 R60, R180.reuse, R160, R60 ;  /* 0x000000a0b43c723c */ /* 0x040ff0000004183c */
[----:B------:R-:W-:Y:S01]  /*19120*/  HMMA.16816.F32.BF16 R64, R180, R162, R64 ;  /* 0x000000a2b440723c */ /* 0x000fe20000041840 */
[----:B------:R-:W5:Y:S07]  /*19130*/  LDSM.16.M88.4 R160, [R202+0x6800] ;  /* 0x00680000caa0783b */ /* 0x000f6e0000000200 */
[C---:B------:R-:W-:Y:S08]  /*19140*/  HMMA.16816.F32.BF16 R8, R184.reuse, R164, R8 ;  /* 0x000000a4b808723c */ /* 0x040ff00000041808 */
[C---:B------:R-:W-:Y:S01]  /*19150*/  HMMA.16816.F32.BF16 R16, R184.reuse, R166, R16 ;  /* 0x000000a6b810723c */ /* 0x040fe20000041810 */
[----:B------:R-:W1:Y:S07]  /*19160*/  LDSM.16.M88.4 R164, [R214] ;  /* 0x00000000d6a4783b */ /* 0x000e6e0000000200 */
[C---:B------:R-:W-:Y:S08]  /*19170*/  HMMA.16816.F32.BF16 R20, R184.reuse, R168, R20 ;  /* 0x000000a8b814723c */ /* 0x040ff00000041814 */
[C---:B------:R-:W-:Y:S01]  /*19180*/  HMMA.16816.F32.BF16 R24, R184.reuse, R170, R24 ;  /* 0x000000aab818723c */ /* 0x040fe20000041818 */
[----:B------:R-:W1:Y:S07]  /*19190*/  LDSM.16.M88.4 R168, [R208] ;  /* 0x00000000d0a8783b */ /* 0x000e6e0000000200 */
[C---:B----4-:R-:W-:Y:S08]  /*191a0*/  HMMA.16816.F32.BF16 R28, R184.reuse, R172, R28 ;  /* 0x000000acb81c723c */ /* 0x050ff0000004181c */
[C---:B------:R-:W-:Y:S01]  /*191b0*/  HMMA.16816.F32.BF16 R32, R184.reuse, R174, R32 ;  /* 0x000000aeb820723c */ /* 0x040fe20000041820 */
[----:B------:R-:W4:Y:S07]  /*191c0*/  LDSM.16.M88.4 R172, [R209] ;  /* 0x00000000d1ac783b */ /* 0x000f2e0000000200 */
[C---:B--2---:R-:W-:Y:S08]  /*191d0*/  HMMA.16816.F32.BF16 R36, R184.reuse, R148, R36 ;  /* 0x00000094b824723c */ /* 0x044ff00000041824 */
[C---:B------:R-:W-:Y:S01]  /*191e0*/  HMMA.16816.F32.BF16 R40, R184.reuse, R150, R40 ;  /* 0x00000096b828723c */ /* 0x040fe20000041828 */
[----:B------:R-:W2:Y:S07]  /*191f0*/  LDSM.16.M88.4 R148, [R210] ;  /* 0x00000000d294783b */ /* 0x000eae0000000200 */
[C---:B---3--:R-:W-:Y:S08]  /*19200*/  HMMA.16816.F32.BF16 R44, R184.reuse, R152, R44 ;  /* 0x00000098b82c723c */ /* 0x048ff0000004182c */
[C---:B------:R-:W-:Y:S01]  /*19210*/  HMMA.16816.F32.BF16 R48, R184.reuse, R154, R48 ;  /* 0x0000009ab830723c */ /* 0x040fe20000041830 */
[----:B------:R-:W3:Y:S07]  /*19220*/  LDSM.16.M88.4 R152, [R211] ;  /* 0x00000000d398783b */ /* 0x000eee0000000200 */
[C---:B-1----:R-:W-:Y:S08]  /*19230*/  HMMA.16816.F32.BF16 R52, R184.reuse, R156, R52 ;  /* 0x0000009cb834723c */ /* 0x042ff00000041834 */
[C---:B------:R-:W-:Y:S01]  /*19240*/  HMMA.16816.F32.BF16 R56, R184.reuse, R158, R56 ;  /* 0x0000009eb838723c */ /* 0x040fe20000041838 */
[----:B------:R-:W1:Y:S07]  /*19250*/  LDSM.16.M88.4 R156, [R212] ;  /* 0x00000000d49c783b */ /* 0x000e6e0000000200 */
[C---:B-----5:R-:W-:Y:S08]  /*19260*/  HMMA.16816.F32.BF16 R60, R184.reuse, R160, R60 ;  /* 0x000000a0b83c723c */ /* 0x060ff0000004183c */
[----:B------:R-:W-:Y:S01]  /*19270*/  HMMA.16816.F32.BF16 R64, R184, R162, R64 ;  /* 0x000000a2b840723c */ /* 0x000fe20000041840 */
[----:B------:R-:W5:Y:S07]  /*19280*/  LDSM.16.M88.4 R160, [R213] ;  /* 0x00000000d5a0783b */ /* 0x000f6e0000000200 */
[C---:B------:R-:W-:Y:S08]  /*19290*/  HMMA.16816.F32.BF16 R8, R188.reuse, R164, R8 ;  /* 0x000000a4bc08723c */ /* 0x040ff00000041808 */
[C---:B------:R-:W-:Y:S01]  /*192a0*/  HMMA.16816.F32.BF16 R16, R188.reuse, R166, R16 ;  /* 0x000000a6bc10723c */ /* 0x040fe20000041810 */
[----:B------:R-:W1:Y:S07]  /*192b0*/  LDSM.16.M88.4 R164, [R201+0x3800] ;  /* 0x00380000c9a4783b */ /* 0x000e6e0000000200 */
[C---:B------:R-:W-:Y:S08]  /*192c0*/  HMMA.16816.F32.BF16 R20, R188.reuse, R168, R20 ;  /* 0x000000a8bc14723c */ /* 0x040ff00000041814 */
[C---:B------:R-:W-:Y:S01]  /*192d0*/  HMMA.16816.F32.BF16 R24, R188.reuse, R170, R24 ;  /* 0x000000aabc18723c */ /* 0x040fe20000041818 */
[----:B------:R-:W1:Y:S07]  /*192e0*/  LDSM.16.M88.4 R168, [R201+0x4000] ;  /* 0x00400000c9a8783b */ /* 0x000e6e0000000200 */
[C---:B----4-:R-:W-:Y:S08]  /*192f0*/  HMMA.16816.F32.BF16 R28, R188.reuse, R172, R28 ;  /* 0x000000acbc1c723c */ /* 0x050ff0000004181c */
[C---:B------:R-:W-:Y:S01]  /*19300*/  HMMA.16816.F32.BF16 R32, R188.reuse, R174, R32 ;  /* 0x000000aebc20723c */ /* 0x040fe20000041820 */
[----:B------:R-:W-:Y:S07]  /*19310*/  LDSM.16.M88.4 R172, [R200+0x3800] ;  /* 0x00380000c8ac783b */ /* 0x000fee0000000200 */
        /* <DEDUP_REMOVED lines=17> */
[C---:B--2---:R-:W-:Y:S08]  /*19430*/  HMMA.16816.F32.BF16 R28, R192.reuse, R148, R28 ;  /* 0x00000094c01c723c */ /* 0x044ff0000004181c */
[C---:B------:R-:W-:Y:S01]  /*19440*/  HMMA.16816.F32.BF16 R32, R192.reuse, R150, R32 ;  /* 0x00000096c020723c */ /* 0x040fe20000041820 */
[----:B------:R-:W2:Y:S07]  /*19450*/  LDSM.16.M88.4 R148, [R200+0x4000] ;  /* 0x00400000c894783b */ /* 0x000eae0000000200 */
[C---:B---3--:R-:W-:Y:S08]  /*19460*/  HMMA.16816.F32.BF16 R36, R192.reuse, R152, R36 ;  /* 0x00000098c024723c */ /* 0x048ff00000041824 */
[C---:B------:R-:W-:Y:S08]  /*19470*/  HMMA.16816.F32.BF16 R40, R192.reuse, R154, R40 ;  /* 0x0000009ac028723c */ /* 0x040ff00000041828 */
[C---:B-1----:R-:W-:Y:S08]  /*19480*/  HMMA.16816.F32.BF16 R44, R192.reuse, R156, R44 ;  /* 0x0000009cc02c723c */ /* 0x042ff0000004182c */
[C---:B------:R-:W-:Y:S08]  /*19490*/  HMMA.16816.F32.BF16 R48, R192.reuse, R158, R48 ;  /* 0x0000009ec030723c */ /* 0x040ff00000041830 */
[C---:B----4-:R-:W-:Y:S08]  /*194a0*/  HMMA.16816.F32.BF16 R52, R192.reuse, R160, R52 ;  /* 0x000000a0c034723c */ /* 0x050ff00000041834 */
[C---:B------:R-:W-:Y:S08]  /*194b0*/  HMMA.16816.F32.BF16 R56, R192.reuse, R162, R56 ;  /* 0x000000a2c038723c */ /* 0x040ff00000041838 */
[C---:B-----5:R-:W-:Y:S08]  /*194c0*/  HMMA.16816.F32.BF16 R60, R192.reuse, R164, R60 ;  /* 0x000000a4c03c723c */ /* 0x060ff0000004183c */
[----:B------:R-:W-:Y:S08]  /*194d0*/  HMMA.16816.F32.BF16 R64, R192, R166, R64 ;  /* 0x000000a6c040723c */ /* 0x000ff00000041840 */
[C---:B------:R-:W-:Y:S08]  /*194e0*/  HMMA.16816.F32.BF16 R8, R196.reuse, R172, R8 ;  /* 0x000000acc408723c */ /* 0x040ff00000041808 */
        /* <DEDUP_REMOVED lines=9> */
[----:B------:R-:W4:Y:S01]  /*19580*/  MUFU.TANH R164, R3 ;  /* 0x0000000300a47308 */ /* 0x000f220000002400 */
[----:B-1----:R-:W-:Y:S09]  /*19590*/  FMUL.FTZ R2, R9, c[0x0][0x320] ;  /* 0x0000c80009027a20 */ /* 0x002ff20000410000 */
[----:B------:R1:W1:Y:S10]  /*195a0*/  MUFU.TANH R171, R2 ;  /* 0x0000000200ab7308 */ /* 0x0002740000002400 */
[----:B------:R5:W2:Y:S01]  /*195b0*/  MUFU.TANH R174, R4 ;  /* 0x0000000400ae7308 */ /* 0x000aa20000002400 */
        /* <DEDUP_REMOVED lines=42> */
[----:B---3--:R-:W-:Y:S01]  /*19860*/  FMUL.FTZ R3, R44, c[0x0][0x320] ;  /* 0x0000c8002c037a20 */ /* 0x008fe20000410000 */
[C---:B-----5:R-:W-:Y:S05]  /*19870*/  HMMA.16816.F32.BF16 R52, R196.reuse, R16, R52 ;  /* 0x00000010c434723c */ /* 0x060fea0000041834 */
[----:B-1----:R-:W-:Y:S02]  /*19880*/  FMUL.FTZ R2, R24, c[0x0][0x320] ;  /* 0x0000c80018027a20 */ /* 0x002fe40000410000 */
[----:B------:R-:W-:Y:S01]  /*19890*/  FMUL.FTZ R16, R50, c[0x0][0x320] ;  /* 0x0000c80032107a20 */ /* 0x000fe20000410000 */
[C---:B------:R-:W-:Y:S01]  /*198a0*/  HMMA.16816.F32.BF16 R56, R196.reuse, R18, R56 ;  /* 0x00000012c438723c */ /* 0x040fe20000041838 */
[----:B------:R1:W3:Y:S10]  /*198b0*/  MUFU.TANH R162, R2 ;  /* 0x0000000200a27308 */ /* 0x0002f40000002400 */
[----:B------:R-:W3:Y:S01]  /*198c0*/  MUFU.TANH R35, R16 ;  /* 0x0000001000237308 */ /* 0x000ee20000002400 */
        /* <DEDUP_REMOVED lines=85> */
[----:B---3--:R-:W-:Y:S03]  /*19e20*/  @!P5 IADD3 R4, P0, R2, R242, RZ ;  /* 0x000000f20204d210 */ /* 0x008fe60007f1e0ff */
        /* <DEDUP_REMOVED lines=20> */
.L_x_1750:
[----:B------:R-:W-:-:S05]  /*19f70*/  BRA.DIV ~URZ, `(.L_x_1653) ;  /* 0x00008e427f007947 */ /* 0x000fca000b800000 */
[----:B------:R3:W4:Y:S02]  /*19f80*/  SHFL.IDX PT, R9, R8, RZ, 0x181f ;  /* 0x00181fff08097589 */ /* 0x00072400000e0000 */
.L_x_1751:
        /* <DEDUP_REMOVED lines=20> */
.L_x_1752:
        /* <DEDUP_REMOVED lines=19> */
.L_x_1753:
[----:B------:R-:W-:-:S05]  /*1a200*/  BRA.DIV ~URZ, `(.L_x_1656) ;  /* 0x00008d627f007947 */ /* 0x000fca000b800000 */
[----:B------:R2:W3:Y:S02]  /*1a210*/  SHFL.IDX PT, R9, R8, 0x2, 0x181f ;  /* 0x00581f0008097f89 */ /* 0x0004e400000e0000 */
.L_x_1754:
        /* <DEDUP_REMOVED lines=20> */
.L_x_1755:
        /* <DEDUP_REMOVED lines=17> */
.L_x_1651:
[----:B--234-:R-:W-:Y:S05]  /*1a470*/  BSYNC B0 ;  /* 0x0000000000007941 */ /* 0x01cfea0003800000 */
.L_x_1650:
        /* <DEDUP_REMOVED lines=59> */
.L_x_1756:
[----:B-12---:R-:W-:Y:S01]  /*1a830*/  FMNMX.FTZ R4, R4, R2, !PT ;  /* 0x0000000204047209 */ /* 0x006fe20007810000 */
[----:B------:R-:W-:-:S05]  /*1a840*/  BRA.DIV ~URZ, `(.L_x_1659) ;  /* 0x000088b27f007947 */ /* 0x000fca000b800000 */
[----:B------:R-:W1:Y:S02]  /*1a850*/  SHFL.BFLY PT, R2, R4, 0x1, 0x1f ;  /* 0x0c201f0004027f89 */ /* 0x000e6400000e0000 */
[----:B-1----:R-:W-:Y:S02]  /*1a860*/  FMNMX.FTZ R6, R4, R2, !PT ;  /* 0x0000000204067209 */ /* 0x002fe40007810000 */
[----:B------:R-:W1:Y:S02]  /*1a870*/  SHFL.BFLY PT, R2, R8, 0x2, 0x1f ;  /* 0x0c401f0008027f89 */ /* 0x000e6400000e0000 */
[----:B-1----:R-:W-:Y:S05]  /*1a880*/  FMNMX.FTZ R4, R8, R2, !PT ;  /* 0x0000000208047209 */ /* 0x002fea0007810000 */
[----:B------:R1:W2:Y:S02]  /*1a890*/  SHFL.BFLY PT, R2, R4, 0x1, 0x1f ;  /* 0x0c201f0004027f89 */ /* 0x0002a400000e0000 */
.L_x_1757:
[----:B------:R-:W3:Y:S01]  /*1a8a0*/  LDL.LU R51, [R1] ;  /* 0x0000000001337983 */ /* 0x000ee20000300800 */
[----:B------:R-:W-:Y:S01]  /*1a8b0*/  FMUL.FTZ R8, R6, c[0x0][0x2d0] ;  /* 0x0000b40006087a20 */ /* 0x000fe20000410000 */
[----:B-12---:R-:W-:Y:S01]  /*1a8c0*/  FMNMX.FTZ R4, R2, R4, !PT ;  /* 0x0000000402047209 */ /* 0x006fe20007810000 */
[----:B------:R-:W-:Y:S01]  /*1a8d0*/  FADD.FTZ R2, -R6, R15 ;  /* 0x0000000f06027221 */ /* 0x000fe20000010100 */
[----:B------:R-:W-:Y:S01]  /*1a8e0*/  WARPSYNC 0xffffffff ;  /* 0xffffffff00007948 */ /* 0x000fe20003800000 */
[--C-:B------:R-:W-:Y:S02]  /*1a8f0*/  FFMA.FTZ R10, R172, c[0x0][0x2d0], -R8.reuse ;  /* 0x0000b400ac0a7a23 */ /* 0x100fe40000010808 */
[----:B------:R-:W-:Y:S02]  /*1a900*/  FMUL.FTZ R2, R2, c[0x0][0x2d0] ;  /* 0x0000b40002027a20 */ /* 0x000fe40000410000 */
        /* <DEDUP_REMOVED lines=30> */
[----:B------:R-:W2:Y:S10]  /*1aaf0*/  MUFU.EX2 R8, R10 ;  /* 0x0000000a00087308 */ /* 0x000eb40000000800 */
[----:B------:R-:W4:Y:S01]  /*1ab00*/  MUFU.EX2 R11, R15 ;  /* 0x0000000f000b7308 */ /* 0x000f220000000800 */
[C---:B-1----:R-:W-:Y:S02]  /*1ab10*/  FMUL.FTZ R64, R3.reuse, R84 ;  /* 0x0000005403407220 */ /* 0x042fe40000410000 */
[C---:B------:R-:W-:Y:S02]  /*1ab20*/  FMUL.FTZ R65, R3.reuse, R85 ;  /* 0x0000005503417220 */ /* 0x040fe40000410000 */
[C---:B------:R-:W-:Y:S02]  /*1ab30*/  FMUL.FTZ R29, R3.reuse, R121 ;  /* 0x00000079031d7220 */ /* 0x040fe40000410000 */
[C---:B------:R-:W-:Y:S02]  /*1ab40*/  FMUL.FTZ R28, R3.reuse, R120 ;  /* 0x00000078031c7220 */ /* 0x040fe40000410000 */
[C---:B------:R-:W-:Y:S01]  /*1ab50*/  FMUL.FTZ R17, R3.reuse, R133 ;  /* 0x0000008503117220 */ /* 0x040fe20000410000 */
[----:B------:R-:W-:Y:S01]  /*1ab60*/  MOV R133, R47 ;  /* 0x0000002f00857202 */ /* 0x000fe20000000f00 */
[C---:B------:R-:W-:Y:S01]  /*1ab70*/  FMUL.FTZ R24, R3.reuse, R124 ;  /* 0x0000007c03187220 */ /* 0x040fe20000410000 */
[----:B------:R-:W-:Y:S01]  /*1ab80*/  MOV R124, R19 ;  /* 0x00000013007c7202 */ /* 0x000fe20000000f00 */
[----:B------:R-:W-:Y:S01]  /*1ab90*/  FMUL.FTZ R32, R3, R116 ;  /* 0x0000007403207220 */ /* 0x000fe20000410000 */
[----:B--2---:R-:W-:Y:S01]  /*1aba0*/  F2FP.BF16.PACK_AB R148, R9, R8 ;  /* 0x000000080994723e */ /* 0x004fe200000010ff */
[C---:B------:R-:W-:Y:S02]  /*1abb0*/  FFMA.FTZ R2, R3.reuse, R246, R8 ;  /* 0x000000f603027223 */ /* 0x040fe40000010008 */
[----:B------:R-:W-:Y:S02]  /*1abc0*/  FMUL.FTZ R33, R3, R117 ;  /* 0x0000007503217220 */ /* 0x000fe40000410000 */
[----:B------:R-:W-:Y:S02]  /*1abd0*/  FADD.FTZ R10, R9, R2 ;  /* 0x00000002090a7221 */ /* 0x000fe40000010000 */
[C---:B------:R-:W-:Y:S02]  /*1abe0*/  FADD.FTZ R2, -R4.reuse, R5 ;  /* 0x0000000504027221 */ /* 0x040fe40000010100 */
[----:B------:R-:W-:Y:S01]  /*1abf0*/  FMUL.FTZ R5, R4, c[0x0][0x2d0] ;  /* 0x0000b40004057a20 */ /* 0x000fe20000410000 */
[----:B----4-:R-:W-:Y:S01]  /*1ac00*/  F2FP.BF16.PACK_AB R150, R11, R16 ;  /* 0x000000100b96723e */ /* 0x010fe200000010ff */
        /* <DEDUP_REMOVED lines=25> */
[----:B------:R-:W-:Y:S01]  /*1ada0*/  FMUL.FTZ R16, R3, R132 ;  /* 0x0000008403107220 */ /* 0x000fe20000410000 */
[----:B------:R-:W-:Y:S01]  /*1adb0*/  MOV R132, R23 ;  /* 0x0000001700847202 */ /* 0x000fe20000000f00 */
[----:B------:R-:W-:Y:S02]  /*1adc0*/  FADD.FTZ R152, R11, R8 ;  /* 0x000000080b987221 */ /* 0x000fe40000010000 */
[----:B------:R-:W-:Y:S01]  /*1add0*/  FMUL.FTZ R8, R3, R136 ;  /* 0x0000008803087220 */ /* 0x000fe20000410000 */
[----:B------:R-:W2:Y:S01]  /*1ade0*/  MUFU.EX2 R11, R9 ;  /* 0x00000009000b7308 */ /* 0x000ea20000000800 */
[--C-:B------:R-:W-:Y:S02]  /*1adf0*/  FFMA.FTZ R174, R35, c[0x0][0x2d0], -R5.reuse ;  /* 0x0000b40023ae7a23 */ /* 0x100fe40000010805 */
[--C-:B------:R-:W-:Y:S02]  /*1ae00*/  FFMA.FTZ R175, R34, c[0x0][0x2d0], -R5.reuse ;  /* 0x0000b40022af7a23 */ /* 0x100fe40000010805 */
[--C-:B------:R-:W-:Y:S02]  /*1ae10*/  FFMA.FTZ R247, R27, c[0x0][0x2d0], -R5.reuse ;  /* 0x0000b4001bf77a23 */ /* 0x100fe40000010805 */
[--C-:B------:R-:W-:Y:S02]  /*1ae20*/  FFMA.FTZ R251, R25, c[0x0][0x2d0], -R5.reuse ;  /* 0x0000b40019fb7a23 */ /* 0x100fe40000010805 */
[--C-:B------:R-:W-:Y:S01]  /*1ae30*/  FFMA.FTZ R50, R21, c[0x0][0x2d0], -R5.reuse ;  /* 0x0000b40015327a23 */ /* 0x100fe20000010805 */
[----:B------:R-:W4:Y:S01]  /*1ae40*/  MUFU.EX2 R122, R80 ;  /* 0x00000050007a7308 */ /* 0x000f220000000800 */
[----:B------:R-:W-:Y:S01]  /*1ae50*/  FMUL.FTZ R21, R3, R129 ;  /* 0x0000008103157220 */ /* 0x000fe20000410000 */
[----:B------:R-:W-:Y:S01]  /*1ae60*/  MOV R129, R43 ;  /* 0x0000002b00817202 */ /* 0x000fe20000000f00 */
[----:B------:R-:W-:Y:S01]  /*1ae70*/  FMUL.FTZ R23, R2, R131 ;  /* 0x0000008302177220 */ /* 0x000fe20000410000 */
[----:B------:R-:W-:Y:S01]  /*1ae80*/  MOV R136, R50 ;  /* 0x0000003200887202 */ /* 0x000fe20000000f00 */
[--C-:B------:R-:W-:Y:S02]  /*1ae90*/  FFMA.FTZ R161, R161, c[0x0][0x2d0], -R5.reuse ;  /* 0x0000b400a1a17a23 */ /* 0x100fe40000010805 */
[--C-:B------:R-:W-:Y:S02]  /*1aea0*/  FFMA.FTZ R160, R160, c[0x0][0x2d0], -R5.reuse ;  /* 0x0000b400a0a07a23 */ /* 0x100fe40000010805 */
[--C-:B------:R-:W-:Y:S01]  /*1aeb0*/  FFMA.FTZ R158, R158, c[0x0][0x2d0], -R5.reuse ;  /* 0x0000b4009e9e7a23 */ /* 0x100fe20000010805 */
[----:B------:R-:W-:Y:S01]  /*1aec0*/  MUFU.EX2 R80, R162 ;  /* 0x000000a200507308 */ /* 0x000fe20000000800 */
[--C-:B------:R-:W-:Y:S02]  /*1aed0*/  FFMA.FTZ R157, R157, c[0x0][0x2d0], -R5.reuse ;  /* 0x0000b4009d9d7a23 */ /* 0x100fe40000010805 */
[--C-:B------:R-:W-:Y:S01]  /*1aee0*/  FFMA.FTZ R173, R38, c[0x0][0x2d0], -R5.reuse ;  /* 0x0000b40026ad7a23 */ /* 0x100fe20000010805 */
[----:B--2---:R-:W-:Y:S01]  /*1aef0*/  F2FP.BF16.PACK_AB R149, R11, R18 ;  /* 0x000000120b95723e */ /* 0x004fe200000010ff */
[----:B------:R-:W-:Y:S01]  /*1af00*/  FMUL.FTZ R9, R3, R137 ;  /* 0x0000008903097220 */ /* 0x000fe20000410000 */
[----:B------:R-:W-:Y:S01]  /*1af10*/  MOV R137, R22 ;  /* 0x0000001600897202 */ /* 0x000fe20000000f00 */
[----:B------:R-:W-:Y:S02]  /*1af20*/  FMUL.FTZ R22, R2, R130 ;  /* 0x0000008202167220 */ /* 0x000fe40000410000 */
[--C-:B------:R-:W-:Y:S01]  /*1af30*/  FFMA.FTZ R228, R31, c[0x0][0x2d0], -R5.reuse ;  /* 0x0000b4001fe47a23 */ /* 0x100fe20000010805 */
[----:B------:R-:W-:Y:S01]  /*1af40*/  MUFU.EX2 R116, R156 ;  /* 0x0000009c00747308 */ /* 0x000fe20000000800 */
[--C-:B------:R-:W-:Y:S02]  /*1af50*/  FFMA.FTZ R155, R169, c[0x0][0x2d0], -R5.reuse ;  /* 0x0000b400a99b7a23 */ /* 0x100fe40000010805 */
[--C-:B------:R-:W-:Y:S01]  /*1af60*/  FFMA.FTZ R169, R39, c[0x0][0x2d0], -R5.reuse ;  /* 0x0000b40027a97a23 */ /* 0x100fe20000010805 */
[----:B----4-:R-:W-:Y:S01]  /*1af70*/  F2FP.BF16.PACK_AB R151, R122, R121 ;  /* 0x000000797a97723e */ /* 0x010fe200000010ff */
[----:B------:R-:W-:Y:S02]  /*1af80*/  FFMA.FTZ R5, R20, c[0x0][0x2d0], -R5 ;  /* 0x0000b40014057a23 */ /* 0x000fe40000010805 */
[C---:B------:R-:W-:Y:S01]  /*1af90*/  FMUL.FTZ R20, R3.reuse, R128 ;  /* 0x0000008003147220 */ /* 0x040fe20000410000 */
[----:B------:R-:W-:Y:S01]  /*1afa0*/  MOV R128, R46 ;  /* 0x0000002e00807202 */ /* 0x000fe20000000f00 */
        /* <DEDUP_REMOVED lines=28> */
[----:B--2---:R-:W-:Y:S01]  /*1b170*/  LDSM.16.MT88.4 R124, [R204+0x3000] ;  /* 0x00300000cc7c783b */ /* 0x004fe20000004200 */
        /* <DEDUP_REMOVED lines=17> */
[----:B------:R-:W-:Y:S02]  /*1b290*/  FMUL.FTZ R73, R3, R73 ;  /* 0x0000004903497220 */ /* 0x000fe40000410000 */
[C---:B------:R-:W-:Y:S02]  /*1b2a0*/  FMUL.FTZ R70, R2.reuse, R70 ;  /* 0x0000004602467220 */ /* 0x040fe40000410000 */
[C---:B------:R-:W-:Y:S02]  /*1b2b0*/  FMUL.FTZ R71, R2.reuse, R71 ;  /* 0x0000004702477220 */ /* 0x040fe40000410000 */
[C---:B------:R-:W-:Y:S02]  /*1b2c0*/  FMUL.FTZ R74, R2.reuse, R74 ;  /* 0x0000004a024a7220 */ /* 0x040fe40000410000 */
[C---:B------:R-:W-:Y:S01]  /*1b2d0*/  FMUL.FTZ R75, R2.reuse, R75 ;  /* 0x0000004b024b7220 */ /* 0x040fe20000410000 */
[----:B------:R-:W2:Y:S10]  /*1b2e0*/  MUFU.EX2 R3, R164 ;  /* 0x000000a400037308 */ /* 0x000eb40000000800 */
[----:B------:R-:W-:Y:S10]  /*1b2f0*/  MUFU.EX2 R171, R160 ;  /* 0x000000a000ab7308 */ /* 0x000ff40000000800 */
[----:B------:R-:W-:Y:S10]  /*1b300*/  MUFU.EX2 R165, R165 ;  /* 0x000000a500a57308 */ /* 0x000ff40000000800 */
[----:B------:R-:W-:Y:S01]  /*1b310*/  MUFU.EX2 R164, R153 ;  /* 0x0000009900a47308 */ /* 0x000fe20000000800 */
[C---:B---3--:R-:W-:Y:S02]  /*1b320*/  FFMA.FTZ R10, R2.reuse, R51, R18 ;  /* 0x00000033020a7223 */ /* 0x048fe40000010012 */
[C---:B------:R-:W-:Y:S02]  /*1b330*/  FMUL.FTZ R18, R2.reuse, R134 ;  /* 0x0000008602127220 */ /* 0x040fe40000410000 */
[----:B------:R-:W-:Y:S02]  /*1b340*/  FADD.FTZ R120, R11, R10 ;  /* 0x0000000a0b787221 */ /* 0x000fe40000010000 */
[C---:B------:R-:W-:Y:S03]  /*1b350*/  FMUL.FTZ R10, R2.reuse, R138 ;  /* 0x0000008a020a7220 */ /* 0x040fe60000410000 */
[----:B------:R-:W-:Y:S01]  /*1b360*/  MUFU.EX2 R166, R166 ;  /* 0x000000a600a67308 */ /* 0x000fe20000000800 */
[C---:B------:R-:W-:Y:S02]  /*1b370*/  FMUL.FTZ R11, R2.reuse, R139 ;  /* 0x0000008b020b7220 */ /* 0x040fe40000410000 */
[----:B------:R-:W-:Y:S02]  /*1b380*/  FMUL.FTZ R51, R2, R103 ;  /* 0x0000006702337220 */ /* 0x000fe40000410000 */
[----:B------:R-:W-:Y:S01]  /*1b390*/  LDSM.16.MT88.4 R100, [R204+0x1800] ;  /* 0x00180000cc64783b */ /* 0x000fe20000004200 */
[----:B------:R-:W-:Y:S02]  /*1b3a0*/  FADD.FTZ R2, R15, R152 ;  /* 0x000000980f027221 */ /* 0x000fe40000010000 */
[C---:B-1----:R-:W-:Y:S02]  /*1b3b0*/  HMMA.16816.F32.BF16 R8, R148.reuse, R84, R8 ;  /* 0x000000549408723c */ /* 0x042fe40000041808 */
[----:B------:R-:W-:Y:S03]  /*1b3c0*/  MUFU.EX2 R163, R168 ;  /* 0x000000a800a37308 */ /* 0x000fe60000000800 */
[C---:B--2---:R-:W-:Y:S03]  /*1b3d0*/  FADD.FTZ R2, R3.reuse, R2 ;  /* 0x0000000203027221 */ /* 0x044fe60000010000 */
[C---:B------:R-:W-:Y:S01]  /*1b3e0*/  HMMA.16816.F32.BF16 R16, R148.reuse, R86, R16 ;  /* 0x000000569410723c */ /* 0x040fe20000041810 */
[----:B------:R-:W1:Y:S03]  /*1b3f0*/  LDSM.16.MT88.4 R84, [R204] ;  /* 0x00000000cc54783b */ /* 0x000e660000004200 */
[----:B------:R-:W-:Y:S01]  /*1b400*/  FADD.FTZ R2, R92, R2 ;  /* 0x000000025c027221 */ /* 0x000fe20000010000 */
[----:B------:R-:W-:Y:S03]  /*1b410*/  MUFU.EX2 R108, R243 ;  /* 0x000000f3006c7308 */ /* 0x000fe60000000800 */
[----:B------:R-:W-:Y:S07]  /*1b420*/  FADD.FTZ R2, R80, R2 ;  /* 0x0000000250027221 */ /* 0x000fee0000010000 */
[----:B------:R-:W-:Y:S10]  /*1b430*/  MUFU.EX2 R162, R169 ;  /* 0x000000a900a27308 */ /* 0x000ff40000000800 */
        /* <DEDUP_REMOVED lines=9> */
[----:B------:R-:W2:Y:S01]  /*1b4d0*/  MUFU.EX2 R115, R155 ;  /* 0x0000009b00737308 */ /* 0x000ea20000000800 */
[C---:B-1----:R-:W-:Y:S09]  /*1b4e0*/  HMMA.16816.F32.BF16 R28, R148.reuse, R84, R28 ;  /* 0x00000054941c723c */ /* 0x042ff2000004181c */
[----:B------:R-:W1:Y:S01]  /*1b4f0*/  MUFU.EX2 R112, R129 ;  /* 0x0000008100707308 */ /* 0x000e620000000800 */
[C---:B------:R-:W-:Y:S01]  /*1b500*/  HMMA.16816.F32.BF16 R32, R148.reuse, R86, R32 ;  /* 0x000000569420723c */ /* 0x040fe20000041820 */
[----:B------:R-:W3:Y:S08]  /*1b510*/  LDSM.16.MT88.4 R84, [R205] ;  /* 0x00000000cd54783b */ /* 0x000ef00000004200 */
[----:B------:R-:W-:Y:S10]  /*1b520*/  MUFU.EX2 R156, R247 ;  /* 0x000000f7009c7308 */ /* 0x000ff40000000800 */
[----:B------:R-:W-:Y:S01]  /*1b530*/  MUFU.EX2 R155, R251 ;  /* 0x000000fb009b7308 */ /* 0x000fe20000000800 */
        /* <DEDUP_REMOVED lines=15> */
[----:B------:R3:W4:Y:S03]  /*1b630*/  MUFU.EX2 R15, R225 ;  /* 0x000000e1000f7308 */ /* 0x0007260000000800 */
[----:B--2---:R-:W-:Y:S03]  /*1b640*/  F2FP.BF16.PACK_AB R85, R114, R115 ;  /* 0x000000737255723e */ /* 0x004fe600000010ff */
[----:B------:R-:W-:Y:S02]  /*1b650*/  F2FP.BF16.PACK_AB R86, R80, R92 ;  /* 0x0000005c5056723e */ /* 0x000fe400000010ff */
[----:B------:R-:W2:Y:S02]  /*1b660*/  LDSM.16.MT88.4 R92, [R204+0x800] ;  /* 0x00080000cc5c783b */ /* 0x000ea40000004200 */
[----:B------:R-:W5:Y:S01]  /*1b670*/  MUFU.EX2 R3, R172 ;  /* 0x000000ac00037308 */ /* 0x000f620000000800 */
[----:B------:R-:W-:Y:S02]  /*1b680*/  F2FP.BF16.PACK_AB R87, R117, R116 ;  /* 0x000000747557723e */ /* 0x000fe400000010ff */
[----:B-1----:R-:W-:Y:S02]  /*1b690*/  F2FP.BF16.PACK_AB R148, R112, R113 ;  /* 0x000000717094723e */ /* 0x002fe400000010ff */
[----:B------:R-:W-:Y:S02]  /*1b6a0*/  F2FP.BF16.PACK_AB R149, R153, R154 ;  /* 0x0000009a9995723e */ /* 0x000fe400000010ff */
[----:B------:R-:W-:Y:S01]  /*1b6b0*/  F2FP.BF16.PACK_AB R151, R5, R152 ;  /* 0x000000980597723e */ /* 0x000fe200000010ff */
[C---:B------:R-:W-:Y:S02]  /*1b6c0*/  HMMA.16816.F32.BF16 R8, R84.reuse, R88, R8 ;  /* 0x000000585408723c */ /* 0x040fe40000041808 */
[----:B------:R-:W1:Y:S03]  /*1b6d0*/  MUFU.EX2 R80, R170 ;  /* 0x000000aa00507308 */ /* 0x000e660000000800 */
[----:B---3--:R-:W-:Y:S01]  /*1b6e0*/  MOV R225, R117 ;  /* 0x0000007500e17202 */ /* 0x008fe20000000f00 */
[----:B----4-:R-:W-:Y:S02]  /*1b6f0*/  FADD.FTZ R2, R15, R2 ;  /* 0x000000020f027221 */ /* 0x010fe40000010000 */
[C---:B------:R-:W-:Y:S01]  /*1b700*/  HMMA.16816.F32.BF16 R16, R84.reuse, R90, R16 ;  /* 0x0000005a5410723c */ /* 0x040fe20000041810 */
[----:B------:R-:W3:Y:S03]  /*1b710*/  LDSM.16.MT88.4 R88, [R206+0x800] ;  /* 0x00080000ce58783b */ /* 0x000ee60000004200 */
[----:B------:R-:W4:Y:S01]  /*1b720*/  MUFU.EX2 R172, R161 ;  /* 0x000000a100ac7308 */ /* 0x000f220000000800 */
[C---:B-----5:R-:W-:Y:S04]  /*1b730*/  FADD.FTZ R2, R3.reuse, R2 ;  /* 0x0000000203027221 */ /* 0x060fe80000010000 */
[----:B------:R-:W-:Y:S05]  /*1b740*/  FADD.FTZ R2, R96, R2 ;  /* 0x0000000260027221 */ /* 0x000fea0000010000 */
[----:B------:R-:W5:Y:S01]  /*1b750*/  MUFU.EX2 R170, R158 ;  /* 0x0000009e00aa7308 */ /* 0x000f620000000800 */
[C---:B-1----:R-:W-:Y:S01]  /*1b760*/  FADD.FTZ R2, R80.reuse, R2 ;  /* 0x0000000250027221 */ /* 0x042fe20000010000 */
[C---:B--2---:R-:W-:Y:S08]  /*1b770*/  HMMA.16816.F32.BF16 R20, R84.reuse, R92, R20 ;  /* 0x0000005c5414723c */ /* 0x044ff00000041814 */
[----:B------:R-:W-:Y:S01]  /*1b780*/  MUFU.EX2 R161, R173 ;  /* 0x000000ad00a17308 */ /* 0x000fe20000000800 */
[C---:B------:R-:W-:Y:S01]  /*1b790*/  HMMA.16816.F32.BF16 R24, R84.reuse, R94, R24 ;  /* 0x0000005e5418723c */ /* 0x040fe20000041818 */
[----:B------:R-:W1:Y:S08]  /*1b7a0*/  LDSM.16.MT88.4 R92, [R205+0x800] ;  /* 0x00080000cd5c783b */ /* 0x000e700000004200 */
[----:B------:R-:W-:Y:S01]  /*1b7b0*/  MUFU.EX2 R158, R228 ;  /* 0x000000e4009e7308 */ /* 0x000fe20000000800 */
[C---:B---3--:R-:W-:Y:S08]  /*1b7c0*/  HMMA.16816.F32.BF16 R28, R84.reuse, R88, R28 ;  /* 0x00000058541c723c */ /* 0x048ff0000004181c */
        /* <DEDUP_REMOVED lines=21> */
[----:B----4-:R-:W-:Y:S02]  /*1b920*/  F2FP.BF16.PACK_AB R85, R171, R172 ;  /* 0x000000acab55723e */ /* 0x010fe400000010ff */
[----:B-----5:R-:W-:Y:S04]  /*1b930*/  F2FP.BF16.PACK_AB R87, R167, R170 ;  /* 0x000000aaa757723e */ /* 0x020fe800000010ff */
[----:B------:R4:W5:Y:S03]  /*1b940*/  MUFU.EX2 R15, R241 ;  /* 0x000000f1000f7308 */ /* 0x0009660000000800 */
[C---:B--2---:R-:W-:Y:S07]  /*1b950*/  HMMA.16816.F32.BF16 R8, R84.reuse, R88, R8 ;  /* 0x000000585408723c */ /* 0x044fee0000041808 */
[----:B------:R-:W2:Y:S01]  /*1b960*/  MUFU.EX2 R3, R240 ;  /* 0x000000f000037308 */ /* 0x000ea20000000800 */
[C---:B------:R-:W-:Y:S01]  /*1b970*/  HMMA.16816.F32.BF16 R16, R84.reuse, R90, R16 ;  /* 0x0000005a5410723c */ /* 0x040fe20000041810 */
[----:B------:R-:W3:Y:S07]  /*1b980*/  LDSM.16.MT88.4 R88, [R205+0x1000] ;  /* 0x00100000cd58783b */ /* 0x000eee0000004200 */
[C---:B-1----:R-:W-:Y:S04]  /*1b990*/  HMMA.16816.F32.BF16 R20, R84.reuse, R92, R20 ;  /* 0x0000005c5414723c */ /* 0x042fe80000041814 */
[----:B----4-:R-:W-:Y:S01]  /*1b9a0*/  MOV R241, R116 ;  /* 0x0000007400f17202 */ /* 0x010fe20000000f00 */
[----:B-----5:R-:W-:Y:S01]  /*1b9b0*/  FADD.FTZ R2, R15, R2 ;  /* 0x000000020f027221 */ /* 0x020fe20000010000 */
[----:B------:R-:W-:Y:S02]  /*1b9c0*/  LDSM.16.MT88.4 R116, [R206+0x3000] ;  /* 0x00300000ce74783b */ /* 0x000fe40000004200 */
[C---:B------:R-:W-:Y:S06]  /*1b9d0*/  HMMA.16816.F32.BF16 R24, R84.reuse, R94, R24 ;  /* 0x0000005e5418723c */ /* 0x040fec0000041818 */
[----:B------:R-:W1:Y:S01]  /*1b9e0*/  LDSM.16.MT88.4 R92, [R203+0x4800] ;  /* 0x00480000cb5c783b */ /* 0x000e620000004200 */
[C---:B--2---:R-:W-:Y:S01]  /*1b9f0*/  FADD.FTZ R2, R3.reuse, R2 ;  /* 0x0000000203027221 */ /* 0x044fe20000010000 */
[C---:B---3--:R-:W-:Y:S04]  /*1ba00*/  HMMA.16816.F32.BF16 R28, R84.reuse, R96, R28 ;  /* 0x00000060541c723c */ /* 0x048fe8000004181c */
[----:B------:R-:W-:Y:S04]  /*1ba10*/  FADD.FTZ R2, R104, R2 ;  /* 0x0000000268027221 */ /* 0x000fe80000010000 */
[C---:B------:R-:W-:Y:S01]  /*1ba20*/  HMMA.16816.F32.BF16 R32, R84.reuse, R98, R32 ;  /* 0x000000625420723c */ /* 0x040fe20000041820 */
[----:B------:R-:W2:Y:S03]  /*1ba30*/  LDSM.16.MT88.4 R96, [R204+0x4800] ;  /* 0x00480000cc60783b */ /* 0x000ea60000004200 */
[----:B------:R-:W-:Y:S04]  /*1ba40*/  FADD.FTZ R2, R80, R2 ;  /* 0x0000000250027221 */ /* 0x000fe80000010000 */
        /* <DEDUP_REMOVED lines=83> */
[----:B------:R-:W-:Y:S01]  /*1bf80*/  F2FP.BF16.PACK_AB R91, R155, R156 ;  /* 0x0000009c9b5b723e */ /* 0x000fe200000010ff */
[----:B------:R-:W-:Y:S03]  /*1bf90*/  FADD.FTZ R3, R121, R120 ;  /* 0x0000007879037221 */ /* 0x000fe60000010000 */
        /* <DEDUP_REMOVED lines=8> */
[----:B------:R-:W-:Y:S02]  /*1c020*/  FADD.FTZ R2, R122, R3 ;  /* 0x000000037a027221 */ /* 0x000fe40000010000 */
[C---:B--2---:R-:W-:Y:S01]  /*1c030*/  HMMA.16816.F32.BF16 R60, R84.reuse, R104, R60 ;  /* 0x00000068543c723c */ /* 0x044fe2000004183c */
[----:B------:R-:W2:Y:S03]  /*1c040*/  LDL R15, [R1+0xc] ;  /* 0x00000c00010f7983 */ /* 0x000ea60000100800 */
[----:B------:R-:W-:Y:S01]  /*1c050*/  FADD.FTZ R2, R115, R2 ;  /* 0x0000000273027221 */ /* 0x000fe20000010000 */
[----:B------:R-:W-:Y:S03]  /*1c060*/  LDSM.16.MT88.4 R132, [R203+0x3000] ;  /* 0x00300000cb84783b */ /* 0x000fe60000004200 */
        /* <DEDUP_REMOVED lines=54> */
[C---:B------:R-:W-:Y:S03]  /*1c3d0*/  IADD3 R2, R234.reuse, -0x1, RZ ;  /* 0xffffffffea027810 */ /* 0x040fe60007ffe0ff */
        /* <DEDUP_REMOVED lines=19> */
.L_x_1645:
[----:B------:R-:W-:Y:S05]  /*1c510*/  BRA.DIV ~URZ, `(.L_x_1661) ;  /* 0x00006cc27f007947 */ /* 0x000fea000b800000 */
[----:B------:R1:W2:Y:S02]  /*1c520*/  SHFL.BFLY PT, R2, R246, 0x2, 0x1f ;  /* 0x0c401f00f6027f89 */ /* 0x0002a400000e0000 */
.L_x_1758:
        /* <DEDUP_REMOVED lines=8> */
.L_x_1759:
[----:B------:R-:W-:Y:S01]  /*1c5b0*/  FSETP.NE.FTZ.AND P1, PT, R8, RZ, PT ;  /* 0x000000ff0800720b */ /* 0x000fe20003f35000 */
[----:B---3--:R-:W-:Y:S01]  /*1c5c0*/  FADD.FTZ R4, R2, R9 ;  /* 0x0000000902047221 */ /* 0x008fe20000010000 */
[----:B------:R-:W-:Y:S02]  /*1c5d0*/  MOV R3, RZ ;  /* 0x000000ff00037202 */ /* 0x000fe40000000f00 */
[----:B------:R-:W-:Y:S02]  /*1c5e0*/  MOV R2, RZ ;  /* 0x000000ff00027202 */ /* 0x000fe40000000f00 */
[----:B------:R-:W-:Y:S02]  /*1c5f0*/  FSETP.NE.FTZ.AND P0, PT, R4, RZ, PT ;  /* 0x000000ff0400720b */ /* 0x000fe40003f15000 */
[----:B------:R-:W-:Y:S02]  /*1c600*/  MOV R27, 0xff800000 ;  /* 0xff800000001b7802 */ /* 0x000fe40000000f00 */
[----:B------:R-:W-:-:S03]  /*1c610*/  MOV R26, 0xff800000 ;  /* 0xff800000001a7802 */ /* 0x000fc60000000f00 */
[----:B------:R-:W3:Y:S08]  /*1c620*/  @P1 MUFU.RCP R3, R8 ;  /* 0x0000000800031308 */ /* 0x000ef00000001000 */
[----:B------:R4:W5:Y:S01]  /*1c630*/  @P1 MUFU.LG2 R10, R8 ;  /* 0x00000008000a1308 */ /* 0x0009620000000c00 */
[----:B---3--:R-:W-:-:S07]  /*1c640*/  FMUL.FTZ R48, R3, R92 ;  /* 0x0000005c03307220 */ /* 0x008fce0000410000 */
[----:B------:R-:W3:Y:S01]  /*1c650*/  @P0 MUFU.RCP R2, R4 ;  /* 0x0000000400020308 */ /* 0x000ee20000001000 */
[C---:B------:R-:W-:Y:S02]  /*1c660*/  FMUL.FTZ R49, R3.reuse, R93 ;  /* 0x0000005d03317220 */ /* 0x040fe40000410000 */
[C---:B------:R-:W-:Y:S02]  /*1c670*/  FMUL.FTZ R54, R3.reuse, R136 ;  /* 0x0000008803367220 */ /* 0x040fe40000410000 */
[C---:B------:R-:W-:Y:S02]  /*1c680*/  FMUL.FTZ R55, R3.reuse, R137 ;  /* 0x0000008903377220 */ /* 0x040fe40000410000 */
[C---:B------:R-:W-:Y:S01]  /*1c690*/  FMUL.FTZ R30, R3.reuse, R132 ;  /* 0x00000084031e7220 */ /* 0x040fe20000410000 */
[----:B----4-:R-:W-:Y:S01]  /*1c6a0*/  @P1 MOV R8, 0x3f317218 ;  /* 0x3f31721800081802 */ /* 0x010fe20000000f00 */
        /* <DEDUP_REMOVED lines=27> */
[----:B------:R4:W1:Y:S01]  /*1c860*/  @P0 MUFU.LG2 R3, R4 ;  /* 0x0000000400030308 */ /* 0x0008620000000c00 */
[----:B-----5:R-:W-:Y:S02]  /*1c870*/  @P1 FMUL.FTZ R10, R10, 0.69314718246459960938 ;  /* 0x3f3172180a0a1820 */ /* 0x020fe40000410000 */
[----:B------:R-:W-:Y:S02]  /*1c880*/  @P1 FMUL.FTZ R8, R8, c[0x0][0x2d0] ;  /* 0x0000b40008081a20 */ /* 0x000fe40000410000 */
[----:B---3--:R-:W-:Y:S02]  /*1c890*/  FMUL.FTZ R96, R2, R138 ;  /* 0x0000008a02607220 */ /* 0x008fe40000410000 */
[----:B------:R-:W-:Y:S01]  /*1c8a0*/  @P1 FFMA.FTZ R27, R8, R6, R10 ;  /* 0x00000006081b1223 */ /* 0x000fe2000001000a */
[----:B------:R-:W-:Y:S01]  /*1c8b0*/  MOV R6, 0x1 ;  /* 0x0000000100067802 */ /* 0x000fe20000000f00 */
[----:B------:R-:W-:-:S02]  /*1c8c0*/  FMUL.FTZ R97, R2, R139 ;  /* 0x0000008b02617220 */ /* 0x000fc40000410000 */
[C---:B------:R-:W-:Y:S02]  /*1c8d0*/  FMUL.FTZ R68, R2.reuse, R134 ;  /* 0x0000008602447220 */ /* 0x040fe40000410000 */
[C---:B------:R-:W-:Y:S02]  /*1c8e0*/  FMUL.FTZ R69, R2.reuse, R135 ;  /* 0x0000008702457220 */ /* 0x040fe40000410000 */
[C---:B------:R-:W-:Y:S01]  /*1c8f0*/  FMUL.FTZ R56, R2.reuse, R130 ;  /* 0x0000008202387220 */ /* 0x040fe20000410000 */
[----:B----4-:R-:W-:Y:S01]  /*1c900*/  @P0 MOV R4, 0x3f317218 ;  /* 0x3f31721800040802 */ /* 0x010fe20000000f00 */
[----:B-1----:R-:W-:Y:S02]  /*1c910*/  @P0 FMUL.FTZ R3, R3, 0.69314718246459960938 ;  /* 0x3f31721803030820 */ /* 0x002fe40000410000 */
        /* <DEDUP_REMOVED lines=30> */
.L_x_1572:
[----:B------:R3:W5:Y:S04]  /*1cb00*/  LDL R6, [R1+0x50] ;  /* 0x0000500001067983 */ /* 0x0007680000100800 */
[----:B------:R-:W1:Y:S01]  /*1cb10*/  S2R R3, SR_TID.X ;  /* 0x0000000000037919 */ /* 0x000e620000002100 */
[----:B------:R-:W-:Y:S01]  /*1cb20*/  BSSY B0, `(.L_x_1663) ;  /* 0x0000011000007945 */ /* 0x000fe20003800000 */
[----:B-1----:R-:W-:-:S13]  /*1cb30*/  LOP3.LUT P0, RZ, R3, 0xff, RZ, 0xc0, !PT ;  /* 0x000000ff03ff7812 */ /* 0x002fda000780c0ff */
[----:B------:R-:W-:Y:S05]  /*1cb40*/  @P0 BRA `(.L_x_1664) ;  /* 0x000000e000000947 */ /* 0x000fea0003800000 */
[----:B---34-:R-:W1:Y:S01]  /*1cb50*/  S2R R5, SR_LANEID ;  /* 0x0000000000057919 */ /* 0x018e620000000000 */
[----:B------:R-:W-:Y:S01]  /*1cb60*/  VOTEU.ANY UR5, UPT, PT ;  /* 0x0000000000057886 */ /* 0x000fe200038e0100 */
[----:B------:R-:W-:Y:S01]  /*1cb70*/  IMAD.MOV.U32 R8, RZ, RZ, c[0x0][0x560] ;  /* 0x00015800ff087624 */ /* 0x000fe200078e00ff */
[----:B------:R-:W1:Y:S01]  /*1cb80*/  FLO.U32 R4, UR5 ;  /* 0x0000000500047d00 */ /* 0x000e6200080e0000 */
[----:B--2---:R-:W-:-:S07]  /*1cb90*/  IMAD.MOV.U32 R9, RZ, RZ, c[0x0][0x564] ;  /* 0x00015900ff097624 */ /* 0x004fce00078e00ff */
        /* <DEDUP_REMOVED lines=9> */
.L_x_1664:
[----:B---3--:R-:W-:Y:S05]  /*1cc30*/  BSYNC B0 ;  /* 0x0000000000007941 */ /* 0x008fea0003800000 */
.L_x_1663:
[----:B------:R-:W-:Y:S01]  /*1cc40*/  PRMT R2, R2, 0x9910, RZ ;  /* 0x0000991002027816 */ /* 0x000fe200000000ff */
[----:B------:R-:W-:Y:S01]  /*1cc50*/  BSSY B1, `(.L_x_1665) ;  /* 0x00002c7000017945 */ /* 0x000fe20003800000 */
[----:B-----5:R-:W-:Y:S02]  /*1cc60*/  IMAD.MOV.U32 R74, RZ, RZ, R6 ;  /* 0x000000ffff4a7224 */ /* 0x020fe400078e0006 */
[----:B------:R-:W-:-:S13]  /*1cc70*/  ISETP.NE.AND P0, PT, R2, RZ, PT ;  /* 0x000000ff0200720c */ /* 0x000fda0003f05270 */
[----:B------:R-:W-:Y:S05]  /*1cc80*/  @!P0 BRA `(.L_x_1666) ;  /* 0x000020a000008947 */ /* 0x000fea0003800000 */
[----:B------:R-:W3:Y:S04]  /*1cc90*/  LDL R10, [R1+0xbc] ;  /* 0x0000bc00010a7983 */ /* 0x000ee80000100800 */
[----:B--2---:R-:W2:Y:S04]  /*1cca0*/  LDL R18, [R1+0xc0] ;  /* 0x0000c00001127983 */ /* 0x004ea80000100800 */
[----:B-1--4-:R-:W4:Y:S04]  /*1ccb0*/  LDL R6, [R1+0xc8] ;  /* 0x0000c80001067983 */ /* 0x012f280000100800 */
        /* <DEDUP_REMOVED lines=12> */
[----:B---3--:R1:W-:Y:S04]  /*1cd80*/  STS [R10+0x80], R2 ;  /* 0x000080020a007388 */ /* 0x0083e80000000800 */
[----:B------:R3:W-:Y:S04]  /*1cd90*/  STS [R10+0x480], R3 ;  /* 0x000480030a007388 */ /* 0x0007e80000000800 */
[----:B--2---:R2:W-:Y:S01]  /*1cda0*/  STS [R18], R4 ;  /* 0x0000000412007388 */ /* 0x0045e20000000800 */
[----:B-1----:R-:W-:-:S02]  /*1cdb0*/  F2FP.BF16.PACK_AB R2, R69, R68 ;  /* 0x000000444502723e */ /* 0x002fc400000010ff */
[----:B---3--:R-:W-:-:S03]  /*1cdc0*/  F2FP.BF16.PACK_AB R3, R33, R32 ;  /* 0x000000202103723e */ /* 0x008fc600000010ff */
[----:B------:R1:W-:Y:S01]  /*1cdd0*/  STS [R18+0x400], R2 ;  /* 0x0004000212007388 */ /* 0x0003e20000000800 */
[----:B--2---:R-:W-:-:S03]  /*1cde0*/  F2FP.BF16.PACK_AB R4, R57, R56 ;  /* 0x000000383904723e */ /* 0x004fc600000010ff */
        /* <DEDUP_REMOVED lines=75> */
.L_x_1667:
        /* <DEDUP_REMOVED lines=23> */
[----:B------:R-:W-:Y:S02]  /*1d410*/  IMAD.IADD R6, R6, 0x1, R52 ;  /* 0x0000000106067824 */ /* 0x000fe400078e0234 */
        /* <DEDUP_REMOVED lines=92> */
.L_x_1760:
[----:B------:R-:W-:Y:S05]  /*1d9e0*/  BRA.DIV ~URZ, `(.L_x_1670) ;  /* 0x000059c27f007947 */ /* 0x000fea000b800000 */
[----:B------:R4:W2:Y:S02]  /*1d9f0*/  SHFL.IDX PT, R2, R8, RZ, 0x181f ;  /* 0x00181fff08027589 */ /* 0x0008a400000e0000 */
.L_x_1761:
[----:B------:R-:W-:Y:S01]  /*1da00*/  ISETP.GE.AND P0, PT, R5, R4, PT ;  /* 0x000000040500720c */ /* 0x000fe20003f06270 */
[----:B------:R-:W-:-:S12]  /*1da10*/  BSSY B0, `(.L_x_1671) ;  /* 0x000000b000007945 */ /* 0x000fd80003800000 */
[----:B------:R-:W-:Y:S05]  /*1da20*/  @P0 BRA `(.L_x_1672) ;  /* 0x0000009000000947 */ /* 0x000fea0003800000 */
[----:B------:R-:W5:Y:S01]  /*1da30*/  LDL R15, [R1+0x4] ;  /* 0x00000400010f7983 */ /* 0x000f620000100800 */
[----:B------:R-:W-:Y:S02]  /*1da40*/  ISETP.GE.AND P1, PT, R76, c[0x0][0x3c8], PT ;  /* 0x0000f2004c007a0c */ /* 0x000fe40003f26270 */
[----:B------:R-:W-:-:S11]  /*1da50*/  ISETP.GE.AND P0, PT, R226, c[0x0][0x3c8], PT ;  /* 0x0000f200e2007a0c */ /* 0x000fd60003f06270 */
[-C--:B--2---:R-:W-:Y:S02]  /*1da60*/  @!P1 LEA R10, P3, R76, R2.reuse, 0x1 ;  /* 0x000000024c0a9211 */ /* 0x084fe400078608ff */
[----:B------:R-:W-:Y:S02]  /*1da70*/  @!P0 LEA R2, P2, R226, R2, 0x1 ;  /* 0x00000002e2028211 */ /* 0x000fe400078408ff */
[----:B---3--:R-:W-:-:S05]  /*1da80*/  @!P1 LEA.HI.X R11, R76, R9, R77, 0x1, P3 ;  /* 0x000000094c0b9211 */ /* 0x008fca00018f0c4d */
[----:B------:R2:W-:Y:S01]  /*1da90*/  @!P1 ST.E.128 [R10.64], R20 ;  /* 0x000000140a009985 */ /* 0x0005e2000c101d08 */
[----:B-----5:R-:W-:-:S05]  /*1daa0*/  @!P0 LEA.HI.X R3, R226, R9, R15, 0x1, P2 ;  /* 0x00000009e2038211 */ /* 0x020fca00010f0c0f */
[----:B-1----:R2:W-:Y:S02]  /*1dab0*/  @!P0 ST.E.128 [R2.64], R16 ;  /* 0x0000001002008985 */ /* 0x0025e4000c101d08 */
.L_x_1672:
[----:B------:R-:W-:Y:S05]  /*1dac0*/  BSYNC B0 ;  /* 0x0000000000007941 */ /* 0x000fea0003800000 */
.L_x_1671:
[----:B------:R-:W-:Y:S05]  /*1dad0*/  BRA.DIV ~URZ, `(.L_x_1673) ;  /* 0x000059427f007947 */ /* 0x000fea000b800000 */
[----:B---3--:R3:W4:Y:S04]  /*1dae0*/  SHFL.IDX PT, R9, R6, 0x1, 0x181f ;  /* 0x00381f0006097f89 */ /* 0x00872800000e0000 */
[----:B--2---:R3:W2:Y:S02]  /*1daf0*/  SHFL.IDX PT, R2, R8, 0x1, 0x181f ;  /* 0x00381f0008027f89 */ /* 0x0046a400000e0000 */
.L_x_1762:
[----:B------:R-:W-:Y:S01]  /*1db00*/  IADD3 R3, R5, 0x20, RZ ;  /* 0x0000002005037810 */ /* 0x000fe20007ffe0ff */
[----:B------:R-:W-:Y:S03]  /*1db10*/  BSSY B0, `(.L_x_1674) ;  /* 0x000000c000007945 */ /* 0x000fe60003800000 */
[----:B------:R-:W-:-:S13]  /*1db20*/  ISETP.GE.AND P0, PT, R3, R4, PT ;  /* 0x000000040300720c */ /* 0x000fda0003f06270 */
[----:B------:R-:W-:Y:S05]  /*1db30*/  @P0 BRA `(.L_x_1675) ;  /* 0x0000009000000947 */ /* 0x000fea0003800000 */
[----:B------:R-:W5:Y:S01]  /*1db40*/  LDL R15, [R1+0x4] ;  /* 0x00000400010f7983 */ /* 0x000f620000100800 */
[----:B------:R-:W-:Y:S02]  /*1db50*/  ISETP.GE.AND P1, PT, R76, c[0x0][0x3c8], PT ;  /* 0x0000f2004c007a0c */ /* 0x000fe40003f26270 */
[----:B------:R-:W-:-:S11]  /*1db60*/  ISETP.GE.AND P0, PT, R226, c[0x0][0x3c8], PT ;  /* 0x0000f200e2007a0c */ /* 0x000fd60003f06270 */
[-C--:B--2---:R-:W-:Y:S02]  /*1db70*/  @!P1 LEA R10, P3, R76, R2.reuse, 0x1 ;  /* 0x000000024c0a9211 */ /* 0x084fe400078608ff */
[----:B------:R-:W-:Y:S02]  /*1db80*/  @!P0 LEA R2, P2, R226, R2, 0x1 ;  /* 0x00000002e2028211 */ /* 0x000fe400078408ff */
[----:B----4-:R-:W-:-:S05]  /*1db90*/  @!P1 LEA.HI.X R11, R76, R9, R77, 0x1, P3 ;  /* 0x000000094c0b9211 */ /* 0x010fca00018f0c4d */
[----:B------:R2:W-:Y:S01]  /*1dba0*/  @!P1 ST.E.128 [R10.64], R28 ;  /* 0x0000001c0a009985 */ /* 0x0005e2000c101d08 */
[----:B-----5:R-:W-:-:S05]  /*1dbb0*/  @!P0 LEA.HI.X R3, R226, R9, R15, 0x1, P2 ;  /* 0x00000009e2038211 */ /* 0x020fca00010f0c0f */
[----:B-1----:R2:W-:Y:S02]  /*1dbc0*/  @!P0 ST.E.128 [R2.64], R24 ;  /* 0x0000001802008985 */ /* 0x0025e4000c101d08 */
.L_x_1675:
[----:B------:R-:W-:Y:S05]  /*1dbd0*/  BSYNC B0 ;  /* 0x0000000000007941 */ /* 0x000fea0003800000 */
.L_x_1674:
[----:B------:R-:W-:Y:S05]  /*1dbe0*/  BRA.DIV ~URZ, `(.L_x_1676) ;  /* 0x000059027f007947 */ /* 0x000fea000b800000 */
[----:B----4-:R4:W3:Y:S02]  /*1dbf0*/  SHFL.IDX PT, R9, R6, 0x2, 0x181f ;  /* 0x00581f0006097f89 */ /* 0x0108e400000e0000 */
.L_x_1763:
[----:B------:R-:W-:Y:S05]  /*1dc00*/  BRA.DIV ~URZ, `(.L_x_1677) ;  /* 0x000059527f007947 */ /* 0x000fea000b800000 */
[----:B--2---:R2:W4:Y:S02]  /*1dc10*/  SHFL.IDX PT, R2, R8, 0x2, 0x181f ;  /* 0x00581f0008027f89 */ /* 0x00452400000e0000 */
.L_x_1764:
[----:B------:R-:W-:Y:S01]  /*1dc20*/  IADD3 R3, R5, 0x40, RZ ;  /* 0x0000004005037810 */ /* 0x000fe20007ffe0ff */
[----:B------:R-:W-:Y:S03]  /*1dc30*/  BSSY B0, `(.L_x_1678) ;  /* 0x000000c000007945 */ /* 0x000fe60003800000 */
[----:B------:R-:W-:-:S13]  /*1dc40*/  ISETP.GE.AND P0, PT, R3, R4, PT ;  /* 0x000000040300720c */ /* 0x000fda0003f06270 */
[----:B------:R-:W-:Y:S05]  /*1dc50*/  @P0 BRA `(.L_x_1679) ;  /* 0x0000009000000947 */ /* 0x000fea0003800000 */
[----:B------:R-:W5:Y:S01]  /*1dc60*/  LDL R15, [R1+0x4] ;  /* 0x00000400010f7983 */ /* 0x000f620000100800 */
[----:B------:R-:W-:Y:S02]  /*1dc70*/  ISETP.GE.AND P1, PT, R76, c[0x0][0x3c8], PT ;  /* 0x0000f2004c007a0c */ /* 0x000fe40003f26270 */
[----:B------:R-:W-:-:S11]  /*1dc80*/  ISETP.GE.AND P0, PT, R226, c[0x0][0x3c8], PT ;  /* 0x0000f200e2007a0c */ /* 0x000fd60003f06270 */
[-C--:B----4-:R-:W-:Y:S02]  /*1dc90*/  @!P1 LEA R10, P3, R76, R2.reuse, 0x1 ;  /* 0x000000024c0a9211 */ /* 0x090fe400078608ff */
[----:B------:R-:W-:Y:S02]  /*1dca0*/  @!P0 LEA R2, P2, R226, R2, 0x1 ;  /* 0x00000002e2028211 */ /* 0x000fe400078408ff */
[----:B---3--:R-:W-:-:S05]  /*1dcb0*/  @!P1 LEA.HI.X R11, R76, R9, R77, 0x1, P3 ;  /* 0x000000094c0b9211 */ /* 0x008fca00018f0c4d */
[----:B------:R3:W-:Y:S01]  /*1dcc0*/  @!P1 ST.E.128 [R10.64], R36 ;  /* 0x000000240a009985 */ /* 0x0007e2000c101d08 */
[----:B-----5:R-:W-:-:S05]  /*1dcd0*/  @!P0 LEA.HI.X R3, R226, R9, R15, 0x1, P2 ;  /* 0x00000009e2038211 */ /* 0x020fca00010f0c0f */
[----:B-1----:R3:W-:Y:S02]  /*1dce0*/  @!P0 ST.E.128 [R2.64], R32 ;  /* 0x0000002002008985 */ /* 0x0027e4000c101d08 */
.L_x_1679:
[----:B------:R-:W-:Y:S05]  /*1dcf0*/  BSYNC B0 ;  /* 0x0000000000007941 */ /* 0x000fea0003800000 */
.L_x_1678:
[----:B------:R-:W-:Y:S05]  /*1dd00*/  BRA.DIV ~URZ, `(.L_x_1680) ;  /* 0x000058c27f007947 */ /* 0x000fea000b800000 */
[----:B---3--:R3:W2:Y:S04]  /*1dd10*/  SHFL.IDX PT, R9, R6, 0x3, 0x181f ;  /* 0x00781f0006097f89 */ /* 0x0086a800000e0000 */
[----:B----4-:R3:W4:Y:S02]  /*1dd20*/  SHFL.IDX PT, R6, R8, 0x3, 0x181f ;  /* 0x00781f0008067f89 */ /* 0x01072400000e0000 */
.L_x_1765:
        /* <DEDUP_REMOVED lines=9> */
[----:B---3--:R-:W2:Y:S01]  /*1ddc0*/  LDL R8, [R1+0x4] ;  /* 0x0000040001087983 */ /* 0x008ea20000100800 */
[----:B-1----:R-:W-:-:S04]  /*1ddd0*/  LEA R2, P0, R226, R6, 0x1 ;  /* 0x00000006e2027211 */ /* 0x002fc800078008ff */
[----:B--2---:R-:W-:-:S05]  /*1dde0*/  LEA.HI.X R3, R226, R9, R8, 0x1, P0 ;  /* 0x00000009e2037211 */ /* 0x004fca00000f0c08 */
[----:B------:R1:W-:Y:S01]  /*1ddf0*/  ST.E.128 [R2.64], R40 ;  /* 0x0000002802007985 */ /* 0x0003e2000c101d08 */
[----:B------:R-:W-:Y:S05]  /*1de00*/  BRA `(.L_x_1681) ;  /* 0x00001ab000007947 */ /* 0x000fea0003800000 */
.L_x_1668:
        /* <DEDUP_REMOVED lines=34> */
.L_x_1766:
[----:B------:R-:W-:Y:S05]  /*1e030*/  BRA.DIV ~URZ, `(.L_x_1683) ;  /* 0x000056d27f007947 */ /* 0x000fea000b800000 */
[----:B------:R3:W4:Y:S02]  /*1e040*/  SHFL.IDX PT, R2, R5, RZ, 0x1c1f ;  /* 0x001c1fff05027589 */ /* 0x00072400000e0000 */
.L_x_1767:
        /* <DEDUP_REMOVED lines=97> */
.L_x_1685:
[----:B------:R-:W-:Y:S05]  /*1e660*/  BSYNC B0 ;  /* 0x0000000000007941 */ /* 0x000fea0003800000 */
.L_x_1684:
[----:B------:R-:W-:Y:S05]  /*1e670*/  BRA.DIV ~URZ, `(.L_x_1686) ;  /* 0x000051027f007947 */ /* 0x000fea000b800000 */
[----:B--2---:R2:W1:Y:S04]  /*1e680*/  SHFL.IDX PT, R4, R6, 0x1, 0x1c1f ;  /* 0x003c1f0006047f89 */ /* 0x00446800000e0000 */
[----:B----4-:R2:W4:Y:S02]  /*1e690*/  SHFL.IDX PT, R2, R5, 0x1, 0x1c1f ;  /* 0x003c1f0005027f89 */ /* 0x01052400000e0000 */
.L_x_1768:
        /* <DEDUP_REMOVED lines=105> */
.L_x_1666:
[----:B------:R-:W3:Y:S04]  /*1ed30*/  LDL.LU R2, [R1+0x68] ;  /* 0x0000680001027983 */ /* 0x000ee80000300800 */
[----:B-12---:R-:W2:Y:S01]  /*1ed40*/  LDL.LU R6, [R1+0x6c] ;  /* 0x00006c0001067983 */ /* 0x006ea20000300800 */
[----:B------:R-:W-:Y:S02]  /*1ed50*/  ISETP.NE.U32.AND P0, PT, RZ, c[0x0][0x508], PT ;  /* 0x00014200ff007a0c */ /* 0x000fe40003f05070 */
[----:B------:R-:W-:Y:S01]  /*1ed60*/  ISETP.NE.U32.AND P3, PT, RZ, c[0x0][0x500], PT ;  /* 0x00014000ff007a0c */ /* 0x000fe20003f65070 */
[----:B----4-:R-:W4:Y:S01]  /*1ed70*/  LDL.LU R3, [R1+0x54] ;  /* 0x0000540001037983 */ /* 0x010f220000300800 */
[----:B------:R-:W-:Y:S01]  /*1ed80*/  ISETP.NE.AND.EX P2, PT, RZ, c[0x0][0x50c], PT, P0 ;  /* 0x00014300ff007a0c */ /* 0x000fe20003f45300 */
[----:B------:R-:W-:Y:S01]  /*1ed90*/  IMAD.MOV.U32 R22, RZ, RZ, c[0x0][0x388] ;  /* 0x0000e200ff167624 */ /* 0x000fe200078e00ff */
[----:B------:R-:W-:-:S02]  /*1eda0*/  ISETP.NE.AND.EX P3, PT, RZ, c[0x0][0x504], PT, P3 ;  /* 0x00014100ff007a0c */ /* 0x000fc40003f65330 */
[----:B---3--:R-:W-:-:S09]  /*1edb0*/  IADD3 R4, P1, R2, c[0x0][0x500], RZ ;  /* 0x0001400002047a10 */ /* 0x008fd20007f3e0ff */
[----:B------:R-:W-:Y:S01]  /*1edc0*/  @P2 IADD3 R8, P0, R2, c[0x0][0x508], RZ ;  /* 0x0001420002082a10 */ /* 0x000fe20007f1e0ff */
[----:B------:R-:W-:Y:S01]  /*1edd0*/  IMAD.MOV.U32 R2, RZ, RZ, RZ ;  /* 0x000000ffff027224 */ /* 0x000fe200078e00ff */
[C---:B--2---:R-:W-:Y:S02]  /*1ede0*/  IADD3.X R5, R6.reuse, c[0x0][0x504], RZ, P1, !PT ;  /* 0x0001410006057a10 */ /* 0x044fe40000ffe4ff */
        /* <DEDUP_REMOVED lines=10> */
.L_x_1687:
        /* <DEDUP_REMOVED lines=60> */
.L_x_1689:
[----:B------:R-:W-:Y:S05]  /*1f250*/  BSYNC B0 ;  /* 0x0000000000007941 */ /* 0x000fea0003800000 */
.L_x_1688:
        /* <DEDUP_REMOVED lines=30> */
[----:B------:R-:W-:-:S04]  /*1f440*/  IADD3 R6, R82, R10, RZ ;  /* 0x0000000a52067210 */ /* 0x000fc80007ffe0ff */
[----:B------:R-:W-:Y:S02]  /*1f450*/  IADD3 R5, R3, R4, RZ ;  /* 0x0000000403057210 */ /* 0x000fe40007ffe0ff */
[----:B------:R-:W-:-:S04]  /*1f460*/  LEA R8, P0, R2, c[0x0][0x380], 0x1 ;  /* 0x0000e00002087a11 */ /* 0x000fc800078008ff */
[----:B------:R-:W-:Y:S01]  /*1f470*/  LEA.HI.X R5, R2, c[0x0][0x384], R5, 0x1, P0 ;  /* 0x0000e10002057a11 */ /* 0x000fe200000f0c05 */
[----:B------:R-:W-:Y:S06]  /*1f480*/  BRA.DIV ~URZ, `(.L_x_1690) ;  /* 0x000043c27f007947 */ /* 0x000fec000b800000 */
[----:B------:R1:W2:Y:S02]  /*1f490*/  SHFL.IDX PT, R9, R5, RZ, 0x181f ;  /* 0x00181fff05097589 */ /* 0x0002a400000e0000 */
.L_x_1769:
[----:B------:R-:W-:Y:S05]  /*1f4a0*/  BRA.DIV ~URZ, `(.L_x_1691) ;  /* 0x000044127f007947 */ /* 0x000fea000b800000 */
[----:B------:R3:W4:Y:S02]  /*1f4b0*/  SHFL.IDX PT, R2, R8, RZ, 0x181f ;  /* 0x00181fff08027589 */ /* 0x00072400000e0000 */
.L_x_1770:
[----:B------:R-:W-:Y:S01]  /*1f4c0*/  IMAD R4, R22, c[0x0][0x4e8], RZ ;  /* 0x00013a0016047a24 */ /* 0x000fe200078e02ff */
[----:B------:R-:W-:Y:S04]  /*1f4d0*/  BSSY B0, `(.L_x_1692) ;  /* 0x000000c000007945 */ /* 0x000fe80003800000 */
[----:B------:R-:W-:-:S13]  /*1f4e0*/  ISETP.GE.AND P0, PT, R6, R4, PT ;  /* 0x000000040600720c */ /* 0x000fda0003f06270 */
[----:B------:R-:W-:Y:S05]  /*1f4f0*/  @P0 BRA `(.L_x_1693) ;  /* 0x0000009000000947 */ /* 0x000fea0003800000 */
[----:B------:R-:W5:Y:S01]  /*1f500*/  LDL R15, [R1+0x4] ;  /* 0x00000400010f7983 */ /* 0x000f620000100800 */
[----:B------:R-:W-:Y:S02]  /*1f510*/  ISETP.GE.AND P1, PT, R76, c[0x0][0x3c8], PT ;  /* 0x0000f2004c007a0c */ /* 0x000fe40003f26270 */
[----:B------:R-:W-:-:S11]  /*1f520*/  ISETP.GE.AND P0, PT, R226, c[0x0][0x3c8], PT ;  /* 0x0000f200e2007a0c */ /* 0x000fd60003f06270 */
[-C--:B----4-:R-:W-:Y:S02]  /*1f530*/  @!P1 LEA R10, P3, R76, R2.reuse, 0x1 ;  /* 0x000000024c0a9211 */ /* 0x090fe400078608ff */
[----:B------:R-:W-:Y:S02]  /*1f540*/  @!P0 LEA R2, P2, R226, R2, 0x1 ;  /* 0x00000002e2028211 */ /* 0x000fe400078408ff */
[----:B--2---:R-:W-:-:S05]  /*1f550*/  @!P1 LEA.HI.X R11, R76, R9, R77, 0x1, P3 ;  /* 0x000000094c0b9211 */ /* 0x004fca00018f0c4d */
[----:B------:R2:W-:Y:S01]  /*1f560*/  @!P1 ST.E.128 [R10.64], RZ ;  /* 0x000000ff0a009985 */ /* 0x0005e2000c101d08 */
[----:B-----5:R-:W-:-:S05]  /*1f570*/  @!P0 LEA.HI.X R3, R226, R9, R15, 0x1, P2 ;  /* 0x00000009e2038211 */ /* 0x020fca00010f0c0f */
[----:B------:R2:W-:Y:S02]  /*1f580*/  @!P0 ST.E.128 [R2.64], RZ ;  /* 0x000000ff02008985 */ /* 0x0005e4000c101d08 */
.L_x_1693:
[----:B------:R-:W-:Y:S05]  /*1f590*/  BSYNC B0 ;  /* 0x0000000000007941 */ /* 0x000fea0003800000 */
.L_x_1692:
[----:B------:R-:W-:Y:S05]  /*1f5a0*/  BRA.DIV ~URZ, `(.L_x_1694) ;  /* 0x000043827f007947 */ /* 0x000fea000b800000 */
[----:B--2---:R2:W1:Y:S04]  /*1f5b0*/  SHFL.IDX PT, R9, R5, 0x1, 0x181f ;  /* 0x00381f0005097f89 */ /* 0x00446800000e0000 */
[----:B----4-:R2:W4:Y:S02]  /*1f5c0*/  SHFL.IDX PT, R2, R8, 0x1, 0x181f ;  /* 0x00381f0008027f89 */ /* 0x01052400000e0000 */
.L_x_1771:
        /* <DEDUP_REMOVED lines=9> */
[----:B-1----:R-:W-:-:S05]  /*1f660*/  @!P1 LEA.HI.X R11, R76, R9, R77, 0x1, P3 ;  /* 0x000000094c0b9211 */ /* 0x002fca00018f0c4d */
[----:B------:R1:W-:Y:S01]  /*1f670*/  @!P1 ST.E.128 [R10.64], RZ ;  /* 0x000000ff0a009985 */ /* 0x0003e2000c101d08 */
[----:B-----5:R-:W-:-:S05]  /*1f680*/  @!P0 LEA.HI.X R3, R226, R9, R15, 0x1, P2 ;  /* 0x00000009e2038211 */ /* 0x020fca00010f0c0f */
[----:B------:R1:W-:Y:S02]  /*1f690*/  @!P0 ST.E.128 [R2.64], RZ ;  /* 0x000000ff02008985 */ /* 0x0003e4000c101d08 */
.L_x_1696:
[----:B------:R-:W-:Y:S05]  /*1f6a0*/  BSYNC B0 ;  /* 0x0000000000007941 */ /* 0x000fea0003800000 */
.L_x_1695:
[----:B------:R-:W-:Y:S05]  /*1f6b0*/  BRA.DIV ~URZ, `(.L_x_1697) ;  /* 0x000043427f007947 */ /* 0x000fea000b800000 */
[----:B-1----:R1:W2:Y:S02]  /*1f6c0*/  SHFL.IDX PT, R9, R5, 0x2, 0x181f ;  /* 0x00581f0005097f89 */ /* 0x0022a400000e0000 */
.L_x_1772:
[----:B------:R-:W-:Y:S05]  /*1f6d0*/  BRA.DIV ~URZ, `(.L_x_1698) ;  /* 0x000043927f007947 */ /* 0x000fea000b800000 */
[----:B----4-:R4:W1:Y:S02]  /*1f6e0*/  SHFL.IDX PT, R2, R8, 0x2, 0x181f ;  /* 0x00581f0008027f89 */ /* 0x01086400000e0000 */
.L_x_1773:
[----:B------:R-:W-:Y:S01]  /*1f6f0*/  IADD3 R3, R6, 0x40, RZ ;  /* 0x0000004006037810 */ /* 0x000fe20007ffe0ff */
[----:B------:R-:W-:Y:S03]  /*1f700*/  BSSY B0, `(.L_x_1699) ;  /* 0x000000c000007945 */ /* 0x000fe60003800000 */
[----:B------:R-:W-:-:S13]  /*1f710*/  ISETP.GE.AND P0, PT, R3, R4, PT ;  /* 0x000000040300720c */ /* 0x000fda0003f06270 */
[----:B------:R-:W-:Y:S05]  /*1f720*/  @P0 BRA `(.L_x_1700) ;  /* 0x0000009000000947 */ /* 0x000fea0003800000 */
[----:B------:R-:W5:Y:S01]  /*1f730*/  LDL R15, [R1+0x4] ;  /* 0x00000400010f7983 */ /* 0x000f620000100800 */
[----:B------:R-:W-:Y:S02]  /*1f740*/  ISETP.GE.AND P1, PT, R76, c[0x0][0x3c8], PT ;  /* 0x0000f2004c007a0c */ /* 0x000fe40003f26270 */
[----:B------:R-:W-:-:S11]  /*1f750*/  ISETP.GE.AND P0, PT, R226, c[0x0][0x3c8], PT ;  /* 0x0000f200e2007a0c */ /* 0x000fd60003f06270 */
[-C--:B-1----:R-:W-:Y:S02]  /*1f760*/  @!P1 LEA R10, P3, R76, R2.reuse, 0x1 ;  /* 0x000000024c0a9211 */ /* 0x082fe400078608ff */
[----:B------:R-:W-:Y:S02]  /*1f770*/  @!P0 LEA R2, P2, R226, R2, 0x1 ;  /* 0x00000002e2028211 */ /* 0x000fe400078408ff */
[----:B--2---:R-:W-:-:S05]  /*1f780*/  @!P1 LEA.HI.X R11, R76, R9, R77, 0x1, P3 ;  /* 0x000000094c0b9211 */ /* 0x004fca00018f0c4d */
[----:B------:R1:W-:Y:S01]  /*1f790*/  @!P1 ST.E.128 [R10.64], RZ ;  /* 0x000000ff0a009985 */ /* 0x0003e2000c101d08 */
[----:B-----5:R-:W-:-:S05]  /*1f7a0*/  @!P0 LEA.HI.X R3, R226, R9, R15, 0x1, P2 ;  /* 0x00000009e2038211 */ /* 0x020fca00010f0c0f */
[----:B------:R1:W-:Y:S02]  /*1f7b0*/  @!P0 ST.E.128 [R2.64], RZ ;  /* 0x000000ff02008985 */ /* 0x0003e4000c101d08 */
.L_x_1700:
[----:B------:R-:W-:Y:S05]  /*1f7c0*/  BSYNC B0 ;  /* 0x0000000000007941 */ /* 0x000fea0003800000 */
.L_x_1699:
[----:B------:R-:W-:Y:S05]  /*1f7d0*/  BRA.DIV ~URZ, `(.L_x_1701) ;  /* 0x000043027f007947 */ /* 0x000fea000b800000 */
[----:B--2---:R2:W3:Y:S04]  /*1f7e0*/  SHFL.IDX PT, R9, R5, 0x3, 0x181f ;  /* 0x00781f0005097f89 */ /* 0x0044e800000e0000 */
[----:B-1----:R2:W1:Y:S02]  /*1f7f0*/  SHFL.IDX PT, R2, R8, 0x3, 0x181f ;  /* 0x00781f0008027f89 */ /* 0x00246400000e0000 */
.L_x_1774:
[----:B------:R-:W-:-:S04]  /*1f800*/  IADD3 R6, R6, 0x60, RZ ;  /* 0x0000006006067810 */ /* 0x000fc80007ffe0ff */
[----:B------:R-:W-:-:S13]  /*1f810*/  ISETP.GE.AND P0, PT, R6, R4, PT ;  /* 0x000000040600720c */ /* 0x000fda0003f06270 */
[----:B------:R-:W-:Y:S05]  /*1f820*/  @P0 BRA `(.L_x_1681) ;  /* 0x0000009000000947 */ /* 0x000fea0003800000 */
[----:B--234-:R-:W2:Y:S01]  /*1f830*/  LDL R8, [R1+0x4] ;  /* 0x0000040001087983 */ /* 0x01cea20000100800 */
[----:B------:R-:W-:Y:S02]  /*1f840*/  ISETP.GE.AND P1, PT, R76, c[0x0][0x3c8], PT ;  /* 0x0000f2004c007a0c */ /* 0x000fe40003f26270 */
[----:B------:R-:W-:-:S11]  /*1f850*/  ISETP.GE.AND P0, PT, R226, c[0x0][0x3c8], PT ;  /* 0x0000f200e2007a0c */ /* 0x000fd60003f06270 */
[-C--:B-1----:R-:W-:Y:S02]  /*1f860*/  @!P1 LEA R4, P3, R76, R2.reuse, 0x1 ;  /* 0x000000024c049211 */ /* 0x082fe400078608ff */
[----:B------:R-:W-:Y:S02]  /*1f870*/  @!P0 LEA R2, P2, R226, R2, 0x1 ;  /* 0x00000002e2028211 */ /* 0x000fe400078408ff */
[----:B------:R-:W-:-:S05]  /*1f880*/  @!P1 LEA.HI.X R5, R76, R9, R77, 0x1, P3 ;  /* 0x000000094c059211 */ /* 0x000fca00018f0c4d */
[----:B------:R1:W-:Y:S01]  /*1f890*/  @!P1 ST.E.128 [R4.64], RZ ;  /* 0x000000ff04009985 */ /* 0x0003e2000c101d08 */
[----:B--2---:R-:W-:-:S05]  /*1f8a0*/  @!P0 LEA.HI.X R3, R226, R9, R8, 0x1, P2 ;  /* 0x00000009e2038211 */ /* 0x004fca00010f0c08 */
[----:B------:R1:W-:Y:S02]  /*1f8b0*/  @!P0 ST.E.128 [R2.64], RZ ;  /* 0x000000ff02008985 */ /* 0x0003e4000c101d08 */
.L_x_1681:
[----:B------:R-:W-:Y:S05]  /*1f8c0*/  BSYNC B1 ;  /* 0x0000000000017941 */ /* 0x000fea0003800000 */
.L_x_1665:
        /* <DEDUP_REMOVED lines=14> */
.L_x_1775:
[----:B------:R-:W-:Y:S05]  /*1f9b0*/  BRA.DIV ~URZ, `(.L_x_1704) ;  /* 0x000042627f007947 */ /* 0x000fea000b800000 */
[----:B------:R3:W4:Y:S02]  /*1f9c0*/  SHFL.IDX PT, R9, R74, 0x1, 0x1f ;  /* 0x00201f004a097f89 */ /* 0x00072400000e0000 */
.L_x_1776:
        /* <DEDUP_REMOVED lines=19> */
.L_x_1777:
        /* <DEDUP_REMOVED lines=16> */
.L_x_1778:
[----:B---3--:R-:W-:Y:S01]  /*1fc00*/  IMAD R2, R2, c[0x0][0x538], RZ ;  /* 0x00014e0002027a24 */ /* 0x008fe200078e02ff */
[----:B------:R-:W-:Y:S04]  /*1fc10*/  BSSY B1, `(.L_x_1707) ;  /* 0x00000cf000017945 */ /* 0x000fe80003800000 */
[----:B----4-:R-:W-:-:S04]  /*1fc20*/  IADD3 R9, R2, R9, RZ ;  /* 0x0000000902097210 */ /* 0x010fc80007ffe0ff */
[----:B--2---:R-:W-:-:S13]  /*1fc30*/  ISETP.GT.AND P0, PT, R9, R10, PT ;  /* 0x0000000a0900720c */ /* 0x004fda0003f04270 */
[----:B------:R-:W-:Y:S05]  /*1fc40*/  @P0 BRA `(.L_x_1708) ;  /* 0x0000026000000947 */ /* 0x000fea0003800000 */
.L_x_1712:
        /* <DEDUP_REMOVED lines=18> */
.L_x_1779:
        /* <DEDUP_REMOVED lines=16> */
.L_x_1780:
[----:B--2---:R-:W-:-:S05]  /*1fe70*/  IMAD R2, R2, c[0x0][0x538], RZ ;  /* 0x00014e0002027a24 */ /* 0x004fca00078e02ff */
[----:B------:R-:W-:-:S04]  /*1fe80*/  IADD3 R9, R2, R9, RZ ;  /* 0x0000000902097210 */ /* 0x000fc80007ffe0ff */
[----:B------:R-:W-:-:S13]  /*1fe90*/  ISETP.GT.AND P0, PT, R9, R10, PT ;  /* 0x0000000a0900720c */ /* 0x000fda0003f04270 */
[----:B-1----:R-:W-:Y:S05]  /*1fea0*/  @!P0 BRA `(.L_x_1712) ;  /* 0xfffffda000008947 */ /* 0x002fea000383ffff */
.L_x_1708:
[----:B------:R-:W-:-:S05]  /*1feb0*/  IADD3 R11, -R2, R9, RZ ;  /* 0x00000009020b7210 */ /* 0x000fca0007ffe1ff */
[----:B------:R-:W-:-:S05]  /*1fec0*/  IMAD R2, R4, c[0x0][0x538], R11 ;  /* 0x00014e0004027a24 */ /* 0x000fca00078e020b */
[----:B------:R-:W-:Y:S01]  /*1fed0*/  ISETP.GT.AND P0, PT, R2, R10, PT ;  /* 0x0000000a0200720c */ /* 0x000fe20003f04270 */
[----:B------:R-:W-:-:S12]  /*1fee0*/  BRA.DIV ~URZ, `(.L_x_1713) ;  /* 0x000041827f007947 */ /* 0x000fd8000b800000 */
[----:B------:R-:W-:-:S03]  /*1fef0*/  VOTE.ANY R15, PT, !P0 ;  /* 0x00000000000f7806 */ /* 0x000fc600040e0100 */
.L_x_1781:
[----:B------:R-:W2:Y:S01]  /*1ff00*/  LDL.LU R2, [R1+0x5c] ;  /* 0x00005c0001027983 */ /* 0x000ea20000300800 */
[----:B------:R-:W2:Y:S02]  /*1ff10*/  POPC R9, R15 ;  /* 0x0000000f00097309 */ /* 0x000ea40000000000 */
[----:B--2---:R-:W-:-:S05]  /*1ff20*/  IADD3 R2, R9, R2, RZ ;  /* 0x0000000209027210 */ /* 0x004fca0007ffe0ff */
[----:B------:R2:W-:Y:S01]  /*1ff30*/  STL [R1+0x5c], R2 ;  /* 0x00005c0201007387 */ /* 0x0005e20000100800 */
[----:B------:R-:W-:Y:S05]  /*1ff40*/  BRA.DIV ~URZ, `(.L_x_1714) ;  /* 0x000041627f007947 */ /* 0x000fea000b800000 */
[----:B------:R3:W4:Y:S04]  /*1ff50*/  SHFL.IDX PT, R6, R6, R9, 0x1f ;  /* 0x00001f0906067589 */ /* 0x00072800000e0000 */
[----:B------:R3:W1:Y:S02]  /*1ff60*/  SHFL.IDX PT, R5, R8, R9, 0x1f ;  /* 0x00001f0908057589 */ /* 0x00066400000e0000 */
.L_x_1782:
[----:B------:R-:W-:Y:S01]  /*1ff70*/  ISETP.NE.AND P0, PT, R15, RZ, PT ;  /* 0x000000ff0f00720c */ /* 0x000fe20003f05270 */
[----:B------:R-:W-:-:S12]  /*1ff80*/  BSSY B0, `(.L_x_1715) ;  /* 0x0000005000007945 */ /* 0x000fd80003800000 */
[----:B------:R-:W-:Y:S05]  /*1ff90*/  @!P0 BRA `(.L_x_1716) ;  /* 0x0000003000008947 */ /* 0x000fea0003800000 */
[----:B---3--:R-:W-:Y:S01]  /*1ffa0*/  IADD3 R9, R9, -0x1, RZ ;  /* 0xffffffff09097810 */ /* 0x008fe20007ffe0ff */
[----:B------:R-:W-:Y:S05]  /*1ffb0*/  BRA.DIV ~URZ, `(.L_x_1717) ;  /* 0x000041c27f007947 */ /* 0x000fea000b800000 */
[----:B------:R3:W2:Y:S02]  /*1ffc0*/  SHFL.IDX PT, R16, R4, R9, 0x1f ;  /* 0x00001f0904107589 */ /* 0x0006a400000e0000 */
.L_x_1716:
[----:B------:R-:W-:Y:S05]  /*1ffd0*/  BSYNC B0 ;  /* 0x0000000000007941 */ /* 0x000fea0003800000 */
.L_x_1715:
        /* <DEDUP_REMOVED lines=68> */
.L_x_1719:
        /* <DEDUP_REMOVED lines=68> */
.L_x_1720:
[----:B------:R-:W-:Y:S05]  /*20860*/  BSYNC B0 ;  /* 0x0000000000007941 */ /* 0x000fea0003800000 */
.L_x_1718:
[----:B------:R-:W-:-:S04]  /*20870*/  LOP3.LUT R3, RZ, R3, RZ, 0x33, !PT ;  /* 0x00000003ff037212 */ /* 0x000fc800078e33ff */
[----:B-1----:R-:W-:-:S05]  /*20880*/  IADD3 R2, R3, R6, RZ ;  /* 0x0000000603027210 */ /* 0x002fca0007ffe0ff */
[----:B------:R1:W-:Y:S01]  /*20890*/  STL [R1+0x54], R2 ;  /* 0x0000540201007387 */ /* 0x0003e20000100800 */
[----:B------:R-:W-:Y:S05]  /*208a0*/  BRA `(.L_x_1721) ;  /* 0x0000005000007947 */ /* 0x000fea0003800000 */
.L_x_1709:
[----:B------:R-:W-:Y:S01]  /*208b0*/  MOV R2, c[0x0][0x53c] ;  /* 0x00014f0000027a02 */ /* 0x000fe20000000f00 */
[----:B------:R2:W-:Y:S04]  /*208c0*/  STL [R1+0x50], R10 ;  /* 0x0000500a01007387 */ /* 0x0005e80000100800 */
[----:B------:R2:W-:Y:S04]  /*208d0*/  STL [R1+0x54], RZ ;  /* 0x000054ff01007387 */ /* 0x0005e80000100800 */
[----:B------:R2:W-:Y:S04]  /*208e0*/  STL [R1+0x58], RZ ;  /* 0x000058ff01007387 */ /* 0x0005e80000100800 */
[----:B------:R2:W-:Y:S02]  /*208f0*/  STL [R1+0x5c], R2 ;  /* 0x00005c0201007387 */ /* 0x0005e40000100800 */
.L_x_1721:
[----:B------:R-:W-:Y:S05]  /*20900*/  BSYNC B1 ;  /* 0x0000000000017941 */ /* 0x000fea0003800000 */
.L_x_1707:
        /* <DEDUP_REMOVED lines=9> */
.L_x_1702:
[----:B-1----:R-:W3:Y:S02]  /*209a0*/  LDL R2, [R1+0x5c] ;  /* 0x00005c0001027983 */ /* 0x002ee40000100800 */
[----:B---3--:R-:W-:-:S13]  /*209b0*/  ISETP.GE.AND P0, PT, R2, c[0x0][0x53c], PT ;  /* 0x00014f0002007a0c */ /* 0x008fda0003f06270 */
[----:B--2---:R-:W-:Y:S01]  /*209c0*/  @P0 CALL.REL.NOINC `(.L_x_1722) ;  /* 0x0000001000000944 */ /* 0x004fe20003c00000 */
[----:B------:R-:W-:Y:S05]  /*209d0*/  BRA `(.L_x_1723) ;  /* 0xfffe155000007947 */ /* 0x000fea000383ffff */
.L_x_1722:
[----:B------:R-:W-:Y:S05]  /*209e0*/  EXIT ;  /* 0x000000000000794d */ /* 0x000fea0003800000 */
.L_x_1503:
[----:B------:R-:W-:Y:S02]  /*209f0*/  MOV R3, 0x1 ;  /* 0x0000000100037802 */ /* 0x000fe40000000f00 */
[----:B------:R-:W-:Y:S02]  /*20a00*/  MOV R4, 0x20a20 ;  /* 0x00020a2000047802 */ /* 0x000fe40000000f00 */
[----:B------:R-:W-:Y:S05]  /*20a10*/  CALL.REL.NOINC `($__internal_26_$__cuda_sm70_shflsync_up_p) ;  /* 0x0000389000007944 */ /* 0x000fea0003c00000 */
[----:B------:R-:W-:Y:S01]  /*20a20*/  MOV R0, R3 ;  /* 0x0000000300007202 */ /* 0x000fe20000000f00 */
[----:B------:R-:W-:Y:S05]  /*20a30*/  BRA `(.L_x_1724) ;  /* 0xfffdfa2000007947 */ /* 0x000fea000383ffff */
.L_x_1504:
[----:B------:R-:W-:Y:S02]  /*20a40*/  MOV R3, 0x2 ;  /* 0x0000000200037802 */ /* 0x000fe40000000f00 */
[----:B------:R-:W-:Y:S02]  /*20a50*/  MOV R4, 0x20a70 ;  /* 0x00020a7000047802 */ /* 0x000fe40000000f00 */
[----:B------:R-:W-:Y:S05]  /*20a60*/  CALL.REL.NOINC `($__internal_26_$__cuda_sm70_shflsync_up_p) ;  /* 0x0000384000007944 */ /* 0x000fea0003c00000 */
[----:B------:R-:W-:Y:S02]  /*20a70*/  SEL R0, R3, RZ, P4 ;  /* 0x000000ff03007207 */ /* 0x000fe40002000000 */
[----:B------:R-:W-:Y:S02]  /*20a80*/  MOV R3, 0x4 ;  /* 0x0000000400037802 */ /* 0x000fe40000000f00 */
[----:B------:R-:W-:Y:S01]  /*20a90*/  MOV R4, 0x20ad0 ;  /* 0x00020ad000047802 */ /* 0x000fe20000000f00 */
[----:B------:R-:W-:-:S04]  /*20aa0*/  IMAD.IADD R0, R2, 0x1, R0 ;  /* 0x0000000102007824 */ /* 0x000fc800078e0200 */
[----:B------:R-:W-:Y:S02]  /*20ab0*/  IMAD.MOV.U32 R2, RZ, RZ, R0 ;  /* 0x000000ffff027224 */ /* 0x000fe400078e0000 */
[----:B------:R-:W-:Y:S05]  /*20ac0*/  CALL.REL.NOINC `($__internal_26_$__cuda_sm70_shflsync_up_p) ;  /* 0x000037e000007944 */ /* 0x000fea0003c00000 */
[----:B------:R-:W-:Y:S02]  /*20ad0*/  SEL R3, R3, RZ, P3 ;  /* 0x000000ff03037207 */ /* 0x000fe40001800000 */
[----:B------:R-:W-:-:S03]  /*20ae0*/  MOV R4, 0x20b30 ;  /* 0x00020b3000047802 */ /* 0x000fc60000000f00 */
[----:B------:R-:W-:Y:S01]  /*20af0*/  IMAD.IADD R0, R0, 0x1, R3 ;  /* 0x0000000100007824 */ /* 0x000fe200078e0203 */
[----:B------:R-:W-:-:S03]  /*20b00*/  MOV R3, 0x8 ;  /* 0x0000000800037802 */ /* 0x000fc60000000f00 */
        /* <DEDUP_REMOVED lines=8> */
[----:B------:R-:W-:Y:S01]  /*20b90*/  SEL R3, R3, RZ, P1 ;  /* 0x000000ff03037207 */ /* 0x000fe20000800000 */
[----:B------:R-:W-:Y:S01]  /*20ba0*/  IMAD.MOV.U32 R2, RZ, RZ, 0x1f ;  /* 0x0000001fff027424 */ /* 0x000fe200078e00ff */
[----:B------:R-:W-:-:S03]  /*20bb0*/  MOV R52, 0x1f ;  /* 0x0000001f00347802 */ /* 0x000fc60000000f00 */
[----:B------:R-:W-:Y:S01]  /*20bc0*/  IMAD.IADD R4, R0, 0x1, R3 ;  /* 0x0000000100047824 */ /* 0x000fe200078e0203 */
[----:B------:R-:W-:-:S03]  /*20bd0*/  MOV R3, 0x20c00 ;  /* 0x00020c0000037802 */ /* 0x000fc60000000f00 */
[----:B------:R-:W-:Y:S02]  /*20be0*/  IMAD.MOV.U32 R53, RZ, RZ, R4 ;  /* 0x000000ffff357224 */ /* 0x000fe400078e0004 */
[----:B------:R-:W-:Y:S05]  /*20bf0*/  CALL.REL.NOINC `($__internal_25_$__cuda_sm70_shflsync_idx_p) ;  /* 0x0000365000007944 */ /* 0x000fea0003c00000 */
[----:B------:R-:W-:Y:S01]  /*20c00*/  MOV R0, R52 ;  /* 0x0000003400007202 */ /* 0x000fe20000000f00 */
[----:B------:R-:W-:Y:S05]  /*20c10*/  BRA `(.L_x_1725) ;  /* 0xfffdf94000007947 */ /* 0x000fea000383ffff */
.L_x_1506:
[----:B------:R-:W-:Y:S02]  /*20c20*/  SEL R2, RZ, 0x1, P0 ;  /* 0x00000001ff027807 */ /* 0x000fe40000000000 */
[----:B------:R-:W-:Y:S02]  /*20c30*/  MOV R3, 0x20c50 ;  /* 0x00020c5000037802 */ /* 0x000fe40000000f00 */
[----:B------:R-:W-:Y:S05]  /*20c40*/  CALL.REL.NOINC `($__internal_27_$__cuda_sm70_votesync_ballot) ;  /* 0x000036c000007944 */ /* 0x000fea0003c00000 */
[----:B------:R-:W-:Y:S05]  /*20c50*/  BRA `(.L_x_1726) ;  /* 0xfffdf99000007947 */ /* 0x000fea000383ffff */
.L_x_1507:
[----:B------:R-:W-:Y:S01]  /*20c60*/  IMAD.MOV.U32 R53, RZ, RZ, R9 ;  /* 0x000000ffff357224 */ /* 0x000fe200078e0009 */
[----:B-1----:R-:W-:Y:S01]  /*20c70*/  MOV R2, R0 ;  /* 0x0000000000027202 */ /* 0x002fe20000000f00 */
[----:B------:R-:W-:Y:S01]  /*20c80*/  IMAD.MOV.U32 R52, RZ, RZ, 0x1f ;  /* 0x0000001fff347424 */ /* 0x000fe200078e00ff */
[----:B------:R-:W-:Y:S02]  /*20c90*/  MOV R3, 0x20cb0 ;  /* 0x00020cb000037802 */ /* 0x000fe40000000f00 */
[----:B------:R-:W-:Y:S05]  /*20ca0*/  CALL.REL.NOINC `($__internal_25_$__cuda_sm70_shflsync_idx_p) ;  /* 0x000035a000007944 */ /* 0x000fea0003c00000 */
[----:B------:R-:W-:Y:S01]  /*20cb0*/  IMAD.MOV.U32 R12, RZ, RZ, R52 ;  /* 0x000000ffff0c7224 */ /* 0x000fe200078e0034 */
[----:B------:R-:W-:Y:S01]  /*20cc0*/  MOV R53, R8 ;  /* 0x0000000800357202 */ /* 0x000fe20000000f00 */
[----:B------:R-:W-:Y:S01]  /*20cd0*/  IMAD.MOV.U32 R5, RZ, RZ, RZ ;  /* 0x000000ffff057224 */ /* 0x000fe200078e00ff */
[----:B------:R-:W-:Y:S01]  /*20ce0*/  MOV R2, R0 ;  /* 0x0000000000027202 */ /* 0x000fe20000000f00 */
[----:B------:R-:W-:Y:S01]  /*20cf0*/  IMAD.MOV.U32 R52, RZ, RZ, 0x1f ;  /* 0x0000001fff347424 */ /* 0x000fe200078e00ff */
[----:B------:R-:W-:-:S02]  /*20d00*/  MOV R3, 0x20d20 ;  /* 0x00020d2000037802 */ /* 0x000fc40000000f00 */
[----:B------:R-:W-:Y:S05]  /*20d10*/  CALL.REL.NOINC `($__internal_25_$__cuda_sm70_shflsync_idx_p) ;  /* 0x0000353000007944 */ /* 0x000fea0003c00000 */
[----:B------:R-:W-:Y:S01]  /*20d20*/  MOV R9, R52 ;  /* 0x0000003400097202 */ /* 0x000fe20000000f00 */
[----:B------:R-:W-:Y:S05]  /*20d30*/  BRA `(.L_x_1727) ;  /* 0xfffdf92000007947 */ /* 0x000fea000383ffff */
.L_x_1510:
[----:B------:R-:W-:Y:S01]  /*20d40*/  IMAD.MOV.U32 R53, RZ, RZ, R4 ;  /* 0x000000ffff357224 */ /* 0x000fe200078e0004 */
[----:B-1----:R-:W-:Y:S01]  /*20d50*/  MOV R2, R0 ;  /* 0x0000000000027202 */ /* 0x002fe20000000f00 */
[----:B------:R-:W-:Y:S01]  /*20d60*/  IMAD.MOV.U32 R52, RZ, RZ, 0x1f ;  /* 0x0000001fff347424 */ /* 0x000fe200078e00ff */
[----:B------:R-:W-:-:S02]  /*20d70*/  MOV R3, 0x20d90 ;  /* 0x00020d9000037802 */ /* 0x000fc40000000f00 */
[----:B---34-:R-:W-:Y:S05]  /*20d80*/  CALL.REL.NOINC `($__internal_25_$__cuda_sm70_shflsync_idx_p) ;  /* 0x000034c000007944 */ /* 0x018fea0003c00000 */
[----:B------:R-:W-:Y:S01]  /*20d90*/  MOV R5, R52 ;  /* 0x0000003400057202 */ /* 0x000fe20000000f00 */
[----:B------:R-:W-:Y:S05]  /*20da0*/  BRA `(.L_x_1509) ;  /* 0xfffdf91000007947 */ /* 0x000fea000383ffff */
.L_x_1611:
[----:B------:R-:W-:Y:S01]  /*20db0*/  IMAD.MOV.U32 R53, RZ, RZ, R2 ;  /* 0x000000ffff357224 */ /* 0x000fe200078e0002 */
[----:B------:R-:W-:Y:S01]  /*20dc0*/  MOV R2, 0x3 ;  /* 0x0000000300027802 */ /* 0x000fe20000000f00 */
[----:B------:R-:W-:Y:S01]  /*20dd0*/  IMAD.MOV.U32 R52, RZ, RZ, 0x181f ;  /* 0x0000181fff347424 */ /* 0x000fe200078e00ff */
[----:B------:R-:W-:-:S02]  /*20de0*/  MOV R3, 0x20e00 ;  /* 0x00020e0000037802 */ /* 0x000fc40000000f00 */
[----:B---3--:R-:W-:Y:S05]  /*20df0*/  CALL.REL.NOINC `($__internal_25_$__cuda_sm70_shflsync_idx_p) ;  /* 0x0000345000007944 */ /* 0x008fea0003c00000 */
[----:B------:R-:W-:Y:S01]  /*20e00*/  IMAD.MOV.U32 R6, RZ, RZ, R52 ;  /* 0x000000ffff067224 */ /* 0x000fe200078e0034 */
[----:B------:R-:W-:Y:S01]  /*20e10*/  MOV R2, 0x3 ;  /* 0x0000000300027802 */ /* 0x000fe20000000f00 */
[----:B------:R-:W-:Y:S01]  /*20e20*/  IMAD.MOV.U32 R53, RZ, RZ, R5 ;  /* 0x000000ffff357224 */ /* 0x000fe200078e0005 */
[----:B------:R-:W-:-:S02]  /*20e30*/  MOV R52, 0x181f ;  /* 0x0000181f00347802 */ /* 0x000fc40000000f00 */
[----:B------:R-:W-:Y:S02]  /*20e40*/  MOV R3, 0x20e60 ;  /* 0x00020e6000037802 */ /* 0x000fe40000000f00 */
[----:B------:R-:W-:Y:S05]  /*20e50*/  CALL.REL.NOINC `($__internal_25_$__cuda_sm70_shflsync_idx_p) ;  /* 0x000033f000007944 */ /* 0x000fea0003c00000 */
[----:B------:R-:W-:Y:S01]  /*20e60*/  MOV R2, R52 ;  /* 0x0000003400027202 */ /* 0x000fe20000000f00 */
[----:B------:R-:W-:Y:S05]  /*20e70*/  BRA `(.L_x_1728) ;  /* 0xfffef21000007947 */ /* 0x000fea000383ffff */
.L_x_1614:
[----:B------:R-:W-:Y:S01]  /*20e80*/  IMAD.MOV.U32 R53, RZ, RZ, R4 ;  /* 0x000000ffff357224 */ /* 0x000fe200078e0004 */
[----:B------:R-:W-:Y:S01]  /*20e90*/  MOV R2, RZ ;  /* 0x000000ff00027202 */ /* 0x000fe20000000f00 */
[----:B------:R-:W-:Y:S01]  /*20ea0*/  IMAD.MOV.U32 R52, RZ, RZ, 0x181f ;  /* 0x0000181fff347424 */ /* 0x000fe200078e00ff */
[----:B------:R-:W-:Y:S02]  /*20eb0*/  MOV R3, 0x20ed0 ;  /* 0x00020ed000037802 */ /* 0x000fe40000000f00 */
[----:B------:R-:W-:Y:S05]  /*20ec0*/  CALL.REL.NOINC `($__internal_25_$__cuda_sm70_shflsync_idx_p) ;  /* 0x0000338000007944 */ /* 0x000fea0003c00000 */
[----:B------:R-:W-:Y:S01]  /*20ed0*/  MOV R6, R52 ;  /* 0x0000003400067202 */ /* 0x000fe20000000f00 */
[----:B------:R-:W-:Y:S05]  /*20ee0*/  BRA `(.L_x_1729) ;  /* 0xffff06a000007947 */ /* 0x000fea000383ffff */
.L_x_1615:
[----:B------:R-:W-:Y:S01]  /*20ef0*/  IMAD.MOV.U32 R53, RZ, RZ, R5 ;  /* 0x000000ffff357224 */ /* 0x000fe200078e0005 */
[----:B------:R-:W-:Y:S01]  /*20f00*/  MOV R2, RZ ;  /* 0x000000ff00027202 */ /* 0x000fe20000000f00 */
[----:B------:R-:W-:Y:S01]  /*20f10*/  IMAD.MOV.U32 R52, RZ, RZ, 0x181f ;  /* 0x0000181fff347424 */ /* 0x000fe200078e00ff */
[----:B------:R-:W-:Y:S02]  /*20f20*/  MOV R3, 0x20f40 ;  /* 0x00020f4000037802 */ /* 0x000fe40000000f00 */
[----:B-12---:R-:W-:Y:S05]  /*20f30*/  CALL.REL.NOINC `($__internal_25_$__cuda_sm70_shflsync_idx_p) ;  /* 0x0000331000007944 */ /* 0x006fea0003c00000 */
[----:B------:R-:W-:Y:S01]  /*20f40*/  MOV R2, R52 ;  /* 0x0000003400027202 */ /* 0x000fe20000000f00 */
[----:B------:R-:W-:Y:S05]  /*20f50*/  BRA `(.L_x_1730) ;  /* 0xffff065000007947 */ /* 0x000fea000383ffff */
.L_x_1618:
[----:B------:R-:W-:Y:S01]  /*20f60*/  IMAD.MOV.U32 R53, RZ, RZ, R4 ;  /* 0x000000ffff357224 */ /* 0x000fe200078e0004 */
[----:B--2-4-:R-:W-:Y:S01]  /*20f70*/  MOV R2, 0x1 ;  /* 0x0000000100027802 */ /* 0x014fe20000000f00 */
[----:B------:R-:W-:Y:S01]  /*20f80*/  IMAD.MOV.U32 R52, RZ, RZ, 0x181f ;  /* 0x0000181fff347424 */ /* 0x000fe200078e00ff */
[----:B------:R-:W-:-:S02]  /*20f90*/  MOV R3, 0x20fb0 ;  /* 0x00020fb000037802 */ /* 0x000fc40000000f00 */
[----:B-1-3--:R-:W-:Y:S05]  /*20fa0*/  CALL.REL.NOINC `($__internal_25_$__cuda_sm70_shflsync_idx_p) ;  /* 0x000032a000007944 */ /* 0x00afea0003c00000 */
        /* <DEDUP_REMOVED lines=8> */
.L_x_1621:
[----:B------:R-:W-:Y:S01]  /*21030*/  IMAD.MOV.U32 R53, RZ, RZ, R4 ;  /* 0x000000ffff357224 */ /* 0x000fe200078e0004 */
[----:B-1--4-:R-:W-:Y:S01]  /*21040*/  MOV R2, 0x2 ;  /* 0x0000000200027802 */ /* 0x012fe20000000f00 */
[----:B------:R-:W-:Y:S01]  /*21050*/  IMAD.MOV.U32 R52, RZ, RZ, 0x181f ;  /* 0x0000181fff347424 */ /* 0x000fe200078e00ff */
[----:B------:R-:W-:Y:S02]  /*21060*/  MOV R3, 0x21080 ;  /* 0x0002108000037802 */ /* 0x000fe40000000f00 */
[----:B--23--:R-:W-:Y:S05]  /*21070*/  CALL.REL.NOINC `($__internal_25_$__cuda_sm70_shflsync_idx_p) ;  /* 0x000031d000007944 */ /* 0x00cfea0003c00000 */
[----:B------:R-:W-:Y:S01]  /*21080*/  MOV R6, R52 ;  /* 0x0000003400067202 */ /* 0x000fe20000000f00 */
[----:B------:R-:W-:Y:S05]  /*21090*/  BRA `(.L_x_1732) ;  /* 0xffff074000007947 */ /* 0x000fea000383ffff */
.L_x_1622:
[----:B------:R-:W-:Y:S01]  /*210a0*/  IMAD.MOV.U32 R53, RZ, RZ, R5 ;  /* 0x000000ffff357224 */ /* 0x000fe200078e0005 */
[----:B----4-:R-:W-:Y:S01]  /*210b0*/  MOV R2, 0x2 ;  /* 0x0000000200027802 */ /* 0x010fe20000000f00 */
[----:B------:R-:W-:Y:S01]  /*210c0*/  IMAD.MOV.U32 R52, RZ, RZ, 0x181f ;  /* 0x0000181fff347424 */ /* 0x000fe200078e00ff */
[----:B------:R-:W-:Y:S02]  /*210d0*/  MOV R3, 0x210f0 ;  /* 0x000210f000037802 */ /* 0x000fe40000000f00 */
[----:B-123--:R-:W-:Y:S05]  /*210e0*/  CALL.REL.NOINC `($__internal_25_$__cuda_sm70_shflsync_idx_p) ;  /* 0x0000316000007944 */ /* 0x00efea0003c00000 */
[----:B------:R-:W-:Y:S01]  /*210f0*/  MOV R2, R52 ;  /* 0x0000003400027202 */ /* 0x000fe20000000f00 */
[----:B------:R-:W-:Y:S05]  /*21100*/  BRA `(.L_x_1733) ;  /* 0xffff06f000007947 */ /* 0x000fea000383ffff */
.L_x_1625:
[----:B------:R-:W-:Y:S01]  /*21110*/  IMAD.MOV.U32 R53, RZ, RZ, R4 ;  /* 0x000000ffff357224 */ /* 0x000fe200078e0004 */
[----:B-1----:R-:W-:Y:S01]  /*21120*/  MOV R2, 0x3 ;  /* 0x0000000300027802 */ /* 0x002fe20000000f00 */
[----:B------:R-:W-:Y:S01]  /*21130*/  IMAD.MOV.U32 R52, RZ, RZ, 0x181f ;  /* 0x0000181fff347424 */ /* 0x000fe200078e00ff */
[----:B------:R-:W-:-:S02]  /*21140*/  MOV R3, 0x21160 ;  /* 0x0002116000037802 */ /* 0x000fc40000000f00 */
[----:B--234-:R-:W-:Y:S05]  /*21150*/  CALL.REL.NOINC `($__internal_25_$__cuda_sm70_shflsync_idx_p) ;  /* 0x000030f000007944 */ /* 0x01cfea0003c00000 */
        /* <DEDUP_REMOVED lines=8> */
.L_x_1626:
[----:B------:R-:W-:Y:S01]  /*211e0*/  IMAD.MOV.U32 R53, RZ, RZ, R4 ;  /* 0x000000ffff357224 */ /* 0x000fe200078e0004 */
[----:B------:R-:W-:Y:S01]  /*211f0*/  MOV R2, RZ ;  /* 0x000000ff00027202 */ /* 0x000fe20000000f00 */
[----:B------:R-:W-:Y:S01]  /*21200*/  IMAD.MOV.U32 R52, RZ, RZ, 0x1c1f ;  /* 0x00001c1fff347424 */ /* 0x000fe200078e00ff */
[----:B------:R-:W-:Y:S02]  /*21210*/  MOV R3, 0x21230 ;  /* 0x0002123000037802 */ /* 0x000fe40000000f00 */
[----:B------:R-:W-:Y:S05]  /*21220*/  CALL.REL.NOINC `($__internal_25_$__cuda_sm70_shflsync_idx_p) ;  /* 0x0000302000007944 */ /* 0x000fea0003c00000 */
[----:B------:R-:W-:Y:S01]  /*21230*/  MOV R2, R52 ;  /* 0x0000003400027202 */ /* 0x000fe20000000f00 */
[----:B------:R-:W-:Y:S05]  /*21240*/  BRA `(.L_x_1735) ;  /* 0xffff08b000007947 */ /* 0x000fea000383ffff */
.L_x_1627:
[----:B------:R-:W-:Y:S01]  /*21250*/  IMAD.MOV.U32 R53, RZ, RZ, R4 ;  /* 0x000000ffff357224 */ /* 0x000fe200078e0004 */
[----:B------:R-:W-:Y:S01]  /*21260*/  MOV R2, 0x1 ;  /* 0x0000000100027802 */ /* 0x000fe20000000f00 */
[----:B------:R-:W-:Y:S01]  /*21270*/  IMAD.MOV.U32 R52, RZ, RZ, 0x1c1f ;  /* 0x00001c1fff347424 */ /* 0x000fe200078e00ff */
[----:B------:R-:W-:Y:S02]  /*21280*/  MOV R3, 0x212a0 ;  /* 0x000212a000037802 */ /* 0x000fe40000000f00 */
[----:B-1----:R-:W-:Y:S05]  /*21290*/  CALL.REL.NOINC `($__internal_25_$__cuda_sm70_shflsync_idx_p) ;  /* 0x00002fb000007944 */ /* 0x002fea0003c00000 */
        /* <DEDUP_REMOVED lines=21> */
[C---:B------:R-:W-:Y:S02]  /*213f0*/  ISETP.GT.AND P2, PT, R6.reuse, 0x18, PT ;  /* 0x000000180600780c */ /* 0x040fe40003f44270 */
        /* <DEDUP_REMOVED lines=88> */
[----:B------:R-:W-:-:S02]  /*21980*/  FSEL R45, R31, -INF , P0 ;  /* 0xff8000001f2d7808 */ /* 0x000fc40000000000 */
[----:B------:R-:W-:Y:S01]  /*21990*/  FMNMX.FTZ R5, R46, R5, !PT ;  /* 0x000000052e057209 */ /* 0x000fe20007810000 */
[----:B------:R-:W-:Y:S01]  /*219a0*/  IMAD.MOV.U32 R4, RZ, RZ, R6 ;  /* 0x000000ffff047224 */ /* 0x000fe200078e0006 */
[----:B------:R-:W-:Y:S02]  /*219b0*/  MOV R2, 0x219e0 ;  /* 0x000219e000027802 */ /* 0x000fe40000000f00 */
[----:B------:R-:W-:Y:S02]  /*219c0*/  FMNMX.FTZ R5, R45, R5, !PT ;  /* 0x000000052d057209 */ /* 0x000fe40007810000 */
[----:B------:R-:W-:Y:S05]  /*219d0*/  CALL.REL.NOINC `($__internal_24_$__cuda_sm70_shflsync_bfly_p) ;  /* 0x0000281000007944 */ /* 0x000fea0003c00000 */
[----:B------:R-:W-:Y:S01]  /*219e0*/  FMNMX.FTZ R6, R6, R225, !PT ;  /* 0x000000e106067209 */ /* 0x000fe20007810000 */
[----:B------:R-:W-:Y:S01]  /*219f0*/  IMAD.MOV.U32 R3, RZ, RZ, 0x1 ;  /* 0x00000001ff037424 */ /* 0x000fe200078e00ff */
[----:B------:R-:W-:-:S03]  /*21a00*/  MOV R2, 0x21a30 ;  /* 0x00021a3000027802 */ /* 0x000fc60000000f00 */
[----:B------:R-:W-:Y:S02]  /*21a10*/  IMAD.MOV.U32 R4, RZ, RZ, R6 ;  /* 0x000000ffff047224 */ /* 0x000fe400078e0006 */
[----:B------:R-:W-:Y:S05]  /*21a20*/  CALL.REL.NOINC `($__internal_24_$__cuda_sm70_shflsync_bfly_p) ;  /* 0x000027c000007944 */ /* 0x000fea0003c00000 */
[----:B------:R-:W-:Y:S01]  /*21a30*/  FMNMX.FTZ R6, R6, R225, !PT ;  /* 0x000000e106067209 */ /* 0x000fe20007810000 */
[----:B------:R-:W-:Y:S01]  /*21a40*/  IMAD.MOV.U32 R4, RZ, RZ, R5 ;  /* 0x000000ffff047224 */ /* 0x000fe200078e0005 */
[----:B------:R-:W-:Y:S01]  /*21a50*/  MOV R2, 0x21a80 ;  /* 0x00021a8000027802 */ /* 0x000fe20000000f00 */
[----:B------:R-:W-:Y:S02]  /*21a60*/  IMAD.MOV.U32 R3, RZ, RZ, 0x2 ;  /* 0x00000002ff037424 */ /* 0x000fe400078e00ff */
[----:B------:R-:W-:Y:S05]  /*21a70*/  CALL.REL.NOINC `($__internal_24_$__cuda_sm70_shflsync_bfly_p) ;  /* 0x0000277000007944 */ /* 0x000fea0003c00000 */
[----:B------:R-:W-:Y:S01]  /*21a80*/  FMNMX.FTZ R5, R5, R225, !PT ;  /* 0x000000e105057209 */ /* 0x000fe20007810000 */
[----:B------:R-:W-:Y:S01]  /*21a90*/  IMAD.MOV.U32 R3, RZ, RZ, 0x1 ;  /* 0x00000001ff037424 */ /* 0x000fe200078e00ff */
[----:B------:R-:W-:-:S03]  /*21aa0*/  MOV R2, 0x21ad0 ;  /* 0x00021ad000027802 */ /* 0x000fc60000000f00 */
[----:B------:R-:W-:Y:S02]  /*21ab0*/  IMAD.MOV.U32 R4, RZ, RZ, R5 ;  /* 0x000000ffff047224 */ /* 0x000fe400078e0005 */
[----:B------:R-:W-:Y:S05]  /*21ac0*/  CALL.REL.NOINC `($__internal_24_$__cuda_sm70_shflsync_bfly_p) ;  /* 0x0000272000007944 */ /* 0x000fea0003c00000 */
[----:B------:R-:W-:Y:S01]  /*21ad0*/  MOV R4, R225 ;  /* 0x000000e100047202 */ /* 0x000fe20000000f00 */
[----:B------:R-:W-:Y:S05]  /*21ae0*/  BRA `(.L_x_1736) ;  /* 0xffff0b4000007947 */ /* 0x000fea000383ffff */
.L_x_1631:
[----:B------:R-:W-:Y:S01]  /*21af0*/  MOV R2, RZ ;  /* 0x000000ff00027202 */ /* 0x000fe20000000f00 */
[----:B------:R-:W-:Y:S01]  /*21b00*/  IMAD.MOV.U32 R53, RZ, RZ, R6 ;  /* 0x000000ffff357224 */ /* 0x000fe200078e0006 */
[----:B------:R-:W-:Y:S01]  /*21b10*/  MOV R3, 0x21b40 ;  /* 0x00021b4000037802 */ /* 0x000fe20000000f00 */
[----:B------:R-:W-:Y:S02]  /*21b20*/  IMAD.MOV.U32 R52, RZ, RZ, 0x181f ;  /* 0x0000181fff347424 */ /* 0x000fe400078e00ff */
[----:B------:R-:W-:Y:S05]  /*21b30*/  CALL.REL.NOINC `($__internal_25_$__cuda_sm70_shflsync_idx_p) ;  /* 0x0000271000007944 */ /* 0x000fea0003c00000 */
[----:B------:R-:W-:Y:S01]  /*21b40*/  MOV R9, R52 ;  /* 0x0000003400097202 */ /* 0x000fe20000000f00 */
[----:B------:R-:W-:-:S05]  /*21b50*/  BRA `(.L_x_1737) ;  /* 0xffff264000007947 */ /* 0x000fca000383ffff */
.L_x_1632:
[----:B------:R-:W-:Y:S01]  /*21b60*/  MOV R2, RZ ;  /* 0x000000ff00027202 */ /* 0x000fe20000000f00 */
[----:B------:R-:W-:Y:S01]  /*21b70*/  IMAD.MOV.U32 R53, RZ, RZ, R8 ;  /* 0x000000ffff357224 */ /* 0x000fe200078e0008 */
[----:B------:R-:W-:Y:S01]  /*21b80*/  MOV R3, 0x21bb0 ;  /* 0x00021bb000037802 */ /* 0x000fe20000000f00 */
[----:B------:R-:W-:Y:S02]  /*21b90*/  IMAD.MOV.U32 R52, RZ, RZ, 0x181f ;  /* 0x0000181fff347424 */ /* 0x000fe400078e00ff */
[----:B-12---:R-:W-:Y:S05]  /*21ba0*/  CALL.REL.NOINC `($__internal_25_$__cuda_sm70_shflsync_idx_p) ;  /* 0x000026a000007944 */ /* 0x006fea0003c00000 */
        /* <DEDUP_REMOVED lines=17> */
[----:B------:R-:W-:Y:S05]  /*21cc0*/  CALL.REL.NOINC `($__internal_25_$__cuda_sm70_shflsync_idx_p) ;  /* 0x0000258000007944 */ /* 0x000fea0003c00000 */
[----:B------:R-:W-:Y:S01]  /*21cd0*/  MOV R2, 0x1 ;  /* 0x0000000100027802 */ /* 0x000fe20000000f00 */
[----:B------:R-:W-:Y:S01]  /*21ce0*/  IMAD.MOV.U32 R9, RZ, RZ, R52 ;  /* 0x000000ffff097224 */ /* 0x000fe200078e0034 */
[----:B------:R-:W-:Y:S01]  /*21cf0*/  MOV R52, 0x181f ;  /* 0x0000181f00347802 */ /* 0x000fe20000000f00 */
[----:B------:R-:W-:Y:S01]  /*21d00*/  IMAD.MOV.U32 R53, RZ, RZ, R8 ;  /* 0x000000ffff357224 */ /* 0x000fe200078e0008 */
[----:B------:R-:W-:Y:S02]  /*21d10*/  MOV R3, 0x21d30 ;  /* 0x00021d3000037802 */ /* 0x000fe40000000f00 */
[----:B------:R-:W-:Y:S05]  /*21d20*/  CALL.REL.NOINC `($__internal_25_$__cuda_sm70_shflsync_idx_p) ;  /* 0x0000252000007944 */ /* 0x000fea0003c00000 */
        /* <DEDUP_REMOVED lines=19> */
[----:B------:R-:W-:Y:S05]  /*21e60*/  CALL.REL.NOINC `($__internal_25_$__cuda_sm70_shflsync_idx_p) ;  /* 0x000023e000007944 */ /* 0x000fea0003c00000 */
[----:B------:R-:W-:Y:S01]  /*21e70*/  MOV R2, 0x2 ;  /* 0x0000000200027802 */ /* 0x000fe20000000f00 */
[----:B------:R-:W-:Y:S01]  /*21e80*/  IMAD.MOV.U32 R10, RZ, RZ, R52 ;  /* 0x000000ffff0a7224 */ /* 0x000fe200078e0034 */
[----:B------:R-:W-:Y:S01]  /*21e90*/  MOV R52, 0x181f ;  /* 0x0000181f00347802 */ /* 0x000fe20000000f00 */
[----:B------:R-:W-:Y:S01]  /*21ea0*/  IMAD.MOV.U32 R53, RZ, RZ, R8 ;  /* 0x000000ffff357224 */ /* 0x000fe200078e0008 */
[----:B------:R-:W-:Y:S02]  /*21eb0*/  MOV R3, 0x21ed0 ;  /* 0x00021ed000037802 */ /* 0x000fe40000000f00 */
[----:B------:R-:W-:Y:S05]  /*21ec0*/  CALL.REL.NOINC `($__internal_25_$__cuda_sm70_shflsync_idx_p) ;  /* 0x0000238000007944 */ /* 0x000fea0003c00000 */
[----:B------:R-:W-:Y:S01]  /*21ed0*/  MOV R9, R52 ;  /* 0x0000003400097202 */ /* 0x000fe20000000f00 */
[----:B------:R-:W-:-:S05]  /*21ee0*/  BRA `(.L_x_1738) ;  /* 0xffff242000007947 */ /* 0x000fca000383ffff */
.L_x_1633:
[----:B--2---:R-:W-:Y:S01]  /*21ef0*/  MOV R2, 0x3 ;  /* 0x0000000300027802 */ /* 0x004fe20000000f00 */
[----:B------:R-:W-:Y:S01]  /*21f00*/  IMAD.MOV.U32 R53, RZ, RZ, R6 ;  /* 0x000000ffff357224 */ /* 0x000fe200078e0006 */
[----:B------:R-:W-:Y:S01]  /*21f10*/  MOV R3, 0x21f40 ;  /* 0x00021f4000037802 */ /* 0x000fe20000000f00 */
[----:B------:R-:W-:Y:S02]  /*21f20*/  IMAD.MOV.U32 R52, RZ, RZ, 0x181f ;  /* 0x0000181fff347424 */ /* 0x000fe400078e00ff */
[----:B-1----:R-:W-:Y:S05]  /*21f30*/  CALL.REL.NOINC `($__internal_25_$__cuda_sm70_shflsync_idx_p) ;  /* 0x0000231000007944 */ /* 0x002fea0003c00000 */
        /* <DEDUP_REMOVED lines=8> */
.L_x_1636:
[----:B------:R-:W-:Y:S01]  /*21fc0*/  MOV R2, RZ ;  /* 0x000000ff00027202 */ /* 0x000fe20000000f00 */
[----:B------:R-:W-:Y:S01]  /*21fd0*/  IMAD.MOV.U32 R53, RZ, RZ, R4 ;  /* 0x000000ffff357224 */ /* 0x000fe200078e0004 */
[----:B------:R-:W-:Y:S01]  /*21fe0*/  MOV R3, 0x22010 ;  /* 0x0002201000037802 */ /* 0x000fe20000000f00 */
[----:B------:R-:W-:Y:S02]  /*21ff0*/  IMAD.MOV.U32 R52, RZ, RZ, 0x181f ;  /* 0x0000181fff347424 */ /* 0x000fe400078e00ff */
[----:B------:R-:W-:Y:S05]  /*22000*/  CALL.REL.NOINC `($__internal_25_$__cuda_sm70_shflsync_idx_p) ;  /* 0x0000224000007944 */ /* 0x000fea0003c00000 */
[----:B------:R-:W-:Y:S01]  /*22010*/  MOV R6, R52 ;  /* 0x0000003400067202 */ /* 0x000fe20000000f00 */
[----:B------:R-:W-:-:S05]  /*22020*/  BRA `(.L_x_1740) ;  /* 0xffff389000007947 */ /* 0x000fca000383ffff */
.L_x_1637:
[----:B------:R-:W-:Y:S01]  /*22030*/  MOV R2, RZ ;  /* 0x000000ff00027202 */ /* 0x000fe20000000f00 */
[----:B------:R-:W-:Y:S01]  /*22040*/  IMAD.MOV.U32 R53, RZ, RZ, R5 ;  /* 0x000000ffff357224 */ /* 0x000fe200078e0005 */
[----:B------:R-:W-:Y:S01]  /*22050*/  MOV R3, 0x22080 ;  /* 0x0002208000037802 */ /* 0x000fe20000000f00 */
[----:B------:R-:W-:Y:S02]  /*22060*/  IMAD.MOV.U32 R52, RZ, RZ, 0x181f ;  /* 0x0000181fff347424 */ /* 0x000fe400078e00ff */
[----:B-12---:R-:W-:Y:S05]  /*22070*/  CALL.REL.NOINC `($__internal_25_$__cuda_sm70_shflsync_idx_p) ;  /* 0x000021d000007944 */ /* 0x006fea0003c00000 */
[----:B------:R-:W-:Y:S01]  /*22080*/  MOV R2, R52 ;  /* 0x0000003400027202 */ /* 0x000fe20000000f00 */
[----:B------:R-:W-:-:S05]  /*22090*/  BRA `(.L_x_1741) ;  /* 0xffff384000007947 */ /* 0x000fca000383ffff */
.L_x_1638:
[----:B--2---:R-:W-:Y:S01]  /*220a0*/  MOV R2, 0x1 ;  /* 0x0000000100027802 */ /* 0x004fe20000000f00 */
[----:B------:R-:W-:Y:S01]  /*220b0*/  IMAD.MOV.U32 R53, RZ, RZ, R4 ;  /* 0x000000ffff357224 */ /* 0x000fe200078e0004 */
[----:B------:R-:W-:Y:S01]  /*220c0*/  MOV R3, 0x220f0 ;  /* 0x000220f000037802 */ /* 0x000fe20000000f00 */
[----:B------:R-:W-:Y:S02]  /*220d0*/  IMAD.MOV.U32 R52, RZ, RZ, 0x181f ;  /* 0x0000181fff347424 */ /* 0x000fe400078e00ff */
[----:B-1-3--:R-:W-:Y:S05]  /*220e0*/  CALL.REL.NOINC `($__internal_25_$__cuda_sm70_shflsync_idx_p) ;  /* 0x0000216000007944 */ /* 0x00afea0003c00000 */
        /* <DEDUP_REMOVED lines=8> */
.L_x_1639:
[----:B-1----:R-:W-:Y:S01]  /*22170*/  MOV R2, 0x2 ;  /* 0x0000000200027802 */ /* 0x002fe20000000f00 */
[----:B------:R-:W-:Y:S01]  /*22180*/  IMAD.MOV.U32 R53, RZ, RZ, R4 ;  /* 0x000000ffff357224 */ /* 0x000fe200078e0004 */
[----:B------:R-:W-:Y:S01]  /*22190*/  MOV R3, 0x221c0 ;  /* 0x000221c000037802 */ /* 0x000fe20000000f00 */
[----:B------:R-:W-:Y:S02]  /*221a0*/  IMAD.MOV.U32 R52, RZ, RZ, 0x181f ;  /* 0x0000181fff347424 */ /* 0x000fe400078e00ff */
[----:B---34-:R-:W-:Y:S05]  /*221b0*/  CALL.REL.NOINC `($__internal_25_$__cuda_sm70_shflsync_idx_p) ;  /* 0x0000209000007944 */ /* 0x018fea0003c00000 */
[----:B------:R-:W-:Y:S01]  /*221c0*/  MOV R6, R52 ;  /* 0x0000003400067202 */ /* 0x000fe20000000f00 */
[----:B------:R-:W-:-:S05]  /*221d0*/  BRA `(.L_x_1743) ;  /* 0xffff38f000007947 */ /* 0x000fca000383ffff */
.L_x_1640:
[----:B-1----:R-:W-:Y:S01]  /*221e0*/  MOV R2, 0x2 ;  /* 0x0000000200027802 */ /* 0x002fe20000000f00 */
[----:B------:R-:W-:Y:S01]  /*221f0*/  IMAD.MOV.U32 R53, RZ, RZ, R5 ;  /* 0x000000ffff357224 */ /* 0x000fe200078e0005 */
[----:B------:R-:W-:Y:S01]  /*22200*/  MOV R3, 0x22230 ;  /* 0x0002223000037802 */ /* 0x000fe20000000f00 */
[----:B------:R-:W-:Y:S02]  /*22210*/  IMAD.MOV.U32 R52, RZ, RZ, 0x181f ;  /* 0x0000181fff347424 */ /* 0x000fe400078e00ff */
[----:B--234-:R-:W-:Y:S05]  /*22220*/  CALL.REL.NOINC `($__internal_25_$__cuda_sm70_shflsync_idx_p) ;  /* 0x0000202000007944 */ /* 0x01cfea0003c00000 */
[----:B------:R-:W-:Y:S01]  /*22230*/  MOV R2, R52 ;  /* 0x0000003400027202 */ /* 0x000fe20000000f00 */
[----:B------:R-:W-:-:S05]  /*22240*/  BRA `(.L_x_1744) ;  /* 0xffff38a000007947 */ /* 0x000fca000383ffff */
.L_x_1641:
[----:B--2---:R-:W-:Y:S01]  /*22250*/  MOV R2, 0x3 ;  /* 0x0000000300027802 */ /* 0x004fe20000000f00 */
[----:B------:R-:W-:Y:S01]  /*22260*/  IMAD.MOV.U32 R53, RZ, RZ, R4 ;  /* 0x000000ffff357224 */ /* 0x000fe200078e0004 */
[----:B------:R-:W-:Y:S01]  /*22270*/  MOV R3, 0x222a0 ;  /* 0x000222a000037802 */ /* 0x000fe20000000f00 */
[----:B------:R-:W-:Y:S02]  /*22280*/  IMAD.MOV.U32 R52, RZ, RZ, 0x181f ;  /* 0x0000181fff347424 */ /* 0x000fe400078e00ff */
[----:B-1-34-:R-:W-:Y:S05]  /*22290*/  CALL.REL.NOINC `($__internal_25_$__cuda_sm70_shflsync_idx_p) ;  /* 0x00001fb000007944 */ /* 0x01afea0003c00000 */
        /* <DEDUP_REMOVED lines=8> */
.L_x_1642:
[----:B------:R-:W-:Y:S01]  /*22320*/  MOV R2, RZ ;  /* 0x000000ff00027202 */ /* 0x000fe20000000f00 */
[----:B------:R-:W-:Y:S01]  /*22330*/  IMAD.MOV.U32 R53, RZ, RZ, R4 ;  /* 0x000000ffff357224 */ /* 0x000fe200078e0004 */
[----:B------:R-:W-:Y:S01]  /*22340*/  MOV R3, 0x22370 ;  /* 0x0002237000037802 */ /* 0x000fe20000000f00 */
[----:B------:R-:W-:Y:S02]  /*22350*/  IMAD.MOV.U32 R52, RZ, RZ, 0x1c1f ;  /* 0x00001c1fff347424 */ /* 0x000fe400078e00ff */
[----:B------:R-:W-:Y:S05]  /*22360*/  CALL.REL.NOINC `($__internal_25_$__cuda_sm70_shflsync_idx_p) ;  /* 0x00001ee000007944 */ /* 0x000fea0003c00000 */
[----:B------:R-:W-:Y:S01]  /*22370*/  MOV R2, R52 ;  /* 0x0000003400027202 */ /* 0x000fe20000000f00 */
[----:B------:R-:W-:-:S05]  /*22380*/  BRA `(.L_x_1746) ;  /* 0xffff3a4000007947 */ /* 0x000fca000383ffff */
.L_x_1643:
[----:B------:R-:W-:Y:S01]  /*22390*/  MOV R2, 0x1 ;  /* 0x0000000100027802 */ /* 0x000fe20000000f00 */
[----:B------:R-:W-:Y:S01]  /*223a0*/  IMAD.MOV.U32 R53, RZ, RZ, R4 ;  /* 0x000000ffff357224 */ /* 0x000fe200078e0004 */
[----:B------:R-:W-:Y:S01]  /*223b0*/  MOV R3, 0x223e0 ;  /* 0x000223e000037802 */ /* 0x000fe20000000f00 */
[----:B------:R-:W-:Y:S02]  /*223c0*/  IMAD.MOV.U32 R52, RZ, RZ, 0x1c1f ;  /* 0x00001c1fff347424 */ /* 0x000fe400078e00ff */
[----:B-1----:R-:W-:Y:S05]  /*223d0*/  CALL.REL.NOINC `($__internal_25_$__cuda_sm70_shflsync_idx_p) ;  /* 0x00001e7000007944 */ /* 0x002fea0003c00000 */
[----:B------:R-:W-:Y:S01]  /*223e0*/  FMNMX.FTZ R2, R8, R15, !PT ;  /* 0x0000000f08027209 */ /* 0x000fe20007810000 */
[----:B------:R-:W-:Y:S03]  /*223f0*/  IMAD.IADD R5, R5, 0x1, R52 ;  /* 0x0000000105057824 */ /* 0x000fe600078e0234 */
[----:B------:R-:W-:Y:S02]  /*22400*/  FMNMX.FTZ R2, R44, R2, !PT ;  /* 0x000000022c027209 */ /* 0x000fe40007810000 */
[C---:B------:R-:W-:Y:S02]  /*22410*/  ISETP.GT.AND P0, PT, R5.reuse, RZ, PT ;  /* 0x000000ff0500720c */ /* 0x040fe40003f04270 */
[----:B------:R-:W-:Y:S02]  /*22420*/  ISETP.GT.AND P1, PT, R5, 0x1, PT ;  /* 0x000000010500780c */ /* 0x000fe40003f24270 */
[----:B------:R-:W-:Y:S02]  /*22430*/  FSEL R9, R235, -INF , P0 ;  /* 0xff800000eb097808 */ /* 0x000fe40000000000 */
[----:B------:R-:W-:Y:S02]  /*22440*/  ISETP.GT.AND P2, PT, R5, 0x8, PT ;  /* 0x000000080500780c */ /* 0x000fe40003f44270 */
[----:B------:R-:W-:Y:S02]  /*22450*/  FSEL R67, R234, -INF , P1 ;  /* 0xff800000ea437808 */ /* 0x000fe40000800000 */
[----:B------:R-:W-:Y:S02]  /*22460*/  FMNMX.FTZ R3, R9, R80, !PT ;  /* 0x0000005009037209 */ /* 0x000fe40007810000 */
[----:B------:R-:W-:Y:S02]  /*22470*/  ISETP.GT.AND P3, PT, R5, 0x9, PT ;  /* 0x000000090500780c */ /* 0x000fe40003f64270 */
[----:B------:R-:W-:Y:S02]  /*22480*/  FSEL R66, R228, -INF , P2 ;  /* 0xff800000e4427808 */ /* 0x000fe40001000000 */
[----:B------:R-:W-:Y:S02]  /*22490*/  FMNMX.FTZ R3, R67, R3, !PT ;  /* 0x0000000343037209 */ /* 0x000fe40007810000 */
[----:B------:R-:W-:Y:S02]  /*224a0*/  ISETP.GT.AND P0, PT, R5, 0x10, PT ;  /* 0x000000100500780c */ /* 0x000fe40003f04270 */
[----:B------:R-:W-:Y:S02]  /*224b0*/  FSEL R65, R225, -INF , P3 ;  /* 0xff800000e1417808 */ /* 0x000fe40001800000 */
[----:B------:R-:W-:Y:S02]  /*224c0*/  FMNMX.FTZ R2, R43, R2, !PT ;  /* 0x000000022b027209 */ /* 0x000fe40007810000 */
        /* <DEDUP_REMOVED lines=81> */
[C---:B------:R-:W-:Y:S02]  /*229e0*/  ISETP.GT.AND P2, PT, R5.reuse, 0x61, PT ;  /* 0x000000610500780c */ /* 0x040fe40003f44270 */
[C---:B------:R-:W-:Y:S02]  /*229f0*/  ISETP.GT.AND P1, PT, R5.reuse, 0x68, PT ;  /* 0x000000680500780c */ /* 0x040fe40003f24270 */
[----:B------:R-:W-:Y:S02]  /*22a00*/  ISETP.GT.AND P0, PT, R5, 0x69, PT ;  /* 0x000000690500780c */ /* 0x000fe40003f04270 */
[----:B------:R-:W-:Y:S02]  /*22a10*/  FMNMX.FTZ R2, R22, R2, !PT ;  /* 0x0000000216027209 */ /* 0x000fe40007810000 */
[----:B------:R-:W-:Y:S02]  /*22a20*/  FSEL R17, R153, -INF , P3 ;  /* 0xff80000099117808 */ /* 0x000fe40001800000 */
[----:B------:R-:W-:Y:S01]  /*22a30*/  FMNMX.FTZ R5, R45, R3, !PT ;  /* 0x000000032d057209 */ /* 0x000fe20007810000 */
[----:B------:R-:W-:Y:S01]  /*22a40*/  IMAD.MOV.U32 R3, RZ, RZ, 0x2 ;  /* 0x00000002ff037424 */ /* 0x000fe200078e00ff */
[----:B------:R-:W-:Y:S02]  /*22a50*/  FMNMX.FTZ R4, R21, R2, !PT ;  /* 0x0000000215047209 */ /* 0x000fe40007810000 */
        /* <DEDUP_REMOVED lines=11> */
[----:B------:R-:W-:Y:S05]  /*22b10*/  CALL.REL.NOINC `($__internal_24_$__cuda_sm70_shflsync_bfly_p) ;  /* 0x000016d000007944 */ /* 0x000fea0003c00000 */
[----:B------:R-:W-:Y:S01]  /*22b20*/  FMNMX.FTZ R4, R4, R225, !PT ;  /* 0x000000e104047209 */ /* 0x000fe20007810000 */
[----:B------:R-:W-:Y:S01]  /*22b30*/  IMAD.MOV.U32 R3, RZ, RZ, 0x1 ;  /* 0x00000001ff037424 */ /* 0x000fe200078e00ff */
[----:B------:R-:W-:Y:S02]  /*22b40*/  MOV R2, 0x22b60 ;  /* 0x00022b6000027802 */ /* 0x000fe40000000f00 */
[----:B------:R-:W-:Y:S05]  /*22b50*/  CALL.REL.NOINC `($__internal_24_$__cuda_sm70_shflsync_bfly_p) ;  /* 0x0000169000007944 */ /* 0x000fea0003c00000 */
[----:B------:R-:W-:Y:S01]  /*22b60*/  IMAD.MOV.U32 R3, RZ, RZ, 0x2 ;  /* 0x00000002ff037424 */ /* 0x000fe200078e00ff */
[----:B------:R-:W-:Y:S01]  /*22b70*/  FMNMX.FTZ R6, R4, R225, !PT ;  /* 0x000000e104067209 */ /* 0x000fe20007810000 */
[----:B------:R-:W-:Y:S01]  /*22b80*/  IMAD.MOV.U32 R4, RZ, RZ, R5 ;  /* 0x000000ffff047224 */ /* 0x000fe200078e0005 */
[----:B------:R-:W-:Y:S02]  /*22b90*/  MOV R2, 0x22bb0 ;  /* 0x00022bb000027802 */ /* 0x000fe40000000f00 */
[----:B------:R-:W-:Y:S05]  /*22ba0*/  CALL.REL.NOINC `($__internal_24_$__cuda_sm70_shflsync_bfly_p) ;  /* 0x0000164000007944 */ /* 0x000fea0003c00000 */
[----:B------:R-:W-:Y:S01]  /*22bb0*/  FMNMX.FTZ R4, R5, R225, !PT ;  /* 0x000000e105047209 */ /* 0x000fe20007810000 */
[----:B------:R-:W-:Y:S01]  /*22bc0*/  IMAD.MOV.U32 R3, RZ, RZ, 0x1 ;  /* 0x00000001ff037424 */ /* 0x000fe200078e00ff */
[----:B------:R-:W-:Y:S02]  /*22bd0*/  MOV R2, 0x22bf0 ;  /* 0x00022bf000027802 */ /* 0x000fe40000000f00 */
[----:B------:R-:W-:Y:S05]  /*22be0*/  CALL.REL.NOINC `($__internal_24_$__cuda_sm70_shflsync_bfly_p) ;  /* 0x0000160000007944 */ /* 0x000fea0003c00000 */
[----:B------:R-:W-:Y:S01]  /*22bf0*/  MOV R2, R225 ;  /* 0x000000e100027202 */ /* 0x000fe20000000f00 */
[----:B------:R-:W-:-:S05]  /*22c00*/  BRA `(.L_x_1747) ;  /* 0xffff3cf000007947 */ /* 0x000fca000383ffff */
.L_x_1646:
[----:B-1--4-:R-:W-:Y:S01]  /*22c10*/  MOV R2, RZ ;  /* 0x000000ff00027202 */ /* 0x012fe20000000f00 */
[----:B------:R-:W-:Y:S01]  /*22c20*/  IMAD.MOV.U32 R53, RZ, RZ, R4 ;  /* 0x000000ffff357224 */ /* 0x000fe200078e0004 */
[----:B------:R-:W-:Y:S01]  /*22c30*/  MOV R3, 0x22c60 ;  /* 0x00022c6000037802 */ /* 0x000fe20000000f00 */
[----:B------:R-:W-:Y:S02]  /*22c40*/  IMAD.MOV.U32 R52, RZ, RZ, 0x181f ;  /* 0x0000181fff347424 */ /* 0x000fe400078e00ff */
[----:B------:R-:W-:Y:S05]  /*22c50*/  CALL.REL.NOINC `($__internal_25_$__cuda_sm70_shflsync_idx_p) ;  /* 0x000015f000007944 */ /* 0x000fea0003c00000 */
[----:B------:R-:W-:Y:S01]  /*22c60*/  MOV R10, R52 ;  /* 0x00000034000a7202 */ /* 0x000fe20000000f00 */
[----:B------:R-:W-:-:S05]  /*22c70*/  BRA `(.L_x_1748) ;  /* 0xffff5c0000007947 */ /* 0x000fca000383ffff */
.L_x_1649:
        /* <DEDUP_REMOVED lines=13> */
.L_x_1652:
[----:B------:R-:W-:Y:S01]  /*22d50*/  MOV R2, RZ ;  /* 0x000000ff00027202 */ /* 0x000fe20000000f00 */
[----:B------:R-:W-:Y:S01]  /*22d60*/  IMAD.MOV.U32 R53, RZ, RZ, R4 ;  /* 0x000000ffff357224 */ /* 0x000fe200078e0004 */
[----:B------:R-:W-:Y:S01]  /*22d70*/  MOV R3, 0x22da0 ;  /* 0x00022da000037802 */ /* 0x000fe20000000f00 */
[----:B------:R-:W-:Y:S02]  /*22d80*/  IMAD.MOV.U32 R52, RZ, RZ, 0x181f ;  /* 0x0000181fff347424 */ /* 0x000fe400078e00ff */
[----:B------:R-:W-:Y:S05]  /*22d90*/  CALL.REL.NOINC `($__internal_25_$__cuda_sm70_shflsync_idx_p) ;  /* 0x000014b000007944 */ /* 0x000fea0003c00000 */
[----:B------:R-:W-:Y:S01]  /*22da0*/  MOV R10, R52 ;  /* 0x00000034000a7202 */ /* 0x000fe20000000f00 */
[----:B------:R-:W-:-:S05]  /*22db0*/  BRA `(.L_x_1750) ;  /* 0xffff71b000007947 */ /* 0x000fca000383ffff */
.L_x_1653:
[----:B------:R-:W-:Y:S01]  /*22dc0*/  MOV R2, RZ ;  /* 0x000000ff00027202 */ /* 0x000fe20000000f00 */
[----:B------:R-:W-:Y:S01]  /*22dd0*/  IMAD.MOV.U32 R53, RZ, RZ, R8 ;  /* 0x000000ffff357224 */ /* 0x000fe200078e0008 */
[----:B------:R-:W-:Y:S01]  /*22de0*/  MOV R3, 0x22e10 ;  /* 0x00022e1000037802 */ /* 0x000fe20000000f00 */
[----:B------:R-:W-:Y:S02]  /*22df0*/  IMAD.MOV.U32 R52, RZ, RZ, 0x181f ;  /* 0x0000181fff347424 */ /* 0x000fe400078e00ff */
[----:B-12---:R-:W-:Y:S05]  /*22e00*/  CALL.REL.NOINC `($__internal_25_$__cuda_sm70_shflsync_idx_p) ;  /* 0x0000144000007944 */ /* 0x006fea0003c00000 */
[----:B------:R-:W-:Y:S01]  /*22e10*/  MOV R9, R52 ;  /* 0x0000003400097202 */ /* 0x000fe20000000f00 */
[----:B------:R-:W-:-:S05]  /*22e20*/  BRA `(.L_x_1751) ;  /* 0xffff716000007947 */ /* 0x000fca000383ffff */
.L_x_1654:
        /* <DEDUP_REMOVED lines=13> */
.L_x_1655:
[----:B-1----:R-:W-:Y:S01]  /*22f00*/  MOV R2, 0x2 ;  /* 0x0000000200027802 */ /* 0x002fe20000000f00 */
[----:B------:R-:W-:Y:S01]  /*22f10*/  IMAD.MOV.U32 R53, RZ, RZ, R4 ;  /* 0x000000ffff357224 */ /* 0x000fe200078e0004 */
[----:B------:R-:W-:Y:S01]  /*22f20*/  MOV R3, 0x22f50 ;  /* 0x00022f5000037802 */ /* 0x000fe20000000f00 */
[----:B------:R-:W-:Y:S02]  /*22f30*/  IMAD.MOV.U32 R52, RZ, RZ, 0x181f ;  /* 0x0000181fff347424 */ /* 0x000fe400078e00ff */
[----:B---34-:R-:W-:Y:S05]  /*22f40*/  CALL.REL.NOINC `($__internal_25_$__cuda_sm70_shflsync_idx_p) ;  /* 0x0000130000007944 */ /* 0x018fea0003c00000 */
[----:B------:R-:W-:Y:S01]  /*22f50*/  MOV R10, R52 ;  /* 0x00000034000a7202 */ /* 0x000fe20000000f00 */
[----:B------:R-:W-:-:S05]  /*22f60*/  BRA `(.L_x_1753) ;  /* 0xffff729000007947 */ /* 0x000fca000383ffff */
.L_x_1656:
[----:B-1----:R-:W-:Y:S01]  /*22f70*/  MOV R2, 0x2 ;  /* 0x0000000200027802 */ /* 0x002fe20000000f00 */
[----:B------:R-:W-:Y:S01]  /*22f80*/  IMAD.MOV.U32 R53, RZ, RZ, R8 ;  /* 0x000000ffff357224 */ /* 0x000fe200078e0008 */
[----:B------:R-:W-:Y:S01]  /*22f90*/  MOV R3, 0x22fc0 ;  /* 0x00022fc000037802 */ /* 0x000fe20000000f00 */
[----:B------:R-:W-:Y:S02]  /*22fa0*/  IMAD.MOV.U32 R52, RZ, RZ, 0x181f ;  /* 0x0000181fff347424 */ /* 0x000fe400078e00ff */
[----:B--234-:R-:W-:Y:S05]  /*22fb0*/  CALL.REL.NOINC `($__internal_25_$__cuda_sm70_shflsync_idx_p) ;  /* 0x0000129000007944 */ /* 0x01cfea0003c00000 */
[----:B------:R-:W-:Y:S01]  /*22fc0*/  MOV R9, R52 ;  /* 0x0000003400097202 */ /* 0x000fe20000000f00 */
[----:B------:R-:W-:-:S05]  /*22fd0*/  BRA `(.L_x_1754) ;  /* 0xffff724000007947 */ /* 0x000fca000383ffff */
.L_x_1657:
[----:B-1----:R-:W-:Y:S01]  /*22fe0*/  MOV R2, 0x3 ;  /* 0x0000000300027802 */ /* 0x002fe20000000f00 */
[----:B------:R-:W-:Y:S01]  /*22ff0*/  IMAD.MOV.U32 R53, RZ, RZ, R4 ;  /* 0x000000ffff357224 */ /* 0x000fe200078e0004 */
[----:B------:R-:W-:Y:S01]  /*23000*/  MOV R3, 0x23030 ;  /* 0x0002303000037802 */ /* 0x000fe20000000f00 */
[----:B------:R-:W-:Y:S02]  /*23010*/  IMAD.MOV.U32 R52, RZ, RZ, 0x181f ;  /* 0x0000181fff347424 */ /* 0x000fe400078e00ff */
[----:B--2-4-:R-:W-:Y:S05]  /*23020*/  CALL.REL.NOINC `($__internal_25_$__cuda_sm70_shflsync_idx_p) ;  /* 0x0000122000007944 */ /* 0x014fea0003c00000 */
        /* <DEDUP_REMOVED lines=8> */
.L_x_1658:
[----:B------:R-:W-:Y:S02]  /*230b0*/  MOV R3, 0x2 ;  /* 0x0000000200037802 */ /* 0x000fe40000000f00 */
[----:B------:R-:W-:Y:S02]  /*230c0*/  MOV R2, 0x230e0 ;  /* 0x000230e000027802 */ /* 0x000fe40000000f00 */
[----:B------:R-:W-:Y:S05]  /*230d0*/  CALL.REL.NOINC `($__internal_24_$__cuda_sm70_shflsync_bfly_p) ;  /* 0x0000111000007944 */ /* 0x000fea0003c00000 */
[----:B------:R-:W-:Y:S01]  /*230e0*/  MOV R2, R225 ;  /* 0x000000e100027202 */ /* 0x000fe20000000f00 */
[----:B------:R-:W-:-:S05]  /*230f0*/  BRA `(.L_x_1756) ;  /* 0xffff773000007947 */ /* 0x000fca000383ffff */
.L_x_1659:
[----:B------:R-:W-:Y:S02]  /*23100*/  MOV R3, 0x1 ;  /* 0x0000000100037802 */ /* 0x000fe40000000f00 */
        /* <DEDUP_REMOVED lines=13> */
.L_x_1661:
[----:B------:R-:W-:Y:S01]  /*231e0*/  IMAD.MOV.U32 R4, RZ, RZ, R246 ;  /* 0x000000ffff047224 */ /* 0x000fe200078e00f6 */
[----:B------:R-:W-:-:S02]  /*231f0*/  MOV R3, 0x2 ;  /* 0x0000000200037802 */ /* 0x000fc40000000f00 */
[----:B------:R-:W-:Y:S02]  /*23200*/  MOV R2, 0x23220 ;  /* 0x0002322000027802 */ /* 0x000fe40000000f00 */
[----:B------:R-:W-:Y:S05]  /*23210*/  CALL.REL.NOINC `($__internal_24_$__cuda_sm70_shflsync_bfly_p) ;  /* 0x00000fd000007944 */ /* 0x000fea0003c00000 */
[----:B------:R-:W-:Y:S01]  /*23220*/  MOV R2, R225 ;  /* 0x000000e100027202 */ /* 0x000fe20000000f00 */
[----:B------:R-:W-:Y:S05]  /*23230*/  BRA `(.L_x_1758) ;  /* 0xffff92f000007947 */ /* 0x000fea000383ffff */
.L_x_1662:
[----:B------:R-:W-:Y:S02]  /*23240*/  MOV R3, 0x1 ;  /* 0x0000000100037802 */ /* 0x000fe40000000f00 */
[----:B------:R-:W-:Y:S02]  /*23250*/  MOV R2, 0x23270 ;  /* 0x0002327000027802 */ /* 0x000fe40000000f00 */
[----:B-1----:R-:W-:Y:S05]  /*23260*/  CALL.REL.NOINC `($__internal_24_$__cuda_sm70_shflsync_bfly_p) ;  /* 0x00000f8000007944 */ /* 0x002fea0003c00000 */
[----:B------:R-:W-:Y:S02]  /*23270*/  FADD.FTZ R8, R4, R225 ;  /* 0x000000e104087221 */ /* 0x000fe40000010000 */
[----:B------:R1:W5:Y:S01]  /*23280*/  LDL R4, [R1] ;  /* 0x0000000001047983 */ /* 0x0003620000100800 */
[----:B------:R-:W-:Y:S02]  /*23290*/  MOV R3, 0x2 ;  /* 0x0000000200037802 */ /* 0x000fe40000000f00 */
[----:B------:R-:W-:Y:S02]  /*232a0*/  MOV R2, 0x232c0 ;  /* 0x000232c000027802 */ /* 0x000fe40000000f00 */
[----:B-1---5:R-:W-:Y:S05]  /*232b0*/  CALL.REL.NOINC `($__internal_24_$__cuda_sm70_shflsync_bfly_p) ;  /* 0x00000f3000007944 */ /* 0x022fea0003c00000 */
[----:B------:R-:W2:Y:S01]  /*232c0*/  LDL.LU R2, [R1] ;  /* 0x0000000001027983 */ /* 0x000ea20000300800 */
[----:B------:R-:W-:Y:S01]  /*232d0*/  MOV R3, 0x1 ;  /* 0x0000000100037802 */ /* 0x000fe20000000f00 */
[----:B--2---:R-:W-:Y:S01]  /*232e0*/  FADD.FTZ R9, R2, R225 ;  /* 0x000000e102097221 */ /* 0x004fe20000010000 */
[----:B------:R-:W-:-:S04]  /*232f0*/  MOV R2, 0x23320 ;  /* 0x0002332000027802 */ /* 0x000fc80000000f00 */
[----:B------:R-:W-:Y:S02]  /*23300*/  MOV R4, R9 ;  /* 0x0000000900047202 */ /* 0x000fe40000000f00 */
[----:B------:R-:W-:Y:S05]  /*23310*/  CALL.REL.NOINC `($__internal_24_$__cuda_sm70_shflsync_bfly_p) ;  /* 0x00000ed000007944 */ /* 0x000fea0003c00000 */
[----:B------:R-:W-:Y:S01]  /*23320*/  MOV R2, R225 ;  /* 0x000000e100027202 */ /* 0x000fe20000000f00 */
[----:B------:R-:W-:Y:S05]  /*23330*/  BRA `(.L_x_1759) ;  /* 0xffff927000007947 */ /* 0x000fea000383ffff */
.L_x_1669:
[----:B--234-:R-:W-:Y:S01]  /*23340*/  IMAD.MOV.U32 R53, RZ, RZ, R6 ;  /* 0x000000ffff357224 */ /* 0x01cfe200078e0006 */
[----:B------:R-:W-:Y:S01]  /*23350*/  MOV R2, RZ ;  /* 0x000000ff00027202 */ /* 0x000fe20000000f00 */
[----:B------:R-:W-:Y:S01]  /*23360*/  IMAD.MOV.U32 R52, RZ, RZ, 0x181f ;  /* 0x0000181fff347424 */ /* 0x000fe200078e00ff */
[----:B------:R-:W-:Y:S02]  /*23370*/  MOV R3, 0x23390 ;  /* 0x0002339000037802 */ /* 0x000fe40000000f00 */
[----:B-1----:R-:W-:Y:S05]  /*23380*/  CALL.REL.NOINC `($__internal_25_$__cuda_sm70_shflsync_idx_p) ;  /* 0x00000ec000007944 */ /* 0x002fea0003c00000 */
[----:B------:R-:W-:Y:S01]  /*23390*/  MOV R9, R52 ;  /* 0x0000003400097202 */ /* 0x000fe20000000f00 */
[----:B------:R-:W-:Y:S05]  /*233a0*/  BRA `(.L_x_1760) ;  /* 0xffffa63000007947 */ /* 0x000fea000383ffff */
.L_x_1670:
[----:B------:R-:W-:Y:S01]  /*233b0*/  IMAD.MOV.U32 R53, RZ, RZ, R8 ;  /* 0x000000ffff357224 */ /* 0x000fe200078e0008 */
[----:B------:R-:W-:Y:S01]  /*233c0*/  MOV R2, RZ ;  /* 0x000000ff00027202 */ /* 0x000fe20000000f00 */
[----:B------:R-:W-:Y:S01]  /*233d0*/  IMAD.MOV.U32 R52, RZ, RZ, 0x181f ;  /* 0x0000181fff347424 */ /* 0x000fe200078e00ff */
[----:B------:R-:W-:Y:S02]  /*233e0*/  MOV R3, 0x23400 ;  /* 0x0002340000037802 */ /* 0x000fe40000000f00 */
[----:B-123--:R-:W-:Y:S05]  /*233f0*/  CALL.REL.NOINC `($__internal_25_$__cuda_sm70_shflsync_idx_p) ;  /* 0x00000e5000007944 */ /* 0x00efea0003c00000 */
[----:B------:R-:W-:Y:S01]  /*23400*/  MOV R2, R52 ;  /* 0x0000003400027202 */ /* 0x000fe20000000f00 */
[----:B------:R-:W-:Y:S05]  /*23410*/  BRA `(.L_x_1761) ;  /* 0xffffa5e000007947 */ /* 0x000fea000383ffff */
.L_x_1673:
[----:B------:R-:W-:Y:S01]  /*23420*/  IMAD.MOV.U32 R53, RZ, RZ, R6 ;  /* 0x000000ffff357224 */ /* 0x000fe200078e0006 */
[----:B--2---:R-:W-:Y:S01]  /*23430*/  MOV R2, 0x1 ;  /* 0x0000000100027802 */ /* 0x004fe20000000f00 */
[----:B------:R-:W-:Y:S01]  /*23440*/  IMAD.MOV.U32 R52, RZ, RZ, 0x181f ;  /* 0x0000181fff347424 */ /* 0x000fe200078e00ff */
[----:B------:R-:W-:-:S02]  /*23450*/  MOV R3, 0x23470 ;  /* 0x0002347000037802 */ /* 0x000fc40000000f00 */
[----:B-1-34-:R-:W-:Y:S05]  /*23460*/  CALL.REL.NOINC `($__internal_25_$__cuda_sm70_shflsync_idx_p) ;  /* 0x00000de000007944 */ /* 0x01afea0003c00000 */
        /* <DEDUP_REMOVED lines=8> */
.L_x_1676:
[----:B------:R-:W-:Y:S01]  /*234f0*/  IMAD.MOV.U32 R53, RZ, RZ, R6 ;  /* 0x000000ffff357224 */ /* 0x000fe200078e0006 */
[----:B--2---:R-:W-:Y:S01]  /*23500*/  MOV R2, 0x2 ;  /* 0x0000000200027802 */ /* 0x004fe20000000f00 */
[----:B------:R-:W-:Y:S01]  /*23510*/  IMAD.MOV.U32 R52, RZ, RZ, 0x181f ;  /* 0x0000181fff347424 */ /* 0x000fe200078e00ff */
[----:B------:R-:W-:Y:S02]  /*23520*/  MOV R3, 0x23540 ;  /* 0x0002354000037802 */ /* 0x000fe40000000f00 */
[----:B-1-34-:R-:W-:Y:S05]  /*23530*/  CALL.REL.NOINC `($__internal_25_$__cuda_sm70_shflsync_idx_p) ;  /* 0x00000d1000007944 */ /* 0x01afea0003c00000 */
[----:B------:R-:W-:Y:S01]  /*23540*/  MOV R9, R52 ;  /* 0x0000003400097202 */ /* 0x000fe20000000f00 */
[----:B------:R-:W-:Y:S05]  /*23550*/  BRA `(.L_x_1763) ;  /* 0xffffa6a000007947 */ /* 0x000fea000383ffff */
.L_x_1677:
[----:B------:R-:W-:Y:S01]  /*23560*/  IMAD.MOV.U32 R53, RZ, RZ, R8 ;  /* 0x000000ffff357224 */ /* 0x000fe200078e0008 */
[----:B--2---:R-:W-:Y:S01]  /*23570*/  MOV R2, 0x2 ;  /* 0x0000000200027802 */ /* 0x004fe20000000f00 */
[----:B------:R-:W-:Y:S01]  /*23580*/  IMAD.MOV.U32 R52, RZ, RZ, 0x181f ;  /* 0x0000181fff347424 */ /* 0x000fe200078e00ff */
[----:B------:R-:W-:Y:S02]  /*23590*/  MOV R3, 0x235b0 ;  /* 0x000235b000037802 */ /* 0x000fe40000000f00 */
[----:B-1-34-:R-:W-:Y:S05]  /*235a0*/  CALL.REL.NOINC `($__internal_25_$__cuda_sm70_shflsync_idx_p) ;  /* 0x00000ca000007944 */ /* 0x01afea0003c00000 */
[----:B------:R-:W-:Y:S01]  /*235b0*/  MOV R2, R52 ;  /* 0x0000003400027202 */ /* 0x000fe20000000f00 */
[----:B------:R-:W-:Y:S05]  /*235c0*/  BRA `(.L_x_1764) ;  /* 0xffffa65000007947 */ /* 0x000fea000383ffff */
.L_x_1680:
[----:B------:R-:W-:Y:S01]  /*235d0*/  IMAD.MOV.U32 R53, RZ, RZ, R6 ;  /* 0x000000ffff357224 */ /* 0x000fe200078e0006 */
[----:B---34-:R-:W-:Y:S01]  /*235e0*/  MOV R2, 0x3 ;  /* 0x0000000300027802 */ /* 0x018fe20000000f00 */
[----:B------:R-:W-:Y:S01]  /*235f0*/  IMAD.MOV.U32 R52, RZ, RZ, 0x181f ;  /* 0x0000181fff347424 */ /* 0x000fe200078e00ff */
[----:B------:R-:W-:-:S02]  /*23600*/  MOV R3, 0x23620 ;  /* 0x0002362000037802 */ /* 0x000fc40000000f00 */
[----:B-12---:R-:W-:Y:S05]  /*23610*/  CALL.REL.NOINC `($__internal_25_$__cuda_sm70_shflsync_idx_p) ;  /* 0x00000c3000007944 */ /* 0x006fea0003c00000 */
        /* <DEDUP_REMOVED lines=8> */
.L_x_1682:
[----:B------:R-:W-:Y:S01]  /*236a0*/  IMAD.MOV.U32 R53, RZ, RZ, R6 ;  /* 0x000000ffff357224 */ /* 0x000fe200078e0006 */
[----:B------:R-:W-:Y:S01]  /*236b0*/  MOV R2, RZ ;  /* 0x000000ff00027202 */ /* 0x000fe20000000f00 */
[----:B------:R-:W-:Y:S01]  /*236c0*/  IMAD.MOV.U32 R52, RZ, RZ, 0x1c1f ;  /* 0x00001c1fff347424 */ /* 0x000fe200078e00ff */
[----:B------:R-:W-:Y:S02]  /*236d0*/  MOV R3, 0x236f0 ;  /* 0x000236f000037802 */ /* 0x000fe40000000f00 */
[----:B------:R-:W-:Y:S05]  /*236e0*/  CALL.REL.NOINC `($__internal_25_$__cuda_sm70_shflsync_idx_p) ;  /* 0x00000b6000007944 */ /* 0x000fea0003c00000 */
[----:B------:R-:W-:Y:S01]  /*236f0*/  MOV R4, R52 ;  /* 0x0000003400047202 */ /* 0x000fe20000000f00 */
[----:B------:R-:W-:Y:S05]  /*23700*/  BRA `(.L_x_1766) ;  /* 0xffffa92000007947 */ /* 0x000fea000383ffff */
.L_x_1683:
[----:B------:R-:W-:Y:S01]  /*23710*/  IMAD.MOV.U32 R53, RZ, RZ, R5 ;  /* 0x000000ffff357224 */ /* 0x000fe200078e0005 */
[----:B------:R-:W-:Y:S01]  /*23720*/  MOV R2, RZ ;  /* 0x000000ff00027202 */ /* 0x000fe20000000f00 */
[----:B------:R-:W-:Y:S01]  /*23730*/  IMAD.MOV.U32 R52, RZ, RZ, 0x1c1f ;  /* 0x00001c1fff347424 */ /* 0x000fe200078e00ff */
[----:B------:R-:W-:Y:S02]  /*23740*/  MOV R3, 0x23760 ;  /* 0x0002376000037802 */ /* 0x000fe40000000f00 */
[----:B-12---:R-:W-:Y:S05]  /*23750*/  CALL.REL.NOINC `($__internal_25_$__cuda_sm70_shflsync_idx_p) ;  /* 0x00000af000007944 */ /* 0x006fea0003c00000 */
[----:B------:R-:W-:Y:S01]  /*23760*/  MOV R2, R52 ;  /* 0x0000003400027202 */ /* 0x000fe20000000f00 */
[----:B------:R-:W-:Y:S05]  /*23770*/  BRA `(.L_x_1767) ;  /* 0xffffa8d000007947 */ /* 0x000fea000383ffff */
.L_x_1686:
        /* <DEDUP_REMOVED lines=13> */
.L_x_1690:
[----:B------:R-:W-:Y:S01]  /*23850*/  IMAD.MOV.U32 R53, RZ, RZ, R5 ;  /* 0x000000ffff357224 */ /* 0x000fe200078e0005 */
[----:B------:R-:W-:Y:S01]  /*23860*/  MOV R2, RZ ;  /* 0x000000ff00027202 */ /* 0x000fe20000000f00 */
[----:B------:R-:W-:Y:S01]  /*23870*/  IMAD.MOV.U32 R52, RZ, RZ, 0x181f ;  /* 0x0000181fff347424 */ /* 0x000fe200078e00ff */
[----:B------:R-:W-:Y:S02]  /*23880*/  MOV R3, 0x238a0 ;  /* 0x000238a000037802 */ /* 0x000fe40000000f00 */
[----:B------:R-:W-:Y:S05]  /*23890*/  CALL.REL.NOINC `($__internal_25_$__cuda_sm70_shflsync_idx_p) ;  /* 0x000009b000007944 */ /* 0x000fea0003c00000 */
[----:B------:R-:W-:Y:S01]  /*238a0*/  MOV R9, R52 ;  /* 0x0000003400097202 */ /* 0x000fe20000000f00 */
[----:B------:R-:W-:Y:S05]  /*238b0*/  BRA `(.L_x_1769) ;  /* 0xffffbbe000007947 */ /* 0x000fea000383ffff */
.L_x_1691:
[----:B------:R-:W-:Y:S01]  /*238c0*/  IMAD.MOV.U32 R53, RZ, RZ, R8 ;  /* 0x000000ffff357224 */ /* 0x000fe200078e0008 */
[----:B------:R-:W-:Y:S01]  /*238d0*/  MOV R2, RZ ;  /* 0x000000ff00027202 */ /* 0x000fe20000000f00 */
[----:B------:R-:W-:Y:S01]  /*238e0*/  IMAD.MOV.U32 R52, RZ, RZ, 0x181f ;  /* 0x0000181fff347424 */ /* 0x000fe200078e00ff */
[----:B------:R-:W-:Y:S02]  /*238f0*/  MOV R3, 0x23910 ;  /* 0x0002391000037802 */ /* 0x000fe40000000f00 */
[----:B-12---:R-:W-:Y:S05]  /*23900*/  CALL.REL.NOINC `($__internal_25_$__cuda_sm70_shflsync_idx_p) ;  /* 0x0000094000007944 */ /* 0x006fea0003c00000 */
[----:B------:R-:W-:Y:S01]  /*23910*/  MOV R2, R52 ;  /* 0x0000003400027202 */ /* 0x000fe20000000f00 */
[----:B------:R-:W-:Y:S05]  /*23920*/  BRA `(.L_x_1770) ;  /* 0xffffbb9000007947 */ /* 0x000fea000383ffff */
.L_x_1694:
        /* <DEDUP_REMOVED lines=13> */
.L_x_1697:
[----:B------:R-:W-:Y:S01]  /*23a00*/  IMAD.MOV.U32 R53, RZ, RZ, R5 ;  /* 0x000000ffff357224 */ /* 0x000fe200078e0005 */
[----:B-1--4-:R-:W-:Y:S01]  /*23a10*/  MOV R2, 0x2 ;  /* 0x0000000200027802 */ /* 0x012fe20000000f00 */
[----:B------:R-:W-:Y:S01]  /*23a20*/  IMAD.MOV.U32 R52, RZ, RZ, 0x181f ;  /* 0x0000181fff347424 */ /* 0x000fe200078e00ff */
[----:B------:R-:W-:Y:S02]  /*23a30*/  MOV R3, 0x23a50 ;  /* 0x00023a5000037802 */ /* 0x000fe40000000f00 */
[----:B--23--:R-:W-:Y:S05]  /*23a40*/  CALL.REL.NOINC `($__internal_25_$__cuda_sm70_shflsync_idx_p) ;  /* 0x0000080000007944 */ /* 0x00cfea0003c00000 */
[----:B------:R-:W-:Y:S01]  /*23a50*/  MOV R9, R52 ;  /* 0x0000003400097202 */ /* 0x000fe20000000f00 */
[----:B------:R-:W-:Y:S05]  /*23a60*/  BRA `(.L_x_1772) ;  /* 0xffffbc6000007947 */ /* 0x000fea000383ffff */
.L_x_1698:
[----:B------:R-:W-:Y:S01]  /*23a70*/  IMAD.MOV.U32 R53, RZ, RZ, R8 ;  /* 0x000000ffff357224 */ /* 0x000fe200078e0008 */
[----:B----4-:R-:W-:Y:S01]  /*23a80*/  MOV R2, 0x2 ;  /* 0x0000000200027802 */ /* 0x010fe20000000f00 */
[----:B------:R-:W-:Y:S01]  /*23a90*/  IMAD.MOV.U32 R52, RZ, RZ, 0x181f ;  /* 0x0000181fff347424 */ /* 0x000fe200078e00ff */
[----:B------:R-:W-:Y:S02]  /*23aa0*/  MOV R3, 0x23ac0 ;  /* 0x00023ac000037802 */ /* 0x000fe40000000f00 */
[----:B-123--:R-:W-:Y:S05]  /*23ab0*/  CALL.REL.NOINC `($__internal_25_$__cuda_sm70_shflsync_idx_p) ;  /* 0x0000079000007944 */ /* 0x00efea0003c00000 */
[----:B------:R-:W-:Y:S01]  /*23ac0*/  MOV R2, R52 ;  /* 0x0000003400027202 */ /* 0x000fe20000000f00 */
[----:B------:R-:W-:Y:S05]  /*23ad0*/  BRA `(.L_x_1773) ;  /* 0xffffbc1000007947 */ /* 0x000fea000383ffff */
.L_x_1701:
        /* <DEDUP_REMOVED lines=13> */
.L_x_1703:
[----:B------:R-:W-:Y:S01]  /*23bb0*/  IMAD.MOV.U32 R53, RZ, RZ, R74 ;  /* 0x000000ffff357224 */ /* 0x000fe200078e004a */
[----:B------:R-:W-:Y:S01]  /*23bc0*/  MOV R2, RZ ;  /* 0x000000ff00027202 */ /* 0x000fe20000000f00 */
[----:B------:R-:W-:Y:S01]  /*23bd0*/  IMAD.MOV.U32 R52, RZ, RZ, 0x1f ;  /* 0x0000001fff347424 */ /* 0x000fe200078e00ff */
[----:B------:R-:W-:Y:S02]  /*23be0*/  MOV R3, 0x23c00 ;  /* 0x00023c0000037802 */ /* 0x000fe40000000f00 */
[----:B------:R-:W-:Y:S05]  /*23bf0*/  CALL.REL.NOINC `($__internal_25_$__cuda_sm70_shflsync_idx_p) ;  /* 0x0000065000007944 */ /* 0x000fea0003c00000 */
[----:B------:R-:W-:Y:S01]  /*23c00*/  MOV R10, R52 ;  /* 0x00000034000a7202 */ /* 0x000fe20000000f00 */
[----:B------:R-:W-:Y:S05]  /*23c10*/  BRA `(.L_x_1775) ;  /* 0xffffbd9000007947 */ /* 0x000fea000383ffff */
.L_x_1704:
[----:B------:R-:W-:Y:S01]  /*23c20*/  IMAD.MOV.U32 R53, RZ, RZ, R74 ;  /* 0x000000ffff357224 */ /* 0x000fe200078e004a */
[----:B------:R-:W-:Y:S01]  /*23c30*/  MOV R2, 0x1 ;  /* 0x0000000100027802 */ /* 0x000fe20000000f00 */
[----:B------:R-:W-:Y:S01]  /*23c40*/  IMAD.MOV.U32 R52, RZ, RZ, 0x1f ;  /* 0x0000001fff347424 */ /* 0x000fe200078e00ff */
[----:B------:R-:W-:Y:S02]  /*23c50*/  MOV R3, 0x23c70 ;  /* 0x00023c7000037802 */ /* 0x000fe40000000f00 */
[----:B-12---:R-:W-:Y:S05]  /*23c60*/  CALL.REL.NOINC `($__internal_25_$__cuda_sm70_shflsync_idx_p) ;  /* 0x000005e000007944 */ /* 0x006fea0003c00000 */
[----:B------:R-:W-:Y:S01]  /*23c70*/  MOV R9, R52 ;  /* 0x0000003400097202 */ /* 0x000fe20000000f00 */
[----:B------:R-:W-:Y:S05]  /*23c80*/  BRA `(.L_x_1776) ;  /* 0xffffbd4000007947 */ /* 0x000fea000383ffff */
.L_x_1705:
[----:B------:R-:W-:Y:S02]  /*23c90*/  MOV R3, 0x1 ;  /* 0x0000000100037802 */ /* 0x000fe40000000f00 */
[----:B------:R-:W-:-:S02]  /*23ca0*/  MOV R4, 0x23cc0 ;  /* 0x00023cc000047802 */ /* 0x000fc40000000f00 */
[----:B-1234-:R-:W-:Y:S05]  /*23cb0*/  CALL.REL.NOINC `($__internal_26_$__cuda_sm70_shflsync_up_p) ;  /* 0x000005f000007944 */ /* 0x01efea0003c00000 */
[----:B------:R-:W-:Y:S05]  /*23cc0*/  BRA `(.L_x_1777) ;  /* 0xffffbe3000007947 */ /* 0x000fea000383ffff */
.L_x_1706:
[----:B------:R-:W-:Y:S02]  /*23cd0*/  MOV R3, 0x2 ;  /* 0x0000000200037802 */ /* 0x000fe40000000f00 */
[----:B------:R-:W-:-:S02]  /*23ce0*/  MOV R4, 0x23d00 ;  /* 0x00023d0000047802 */ /* 0x000fc40000000f00 */
[----:B--2-4-:R-:W-:Y:S05]  /*23cf0*/  CALL.REL.NOINC `($__internal_26_$__cuda_sm70_shflsync_up_p) ;  /* 0x000005b000007944 */ /* 0x014fea0003c00000 */
[----:B------:R-:W-:Y:S02]  /*23d00*/  SEL R3, R3, RZ, P1 ;  /* 0x000000ff03037207 */ /* 0x000fe40000800000 */
[----:B------:R-:W-:-:S03]  /*23d10*/  MOV R4, 0x23d50 ;  /* 0x00023d5000047802 */ /* 0x000fc60000000f00 */
[----:B------:R-:W-:Y:S02]  /*23d20*/  IMAD.IADD R2, R2, 0x1, R3 ;  /* 0x0000000102027824 */ /* 0x000fe400078e0203 */
[----:B------:R-:W-:Y:S02]  /*23d30*/  IMAD.MOV.U32 R3, RZ, RZ, 0x4 ;  /* 0x00000004ff037424 */ /* 0x000fe400078e00ff */
[----:B------:R-:W-:Y:S05]  /*23d40*/  CALL.REL.NOINC `($__internal_26_$__cuda_sm70_shflsync_up_p) ;  /* 0x0000056000007944 */ /* 0x000fea0003c00000 */
        /* <DEDUP_REMOVED lines=12> */
[----:B------:R-:W-:Y:S01]  /*23e10*/  IMAD.IADD R4, R3, 0x1, R2 ;  /* 0x0000000103047824 */ /* 0x000fe200078e0202 */
[----:B------:R-:W-:Y:S01]  /*23e20*/  MOV R3, 0x23e60 ;  /* 0x00023e6000037802 */ /* 0x000fe20000000f00 */
[----:B------:R-:W-:Y:S02]  /*23e30*/  IMAD.MOV.U32 R2, RZ, RZ, 0x1f ;  /* 0x0000001fff027424 */ /* 0x000fe400078e00ff */
[----:B------:R-:W-:Y:S02]  /*23e40*/  IMAD.MOV.U32 R53, RZ, RZ, R4 ;  /* 0x000000ffff357224 */ /* 0x000fe400078e0004 */
[----:B------:R-:W-:Y:S05]  /*23e50*/  CALL.REL.NOINC `($__internal_25_$__cuda_sm70_shflsync_idx_p) ;  /* 0x000003f000007944 */ /* 0x000fea0003c00000 */
[----:B------:R-:W-:Y:S01]  /*23e60*/  MOV R2, R52 ;  /* 0x0000003400027202 */ /* 0x000fe20000000f00 */
[----:B------:R-:W-:Y:S05]  /*23e70*/  BRA `(.L_x_1778) ;  /* 0xffffbd8000007947 */ /* 0x000fea000383ffff */
.L_x_1710:
[----:B------:R-:W-:Y:S02]  /*23e80*/  MOV R3, 0x1 ;  /* 0x0000000100037802 */ /* 0x000fe40000000f00 */
[----:B------:R-:W-:Y:S02]  /*23e90*/  MOV R4, 0x23eb0 ;  /* 0x00023eb000047802 */ /* 0x000fe40000000f00 */
[----:B------:R-:W-:Y:S05]  /*23ea0*/  CALL.REL.NOINC `($__internal_26_$__cuda_sm70_shflsync_up_p) ;  /* 0x0000040000007944 */ /* 0x000fea0003c00000 */
[----:B------:R-:W-:Y:S05]  /*23eb0*/  BRA `(.L_x_1779) ;  /* 0xffffbeb000007947 */ /* 0x000fea000383ffff */
.L_x_1711:
[----:B------:R-:W-:Y:S02]  /*23ec0*/  MOV R3, 0x2 ;  /* 0x0000000200037802 */ /* 0x000fe40000000f00 */
[----:B------:R-:W-:Y:S02]  /*23ed0*/  MOV R4, 0x23ef0 ;  /* 0x00023ef000047802 */ /* 0x000fe40000000f00 */
        /* <DEDUP_REMOVED lines=25> */
.L_x_1713:
[----:B------:R-:W-:Y:S02]  /*24070*/  SEL R2, RZ, 0x1, P0 ;  /* 0x00000001ff027807 */ /* 0x000fe40000000000 */
[----:B------:R-:W-:Y:S02]  /*24080*/  MOV R3, 0x240a0 ;  /* 0x000240a000037802 */ /* 0x000fe40000000f00 */
[----:B-1----:R-:W-:Y:S05]  /*24090*/  CALL.REL.NOINC `($__internal_27_$__cuda_sm70_votesync_ballot) ;  /* 0x0000027000007944 */ /* 0x002fea0003c00000 */
[----:B------:R-:W-:Y:S05]  /*240a0*/  BRA `(.L_x_1781) ;  /* 0xffffbe5000007947 */ /* 0x000fea000383ffff */
.L_x_1714:
[----:B------:R-:W-:Y:S01]  /*240b0*/  IMAD.MOV.U32 R53, RZ, RZ, R6 ;  /* 0x000000ffff357224 */ /* 0x000fe200078e0006 */
[----:B--2---:R-:W-:Y:S01]  /*240c0*/  MOV R2, R9 ;  /* 0x0000000900027202 */ /* 0x004fe20000000f00 */
[----:B------:R-:W-:Y:S01]  /*240d0*/  IMAD.MOV.U32 R52, RZ, RZ, 0x1f ;  /* 0x0000001fff347424 */ /* 0x000fe200078e00ff */
[----:B------:R-:W-:-:S02]  /*240e0*/  MOV R3, 0x24100 ;  /* 0x0002410000037802 */ /* 0x000fc40000000f00 */
[----:B-1----:R-:W-:Y:S05]  /*240f0*/  CALL.REL.NOINC `($__internal_25_$__cuda_sm70_shflsync_idx_p) ;  /* 0x0000015000007944 */ /* 0x002fea0003c00000 */
[----:B------:R-:W-:Y:S01]  /*24100*/  IMAD.MOV.U32 R6, RZ, RZ, R52 ;  /* 0x000000ffff067224 */ /* 0x000fe200078e0034 */
[----:B------:R-:W-:Y:S01]  /*24110*/  MOV R2, R9 ;  /* 0x0000000900027202 */ /* 0x000fe20000000f00 */
[----:B------:R-:W-:Y:S01]  /*24120*/  IMAD.MOV.U32 R53, RZ, RZ, R8 ;  /* 0x000000ffff357224 */ /* 0x000fe200078e0008 */
[----:B------:R-:W-:-:S02]  /*24130*/  MOV R52, 0x1f ;  /* 0x0000001f00347802 */ /* 0x000fc40000000f00 */
[----:B------:R-:W-:Y:S02]  /*24140*/  MOV R3, 0x24160 ;  /* 0x0002416000037802 */ /* 0x000fe40000000f00 */
[----:B------:R-:W-:Y:S05]  /*24150*/  CALL.REL.NOINC `($__internal_25_$__cuda_sm70_shflsync_idx_p) ;  /* 0x000000f000007944 */ /* 0x000fea0003c00000 */
[----:B------:R-:W-:Y:S01]  /*24160*/  MOV R5, R52 ;  /* 0x0000003400057202 */ /* 0x000fe20000000f00 */
[----:B------:R-:W-:Y:S05]  /*24170*/  BRA `(.L_x_1782) ;  /* 0xffffbdf000007947 */ /* 0x000fea000383ffff */
.L_x_1717:
[----:B------:R-:W-:Y:S01]  /*24180*/  IMAD.MOV.U32 R53, RZ, RZ, R4 ;  /* 0x000000ffff357224 */ /* 0x000fe200078e0004 */
[----:B--2---:R-:W-:Y:S01]  /*24190*/  MOV R2, R9 ;  /* 0x0000000900027202 */ /* 0x004fe20000000f00 */
[----:B------:R-:W-:Y:S01]  /*241a0*/  IMAD.MOV.U32 R52, RZ, RZ, 0x1f ;  /* 0x0000001fff347424 */ /* 0x000fe200078e00ff */
[----:B------:R-:W-:Y:S02]  /*241b0*/  MOV R3, 0x241d0 ;  /* 0x000241d000037802 */ /* 0x000fe40000000f00 */
[----:B-1--4-:R-:W-:Y:S05]  /*241c0*/  CALL.REL.NOINC `($__internal_25_$__cuda_sm70_shflsync_idx_p) ;  /* 0x0000008000007944 */ /* 0x012fea0003c00000 */
[----:B------:R-:W-:Y:S01]  /*241d0*/  MOV R16, R52 ;  /* 0x0000003400107202 */ /* 0x000fe20000000f00 */
[----:B------:R-:W-:Y:S05]  /*241e0*/  BRA `(.L_x_1716) ;  /* 0xffffbde000007947 */ /* 0x000fea000383ffff */
        .weak           $__internal_24_$__cuda_sm70_shflsync_bfly_p
        .type           $__internal_24_$__cuda_sm70_shflsync_bfly_p,@function
        .size           $__internal_24_$__cuda_sm70_shflsync_bfly_p,($__internal_25_$__cuda_sm70_shflsync_idx_p - $__internal_24_$__cuda_sm70_shflsync_bfly_p)
$__internal_24_$__cuda_sm70_shflsync_bfly_p:
[----:B------:R-:W-:Y:S02]  /*241f0*/  MOV R225, 0x1f ;  /* 0x0000001f00e17802 */ /* 0x000fe40000000f00 */
[----:B------:R-:W-:-:S04]  /*24200*/  MOV R235, 0xffffffff ;  /* 0xffffffff00eb7802 */ /* 0x000fc80000000f00 */
[----:B------:R-:W-:Y:S04]  /*24210*/  WARPSYNC R235 ;  /* 0x000000eb00007348 */ /* 0x000fe80003800000 */
[----:B------:R1:W2:Y:S02]  /*24220*/  SHFL.BFLY PT, R225, R4, R3, R225 ;  /* 0x0c00000304e17389 */ /* 0x0002a400000e00e1 */
[----:B-1----:R-:W-:-:S04]  /*24230*/  MOV R3, 0x0 ;  /* 0x0000000000037802 */ /* 0x002fc80000000f00 */
[----:B--2---:R-:W-:Y:S05]  /*24240*/  RET.REL.NODEC R2 `(_ZN7cutlass13device_kernelIN5flash19enable_sm80_to_sm89INS1_16FlashAttnFwdSm80INS1_25CollectiveMainloopFwdSm80ILi8ELi1ELb1EN4cute5tupleIJNS5_1CILi128EEENS7_ILi112EEES8_EEELi128ENS_10bfloat16_tEfNS_4arch4Sm80ELb1ELb0ELb1ELb1ELb1ELb1ELb1ELb1EEENS1_21CollectiveEpilogueFwdINS6_IJS8_S8_S9_EEENS6_IJNS7_ILi1EEESH_SH_EEESB_SD_Li256ELb1ELb1ELb1ELb0EEENS1_36VarlenDynamicPersistentTileSchedulerILi128ELi112ELi256ELi256ELb1ELb1ELb0ELb1ELb1ELb1EEEEEEEEEvNT_6ParamsE) ;  /* 0xfffdbdb002007950 */ /* 0x004fea0003c3ffff */
        .weak           $__internal_25_$__cuda_sm70_shflsync_idx_p
        .type           $__internal_25_$__cuda_sm70_shflsync_idx_p,@function
        .size           $__internal_25_$__cuda_sm70_shflsync_idx_p,($__internal_26_$__cuda_sm70_shflsync_up_p - $__internal_25_$__cuda_sm70_shflsync_idx_p)
$__internal_25_$__cuda_sm70_shflsync_idx_p:
[----:B------:R-:W-:-:S04]  /*24250*/  MOV R240, 0xffffffff ;  /* 0xffffffff00f07802 */ /* 0x000fc80000000f00 */
[----:B------:R-:W-:Y:S04]  /*24260*/  WARPSYNC R240 ;  /* 0x000000f000007348 */ /* 0x000fe80003800000 */
[----:B------:R1:W2:Y:S02]  /*24270*/  SHFL.IDX PT, R52, R53, R2, R52 ;  /* 0x0000000235347389 */ /* 0x0002a400000e0034 */
[----:B-1----:R-:W-:Y:S02]  /*24280*/  MOV R2, R3 ;  /* 0x0000000300027202 */ /* 0x002fe40000000f00 */
[----:B------:R-:W-:-:S04]  /*24290*/  MOV R3, 0x0 ;  /* 0x0000000000037802 */ /* 0x000fc80000000f00 */
[----:B--2---:R-:W-:Y:S05]  /*242a0*/  RET.REL.NODEC R2 `(_ZN7cutlass13device_kernelIN5flash19enable_sm80_to_sm89INS1_16FlashAttnFwdSm80INS1_25CollectiveMainloopFwdSm80ILi8ELi1ELb1EN4cute5tupleIJNS5_1CILi128EEENS7_ILi112EEES8_EEELi128ENS_10bfloat16_tEfNS_4arch4Sm80ELb1ELb0ELb1ELb1ELb1ELb1ELb1ELb1EEENS1_21CollectiveEpilogueFwdINS6_IJS8_S8_S9_EEENS6_IJNS7_ILi1EEESH_SH_EEESB_SD_Li256ELb1ELb1ELb1ELb0EEENS1_36VarlenDynamicPersistentTileSchedulerILi128ELi112ELi256ELi256ELb1ELb1ELb0ELb1ELb1ELb1EEEEEEEEEvNT_6ParamsE) ;  /* 0xfffdbd5002007950 */ /* 0x004fea0003c3ffff */
        .weak           $__internal_26_$__cuda_sm70_shflsync_up_p
        .type           $__internal_26_$__cuda_sm70_shflsync_up_p,@function
        .size           $__internal_26_$__cuda_sm70_shflsync_up_p,($__internal_27_$__cuda_sm70_votesync_ballot - $__internal_26_$__cuda_sm70_shflsync_up_p)
$__internal_26_$__cuda_sm70_shflsync_up_p:
[----:B------:R-:W-:Y:S02]  /*242b0*/  MOV R11, 0xffffffff ;  /* 0xffffffff000b7802 */ /* 0x000fe40000000f00 */
[----:B------:R-:W-:Y:S02]  /*242c0*/  MOV R5, RZ ;  /* 0x000000ff00057202 */ /* 0x000fe40000000f00 */
[----:B------:R-:W-:Y:S04]  /*242d0*/  WARPSYNC R11 ;  /* 0x0000000b00007348 */ /* 0x000fe80003800000 */
[----:B------:R1:W2:Y:S02]  /*242e0*/  SHFL.UP PT, R3, R2, R3, R5 ;  /* 0x0400000302037389 */ /* 0x0002a400000e0005 */
[----:B-1----:R-:W-:-:S04]  /*242f0*/  MOV R5, 0x0 ;  /* 0x0000000000057802 */ /* 0x002fc80000000f00 */
[----:B--2---:R-:W-:Y:S05]  /*24300*/  RET.REL.NODEC R4 `(_ZN7cutlass13device_kernelIN5flash19enable_sm80_to_sm89INS1_16FlashAttnFwdSm80INS1_25CollectiveMainloopFwdSm80ILi8ELi1ELb1EN4cute5tupleIJNS5_1CILi128EEENS7_ILi112EEES8_EEELi128ENS_10bfloat16_tEfNS_4arch4Sm80ELb1ELb0ELb1ELb1ELb1ELb1ELb1ELb1EEENS1_21CollectiveEpilogueFwdINS6_IJS8_S8_S9_EEENS6_IJNS7_ILi1EEESH_SH_EEESB_SD_Li256ELb1ELb1ELb1ELb0EEENS1_36VarlenDynamicPersistentTileSchedulerILi128ELi112ELi256ELi256ELb1ELb1ELb0ELb1ELb1ELb1EEEEEEEEEvNT_6ParamsE) ;  /* 0xfffdbcf004007950 */ /* 0x004fea0003c3ffff */
        .weak           $__internal_27_$__cuda_sm70_votesync_ballot
        .type           $__internal_27_$__cuda_sm70_votesync_ballot,@function
        .size           $__internal_27_$__cuda_sm70_votesync_ballot,(.L_x_1819 - $__internal_27_$__cuda_sm70_votesync_ballot)
$__internal_27_$__cuda_sm70_votesync_ballot:
[----:B------:R-:W-:Y:S01]  /*24310*/  ISETP.NE.U32.AND P0, PT, R2, 0x1, PT ;  /* 0x000000010200780c */ /* 0x000fe20003f05070 */
[----:B------:R-:W-:-:S04]  /*24320*/  IMAD.MOV.U32 R5, RZ, RZ, -0x1 ;  /* 0xffffffffff057424 */ /* 0x000fc800078e00ff */
[----:B------:R-:W-:Y:S08]  /*24330*/  WARPSYNC R5 ;  /* 0x0000000500007348 */ /* 0x000ff00003800000 */
[----:B------:R-:W-:-:S04]  /*24340*/  VOTE.ANY R2, PT, !P0 ;  /* 0x0000000000027806 */ /* 0x000fc800040e0100 */
[----:B------:R-:W-:Y:S01]  /*24350*/  LOP3.LUT R15, R2, R5, RZ, 0xc0, !PT ;  /* 0x00000005020f7212 */ /* 0x000fe200078ec0ff */
[----:B------:R-:W-:Y:S02]  /*24360*/  IMAD.MOV.U32 R2, RZ, RZ, R3 ;  /* 0x000000ffff027224 */ /* 0x000fe400078e0003 */
[----:B------:R-:W-:-:S04]  /*24370*/  IMAD.MOV.U32 R3, RZ, RZ, 0x0 ;  /* 0x00000000ff037424 */ /* 0x000fc800078e00ff */
[----:B------:R-:W-:Y:S05]  /*24380*/  RET.REL.NODEC R2 `(_ZN7cutlass13device_kernelIN5flash19enable_sm80_to_sm89INS1_16FlashAttnFwdSm80INS1_25CollectiveMainloopFwdSm80ILi8ELi1ELb1EN4cute5tupleIJNS5_1CILi128EEENS7_ILi112EEES8_EEELi128ENS_10bfloat16_tEfNS_4arch4Sm80ELb1ELb0ELb1ELb1ELb1ELb1ELb1ELb1EEENS1_21CollectiveEpilogueFwdINS6_IJS8_S8_S9_EEENS6_IJNS7_ILi1EEESH_SH_EEESB_SD_Li256ELb1ELb1ELb1ELb0EEENS1_36VarlenDynamicPersistentTileSchedulerILi128ELi112ELi256ELi256ELb1ELb1ELb0ELb1ELb1ELb1EEEEEEEEEvNT_6ParamsE) ;  /* 0xfffdbc7002007950 */ /* 0x000fea0003c3ffff */
.L_x_1783:
        /* <DEDUP_REMOVED lines=15> */
.L_x_1819:


//--------------------- .nv.shared._ZN7cutlass13device_kernelIN5flash19enable_sm80_to_sm89INS1_16FlashAttnFwdSm80INS1_25CollectiveMainloopFwdSm80ILi8ELi1ELb1EN4cute5tupleIJNS5_1CILi128EEES8_S8_EEELi128ENS_10bfloat16_tEfNS_4arch4Sm80ELb0ELb0ELb1ELb0ELb1ELb0ELb1ELb1EEENS1_21CollectiveEpilogueFwdIS9_NS6_IJNS7_ILi1EEESF_SF_EEESA_SC_Li256ELb0ELb1ELb1ELb0EEENS1_19SingleTileSchedulerILb0ELb1ELb1ELi128EEEEEEEEEvNT_6ParamsE --------------------------
	.section	.nv.shared._ZN7cutlass13device_kernelIN5flash19enable_sm80_to_sm89INS1_16FlashAttnFwdSm80INS1_25CollectiveMainloopFwdSm80ILi8ELi1ELb1EN4cute5tupleIJNS5_1CILi128EEES8_S8_EEELi128ENS_10bfloat16_tEfNS_4arch4Sm80ELb0ELb0ELb1ELb0ELb1ELb0ELb1ELb1EEENS1_21CollectiveEpilogueFwdIS9_NS6_IJNS7_ILi1EEESF_SF_EEESA_SC_Li256ELb0ELb1ELb1ELb0EEENS1_19SingleTileSchedulerILb0ELb1ELb1ELi128EEEEEEEEEvNT_6ParamsE,"aw",@nobits
	.sectionflags	@""
	.align	16


//--------------------- .nv.global                --------------------------
	.section	.nv.global,"aw",@nobits
.nv.global:
	.type		_ZN86_INTERNAL_6dde936d_50_flash_fwd_hdim128_bf16_paged_split_softcap_sm80_cu_cf07d2ef_28144cute1_E,@object
	.size		_ZN86_INTERNAL_6dde936d_50_flash_fwd_hdim128_bf16_paged_split_softcap_sm80_cu_cf07d2ef_28144cute1_E,(_ZN86_INTERNAL_6dde936d_50_flash_fwd_hdim128_bf16_paged_split_softcap_sm80_cu_cf07d2ef_28144cuda3std3__45__cpo6cbeginE - _ZN86_INTERNAL_6dde936d_50_flash_fwd_hdim128_bf16_paged_split_softcap_sm80_cu_cf07d2ef_28144cute1_E)
_ZN86_INTERNAL_6dde936d_50_flash_fwd_hdim128_bf16_paged_split_softcap_sm80_cu_cf07d2ef_28144cute1_E:
	.zero		1
	.type		_ZN86_INTERNAL_6dde936d_50_flash_fwd_hdim128_bf16_paged_split_softcap_sm80_cu_cf07d2ef_28144cuda3std3__45__cpo6cbeginE,@object
	.size		_ZN86_INTERNAL_6dde936d_50_flash_fwd_hdim128_bf16_paged_split_softcap_sm80_cu_cf07d2ef_28144cuda3std3__45__cpo6cbeginE,(_ZN86_INTERNAL_6dde936d_50_flash_fwd_hdim128_bf16_paged_split_softcap_sm80_cu_cf07d2ef_28144cuda3std3__48in_placeE - _ZN86_INTERNAL_6dde936d_50_flash_fwd_hdim128_bf16_paged_split_softcap_sm80_cu_cf07d2ef_28144cuda3std3__45__cpo6cbeginE)
_ZN86_INTERNAL_6dde936d_50_flash_fwd_hdim128_bf16_paged_split_softcap_sm80_cu_cf07d2ef_28144cuda3std3__45__cpo6cbeginE:
	.zero		1
	.type		_ZN86_INTERNAL_6dde936d_50_flash_fwd_hdim128_bf16_paged_split_softcap_sm80_cu_cf07d2ef_28144cuda3std3__48in_placeE,@object
	.size		_ZN86_INTERNAL_6dde936d_50_flash_fwd_hdim128_bf16_paged_split_softcap_sm80_cu_cf07d2ef_28144cuda3std3__48in_placeE,(_ZN86_INTERNAL_6dde936d_50_flash_fwd_hdim128_bf16_paged_split_softcap_sm80_cu_cf07d2ef_28144cuda3std6ranges3__45__cpo9iter_moveE - _ZN86_INTERNAL_6dde936d_50_flash_fwd_hdim128_bf16_paged_split_softcap_sm80_cu_cf07d2ef_28144cuda3std3__48in_placeE)
_ZN86_INTERNAL_6dde936d_50_flash_fwd_hdim128_bf16_paged_split_softcap_sm80_cu_cf07d2ef_28144cuda3std3__48in_placeE:
	.zero		1
	.type		_ZN86_INTERNAL_6dde936d_50_flash_fwd_hdim128_bf16_paged_split_softcap_sm80_cu_cf07d2ef_28144cuda3std6ranges3__45__cpo9iter_moveE,@object
	.size		_ZN86_INTERNAL_6dde936d_50_flash_fwd_hdim128_bf16_paged_split_softcap_sm80_cu_cf07d2ef_28144cuda3std6ranges3__45__cpo9iter_moveE,(_ZN86_INTERNAL_6dde936d_50_flash_fwd_hdim128_bf16_paged_split_softcap_sm80_cu_cf07d2ef_28144cuda3std3__45__cpo5beginE - _ZN86_INTERNAL_6dde936d_50_flash_fwd_hdim128_bf16_paged_split_softcap_sm80_cu_cf07d2ef_28144cuda3std6ranges3__45__cpo9iter_moveE)
_ZN86_INTERNAL_6dde936d_50_flash_fwd_hdim128_bf16_paged_split_softcap_sm80_cu_cf07d2ef_28144cuda3std6ranges3__45__cpo9iter_moveE:
	.zero		1
	.type		_ZN86_INTERNAL_6dde936d_50_flash_fwd_hdim128_bf16_paged_split_softcap_sm80_cu_cf07d2ef_28144cuda3std3__45__cpo5beginE,@object
	.size		_ZN86_INTERNAL_6dde936d_50_flash_fwd_hdim128_bf16_paged_split_softcap_sm80_cu_cf07d2ef_28144cuda3std3__45__cpo5beginE,(_ZN86_INTERNAL_6dde936d_50_flash_fwd_hdim128_bf16_paged_split_softcap_sm80_cu_cf07d2ef_28144cuda3std3__488_GLOBAL__N__6dde936d_50_flash_fwd_hdim128_bf16_paged_split_softcap_sm80_cu_cf07d2ef_28146ignoreE - _ZN86_INTERNAL_6dde936d_50_flash_fwd_hdim128_bf16_paged_split_softcap_sm80_cu_cf07d2ef_28144cuda3std3__45__cpo5beginE)
_ZN86_INTERNAL_6dde936d_50_flash_fwd_hdim128_bf16_paged_split_softcap_sm80_cu_cf07d2ef_28144cuda3std3__45__cpo5beginE:
	.zero		1
	.type		_ZN86_INTERNAL_6dde936d_50_flash_fwd_hdim128_bf16_paged_split_softcap_sm80_cu_cf07d2ef_28144cuda3std3__488_GLOBAL__N__6dde936d_50_flash_fwd_hdim128_bf16_paged_split_softcap_sm80_cu_cf07d2ef_28146ignoreE,@object
	.size		_ZN86_INTERNAL_6dde936d_50_flash_fwd_hdim128_bf16_paged_split_softcap_sm80_cu_cf07d2ef_28144cuda3std3__488_GLOBAL__N__6dde936d_50_flash_fwd_hdim128_bf16_paged_split_softcap_sm80_cu_cf07d2ef_28146ignoreE,(_ZN86_INTERNAL_6dde936d_50_flash_fwd_hdim128_bf16_paged_split_softcap_sm80_cu_cf07d2ef_28144cute7productE - _ZN86_INTERNAL_6dde936d_50_flash_fwd_hdim128_bf16_paged_split_softcap_sm80_cu_cf07d2ef_28144cuda3std3__488_GLOBAL__N__6dde936d_50_flash_fwd_hdim128_bf16_paged_split_softcap_sm80_cu_cf07d2ef_28146ignoreE)
_ZN86_INTERNAL_6dde936d_50_flash_fwd_hdim128_bf16_paged_split_softcap_sm80_cu_cf07d2ef_28144cuda3std3__488_GLOBAL__N__6dde936d_50_flash_fwd_hdim128_bf16_paged_split_softcap_sm80_cu_cf07d2ef_28146ignoreE:
	.zero		1
	.type		_ZN86_INTERNAL_6dde936d_50_flash_fwd_hdim128_bf16_paged_split_softcap_sm80_cu_cf07d2ef_28144cute7productE,@object
	.size		_ZN86_INTERNAL_6dde936d_50_flash_fwd_hdim128_bf16_paged_split_softcap_sm80_cu_cf07d2ef_28144cute7productE,(_ZN86_INTERNAL_6dde936d_50_flash_fwd_hdim128_bf16_paged_split_softcap_sm80_cu_cf07d2ef_28144cuda3std3__45__cpo3endE - _ZN86_INTERNAL_6dde936d_50_flash_fwd_hdim128_bf16_paged_split_softcap_sm80_cu_cf07d2ef_28144cute7productE)
_ZN86_INTERNAL_6dde936d_50_flash_fwd_hdim128_bf16_paged_split_softcap_sm80_cu_cf07d2ef_28144cute7productE:
	.zero		1
	.type		_ZN86_INTERNAL_6dde936d_50_flash_fwd_hdim128_bf16_paged_split_softcap_sm80_cu_cf07d2ef_28144cuda3std3__45__cpo3endE,@object
	.size		_ZN86_INTERNAL_6dde936d_50_flash_fwd_hdim128_bf16_paged_split_softcap_sm80_cu_cf07d2ef_28144cuda3std3__45__cpo3endE,(_ZN86_INTERNAL_6dde936d_50_flash_fwd_hdim128_bf16_paged_split_softcap_sm80_cu_cf07d2ef_28144cuda3std3__419piecewise_constructE - _ZN86_INTERNAL_6dde936d_50_flash_fwd_hdim128_bf16_paged_split_softcap_sm80_cu_cf07d2ef_28144cuda3std3__45__cpo3endE)
_ZN86_INTERNAL_6dde936d_50_flash_fwd_hdim128_bf16_paged_split_softcap_sm80_cu_cf07d2ef_28144cuda3std3__45__cpo3endE:
	.zero		1
	.type		_ZN86_INTERNAL_6dde936d_50_flash_fwd_hdim128_bf16_paged_split_softcap_sm80_cu_cf07d2ef_28144cuda3std3__419piecewise_constructE,@object
	.size		_ZN86_INTERNAL_6dde936d_50_flash_fwd_hdim128_bf16_paged_split_softcap_sm80_cu_cf07d2ef_28144cuda3std3__419piecewise_constructE,(_ZN86_INTERNAL_6dde936d_50_flash_fwd_hdim128_bf16_paged_split_softcap_sm80_cu_cf07d2ef_28144cuda3std3__45__cpo4cendE - _ZN86_INTERNAL_6dde936d_50_flash_fwd_hdim128_bf16_paged_split_softcap_sm80_cu_cf07d2ef_28144cuda3std3__419piecewise_constructE)
_ZN86_INTERNAL_6dde936d_50_flash_fwd_hdim128_bf16_paged_split_softcap_sm80_cu_cf07d2ef_28144cuda3std3__419piecewise_constructE:
	.zero		1
	.type		_ZN86_INTERNAL_6dde936d_50_flash_fwd_hdim128_bf16_paged_split_softcap_sm80_cu_cf07d2ef_28144cuda3std3__45__cpo4cendE,@object
	.size		_ZN86_INTERNAL_6dde936d_50_flash_fwd_hdim128_bf16_paged_split_softcap_sm80_cu_cf07d2ef_28144cuda3std3__45__cpo4cendE,(_ZN86_INTERNAL_6dde936d_50_flash_fwd_hdim128_bf16_paged_split_softcap_sm80_cu_cf07d2ef_28144cuda3std6ranges3__45__cpo4swapE - _ZN86_INTERNAL_6dde936d_50_flash_fwd_hdim128_bf16_paged_split_softcap_sm80_cu_cf07d2ef_28144cuda3std3__45__cpo4cendE)
_ZN86_INTERNAL_6dde936d_50_flash_fwd_hdim128_bf16_paged_split_softcap_sm80_cu_cf07d2ef_28144cuda3std3__45__cpo4cendE:
	.zero		1
	.type		_ZN86_INTERNAL_6dde936d_50_flash_fwd_hdim128_bf16_paged_split_softcap_sm80_cu_cf07d2ef_28144cuda3std6ranges3__45__cpo4swapE,@object
	.size		_ZN86_INTERNAL_6dde936d_50_flash_fwd_hdim128_bf16_paged_split_softcap_sm80_cu_cf07d2ef_28144cuda3std6ranges3__45__cpo4swapE,(.L_7 - _ZN86_INTERNAL_6dde936d_50_flash_fwd_hdim128_bf16_paged_split_softcap_sm80_cu_cf07d2ef_28144cuda3std6ranges3__45__cpo4swapE)
_ZN86_INTERNAL_6dde936d_50_flash_fwd_hdim128_bf16_paged_split_softcap_sm80_cu_cf07d2ef_28144cuda3std6ranges3__45__cpo4swapE:
	.zero		1
.L_7:


//--------------------- .nv.shared._ZN7cutlass13device_kernelIN5flash19enable_sm80_to_sm89INS1_16FlashAttnFwdSm80INS1_25CollectiveMainloopFwdSm80ILi8ELi1ELb1EN4cute5tupleIJNS5_1CILi128EEENS7_ILi96EEES8_EEELi128ENS_10bfloat16_tEfNS_4arch4Sm80ELb0ELb1ELb1ELb0ELb1ELb0ELb1ELb1EEENS1_21CollectiveEpilogueFwdINS6_IJS8_S8_S9_EEENS6_IJNS7_ILi1EEESH_SH_EEESB_SD_Li256ELb0ELb1ELb1ELb0EEENS1_19SingleTileSchedulerILb0ELb1ELb1ELi128EEEEEEEEEvNT_6ParamsE --------------------------
	.section	.nv.shared._ZN7cutlass13device_kernelIN5flash19enable_sm80_to_sm89INS1_16FlashAttnFwdSm80INS1_25CollectiveMainloopFwdSm80ILi8ELi1ELb1EN4cute5tupleIJNS5_1CILi128EEENS7_ILi96EEES8_EEELi128ENS_10bfloat16_tEfNS_4arch4Sm80ELb0ELb1ELb1ELb0ELb1ELb0ELb1ELb1EEENS1_21CollectiveEpilogueFwdINS6_IJS8_S8_S9_EEENS6_IJNS7_ILi1EEESH_SH_EEESB_SD_Li256ELb0ELb1ELb1ELb0EEENS1_19SingleTileSchedulerILb0ELb1ELb1ELi128EEEEEEEEEvNT_6ParamsE,"aw",@nobits
	.sectionflags	@""
	.align	16


//--------------------- .nv.shared._ZN7cutlass13device_kernelIN5flash19enable_sm80_to_sm89INS1_16FlashAttnFwdSm80INS1_25CollectiveMainloopFwdSm80ILi8ELi1ELb1EN4cute5tupleIJNS5_1CILi128EEES8_S8_EEELi128ENS_10bfloat16_tEfNS_4arch4Sm80ELb1ELb0ELb1ELb0ELb1ELb0ELb1ELb1EEENS1_21CollectiveEpilogueFwdIS9_NS6_IJNS7_ILi1EEESF_SF_EEESA_SC_Li256ELb0ELb1ELb1ELb0EEENS1_30DynamicPersistentTileSchedulerILi256ELi256ELb1ELb1ELb0EEEEEEEEEvNT_6ParamsE --------------------------
	.section	.nv.shared._ZN7cutlass13device_kernelIN5flash19enable_sm80_to_sm89INS1_16FlashAttnFwdSm80INS1_25CollectiveMainloopFwdSm80ILi8ELi1ELb1EN4cute5tupleIJNS5_1CILi128EEES8_S8_EEELi128ENS_10bfloat16_tEfNS_4arch4Sm80ELb1ELb0ELb1ELb0ELb1ELb0ELb1ELb1EEENS1_21CollectiveEpilogueFwdIS9_NS6_IJNS7_ILi1EEESF_SF_EEESA_SC_Li256ELb0ELb1ELb1ELb0EEENS1_30DynamicPersistentTileSchedulerILi256ELi256ELb1ELb1ELb0EEEEEEEEEvNT_6ParamsE,"aw",@nobits
	.sectionflags	@""
	.align	16


//--------------------- .nv.shared._ZN7cutlass13device_kernelIN5flash19enable_sm80_to_sm89INS1_16FlashAttnFwdSm80INS1_25CollectiveMainloopFwdSm80ILi4ELi1ELb0EN4cute5tupleIJNS5_1CILi128EEENS7_ILi64EEES8_EEELi128ENS_10bfloat16_tEfNS_4arch4Sm80ELb0ELb0ELb1ELb0ELb1ELb0ELb1ELb1EEENS1_21CollectiveEpilogueFwdINS6_IJS8_S8_S9_EEENS6_IJNS7_ILi1EEESH_SH_EEESB_SD_Li128ELb0ELb1ELb1ELb0EEENS1_19SingleTileSchedulerILb0ELb1ELb1ELi128EEEEEEEEEvNT_6ParamsE --------------------------
	.section	.nv.shared._ZN7cutlass13device_kernelIN5flash19enable_sm80_to_sm89INS1_16FlashAttnFwdSm80INS1_25CollectiveMainloopFwdSm80ILi4ELi1ELb0EN4cute5tupleIJNS5_1CILi128EEENS7_ILi64EEES8_EEELi128ENS_10bfloat16_tEfNS_4arch4Sm80ELb0ELb0ELb1ELb0ELb1ELb0ELb1ELb1EEENS1_21CollectiveEpilogueFwdINS6_IJS8_S8_S9_EEENS6_IJNS7_ILi1EEESH_SH_EEESB_SD_Li128ELb0ELb1ELb1ELb0EEENS1_19SingleTileSchedulerILb0ELb1ELb1ELi128EEEEEEEEEvNT_6ParamsE,"aw",@nobits
	.sectionflags	@""
	.align	16


//--------------------- .nv.shared._ZN7cutlass13device_kernelIN5flash19enable_sm80_to_sm89INS1_16FlashAttnFwdSm80INS1_25CollectiveMainloopFwdSm80ILi8ELi1ELb1EN4cute5tupleIJNS5_1CILi128EEENS7_ILi112EEES8_EEELi128ENS_10bfloat16_tEfNS_4arch4Sm80ELb0ELb0ELb1ELb1ELb1ELb0ELb1ELb1EEENS1_21CollectiveEpilogueFwdINS6_IJS8_S8_S9_EEENS6_IJNS7_ILi1EEESH_SH_EEESB_SD_Li256ELb1ELb1ELb1ELb0EEENS1_36VarlenDynamicPersistentTileSchedulerILi128ELi112ELi256ELi256ELb1ELb1ELb0ELb0ELb1ELb1EEEEEEEEEvNT_6ParamsE --------------------------
	.section	.nv.shared._ZN7cutlass13device_kernelIN5flash19enable_sm80_to_sm89INS1_16FlashAttnFwdSm80INS1_25CollectiveMainloopFwdSm80ILi8ELi1ELb1EN4cute5tupleIJNS5_1CILi128EEENS7_ILi112EEES8_EEELi128ENS_10bfloat16_tEfNS_4arch4Sm80ELb0ELb0ELb1ELb1ELb1ELb0ELb1ELb1EEENS1_21CollectiveEpilogueFwdINS6_IJS8_S8_S9_EEENS6_IJNS7_ILi1EEESH_SH_EEESB_SD_Li256ELb1ELb1ELb1ELb0EEENS1_36VarlenDynamicPersistentTileSchedulerILi128ELi112ELi256ELi256ELb1ELb1ELb0ELb0ELb1ELb1EEEEEEEEEvNT_6ParamsE,"aw",@nobits
	.sectionflags	@""
	.align	16


//--------------------- .nv.shared._ZN7cutlass13device_kernelIN5flash19enable_sm80_to_sm89INS1_16FlashAttnFwdSm80INS1_25CollectiveMainloopFwdSm80ILi8ELi1ELb1EN4cute5tupleIJNS5_1CILi128EEENS7_ILi112EEES8_EEELi128ENS_10bfloat16_tEfNS_4arch4Sm80ELb0ELb0ELb1ELb1ELb1ELb1ELb1ELb1EEENS1_21CollectiveEpilogueFwdINS6_IJS8_S8_S9_EEENS6_IJNS7_ILi1EEESH_SH_EEESB_SD_Li256ELb1ELb1ELb1ELb0EEENS1_36VarlenDynamicPersistentTileSchedulerILi128ELi112ELi256ELi256ELb1ELb1ELb0ELb0ELb1ELb1EEEEEEEEEvNT_6ParamsE --------------------------
	.section	.nv.shared._ZN7cutlass13device_kernelIN5flash19enable_sm80_to_sm89INS1_16FlashAttnFwdSm80INS1_25CollectiveMainloopFwdSm80ILi8ELi1ELb1EN4cute5tupleIJNS5_1CILi128EEENS7_ILi112EEES8_EEELi128ENS_10bfloat16_tEfNS_4arch4Sm80ELb0ELb0ELb1ELb1ELb1ELb1ELb1ELb1EEENS1_21CollectiveEpilogueFwdINS6_IJS8_S8_S9_EEENS6_IJNS7_ILi1EEESH_SH_EEESB_SD_Li256ELb1ELb1ELb1ELb0EEENS1_36VarlenDynamicPersistentTileSchedulerILi128ELi112ELi256ELi256ELb1ELb1ELb0ELb0ELb1ELb1EEEEEEEEEvNT_6ParamsE,"aw",@nobits
	.sectionflags	@""
	.align	16


//--------------------- .nv.shared._ZN7cutlass13device_kernelIN5flash19enable_sm80_to_sm89INS1_16FlashAttnFwdSm80INS1_25CollectiveMainloopFwdSm80ILi4ELi1ELb0EN4cute5tupleIJNS5_1CILi128EEENS7_ILi48EEES8_EEELi128ENS_10bfloat16_tEfNS_4arch4Sm80ELb0ELb1ELb1ELb0ELb1ELb0ELb1ELb1EEENS1_21CollectiveEpilogueFwdINS6_IJS8_S8_S9_EEENS6_IJNS7_ILi1EEESH_SH_EEESB_SD_Li128ELb0ELb1ELb1ELb0EEENS1_19SingleTileSchedulerILb0ELb1ELb1ELi128EEEEEEEEEvNT_6ParamsE --------------------------
	.section	.nv.shared._ZN7cutlass13device_kernelIN5flash19enable_sm80_to_sm89INS1_16FlashAttnFwdSm80INS1_25CollectiveMainloopFwdSm80ILi4ELi1ELb0EN4cute5tupleIJNS5_1CILi128EEENS7_ILi48EEES8_EEELi128ENS_10bfloat16_tEfNS_4arch4Sm80ELb0ELb1ELb1ELb0ELb1ELb0ELb1ELb1EEENS1_21CollectiveEpilogueFwdINS6_IJS8_S8_S9_EEENS6_IJNS7_ILi1EEESH_SH_EEESB_SD_Li128ELb0ELb1ELb1ELb0EEENS1_19SingleTileSchedulerILb0ELb1ELb1ELi128EEEEEEEEEvNT_6ParamsE,"aw",@nobits
	.sectionflags	@""
	.align	16


//--------------------- .nv.shared._ZN7cutlass13device_kernelIN5flash19enable_sm80_to_sm89INS1_16FlashAttnFwdSm80INS1_25CollectiveMainloopFwdSm80ILi8ELi1ELb1EN4cute5tupleIJNS5_1CILi128EEENS7_ILi96EEES8_EEELi128ENS_10bfloat16_tEfNS_4arch4Sm80ELb0ELb1ELb1ELb1ELb1ELb0ELb1ELb1EEENS1_21CollectiveEpilogueFwdINS6_IJS8_S8_S9_EEENS6_IJNS7_ILi1EEESH_SH_EEESB_SD_Li256ELb1ELb1ELb1ELb0EEENS1_36VarlenDynamicPersistentTileSchedulerILi128ELi96ELi256ELi256ELb1ELb1ELb0ELb1ELb0ELb1EEEEEEEEEvNT_6ParamsE --------------------------
	.section	.nv.shared._ZN7cutlass13device_kernelIN5flash19enable_sm80_to_sm89INS1_16FlashAttnFwdSm80INS1_25CollectiveMainloopFwdSm80ILi8ELi1ELb1EN4cute5tupleIJNS5_1CILi128EEENS7_ILi96EEES8_EEELi128ENS_10bfloat16_tEfNS_4arch4Sm80ELb0ELb1ELb1ELb1ELb1ELb0ELb1ELb1EEENS1_21CollectiveEpilogueFwdINS6_IJS8_S8_S9_EEENS6_IJNS7_ILi1EEESH_SH_EEESB_SD_Li256ELb1ELb1ELb1ELb0EEENS1_36VarlenDynamicPersistentTileSchedulerILi128ELi96ELi256ELi256ELb1ELb1ELb0ELb1ELb0ELb1EEEEEEEEEvNT_6ParamsE,"aw",@nobits
	.sectionflags	@""
	.align	16


//--------------------- .nv.shared._ZN7cutlass13device_kernelIN5flash19enable_sm80_to_sm89INS1_16FlashAttnFwdSm80INS1_25CollectiveMainloopFwdSm80ILi8ELi1ELb1EN4cute5tupleIJNS5_1CILi128EEENS7_ILi96EEES8_EEELi128ENS_10bfloat16_tEfNS_4arch4Sm80ELb0ELb1ELb1ELb1ELb1ELb1ELb1ELb1EEENS1_21CollectiveEpilogueFwdINS6_IJS8_S8_S9_EEENS6_IJNS7_ILi1EEESH_SH_EEESB_SD_Li256ELb1ELb1ELb1ELb0EEENS1_36VarlenDynamicPersistentTileSchedulerILi128ELi96ELi256ELi256ELb1ELb1ELb0ELb1ELb0ELb1EEEEEEEEEvNT_6ParamsE --------------------------
	.section	.nv.shared._ZN7cutlass13device_kernelIN5flash19enable_sm80_to_sm89INS1_16FlashAttnFwdSm80INS1_25CollectiveMainloopFwdSm80ILi8ELi1ELb1EN4cute5tupleIJNS5_1CILi128EEENS7_ILi96EEES8_EEELi128ENS_10bfloat16_tEfNS_4arch4Sm80ELb0ELb1ELb1ELb1ELb1ELb1ELb1ELb1EEENS1_21CollectiveEpilogueFwdINS6_IJS8_S8_S9_EEENS6_IJNS7_ILi1EEESH_SH_EEESB_SD_Li256ELb1ELb1ELb1ELb0EEENS1_36VarlenDynamicPersistentTileSchedulerILi128ELi96ELi256ELi256ELb1ELb1ELb0ELb1ELb0ELb1EEEEEEEEEvNT_6ParamsE,"aw",@nobits
	.sectionflags	@""
	.align	16


//--------------------- .nv.shared._ZN7cutlass13device_kernelIN5flash19enable_sm80_to_sm89INS1_16FlashAttnFwdSm80INS1_25CollectiveMainloopFwdSm80ILi4ELi1ELb0EN4cute5tupleIJNS5_1CILi128EEENS7_ILi64EEES8_EEELi128ENS_10bfloat16_tEfNS_4arch4Sm80ELb1ELb0ELb1ELb0ELb1ELb0ELb1ELb1EEENS1_21CollectiveEpilogueFwdINS6_IJS8_S8_S9_EEENS6_IJNS7_ILi1EEESH_SH_EEESB_SD_Li128ELb0ELb1ELb1ELb0EEENS1_30DynamicPersistentTileSchedulerILi128ELi128ELb1ELb1ELb0EEEEEEEEEvNT_6ParamsE --------------------------
	.section	.nv.shared._ZN7cutlass13device_kernelIN5flash19enable_sm80_to_sm89INS1_16FlashAttnFwdSm80INS1_25CollectiveMainloopFwdSm80ILi4ELi1ELb0EN4cute5tupleIJNS5_1CILi128EEENS7_ILi64EEES8_EEELi128ENS_10bfloat16_tEfNS_4arch4Sm80ELb1ELb0ELb1ELb0ELb1ELb0ELb1ELb1EEENS1_21CollectiveEpilogueFwdINS6_IJS8_S8_S9_EEENS6_IJNS7_ILi1EEESH_SH_EEESB_SD_Li128ELb0ELb1ELb1ELb0EEENS1_30DynamicPersistentTileSchedulerILi128ELi128ELb1ELb1ELb0EEEEEEEEEvNT_6ParamsE,"aw",@nobits
	.sectionflags	@""
	.align	16


//--------------------- .nv.shared._ZN7cutlass13device_kernelIN5flash19enable_sm80_to_sm89INS1_16FlashAttnFwdSm80INS1_25CollectiveMainloopFwdSm80ILi8ELi1ELb1EN4cute5tupleIJNS5_1CILi128EEENS7_ILi112EEES8_EEELi128ENS_10bfloat16_tEfNS_4arch4Sm80ELb1ELb0ELb1ELb1ELb1ELb0ELb1ELb1EEENS1_21CollectiveEpilogueFwdINS6_IJS8_S8_S9_EEENS6_IJNS7_ILi1EEESH_SH_EEESB_SD_Li256ELb1ELb1ELb1ELb0EEENS1_36VarlenDynamicPersistentTileSchedulerILi128ELi112ELi256ELi256ELb1ELb1ELb0ELb1ELb1ELb1EEEEEEEEEvNT_6ParamsE --------------------------
	.section	.nv.shared._ZN7cutlass13device_kernelIN5flash19enable_sm80_to_sm89INS1_16FlashAttnFwdSm80INS1_25CollectiveMainloopFwdSm80ILi8ELi1ELb1EN4cute5tupleIJNS5_1CILi128EEENS7_ILi112EEES8_EEELi128ENS_10bfloat16_tEfNS_4arch4Sm80ELb1ELb0ELb1ELb1ELb1ELb0ELb1ELb1EEENS1_21CollectiveEpilogueFwdINS6_IJS8_S8_S9_EEENS6_IJNS7_ILi1EEESH_SH_EEESB_SD_Li256ELb1ELb1ELb1ELb0EEENS1_36VarlenDynamicPersistentTileSchedulerILi128ELi112ELi256ELi256ELb1ELb1ELb0ELb1ELb1ELb1EEEEEEEEEvNT_6ParamsE,"aw",@nobits
	.sectionflags	@""
	.align	16


//--------------------- .nv.shared._ZN7cutlass13device_kernelIN5flash19enable_sm80_to_sm89INS1_16FlashAttnFwdSm80INS1_25CollectiveMainloopFwdSm80ILi8ELi1ELb1EN4cute5tupleIJNS5_1CILi128EEENS7_ILi112EEES8_EEELi128ENS_10bfloat16_tEfNS_4arch4Sm80ELb1ELb0ELb1ELb1ELb1ELb1ELb1ELb1EEENS1_21CollectiveEpilogueFwdINS6_IJS8_S8_S9_EEENS6_IJNS7_ILi1EEESH_SH_EEESB_SD_Li256ELb1ELb1ELb1ELb0EEENS1_36VarlenDynamicPersistentTileSchedulerILi128ELi112ELi256ELi256ELb1ELb1ELb0ELb1ELb1ELb1EEEEEEEEEvNT_6ParamsE --------------------------
	.section	.nv.shared._ZN7cutlass13device_kernelIN5flash19enable_sm80_to_sm89INS1_16FlashAttnFwdSm80INS1_25CollectiveMainloopFwdSm80ILi8ELi1ELb1EN4cute5tupleIJNS5_1CILi128EEENS7_ILi112EEES8_EEELi128ENS_10bfloat16_tEfNS_4arch4Sm80ELb1ELb0ELb1ELb1ELb1ELb1ELb1ELb1EEENS1_21CollectiveEpilogueFwdINS6_IJS8_S8_S9_EEENS6_IJNS7_ILi1EEESH_SH_EEESB_SD_Li256ELb1ELb1ELb1ELb0EEENS1_36VarlenDynamicPersistentTileSchedulerILi128ELi112ELi256ELi256ELb1ELb1ELb0ELb1ELb1ELb1EEEEEEEEEvNT_6ParamsE,"aw",@nobits
	.sectionflags	@""
	.align	16
